	.target	sm_100a

	.elftype	@"ET_EXEC"


//--------------------- .note.nv.tkinfo           --------------------------
	.section	.note.nv.tkinfo,"",@"SHT_NOTE"
	.sectionflags	@"SHF_NOTE_NV_TKINFO"
	.tkinfo
        /*0018*/ 	.word	0x00000002
        /*0030*/ 	.string	""
        /*0030*/ 	.string	"ptxas"
        /*0030*/ 	.string	"Cuda compilation tools, release 13.0, V13.0.88"
        /*0030*/ 	.string	"Build cuda_13.0.r13.0/compiler.36424714_0"
        /*0030*/ 	.string	"-arch sm_100a -m 64 "



//--------------------- .note.nv.cuinfo           --------------------------
	.section	.note.nv.cuinfo,"",@"SHT_NOTE"
	.sectionflags	@"SHF_NOTE_NV_CUINFO"
        /*0018*/ 	.short	0x0002
        /*001a*/ 	.short	0x0064
        /*001c*/ 	.short	0x0082
	.zero		2


//--------------------- .nv.info                  --------------------------
	.section	.nv.info,"",@"SHT_CUDA_INFO"
	.align	4


	//----- nvinfo : EIATTR_REGCOUNT
	.align		4
        /*0000*/ 	.byte	0x04, 0x2f
        /*0002*/ 	.short	(.L_41 - .L_40)
	.align		4
.L_40:
        /*0004*/ 	.word	index@(_Z35group_norm_nhwc_fwd_one_pass_kernelI11Fp32IOFp16WLi512ELi56ELi448EEv26Group_norm_nhwc_fwd_params)
        /*0008*/ 	.word	0x00000080


	//----- nvinfo : EIATTR_FRAME_SIZE
	.align		4
.L_41:
        /*000c*/ 	.byte	0x04, 0x11
        /*000e*/ 	.short	(.L_43 - .L_42)
	.align		4
.L_42:
        /*0010*/ 	.word	index@(_Z35group_norm_nhwc_fwd_one_pass_kernelI11Fp32IOFp16WLi512ELi56ELi448EEv26Group_norm_nhwc_fwd_params)
        /*0014*/ 	.word	0x00000000


	//----- nvinfo : EIATTR_REGCOUNT
	.align		4
.L_43:
        /*0018*/ 	.byte	0x04, 0x2f
        /*001a*/ 	.short	(.L_45 - .L_44)
	.align		4
.L_44:
        /*001c*/ 	.word	index@(_Z35group_norm_nhwc_fwd_one_pass_kernelI11Fp32IOFp16WLi256ELi56ELi448EEv26Group_norm_nhwc_fwd_params)
        /*0020*/ 	.word	0x0000006c


	//----- nvinfo : EIATTR_FRAME_SIZE
	.align		4
.L_45:
        /*0024*/ 	.byte	0x04, 0x11
        /*0026*/ 	.short	(.L_47 - .L_46)
	.align		4
.L_46:
        /*0028*/ 	.word	index@(_Z35group_norm_nhwc_fwd_one_pass_kernelI11Fp32IOFp16WLi256ELi56ELi448EEv26Group_norm_nhwc_fwd_params)
        /*002c*/ 	.word	0x00000000


	//----- nvinfo : EIATTR_REGCOUNT
	.align		4
.L_47:
        /*0030*/ 	.byte	0x04, 0x2f
        /*0032*/ 	.short	(.L_49 - .L_48)
	.align		4
.L_48:
        /*0034*/ 	.word	index@(_Z35group_norm_nhwc_fwd_one_pass_kernelI11Fp32IOFp16WLi128ELi56ELi448EEv26Group_norm_nhwc_fwd_params)
        /*0038*/ 	.word	0x00000044


	//----- nvinfo : EIATTR_FRAME_SIZE
	.align		4
.L_49:
        /*003c*/ 	.byte	0x04, 0x11
        /*003e*/ 	.short	(.L_51 - .L_50)
	.align		4
.L_50:
        /*0040*/ 	.word	index@(_Z35group_norm_nhwc_fwd_one_pass_kernelI11Fp32IOFp16WLi128ELi56ELi448EEv26Group_norm_nhwc_fwd_params)
        /*0044*/ 	.word	0x00000000


	//----- nvinfo : EIATTR_REGCOUNT
	.align		4
.L_51:
        /*0048*/ 	.byte	0x04, 0x2f
        /*004a*/ 	.short	(.L_53 - .L_52)
	.align		4
.L_52:
        /*004c*/ 	.word	index@(_Z35group_norm_nhwc_fwd_one_pass_kernelI11Fp32IOFp16WLi64ELi56ELi448EEv26Group_norm_nhwc_fwd_params)
        /*0050*/ 	.word	0x00000020


	//----- nvinfo : EIATTR_FRAME_SIZE
	.align		4
.L_53:
        /*0054*/ 	.byte	0x04, 0x11
        /*0056*/ 	.short	(.L_55 - .L_54)
	.align		4
.L_54:
        /*0058*/ 	.word	index@(_Z35group_norm_nhwc_fwd_one_pass_kernelI11Fp32IOFp16WLi64ELi56ELi448EEv26Group_norm_nhwc_fwd_params)
        /*005c*/ 	.word	0x00000000


	//----- nvinfo : EIATTR_REGCOUNT
	.align		4
.L_55:
        /*0060*/ 	.byte	0x04, 0x2f
        /*0062*/ 	.short	(.L_57 - .L_56)
	.align		4
.L_56:
        /*0064*/ 	.word	index@(_Z35group_norm_nhwc_fwd_one_pass_kernelI11Fp32IOBf16WLi512ELi56ELi448EEv26Group_norm_nhwc_fwd_params)
        /*0068*/ 	.word	0x00000080


	//----- nvinfo : EIATTR_FRAME_SIZE
	.align		4
.L_57:
        /*006c*/ 	.byte	0x04, 0x11
        /*006e*/ 	.short	(.L_59 - .L_58)
	.align		4
.L_58:
        /*0070*/ 	.word	index@(_Z35group_norm_nhwc_fwd_one_pass_kernelI11Fp32IOBf16WLi512ELi56ELi448EEv26Group_norm_nhwc_fwd_params)
        /*0074*/ 	.word	0x00000000


	//----- nvinfo : EIATTR_REGCOUNT
	.align		4
.L_59:
        /*0078*/ 	.byte	0x04, 0x2f
        /*007a*/ 	.short	(.L_61 - .L_60)
	.align		4
.L_60:
        /*007c*/ 	.word	index@(_Z35group_norm_nhwc_fwd_one_pass_kernelI11Fp32IOBf16WLi256ELi56ELi448EEv26Group_norm_nhwc_fwd_params)
        /*0080*/ 	.word	0x0000006c


	//----- nvinfo : EIATTR_FRAME_SIZE
	.align		4
.L_61:
        /*0084*/ 	.byte	0x04, 0x11
        /*0086*/ 	.short	(.L_63 - .L_62)
	.align		4
.L_62:
        /*0088*/ 	.word	index@(_Z35group_norm_nhwc_fwd_one_pass_kernelI11Fp32IOBf16WLi256ELi56ELi448EEv26Group_norm_nhwc_fwd_params)
        /*008c*/ 	.word	0x00000000


	//----- nvinfo : EIATTR_REGCOUNT
	.align		4
.L_63:
        /*0090*/ 	.byte	0x04, 0x2f
        /*0092*/ 	.short	(.L_65 - .L_64)
	.align		4
.L_64:
        /*0094*/ 	.word	index@(_Z35group_norm_nhwc_fwd_one_pass_kernelI11Fp32IOBf16WLi128ELi56ELi448EEv26Group_norm_nhwc_fwd_params)
        /*0098*/ 	.word	0x00000044


	//----- nvinfo : EIATTR_FRAME_SIZE
	.align		4
.L_65:
        /*009c*/ 	.byte	0x04, 0x11
        /*009e*/ 	.short	(.L_67 - .L_66)
	.align		4
.L_66:
        /*00a0*/ 	.word	index@(_Z35group_norm_nhwc_fwd_one_pass_kernelI11Fp32IOBf16WLi128ELi56ELi448EEv26Group_norm_nhwc_fwd_params)
        /*00a4*/ 	.word	0x00000000


	//----- nvinfo : EIATTR_REGCOUNT
	.align		4
.L_67:
        /*00a8*/ 	.byte	0x04, 0x2f
        /*00aa*/ 	.short	(.L_69 - .L_68)
	.align		4
.L_68:
        /*00ac*/ 	.word	index@(_Z35group_norm_nhwc_fwd_one_pass_kernelI11Fp32IOBf16WLi64ELi56ELi448EEv26Group_norm_nhwc_fwd_params)
        /*00b0*/ 	.word	0x00000020


	//----- nvinfo : EIATTR_FRAME_SIZE
	.align		4
.L_69:
        /*00b4*/ 	.byte	0x04, 0x11
        /*00b6*/ 	.short	(.L_71 - .L_70)
	.align		4
.L_70:
        /*00b8*/ 	.word	index@(_Z35group_norm_nhwc_fwd_one_pass_kernelI11Fp32IOBf16WLi64ELi56ELi448EEv26Group_norm_nhwc_fwd_params)
        /*00bc*/ 	.word	0x00000000


	//----- nvinfo : EIATTR_REGCOUNT
	.align		4
.L_71:
        /*00c0*/ 	.byte	0x04, 0x2f
        /*00c2*/ 	.short	(.L_73 - .L_72)
	.align		4
.L_72:
        /*00c4*/ 	.word	index@(_Z35group_norm_nhwc_fwd_one_pass_kernelI11Fp32IOFp32WLi512ELi56ELi448EEv26Group_norm_nhwc_fwd_params)
        /*00c8*/ 	.word	0x00000080


	//----- nvinfo : EIATTR_FRAME_SIZE
	.align		4
.L_73:
        /*00cc*/ 	.byte	0x04, 0x11
        /*00ce*/ 	.short	(.L_75 - .L_74)
	.align		4
.L_74:
        /*00d0*/ 	.word	index@(_Z35group_norm_nhwc_fwd_one_pass_kernelI11Fp32IOFp32WLi512ELi56ELi448EEv26Group_norm_nhwc_fwd_params)
        /*00d4*/ 	.word	0x00000000


	//----- nvinfo : EIATTR_REGCOUNT
	.align		4
.L_75:
        /*00d8*/ 	.byte	0x04, 0x2f
        /*00da*/ 	.short	(.L_77 - .L_76)
	.align		4
.L_76:
        /*00dc*/ 	.word	index@(_Z35group_norm_nhwc_fwd_one_pass_kernelI11Fp32IOFp32WLi256ELi56ELi448EEv26Group_norm_nhwc_fwd_params)
        /*00e0*/ 	.word	0x0000006c


	//----- nvinfo : EIATTR_FRAME_SIZE
	.align		4
.L_77:
        /*00e4*/ 	.byte	0x04, 0x11
        /*00e6*/ 	.short	(.L_79 - .L_78)
	.align		4
.L_78:
        /*00e8*/ 	.word	index@(_Z35group_norm_nhwc_fwd_one_pass_kernelI11Fp32IOFp32WLi256ELi56ELi448EEv26Group_norm_nhwc_fwd_params)
        /*00ec*/ 	.word	0x00000000


	//----- nvinfo : EIATTR_REGCOUNT
	.align		4
.L_79:
        /*00f0*/ 	.byte	0x04, 0x2f
        /*00f2*/ 	.short	(.L_81 - .L_80)
	.align		4
.L_80:
        /*00f4*/ 	.word	index@(_Z35group_norm_nhwc_fwd_one_pass_kernelI11Fp32IOFp32WLi128ELi56ELi448EEv26Group_norm_nhwc_fwd_params)
        /*00f8*/ 	.word	0x00000044


	//----- nvinfo : EIATTR_FRAME_SIZE
	.align		4
.L_81:
        /*00fc*/ 	.byte	0x04, 0x11
        /*00fe*/ 	.short	(.L_83 - .L_82)
	.align		4
.L_82:
        /*0100*/ 	.word	index@(_Z35group_norm_nhwc_fwd_one_pass_kernelI11Fp32IOFp32WLi128ELi56ELi448EEv26Group_norm_nhwc_fwd_params)
        /*0104*/ 	.word	0x00000000


	//----- nvinfo : EIATTR_REGCOUNT
	.align		4
.L_83:
        /*0108*/ 	.byte	0x04, 0x2f
        /*010a*/ 	.short	(.L_85 - .L_84)
	.align		4
.L_84:
        /*010c*/ 	.word	index@(_Z35group_norm_nhwc_fwd_one_pass_kernelI11Fp32IOFp32WLi64ELi56ELi448EEv26Group_norm_nhwc_fwd_params)
        /*0110*/ 	.word	0x00000020


	//----- nvinfo : EIATTR_FRAME_SIZE
	.align		4
.L_85:
        /*0114*/ 	.byte	0x04, 0x11
        /*0116*/ 	.short	(.L_87 - .L_86)
	.align		4
.L_86:
        /*0118*/ 	.word	index@(_Z35group_norm_nhwc_fwd_one_pass_kernelI11Fp32IOFp32WLi64ELi56ELi448EEv26Group_norm_nhwc_fwd_params)
        /*011c*/ 	.word	0x00000000


	//----- nvinfo : EIATTR_REGCOUNT
	.align		4
.L_87:
        /*0120*/ 	.byte	0x04, 0x2f
        /*0122*/ 	.short	(.L_89 - .L_88)
	.align		4
.L_88:
        /*0124*/ 	.word	index@(_Z35group_norm_nhwc_fwd_one_pass_kernelI11Fp16IOFp16WLi512ELi56ELi448EEv26Group_norm_nhwc_fwd_params)
        /*0128*/ 	.word	0x00000080


	//----- nvinfo : EIATTR_FRAME_SIZE
	.align		4
.L_89:
        /*012c*/ 	.byte	0x04, 0x11
        /*012e*/ 	.short	(.L_91 - .L_90)
	.align		4
.L_90:
        /*0130*/ 	.word	index@(_Z35group_norm_nhwc_fwd_one_pass_kernelI11Fp16IOFp16WLi512ELi56ELi448EEv26Group_norm_nhwc_fwd_params)
        /*0134*/ 	.word	0x00000000


	//----- nvinfo : EIATTR_REGCOUNT
	.align		4
.L_91:
        /*0138*/ 	.byte	0x04, 0x2f
        /*013a*/ 	.short	(.L_93 - .L_92)
	.align		4
.L_92:
        /*013c*/ 	.word	index@(_Z35group_norm_nhwc_fwd_one_pass_kernelI11Fp16IOFp16WLi256ELi56ELi448EEv26Group_norm_nhwc_fwd_params)
        /*0140*/ 	.word	0x0000006e


	//----- nvinfo : EIATTR_FRAME_SIZE
	.align		4
.L_93:
        /*0144*/ 	.byte	0x04, 0x11
        /*0146*/ 	.short	(.L_95 - .L_94)
	.align		4
.L_94:
        /*0148*/ 	.word	index@(_Z35group_norm_nhwc_fwd_one_pass_kernelI11Fp16IOFp16WLi256ELi56ELi448EEv26Group_norm_nhwc_fwd_params)
        /*014c*/ 	.word	0x00000000


	//----- nvinfo : EIATTR_REGCOUNT
	.align		4
.L_95:
        /*0150*/ 	.byte	0x04, 0x2f
        /*0152*/ 	.short	(.L_97 - .L_96)
	.align		4
.L_96:
        /*0154*/ 	.word	index@(_Z35group_norm_nhwc_fwd_one_pass_kernelI11Fp16IOFp16WLi128ELi56ELi448EEv26Group_norm_nhwc_fwd_params)
        /*0158*/ 	.word	0x00000048


	//----- nvinfo : EIATTR_FRAME_SIZE
	.align		4
.L_97:
        /*015c*/ 	.byte	0x04, 0x11
        /*015e*/ 	.short	(.L_99 - .L_98)
	.align		4
.L_98:
        /*0160*/ 	.word	index@(_Z35group_norm_nhwc_fwd_one_pass_kernelI11Fp16IOFp16WLi128ELi56ELi448EEv26Group_norm_nhwc_fwd_params)
        /*0164*/ 	.word	0x00000000


	//----- nvinfo : EIATTR_REGCOUNT
	.align		4
.L_99:
        /*0168*/ 	.byte	0x04, 0x2f
        /*016a*/ 	.short	(.L_101 - .L_100)
	.align		4
.L_100:
        /*016c*/ 	.word	index@(_Z35group_norm_nhwc_fwd_one_pass_kernelI11Fp16IOFp16WLi64ELi56ELi448EEv26Group_norm_nhwc_fwd_params)
        /*0170*/ 	.word	0x00000020


	//----- nvinfo : EIATTR_FRAME_SIZE
	.align		4
.L_101:
        /*0174*/ 	.byte	0x04, 0x11
        /*0176*/ 	.short	(.L_103 - .L_102)
	.align		4
.L_102:
        /*0178*/ 	.word	index@(_Z35group_norm_nhwc_fwd_one_pass_kernelI11Fp16IOFp16WLi64ELi56ELi448EEv26Group_norm_nhwc_fwd_params)
        /*017c*/ 	.word	0x00000000


	//----- nvinfo : EIATTR_REGCOUNT
	.align		4
.L_103:
        /*0180*/ 	.byte	0x04, 0x2f
        /*0182*/ 	.short	(.L_105 - .L_104)
	.align		4
.L_104:
        /*0184*/ 	.word	index@(_Z35group_norm_nhwc_fwd_one_pass_kernelI11Fp16IOBf16WLi512ELi56ELi448EEv26Group_norm_nhwc_fwd_params)
        /*0188*/ 	.word	0x00000080


	//----- nvinfo : EIATTR_FRAME_SIZE
	.align		4
.L_105:
        /*018c*/ 	.byte	0x04, 0x11
        /*018e*/ 	.short	(.L_107 - .L_106)
	.align		4
.L_106:
        /*0190*/ 	.word	index@(_Z35group_norm_nhwc_fwd_one_pass_kernelI11Fp16IOBf16WLi512ELi56ELi448EEv26Group_norm_nhwc_fwd_params)
        /*0194*/ 	.word	0x00000000


	//----- nvinfo : EIATTR_REGCOUNT
	.align		4
.L_107:
        /*0198*/ 	.byte	0x04, 0x2f
        /*019a*/ 	.short	(.L_109 - .L_108)
	.align		4
.L_108:
        /*019c*/ 	.word	index@(_Z35group_norm_nhwc_fwd_one_pass_kernelI11Fp16IOBf16WLi256ELi56ELi448EEv26Group_norm_nhwc_fwd_params)
        /*01a0*/ 	.word	0x0000006e


	//----- nvinfo : EIATTR_FRAME_SIZE
	.align		4
.L_109:
        /*01a4*/ 	.byte	0x04, 0x11
        /*01a6*/ 	.short	(.L_111 - .L_110)
	.align		4
.L_110:
        /*01a8*/ 	.word	index@(_Z35group_norm_nhwc_fwd_one_pass_kernelI11Fp16IOBf16WLi256ELi56ELi448EEv26Group_norm_nhwc_fwd_params)
        /*01ac*/ 	.word	0x00000000


	//----- nvinfo : EIATTR_REGCOUNT
	.align		4
.L_111:
        /*01b0*/ 	.byte	0x04, 0x2f
        /*01b2*/ 	.short	(.L_113 - .L_112)
	.align		4
.L_112:
        /*01b4*/ 	.word	index@(_Z35group_norm_nhwc_fwd_one_pass_kernelI11Fp16IOBf16WLi128ELi56ELi448EEv26Group_norm_nhwc_fwd_params)
        /*01b8*/ 	.word	0x00000048


	//----- nvinfo : EIATTR_FRAME_SIZE
	.align		4
.L_113:
        /*01bc*/ 	.byte	0x04, 0x11
        /*01be*/ 	.short	(.L_115 - .L_114)
	.align		4
.L_114:
        /*01c0*/ 	.word	index@(_Z35group_norm_nhwc_fwd_one_pass_kernelI11Fp16IOBf16WLi128ELi56ELi448EEv26Group_norm_nhwc_fwd_params)
        /*01c4*/ 	.word	0x00000000


	//----- nvinfo : EIATTR_REGCOUNT
	.align		4
.L_115:
        /*01c8*/ 	.byte	0x04, 0x2f
        /*01ca*/ 	.short	(.L_117 - .L_116)
	.align		4
.L_116:
        /*01cc*/ 	.word	index@(_Z35group_norm_nhwc_fwd_one_pass_kernelI11Fp16IOBf16WLi64ELi56ELi448EEv26Group_norm_nhwc_fwd_params)
        /*01d0*/ 	.word	0x00000020


	//----- nvinfo : EIATTR_FRAME_SIZE
	.align		4
.L_117:
        /*01d4*/ 	.byte	0x04, 0x11
        /*01d6*/ 	.short	(.L_119 - .L_118)
	.align		4
.L_118:
        /*01d8*/ 	.word	index@(_Z35group_norm_nhwc_fwd_one_pass_kernelI11Fp16IOBf16WLi64ELi56ELi448EEv26Group_norm_nhwc_fwd_params)
        /*01dc*/ 	.word	0x00000000


	//----- nvinfo : EIATTR_REGCOUNT
	.align		4
.L_119:
        /*01e0*/ 	.byte	0x04, 0x2f
        /*01e2*/ 	.short	(.L_121 - .L_120)
	.align		4
.L_120:
        /*01e4*/ 	.word	index@(_Z35group_norm_nhwc_fwd_one_pass_kernelI11Fp16IOFp32WLi512ELi56ELi448EEv26Group_norm_nhwc_fwd_params)
        /*01e8*/ 	.word	0x00000080


	//----- nvinfo : EIATTR_FRAME_SIZE
	.align		4
.L_121:
        /*01ec*/ 	.byte	0x04, 0x11
        /*01ee*/ 	.short	(.L_123 - .L_122)
	.align		4
.L_122:
        /*01f0*/ 	.word	index@(_Z35group_norm_nhwc_fwd_one_pass_kernelI11Fp16IOFp32WLi512ELi56ELi448EEv26Group_norm_nhwc_fwd_params)
        /*01f4*/ 	.word	0x00000000


	//----- nvinfo : EIATTR_REGCOUNT
	.align		4
.L_123:
        /*01f8*/ 	.byte	0x04, 0x2f
        /*01fa*/ 	.short	(.L_125 - .L_124)
	.align		4
.L_124:
        /*01fc*/ 	.word	index@(_Z35group_norm_nhwc_fwd_one_pass_kernelI11Fp16IOFp32WLi256ELi56ELi448EEv26Group_norm_nhwc_fwd_params)
        /*0200*/ 	.word	0x0000006b


	//----- nvinfo : EIATTR_FRAME_SIZE
	.align		4
.L_125:
        /*0204*/ 	.byte	0x04, 0x11
        /*0206*/ 	.short	(.L_127 - .L_126)
	.align		4
.L_126:
        /*0208*/ 	.word	index@(_Z35group_norm_nhwc_fwd_one_pass_kernelI11Fp16IOFp32WLi256ELi56ELi448EEv26Group_norm_nhwc_fwd_params)
        /*020c*/ 	.word	0x00000000


	//----- nvinfo : EIATTR_REGCOUNT
	.align		4
.L_127:
        /*0210*/ 	.byte	0x04, 0x2f
        /*0212*/ 	.short	(.L_129 - .L_128)
	.align		4
.L_128:
        /*0214*/ 	.word	index@(_Z35group_norm_nhwc_fwd_one_pass_kernelI11Fp16IOFp32WLi128ELi56ELi448EEv26Group_norm_nhwc_fwd_params)
        /*0218*/ 	.word	0x00000048


	//----- nvinfo : EIATTR_FRAME_SIZE
	.align		4
.L_129:
        /*021c*/ 	.byte	0x04, 0x11
        /*021e*/ 	.short	(.L_131 - .L_130)
	.align		4
.L_130:
        /*0220*/ 	.word	index@(_Z35group_norm_nhwc_fwd_one_pass_kernelI11Fp16IOFp32WLi128ELi56ELi448EEv26Group_norm_nhwc_fwd_params)
        /*0224*/ 	.word	0x00000000


	//----- nvinfo : EIATTR_REGCOUNT
	.align		4
.L_131:
        /*0228*/ 	.byte	0x04, 0x2f
        /*022a*/ 	.short	(.L_133 - .L_132)
	.align		4
.L_132:
        /*022c*/ 	.word	index@(_Z35group_norm_nhwc_fwd_one_pass_kernelI11Fp16IOFp32WLi64ELi56ELi448EEv26Group_norm_nhwc_fwd_params)
        /*0230*/ 	.word	0x00000020


	//----- nvinfo : EIATTR_FRAME_SIZE
	.align		4
.L_133:
        /*0234*/ 	.byte	0x04, 0x11
        /*0236*/ 	.short	(.L_135 - .L_134)
	.align		4
.L_134:
        /*0238*/ 	.word	index@(_Z35group_norm_nhwc_fwd_one_pass_kernelI11Fp16IOFp32WLi64ELi56ELi448EEv26Group_norm_nhwc_fwd_params)
        /*023c*/ 	.word	0x00000000


	//----- nvinfo : EIATTR_REGCOUNT
	.align		4
.L_135:
        /*0240*/ 	.byte	0x04, 0x2f
        /*0242*/ 	.short	(.L_137 - .L_136)
	.align		4
.L_136:
        /*0244*/ 	.word	index@(_Z35group_norm_nhwc_fwd_one_pass_kernelI11Bf16IOFp16WLi512ELi56ELi448EEv26Group_norm_nhwc_fwd_params)
        /*0248*/ 	.word	0x00000080


	//----- nvinfo : EIATTR_FRAME_SIZE
	.align		4
.L_137:
        /*024c*/ 	.byte	0x04, 0x11
        /*024e*/ 	.short	(.L_139 - .L_138)
	.align		4
.L_138:
        /*0250*/ 	.word	index@(_Z35group_norm_nhwc_fwd_one_pass_kernelI11Bf16IOFp16WLi512ELi56ELi448EEv26Group_norm_nhwc_fwd_params)
        /*0254*/ 	.word	0x00000000


	//----- nvinfo : EIATTR_REGCOUNT
	.align		4
.L_139:
        /*0258*/ 	.byte	0x04, 0x2f
        /*025a*/ 	.short	(.L_141 - .L_140)
	.align		4
.L_140:
        /*025c*/ 	.word	index@(_Z35group_norm_nhwc_fwd_one_pass_kernelI11Bf16IOFp16WLi256ELi56ELi448EEv26Group_norm_nhwc_fwd_params)
        /*0260*/ 	.word	0x0000006e


	//----- nvinfo : EIATTR_FRAME_SIZE
	.align		4
.L_141:
        /*0264*/ 	.byte	0x04, 0x11
        /*0266*/ 	.short	(.L_143 - .L_142)
	.align		4
.L_142:
        /*0268*/ 	.word	index@(_Z35group_norm_nhwc_fwd_one_pass_kernelI11Bf16IOFp16WLi256ELi56ELi448EEv26Group_norm_nhwc_fwd_params)
        /*026c*/ 	.word	0x00000000


	//----- nvinfo : EIATTR_REGCOUNT
	.align		4
.L_143:
        /*0270*/ 	.byte	0x04, 0x2f
        /*0272*/ 	.short	(.L_145 - .L_144)
	.align		4
.L_144:
        /*0274*/ 	.word	index@(_Z35group_norm_nhwc_fwd_one_pass_kernelI11Bf16IOFp16WLi128ELi56ELi448EEv26Group_norm_nhwc_fwd_params)
        /*0278*/ 	.word	0x00000048


	//----- nvinfo : EIATTR_FRAME_SIZE
	.align		4
.L_145:
        /*027c*/ 	.byte	0x04, 0x11
        /*027e*/ 	.short	(.L_147 - .L_146)
	.align		4
.L_146:
        /*0280*/ 	.word	index@(_Z35group_norm_nhwc_fwd_one_pass_kernelI11Bf16IOFp16WLi128ELi56ELi448EEv26Group_norm_nhwc_fwd_params)
        /*0284*/ 	.word	0x00000000


	//----- nvinfo : EIATTR_REGCOUNT
	.align		4
.L_147:
        /*0288*/ 	.byte	0x04, 0x2f
        /*028a*/ 	.short	(.L_149 - .L_148)
	.align		4
.L_148:
        /*028c*/ 	.word	index@(_Z35group_norm_nhwc_fwd_one_pass_kernelI11Bf16IOFp16WLi64ELi56ELi448EEv26Group_norm_nhwc_fwd_params)
        /*0290*/ 	.word	0x00000020


	//----- nvinfo : EIATTR_FRAME_SIZE
	.align		4
.L_149:
        /*0294*/ 	.byte	0x04, 0x11
        /*0296*/ 	.short	(.L_151 - .L_150)
	.align		4
.L_150:
        /*0298*/ 	.word	index@(_Z35group_norm_nhwc_fwd_one_pass_kernelI11Bf16IOFp16WLi64ELi56ELi448EEv26Group_norm_nhwc_fwd_params)
        /*029c*/ 	.word	0x00000000


	//----- nvinfo : EIATTR_REGCOUNT
	.align		4
.L_151:
        /*02a0*/ 	.byte	0x04, 0x2f
        /*02a2*/ 	.short	(.L_153 - .L_152)
	.align		4
.L_152:
        /*02a4*/ 	.word	index@(_Z35group_norm_nhwc_fwd_one_pass_kernelI11Bf16IOBf16WLi512ELi56ELi448EEv26Group_norm_nhwc_fwd_params)
        /*02a8*/ 	.word	0x00000080


	//----- nvinfo : EIATTR_FRAME_SIZE
	.align		4
.L_153:
        /*02ac*/ 	.byte	0x04, 0x11
        /*02ae*/ 	.short	(.L_155 - .L_154)
	.align		4
.L_154:
        /*02b0*/ 	.word	index@(_Z35group_norm_nhwc_fwd_one_pass_kernelI11Bf16IOBf16WLi512ELi56ELi448EEv26Group_norm_nhwc_fwd_params)
        /*02b4*/ 	.word	0x00000000


	//----- nvinfo : EIATTR_REGCOUNT
	.align		4
.L_155:
        /*02b8*/ 	.byte	0x04, 0x2f
        /*02ba*/ 	.short	(.L_157 - .L_156)
	.align		4
.L_156:
        /*02bc*/ 	.word	index@(_Z35group_norm_nhwc_fwd_one_pass_kernelI11Bf16IOBf16WLi256ELi56ELi448EEv26Group_norm_nhwc_fwd_params)
        /*02c0*/ 	.word	0x0000006e


	//----- nvinfo : EIATTR_FRAME_SIZE
	.align		4
.L_157:
        /*02c4*/ 	.byte	0x04, 0x11
        /*02c6*/ 	.short	(.L_159 - .L_158)
	.align		4
.L_158:
        /*02c8*/ 	.word	index@(_Z35group_norm_nhwc_fwd_one_pass_kernelI11Bf16IOBf16WLi256ELi56ELi448EEv26Group_norm_nhwc_fwd_params)
        /*02cc*/ 	.word	0x00000000


	//----- nvinfo : EIATTR_REGCOUNT
	.align		4
.L_159:
        /*02d0*/ 	.byte	0x04, 0x2f
        /*02d2*/ 	.short	(.L_161 - .L_160)
	.align		4
.L_160:
        /*02d4*/ 	.word	index@(_Z35group_norm_nhwc_fwd_one_pass_kernelI11Bf16IOBf16WLi128ELi56ELi448EEv26Group_norm_nhwc_fwd_params)
        /*02d8*/ 	.word	0x00000048


	//----- nvinfo : EIATTR_FRAME_SIZE
	.align		4
.L_161:
        /*02dc*/ 	.byte	0x04, 0x11
        /*02de*/ 	.short	(.L_163 - .L_162)
	.align		4
.L_162:
        /*02e0*/ 	.word	index@(_Z35group_norm_nhwc_fwd_one_pass_kernelI11Bf16IOBf16WLi128ELi56ELi448EEv26Group_norm_nhwc_fwd_params)
        /*02e4*/ 	.word	0x00000000


	//----- nvinfo : EIATTR_REGCOUNT
	.align		4
.L_163:
        /*02e8*/ 	.byte	0x04, 0x2f
        /*02ea*/ 	.short	(.L_165 - .L_164)
	.align		4
.L_164:
        /*02ec*/ 	.word	index@(_Z35group_norm_nhwc_fwd_one_pass_kernelI11Bf16IOBf16WLi64ELi56ELi448EEv26Group_norm_nhwc_fwd_params)
        /*02f0*/ 	.word	0x00000020


	//----- nvinfo : EIATTR_FRAME_SIZE
	.align		4
.L_165:
        /*02f4*/ 	.byte	0x04, 0x11
        /*02f6*/ 	.short	(.L_167 - .L_166)
	.align		4
.L_166:
        /*02f8*/ 	.word	index@(_Z35group_norm_nhwc_fwd_one_pass_kernelI11Bf16IOBf16WLi64ELi56ELi448EEv26Group_norm_nhwc_fwd_params)
        /*02fc*/ 	.word	0x00000000


	//----- nvinfo : EIATTR_REGCOUNT
	.align		4
.L_167:
        /*0300*/ 	.byte	0x04, 0x2f
        /*0302*/ 	.short	(.L_169 - .L_168)
	.align		4
.L_168:
        /*0304*/ 	.word	index@(_Z35group_norm_nhwc_fwd_one_pass_kernelI11Bf16IOFp32WLi512ELi56ELi448EEv26Group_norm_nhwc_fwd_params)
        /*0308*/ 	.word	0x00000080


	//----- nvinfo : EIATTR_FRAME_SIZE
	.align		4
.L_169:
        /*030c*/ 	.byte	0x04, 0x11
        /*030e*/ 	.short	(.L_171 - .L_170)
	.align		4
.L_170:
        /*0310*/ 	.word	index@(_Z35group_norm_nhwc_fwd_one_pass_kernelI11Bf16IOFp32WLi512ELi56ELi448EEv26Group_norm_nhwc_fwd_params)
        /*0314*/ 	.word	0x00000000


	//----- nvinfo : EIATTR_REGCOUNT
	.align		4
.L_171:
        /*0318*/ 	.byte	0x04, 0x2f
        /*031a*/ 	.short	(.L_173 - .L_172)
	.align		4
.L_172:
        /*031c*/ 	.word	index@(_Z35group_norm_nhwc_fwd_one_pass_kernelI11Bf16IOFp32WLi256ELi56ELi448EEv26Group_norm_nhwc_fwd_params)
        /*0320*/ 	.word	0x0000006b


	//----- nvinfo : EIATTR_FRAME_SIZE
	.align		4
.L_173:
        /*0324*/ 	.byte	0x04, 0x11
        /*0326*/ 	.short	(.L_175 - .L_174)
	.align		4
.L_174:
        /*0328*/ 	.word	index@(_Z35group_norm_nhwc_fwd_one_pass_kernelI11Bf16IOFp32WLi256ELi56ELi448EEv26Group_norm_nhwc_fwd_params)
        /*032c*/ 	.word	0x00000000


	//----- nvinfo : EIATTR_REGCOUNT
	.align		4
.L_175:
        /*0330*/ 	.byte	0x04, 0x2f
        /*0332*/ 	.short	(.L_177 - .L_176)
	.align		4
.L_176:
        /*0334*/ 	.word	index@(_Z35group_norm_nhwc_fwd_one_pass_kernelI11Bf16IOFp32WLi128ELi56ELi448EEv26Group_norm_nhwc_fwd_params)
        /*0338*/ 	.word	0x00000048


	//----- nvinfo : EIATTR_FRAME_SIZE
	.align		4
.L_177:
        /*033c*/ 	.byte	0x04, 0x11
        /*033e*/ 	.short	(.L_179 - .L_178)
	.align		4
.L_178:
        /*0340*/ 	.word	index@(_Z35group_norm_nhwc_fwd_one_pass_kernelI11Bf16IOFp32WLi128ELi56ELi448EEv26Group_norm_nhwc_fwd_params)
        /*0344*/ 	.word	0x00000000


	//----- nvinfo : EIATTR_REGCOUNT
	.align		4
.L_179:
        /*0348*/ 	.byte	0x04, 0x2f
        /*034a*/ 	.short	(.L_181 - .L_180)
	.align		4
.L_180:
        /*034c*/ 	.word	index@(_Z35group_norm_nhwc_fwd_one_pass_kernelI11Bf16IOFp32WLi64ELi56ELi448EEv26Group_norm_nhwc_fwd_params)
        /*0350*/ 	.word	0x00000020


	//----- nvinfo : EIATTR_FRAME_SIZE
	.align		4
.L_181:
        /*0354*/ 	.byte	0x04, 0x11
        /*0356*/ 	.short	(.L_183 - .L_182)
	.align		4
.L_182:
        /*0358*/ 	.word	index@(_Z35group_norm_nhwc_fwd_one_pass_kernelI11Bf16IOFp32WLi64ELi56ELi448EEv26Group_norm_nhwc_fwd_params)
        /*035c*/ 	.word	0x00000000


	//----- nvinfo : EIATTR_REGCOUNT
	.align		4
.L_183:
        /*0360*/ 	.byte	0x04, 0x2f
        /*0362*/ 	.short	(.L_185 - .L_184)
	.align		4
.L_184:
        /*0364*/ 	.word	index@(_Z35group_norm_nhwc_bwd_one_pass_kernelI11Fp32IOFp16WLi512ELi56ELi448EEv26Group_norm_nhwc_bwd_params)
        /*0368*/ 	.word	0x00000080


	//----- nvinfo : EIATTR_FRAME_SIZE
	.align		4
.L_185:
        /*036c*/ 	.byte	0x04, 0x11
        /*036e*/ 	.short	(.L_187 - .L_186)
	.align		4
.L_186:
        /*0370*/ 	.word	index@(_Z35group_norm_nhwc_bwd_one_pass_kernelI11Fp32IOFp16WLi512ELi56ELi448EEv26Group_norm_nhwc_bwd_params)
        /*0374*/ 	.word	0x000002f0


	//----- nvinfo : EIATTR_REGCOUNT
	.align		4
.L_187:
        /*0378*/ 	.byte	0x04, 0x2f
        /*037a*/ 	.short	(.L_189 - .L_188)
	.align		4
.L_188:
        /*037c*/ 	.word	index@(_Z35group_norm_nhwc_bwd_one_pass_kernelI11Fp32IOFp16WLi256ELi56ELi448EEv26Group_norm_nhwc_bwd_params)
        /*0380*/ 	.word	0x00000080


	//----- nvinfo : EIATTR_FRAME_SIZE
	.align		4
.L_189:
        /*0384*/ 	.byte	0x04, 0x11
        /*0386*/ 	.short	(.L_191 - .L_190)
	.align		4
.L_190:
        /*0388*/ 	.word	index@(_Z35group_norm_nhwc_bwd_one_pass_kernelI11Fp32IOFp16WLi256ELi56ELi448EEv26Group_norm_nhwc_bwd_params)
        /*038c*/ 	.word	0x00000000


	//----- nvinfo : EIATTR_REGCOUNT
	.align		4
.L_191:
        /*0390*/ 	.byte	0x04, 0x2f
        /*0392*/ 	.short	(.L_193 - .L_192)
	.align		4
.L_192:
        /*0394*/ 	.word	index@(_Z35group_norm_nhwc_bwd_one_pass_kernelI11Fp32IOFp16WLi128ELi56ELi448EEv26Group_norm_nhwc_bwd_params)
        /*0398*/ 	.word	0x00000048


	//----- nvinfo : EIATTR_FRAME_SIZE
	.align		4
.L_193:
        /*039c*/ 	.byte	0x04, 0x11
        /*039e*/ 	.short	(.L_195 - .L_194)
	.align		4
.L_194:
        /*03a0*/ 	.word	index@(_Z35group_norm_nhwc_bwd_one_pass_kernelI11Fp32IOFp16WLi128ELi56ELi448EEv26Group_norm_nhwc_bwd_params)
        /*03a4*/ 	.word	0x00000000


	//----- nvinfo : EIATTR_REGCOUNT
	.align		4
.L_195:
        /*03a8*/ 	.byte	0x04, 0x2f
        /*03aa*/ 	.short	(.L_197 - .L_196)
	.align		4
.L_196:
        /*03ac*/ 	.word	index@(_Z35group_norm_nhwc_bwd_one_pass_kernelI11Fp32IOFp16WLi64ELi56ELi448EEv26Group_norm_nhwc_bwd_params)
        /*03b0*/ 	.word	0x00000048


	//----- nvinfo : EIATTR_FRAME_SIZE
	.align		4
.L_197:
        /*03b4*/ 	.byte	0x04, 0x11
        /*03b6*/ 	.short	(.L_199 - .L_198)
	.align		4
.L_198:
        /*03b8*/ 	.word	index@(_Z35group_norm_nhwc_bwd_one_pass_kernelI11Fp32IOFp16WLi64ELi56ELi448EEv26Group_norm_nhwc_bwd_params)
        /*03bc*/ 	.word	0x00000000


	//----- nvinfo : EIATTR_REGCOUNT
	.align		4
.L_199:
        /*03c0*/ 	.byte	0x04, 0x2f
        /*03c2*/ 	.short	(.L_201 - .L_200)
	.align		4
.L_200:
        /*03c4*/ 	.word	index@(_Z35group_norm_nhwc_bwd_one_pass_kernelI11Fp32IOBf16WLi512ELi56ELi448EEv26Group_norm_nhwc_bwd_params)
        /*03c8*/ 	.word	0x00000080


	//----- nvinfo : EIATTR_FRAME_SIZE
	.align		4
.L_201:
        /*03cc*/ 	.byte	0x04, 0x11
        /*03ce*/ 	.short	(.L_203 - .L_202)
	.align		4
.L_202:
        /*03d0*/ 	.word	index@(_Z35group_norm_nhwc_bwd_one_pass_kernelI11Fp32IOBf16WLi512ELi56ELi448EEv26Group_norm_nhwc_bwd_params)
        /*03d4*/ 	.word	0x000002f0


	//----- nvinfo : EIATTR_REGCOUNT
	.align		4
.L_203:
        /*03d8*/ 	.byte	0x04, 0x2f
        /*03da*/ 	.short	(.L_205 - .L_204)
	.align		4
.L_204:
        /*03dc*/ 	.word	index@(_Z35group_norm_nhwc_bwd_one_pass_kernelI11Fp32IOBf16WLi256ELi56ELi448EEv26Group_norm_nhwc_bwd_params)
        /*03e0*/ 	.word	0x00000080


	//----- nvinfo : EIATTR_FRAME_SIZE
	.align		4
.L_205:
        /*03e4*/ 	.byte	0x04, 0x11
        /*03e6*/ 	.short	(.L_207 - .L_206)
	.align		4
.L_206:
        /*03e8*/ 	.word	index@(_Z35group_norm_nhwc_bwd_one_pass_kernelI11Fp32IOBf16WLi256ELi56ELi448EEv26Group_norm_nhwc_bwd_params)
        /*03ec*/ 	.word	0x00000000


	//----- nvinfo : EIATTR_REGCOUNT
	.align		4
.L_207:
        /*03f0*/ 	.byte	0x04, 0x2f
        /*03f2*/ 	.short	(.L_209 - .L_208)
	.align		4
.L_208:
        /*03f4*/ 	.word	index@(_Z35group_norm_nhwc_bwd_one_pass_kernelI11Fp32IOBf16WLi128ELi56ELi448EEv26Group_norm_nhwc_bwd_params)
        /*03f8*/ 	.word	0x00000048


	//----- nvinfo : EIATTR_FRAME_SIZE
	.align		4
.L_209:
        /*03fc*/ 	.byte	0x04, 0x11
        /*03fe*/ 	.short	(.L_211 - .L_210)
	.align		4
.L_210:
        /*0400*/ 	.word	index@(_Z35group_norm_nhwc_bwd_one_pass_kernelI11Fp32IOBf16WLi128ELi56ELi448EEv26Group_norm_nhwc_bwd_params)
        /*0404*/ 	.word	0x00000000


	//----- nvinfo : EIATTR_REGCOUNT
	.align		4
.L_211:
        /*0408*/ 	.byte	0x04, 0x2f
        /*040a*/ 	.short	(.L_213 - .L_212)
	.align		4
.L_212:
        /*040c*/ 	.word	index@(_Z35group_norm_nhwc_bwd_one_pass_kernelI11Fp32IOBf16WLi64ELi56ELi448EEv26Group_norm_nhwc_bwd_params)
        /*0410*/ 	.word	0x00000048


	//----- nvinfo : EIATTR_FRAME_SIZE
	.align		4
.L_213:
        /*0414*/ 	.byte	0x04, 0x11
        /*0416*/ 	.short	(.L_215 - .L_214)
	.align		4
.L_214:
        /*0418*/ 	.word	index@(_Z35group_norm_nhwc_bwd_one_pass_kernelI11Fp32IOBf16WLi64ELi56ELi448EEv26Group_norm_nhwc_bwd_params)
        /*041c*/ 	.word	0x00000000


	//----- nvinfo : EIATTR_REGCOUNT
	.align		4
.L_215:
        /*0420*/ 	.byte	0x04, 0x2f
        /*0422*/ 	.short	(.L_217 - .L_216)
	.align		4
.L_216:
        /*0424*/ 	.word	index@(_Z35group_norm_nhwc_bwd_one_pass_kernelI11Fp32IOFp32WLi512ELi56ELi448EEv26Group_norm_nhwc_bwd_params)
        /*0428*/ 	.word	0x00000080


	//----- nvinfo : EIATTR_FRAME_SIZE
	.align		4
.L_217:
        /*042c*/ 	.byte	0x04, 0x11
        /*042e*/ 	.short	(.L_219 - .L_218)
	.align		4
.L_218:
        /*0430*/ 	.word	index@(_Z35group_norm_nhwc_bwd_one_pass_kernelI11Fp32IOFp32WLi512ELi56ELi448EEv26Group_norm_nhwc_bwd_params)
        /*0434*/ 	.word	0x000002f0


	//----- nvinfo : EIATTR_REGCOUNT
	.align		4
.L_219:
        /*0438*/ 	.byte	0x04, 0x2f
        /*043a*/ 	.short	(.L_221 - .L_220)
	.align		4
.L_220:
        /*043c*/ 	.word	index@(_Z35group_norm_nhwc_bwd_one_pass_kernelI11Fp32IOFp32WLi256ELi56ELi448EEv26Group_norm_nhwc_bwd_params)
        /*0440*/ 	.word	0x00000080


	//----- nvinfo : EIATTR_FRAME_SIZE
	.align		4
.L_221:
        /*0444*/ 	.byte	0x04, 0x11
        /*0446*/ 	.short	(.L_223 - .L_222)
	.align		4
.L_222:
        /*0448*/ 	.word	index@(_Z35group_norm_nhwc_bwd_one_pass_kernelI11Fp32IOFp32WLi256ELi56ELi448EEv26Group_norm_nhwc_bwd_params)
        /*044c*/ 	.word	0x00000000


	//----- nvinfo : EIATTR_REGCOUNT
	.align		4
.L_223:
        /*0450*/ 	.byte	0x04, 0x2f
        /*0452*/ 	.short	(.L_225 - .L_224)
	.align		4
.L_224:
        /*0454*/ 	.word	index@(_Z35group_norm_nhwc_bwd_one_pass_kernelI11Fp32IOFp32WLi128ELi56ELi448EEv26Group_norm_nhwc_bwd_params)
        /*0458*/ 	.word	0x00000048


	//----- nvinfo : EIATTR_FRAME_SIZE
	.align		4
.L_225:
        /*045c*/ 	.byte	0x04, 0x11
        /*045e*/ 	.short	(.L_227 - .L_226)
	.align		4
.L_226:
        /*0460*/ 	.word	index@(_Z35group_norm_nhwc_bwd_one_pass_kernelI11Fp32IOFp32WLi128ELi56ELi448EEv26Group_norm_nhwc_bwd_params)
        /*0464*/ 	.word	0x00000000


	//----- nvinfo : EIATTR_REGCOUNT
	.align		4
.L_227:
        /*0468*/ 	.byte	0x04, 0x2f
        /*046a*/ 	.short	(.L_229 - .L_228)
	.align		4
.L_228:
        /*046c*/ 	.word	index@(_Z35group_norm_nhwc_bwd_one_pass_kernelI11Fp32IOFp32WLi64ELi56ELi448EEv26Group_norm_nhwc_bwd_params)
        /*0470*/ 	.word	0x00000048


	//----- nvinfo : EIATTR_FRAME_SIZE
	.align		4
.L_229:
        /*0474*/ 	.byte	0x04, 0x11
        /*0476*/ 	.short	(.L_231 - .L_230)
	.align		4
.L_230:
        /*0478*/ 	.word	index@(_Z35group_norm_nhwc_bwd_one_pass_kernelI11Fp32IOFp32WLi64ELi56ELi448EEv26Group_norm_nhwc_bwd_params)
        /*047c*/ 	.word	0x00000000


	//----- nvinfo : EIATTR_REGCOUNT
	.align		4
.L_231:
        /*0480*/ 	.byte	0x04, 0x2f
        /*0482*/ 	.short	(.L_233 - .L_232)
	.align		4
.L_232:
        /*0484*/ 	.word	index@(_Z35group_norm_nhwc_bwd_one_pass_kernelI11Fp16IOFp16WLi512ELi56ELi448EEv26Group_norm_nhwc_bwd_params)
        /*0488*/ 	.word	0x00000077


	//----- nvinfo : EIATTR_FRAME_SIZE
	.align		4
.L_233:
        /*048c*/ 	.byte	0x04, 0x11
        /*048e*/ 	.short	(.L_235 - .L_234)
	.align		4
.L_234:
        /*0490*/ 	.word	index@(_Z35group_norm_nhwc_bwd_one_pass_kernelI11Fp16IOFp16WLi512ELi56ELi448EEv26Group_norm_nhwc_bwd_params)
        /*0494*/ 	.word	0x00000110


	//----- nvinfo : EIATTR_REGCOUNT
	.align		4
.L_235:
        /*0498*/ 	.byte	0x04, 0x2f
        /*049a*/ 	.short	(.L_237 - .L_236)
	.align		4
.L_236:
        /*049c*/ 	.word	index@(_Z35group_norm_nhwc_bwd_one_pass_kernelI11Fp16IOFp16WLi256ELi56ELi448EEv26Group_norm_nhwc_bwd_params)
        /*04a0*/ 	.word	0x00000048


	//----- nvinfo : EIATTR_FRAME_SIZE
	.align		4
.L_237:
        /*04a4*/ 	.byte	0x04, 0x11
        /*04a6*/ 	.short	(.L_239 - .L_238)
	.align		4
.L_238:
        /*04a8*/ 	.word	index@(_Z35group_norm_nhwc_bwd_one_pass_kernelI11Fp16IOFp16WLi256ELi56ELi448EEv26Group_norm_nhwc_bwd_params)
        /*04ac*/ 	.word	0x00000000


	//----- nvinfo : EIATTR_REGCOUNT
	.align		4
.L_239:
        /*04b0*/ 	.byte	0x04, 0x2f
        /*04b2*/ 	.short	(.L_241 - .L_240)
	.align		4
.L_240:
        /*04b4*/ 	.word	index@(_Z35group_norm_nhwc_bwd_one_pass_kernelI11Fp16IOFp16WLi128ELi56ELi448EEv26Group_norm_nhwc_bwd_params)
        /*04b8*/ 	.word	0x00000048


	//----- nvinfo : EIATTR_FRAME_SIZE
	.align		4
.L_241:
        /*04bc*/ 	.byte	0x04, 0x11
        /*04be*/ 	.short	(.L_243 - .L_242)
	.align		4
.L_242:
        /*04c0*/ 	.word	index@(_Z35group_norm_nhwc_bwd_one_pass_kernelI11Fp16IOFp16WLi128ELi56ELi448EEv26Group_norm_nhwc_bwd_params)
        /*04c4*/ 	.word	0x00000000


	//----- nvinfo : EIATTR_REGCOUNT
	.align		4
.L_243:
        /*04c8*/ 	.byte	0x04, 0x2f
        /*04ca*/ 	.short	(.L_245 - .L_244)
	.align		4
.L_244:
        /*04cc*/ 	.word	index@(_Z35group_norm_nhwc_bwd_one_pass_kernelI11Fp16IOFp16WLi64ELi56ELi448EEv26Group_norm_nhwc_bwd_params)
        /*04d0*/ 	.word	0x00000036


	//----- nvinfo : EIATTR_FRAME_SIZE
	.align		4
.L_245:
        /*04d4*/ 	.byte	0x04, 0x11
        /*04d6*/ 	.short	(.L_247 - .L_246)
	.align		4
.L_246:
        /*04d8*/ 	.word	index@(_Z35group_norm_nhwc_bwd_one_pass_kernelI11Fp16IOFp16WLi64ELi56ELi448EEv26Group_norm_nhwc_bwd_params)
        /*04dc*/ 	.word	0x00000000


	//----- nvinfo : EIATTR_REGCOUNT
	.align		4
.L_247:
        /*04e0*/ 	.byte	0x04, 0x2f
        /*04e2*/ 	.short	(.L_249 - .L_248)
	.align		4
.L_248:
        /*04e4*/ 	.word	index@(_Z35group_norm_nhwc_bwd_one_pass_kernelI11Fp16IOBf16WLi512ELi56ELi448EEv26Group_norm_nhwc_bwd_params)
        /*04e8*/ 	.word	0x00000076


	//----- nvinfo : EIATTR_FRAME_SIZE
	.align		4
.L_249:
        /*04ec*/ 	.byte	0x04, 0x11
        /*04ee*/ 	.short	(.L_251 - .L_250)
	.align		4
.L_250:
        /*04f0*/ 	.word	index@(_Z35group_norm_nhwc_bwd_one_pass_kernelI11Fp16IOBf16WLi512ELi56ELi448EEv26Group_norm_nhwc_bwd_params)
        /*04f4*/ 	.word	0x00000110


	//----- nvinfo : EIATTR_REGCOUNT
	.align		4
.L_251:
        /*04f8*/ 	.byte	0x04, 0x2f
        /*04fa*/ 	.short	(.L_253 - .L_252)
	.align		4
.L_252:
        /*04fc*/ 	.word	index@(_Z35group_norm_nhwc_bwd_one_pass_kernelI11Fp16IOBf16WLi256ELi56ELi448EEv26Group_norm_nhwc_bwd_params)
        /*0500*/ 	.word	0x00000048


	//----- nvinfo : EIATTR_FRAME_SIZE
	.align		4
.L_253:
        /*0504*/ 	.byte	0x04, 0x11
        /*0506*/ 	.short	(.L_255 - .L_254)
	.align		4
.L_254:
        /*0508*/ 	.word	index@(_Z35group_norm_nhwc_bwd_one_pass_kernelI11Fp16IOBf16WLi256ELi56ELi448EEv26Group_norm_nhwc_bwd_params)
        /*050c*/ 	.word	0x00000000


	//----- nvinfo : EIATTR_REGCOUNT
	.align		4
.L_255:
        /*0510*/ 	.byte	0x04, 0x2f
        /*0512*/ 	.short	(.L_257 - .L_256)
	.align		4
.L_256:
        /*0514*/ 	.word	index@(_Z35group_norm_nhwc_bwd_one_pass_kernelI11Fp16IOBf16WLi128ELi56ELi448EEv26Group_norm_nhwc_bwd_params)
        /*0518*/ 	.word	0x00000048


	//----- nvinfo : EIATTR_FRAME_SIZE
	.align		4
.L_257:
        /*051c*/ 	.byte	0x04, 0x11
        /*051e*/ 	.short	(.L_259 - .L_258)
	.align		4
.L_258:
        /*0520*/ 	.word	index@(_Z35group_norm_nhwc_bwd_one_pass_kernelI11Fp16IOBf16WLi128ELi56ELi448EEv26Group_norm_nhwc_bwd_params)
        /*0524*/ 	.word	0x00000000


	//----- nvinfo : EIATTR_REGCOUNT
	.align		4
.L_259:
        /*0528*/ 	.byte	0x04, 0x2f
        /*052a*/ 	.short	(.L_261 - .L_260)
	.align		4
.L_260:
        /*052c*/ 	.word	index@(_Z35group_norm_nhwc_bwd_one_pass_kernelI11Fp16IOBf16WLi64ELi56ELi448EEv26Group_norm_nhwc_bwd_params)
        /*0530*/ 	.word	0x00000036


	//----- nvinfo : EIATTR_FRAME_SIZE
	.align		4
.L_261:
        /*0534*/ 	.byte	0x04, 0x11
        /*0536*/ 	.short	(.L_263 - .L_262)
	.align		4
.L_262:
        /*0538*/ 	.word	index@(_Z35group_norm_nhwc_bwd_one_pass_kernelI11Fp16IOBf16WLi64ELi56ELi448EEv26Group_norm_nhwc_bwd_params)
        /*053c*/ 	.word	0x00000000


	//----- nvinfo : EIATTR_REGCOUNT
	.align		4
.L_263:
        /*0540*/ 	.byte	0x04, 0x2f
        /*0542*/ 	.short	(.L_265 - .L_264)
	.align		4
.L_264:
        /*0544*/ 	.word	index@(_Z35group_norm_nhwc_bwd_one_pass_kernelI11Fp16IOFp32WLi512ELi56ELi448EEv26Group_norm_nhwc_bwd_params)
        /*0548*/ 	.word	0x00000075


	//----- nvinfo : EIATTR_FRAME_SIZE
	.align		4
.L_265:
        /*054c*/ 	.byte	0x04, 0x11
        /*054e*/ 	.short	(.L_267 - .L_266)
	.align		4
.L_266:
        /*0550*/ 	.word	index@(_Z35group_norm_nhwc_bwd_one_pass_kernelI11Fp16IOFp32WLi512ELi56ELi448EEv26Group_norm_nhwc_bwd_params)
        /*0554*/ 	.word	0x00000110


	//----- nvinfo : EIATTR_REGCOUNT
	.align		4
.L_267:
        /*0558*/ 	.byte	0x04, 0x2f
        /*055a*/ 	.short	(.L_269 - .L_268)
	.align		4
.L_268:
        /*055c*/ 	.word	index@(_Z35group_norm_nhwc_bwd_one_pass_kernelI11Fp16IOFp32WLi256ELi56ELi448EEv26Group_norm_nhwc_bwd_params)
        /*0560*/ 	.word	0x00000048


	//----- nvinfo : EIATTR_FRAME_SIZE
	.align		4
.L_269:
        /*0564*/ 	.byte	0x04, 0x11
        /*0566*/ 	.short	(.L_271 - .L_270)
	.align		4
.L_270:
        /*0568*/ 	.word	index@(_Z35group_norm_nhwc_bwd_one_pass_kernelI11Fp16IOFp32WLi256ELi56ELi448EEv26Group_norm_nhwc_bwd_params)
        /*056c*/ 	.word	0x00000000


	//----- nvinfo : EIATTR_REGCOUNT
	.align		4
.L_271:
        /*0570*/ 	.byte	0x04, 0x2f
        /*0572*/ 	.short	(.L_273 - .L_272)
	.align		4
.L_272:
        /*0574*/ 	.word	index@(_Z35group_norm_nhwc_bwd_one_pass_kernelI11Fp16IOFp32WLi128ELi56ELi448EEv26Group_norm_nhwc_bwd_params)
        /*0578*/ 	.word	0x00000048


	//----- nvinfo : EIATTR_FRAME_SIZE
	.align		4
.L_273:
        /*057c*/ 	.byte	0x04, 0x11
        /*057e*/ 	.short	(.L_275 - .L_274)
	.align		4
.L_274:
        /*0580*/ 	.word	index@(_Z35group_norm_nhwc_bwd_one_pass_kernelI11Fp16IOFp32WLi128ELi56ELi448EEv26Group_norm_nhwc_bwd_params)
        /*0584*/ 	.word	0x00000000


	//----- nvinfo : EIATTR_REGCOUNT
	.align		4
.L_275:
        /*0588*/ 	.byte	0x04, 0x2f
        /*058a*/ 	.short	(.L_277 - .L_276)
	.align		4
.L_276:
        /*058c*/ 	.word	index@(_Z35group_norm_nhwc_bwd_one_pass_kernelI11Fp16IOFp32WLi64ELi56ELi448EEv26Group_norm_nhwc_bwd_params)
        /*0590*/ 	.word	0x0000003a


	//----- nvinfo : EIATTR_FRAME_SIZE
	.align		4
.L_277:
        /*0594*/ 	.byte	0x04, 0x11
        /*0596*/ 	.short	(.L_279 - .L_278)
	.align		4
.L_278:
        /*0598*/ 	.word	index@(_Z35group_norm_nhwc_bwd_one_pass_kernelI11Fp16IOFp32WLi64ELi56ELi448EEv26Group_norm_nhwc_bwd_params)
        /*059c*/ 	.word	0x00000000


	//----- nvinfo : EIATTR_REGCOUNT
	.align		4
.L_279:
        /*05a0*/ 	.byte	0x04, 0x2f
        /*05a2*/ 	.short	(.L_281 - .L_280)
	.align		4
.L_280:
        /*05a4*/ 	.word	index@(_Z35group_norm_nhwc_bwd_one_pass_kernelI11Bf16IOFp16WLi512ELi56ELi448EEv26Group_norm_nhwc_bwd_params)
        /*05a8*/ 	.word	0x00000080


	//----- nvinfo : EIATTR_FRAME_SIZE
	.align		4
.L_281:
        /*05ac*/ 	.byte	0x04, 0x11
        /*05ae*/ 	.short	(.L_283 - .L_282)
	.align		4
.L_282:
        /*05b0*/ 	.word	index@(_Z35group_norm_nhwc_bwd_one_pass_kernelI11Bf16IOFp16WLi512ELi56ELi448EEv26Group_norm_nhwc_bwd_params)
        /*05b4*/ 	.word	0x00000250


	//----- nvinfo : EIATTR_REGCOUNT
	.align		4
.L_283:
        /*05b8*/ 	.byte	0x04, 0x2f
        /*05ba*/ 	.short	(.L_285 - .L_284)
	.align		4
.L_284:
        /*05bc*/ 	.word	index@(_Z35group_norm_nhwc_bwd_one_pass_kernelI11Bf16IOFp16WLi256ELi56ELi448EEv26Group_norm_nhwc_bwd_params)
        /*05c0*/ 	.word	0x00000080


	//----- nvinfo : EIATTR_FRAME_SIZE
	.align		4
.L_285:
        /*05c4*/ 	.byte	0x04, 0x11
        /*05c6*/ 	.short	(.L_287 - .L_286)
	.align		4
.L_286:
        /*05c8*/ 	.word	index@(_Z35group_norm_nhwc_bwd_one_pass_kernelI11Bf16IOFp16WLi256ELi56ELi448EEv26Group_norm_nhwc_bwd_params)
        /*05cc*/ 	.word	0x00000000


	//----- nvinfo : EIATTR_REGCOUNT
	.align		4
.L_287:
        /*05d0*/ 	.byte	0x04, 0x2f
        /*05d2*/ 	.short	(.L_289 - .L_288)
	.align		4
.L_288:
        /*05d4*/ 	.word	index@(_Z35group_norm_nhwc_bwd_one_pass_kernelI11Bf16IOFp16WLi128ELi56ELi448EEv26Group_norm_nhwc_bwd_params)
        /*05d8*/ 	.word	0x00000063


	//----- nvinfo : EIATTR_FRAME_SIZE
	.align		4
.L_289:
        /*05dc*/ 	.byte	0x04, 0x11
        /*05de*/ 	.short	(.L_291 - .L_290)
	.align		4
.L_290:
        /*05e0*/ 	.word	index@(_Z35group_norm_nhwc_bwd_one_pass_kernelI11Bf16IOFp16WLi128ELi56ELi448EEv26Group_norm_nhwc_bwd_params)
        /*05e4*/ 	.word	0x00000000


	//----- nvinfo : EIATTR_REGCOUNT
	.align		4
.L_291:
        /*05e8*/ 	.byte	0x04, 0x2f
        /*05ea*/ 	.short	(.L_293 - .L_292)
	.align		4
.L_292:
        /*05ec*/ 	.word	index@(_Z35group_norm_nhwc_bwd_one_pass_kernelI11Bf16IOFp16WLi64ELi56ELi448EEv26Group_norm_nhwc_bwd_params)
        /*05f0*/ 	.word	0x0000003c


	//----- nvinfo : EIATTR_FRAME_SIZE
	.align		4
.L_293:
        /*05f4*/ 	.byte	0x04, 0x11
        /*05f6*/ 	.short	(.L_295 - .L_294)
	.align		4
.L_294:
        /*05f8*/ 	.word	index@(_Z35group_norm_nhwc_bwd_one_pass_kernelI11Bf16IOFp16WLi64ELi56ELi448EEv26Group_norm_nhwc_bwd_params)
        /*05fc*/ 	.word	0x00000000


	//----- nvinfo : EIATTR_REGCOUNT
	.align		4
.L_295:
        /*0600*/ 	.byte	0x04, 0x2f
        /*0602*/ 	.short	(.L_297 - .L_296)
	.align		4
.L_296:
        /*0604*/ 	.word	index@(_Z35group_norm_nhwc_bwd_one_pass_kernelI11Bf16IOBf16WLi512ELi56ELi448EEv26Group_norm_nhwc_bwd_params)
        /*0608*/ 	.word	0x00000080


	//----- nvinfo : EIATTR_FRAME_SIZE
	.align		4
.L_297:
        /*060c*/ 	.byte	0x04, 0x11
        /*060e*/ 	.short	(.L_299 - .L_298)
	.align		4
.L_298:
        /*0610*/ 	.word	index@(_Z35group_norm_nhwc_bwd_one_pass_kernelI11Bf16IOBf16WLi512ELi56ELi448EEv26Group_norm_nhwc_bwd_params)
        /*0614*/ 	.word	0x00000250


	//----- nvinfo : EIATTR_REGCOUNT
	.align		4
.L_299:
        /*0618*/ 	.byte	0x04, 0x2f
        /*061a*/ 	.short	(.L_301 - .L_300)
	.align		4
.L_300:
        /*061c*/ 	.word	index@(_Z35group_norm_nhwc_bwd_one_pass_kernelI11Bf16IOBf16WLi256ELi56ELi448EEv26Group_norm_nhwc_bwd_params)
        /*0620*/ 	.word	0x00000080


	//----- nvinfo : EIATTR_FRAME_SIZE
	.align		4
.L_301:
        /*0624*/ 	.byte	0x04, 0x11
        /*0626*/ 	.short	(.L_303 - .L_302)
	.align		4
.L_302:
        /*0628*/ 	.word	index@(_Z35group_norm_nhwc_bwd_one_pass_kernelI11Bf16IOBf16WLi256ELi56ELi448EEv26Group_norm_nhwc_bwd_params)
        /*062c*/ 	.word	0x00000000


	//----- nvinfo : EIATTR_REGCOUNT
	.align		4
.L_303:
        /*0630*/ 	.byte	0x04, 0x2f
        /*0632*/ 	.short	(.L_305 - .L_304)
	.align		4
.L_304:
        /*0634*/ 	.word	index@(_Z35group_norm_nhwc_bwd_one_pass_kernelI11Bf16IOBf16WLi128ELi56ELi448EEv26Group_norm_nhwc_bwd_params)
        /*0638*/ 	.word	0x00000063


	//----- nvinfo : EIATTR_FRAME_SIZE
	.align		4
.L_305:
        /*063c*/ 	.byte	0x04, 0x11
        /*063e*/ 	.short	(.L_307 - .L_306)
	.align		4
.L_306:
        /*0640*/ 	.word	index@(_Z35group_norm_nhwc_bwd_one_pass_kernelI11Bf16IOBf16WLi128ELi56ELi448EEv26Group_norm_nhwc_bwd_params)
        /*0644*/ 	.word	0x00000000


	//----- nvinfo : EIATTR_REGCOUNT
	.align		4
.L_307:
        /*0648*/ 	.byte	0x04, 0x2f
        /*064a*/ 	.short	(.L_309 - .L_308)
	.align		4
.L_308:
        /*064c*/ 	.word	index@(_Z35group_norm_nhwc_bwd_one_pass_kernelI11Bf16IOBf16WLi64ELi56ELi448EEv26Group_norm_nhwc_bwd_params)
        /*0650*/ 	.word	0x0000003c


	//----- nvinfo : EIATTR_FRAME_SIZE
	.align		4
.L_309:
        /*0654*/ 	.byte	0x04, 0x11
        /*0656*/ 	.short	(.L_311 - .L_310)
	.align		4
.L_310:
        /*0658*/ 	.word	index@(_Z35group_norm_nhwc_bwd_one_pass_kernelI11Bf16IOBf16WLi64ELi56ELi448EEv26Group_norm_nhwc_bwd_params)
        /*065c*/ 	.word	0x00000000


	//----- nvinfo : EIATTR_REGCOUNT
	.align		4
.L_311:
        /*0660*/ 	.byte	0x04, 0x2f
        /*0662*/ 	.short	(.L_313 - .L_312)
	.align		4
.L_312:
        /*0664*/ 	.word	index@(_Z35group_norm_nhwc_bwd_one_pass_kernelI11Bf16IOFp32WLi512ELi56ELi448EEv26Group_norm_nhwc_bwd_params)
        /*0668*/ 	.word	0x00000080


	//----- nvinfo : EIATTR_FRAME_SIZE
	.align		4
.L_313:
        /*066c*/ 	.byte	0x04, 0x11
        /*066e*/ 	.short	(.L_315 - .L_314)
	.align		4
.L_314:
        /*0670*/ 	.word	index@(_Z35group_norm_nhwc_bwd_one_pass_kernelI11Bf16IOFp32WLi512ELi56ELi448EEv26Group_norm_nhwc_bwd_params)
        /*0674*/ 	.word	0x00000230


	//----- nvinfo : EIATTR_REGCOUNT
	.align		4
.L_315:
        /*0678*/ 	.byte	0x04, 0x2f
        /*067a*/ 	.short	(.L_317 - .L_316)
	.align		4
.L_316:
        /*067c*/ 	.word	index@(_Z35group_norm_nhwc_bwd_one_pass_kernelI11Bf16IOFp32WLi256ELi56ELi448EEv26Group_norm_nhwc_bwd_params)
        /*0680*/ 	.word	0x00000080


	//----- nvinfo : EIATTR_FRAME_SIZE
	.align		4
.L_317:
        /*0684*/ 	.byte	0x04, 0x11
        /*0686*/ 	.short	(.L_319 - .L_318)
	.align		4
.L_318:
        /*0688*/ 	.word	index@(_Z35group_norm_nhwc_bwd_one_pass_kernelI11Bf16IOFp32WLi256ELi56ELi448EEv26Group_norm_nhwc_bwd_params)
        /*068c*/ 	.word	0x00000000


	//----- nvinfo : EIATTR_REGCOUNT
	.align		4
.L_319:
        /*0690*/ 	.byte	0x04, 0x2f
        /*0692*/ 	.short	(.L_321 - .L_320)
	.align		4
.L_320:
        /*0694*/ 	.word	index@(_Z35group_norm_nhwc_bwd_one_pass_kernelI11Bf16IOFp32WLi128ELi56ELi448EEv26Group_norm_nhwc_bwd_params)
        /*0698*/ 	.word	0x00000063


	//----- nvinfo : EIATTR_FRAME_SIZE
	.align		4
.L_321:
        /*069c*/ 	.byte	0x04, 0x11
        /*069e*/ 	.short	(.L_323 - .L_322)
	.align		4
.L_322:
        /*06a0*/ 	.word	index@(_Z35group_norm_nhwc_bwd_one_pass_kernelI11Bf16IOFp32WLi128ELi56ELi448EEv26Group_norm_nhwc_bwd_params)
        /*06a4*/ 	.word	0x00000000


	//----- nvinfo : EIATTR_REGCOUNT
	.align		4
.L_323:
        /*06a8*/ 	.byte	0x04, 0x2f
        /*06aa*/ 	.short	(.L_325 - .L_324)
	.align		4
.L_324:
        /*06ac*/ 	.word	index@(_Z35group_norm_nhwc_bwd_one_pass_kernelI11Bf16IOFp32WLi64ELi56ELi448EEv26Group_norm_nhwc_bwd_params)
        /*06b0*/ 	.word	0x0000003e


	//----- nvinfo : EIATTR_FRAME_SIZE
	.align		4
.L_325:
        /*06b4*/ 	.byte	0x04, 0x11
        /*06b6*/ 	.short	(.L_327 - .L_326)
	.align		4
.L_326:
        /*06b8*/ 	.word	index@(_Z35group_norm_nhwc_bwd_one_pass_kernelI11Bf16IOFp32WLi64ELi56ELi448EEv26Group_norm_nhwc_bwd_params)
        /*06bc*/ 	.word	0x00000000


	//----- nvinfo : EIATTR_REGCOUNT
	.align		4
.L_327:
        /*06c0*/ 	.byte	0x04, 0x2f
        /*06c2*/ 	.short	(.L_329 - .L_328)
	.align		4
.L_328:
        /*06c4*/ 	.word	index@(_ZN3cub18CUB_300001_SM_10006detail11EmptyKernelIvEEvv)
        /*06c8*/ 	.word	0x00000004


	//----- nvinfo : EIATTR_FRAME_SIZE
	.align		4
.L_329:
        /*06cc*/ 	.byte	0x04, 0x11
        /*06ce*/ 	.short	(.L_331 - .L_330)
	.align		4
.L_330:
        /*06d0*/ 	.word	index@(_ZN3cub18CUB_300001_SM_10006detail11EmptyKernelIvEEvv)
        /*06d4*/ 	.word	0x00000000


	//----- nvinfo : EIATTR_MIN_STACK_SIZE
	.align		4
.L_331:
        /*06d8*/ 	.byte	0x04, 0x12
        /*06da*/ 	.short	(.L_333 - .L_332)
	.align		4
.L_332:
        /*06dc*/ 	.word	index@(_ZN3cub18CUB_300001_SM_10006detail11EmptyKernelIvEEvv)
        /*06e0*/ 	.word	0x00000000


	//----- nvinfo : EIATTR_MIN_STACK_SIZE
	.align		4
.L_333:
        /*06e4*/ 	.byte	0x04, 0x12
        /*06e6*/ 	.short	(.L_335 - .L_334)
	.align		4
.L_334:
        /*06e8*/ 	.word	index@(_Z35group_norm_nhwc_bwd_one_pass_kernelI11Bf16IOFp32WLi64ELi56ELi448EEv26Group_norm_nhwc_bwd_params)
        /*06ec*/ 	.word	0x00000000


	//----- nvinfo : EIATTR_MIN_STACK_SIZE
	.align		4
.L_335:
        /*06f0*/ 	.byte	0x04, 0x12
        /*06f2*/ 	.short	(.L_337 - .L_336)
	.align		4
.L_336:
        /*06f4*/ 	.word	index@(_Z35group_norm_nhwc_bwd_one_pass_kernelI11Bf16IOFp32WLi128ELi56ELi448EEv26Group_norm_nhwc_bwd_params)
        /*06f8*/ 	.word	0x00000000


	//----- nvinfo : EIATTR_MIN_STACK_SIZE
	.align		4
.L_337:
        /*06fc*/ 	.byte	0x04, 0x12
        /*06fe*/ 	.short	(.L_339 - .L_338)
	.align		4
.L_338:
        /*0700*/ 	.word	index@(_Z35group_norm_nhwc_bwd_one_pass_kernelI11Bf16IOFp32WLi256ELi56ELi448EEv26Group_norm_nhwc_bwd_params)
        /*0704*/ 	.word	0x00000000


	//----- nvinfo : EIATTR_MIN_STACK_SIZE
	.align		4
.L_339:
        /*0708*/ 	.byte	0x04, 0x12
        /*070a*/ 	.short	(.L_341 - .L_340)
	.align		4
.L_340:
        /*070c*/ 	.word	index@(_Z35group_norm_nhwc_bwd_one_pass_kernelI11Bf16IOFp32WLi512ELi56ELi448EEv26Group_norm_nhwc_bwd_params)
        /*0710*/ 	.word	0x00000230


	//----- nvinfo : EIATTR_MIN_STACK_SIZE
	.align		4
.L_341:
        /*0714*/ 	.byte	0x04, 0x12
        /*0716*/ 	.short	(.L_343 - .L_342)
	.align		4
.L_342:
        /*0718*/ 	.word	index@(_Z35group_norm_nhwc_bwd_one_pass_kernelI11Bf16IOBf16WLi64ELi56ELi448EEv26Group_norm_nhwc_bwd_params)
        /*071c*/ 	.word	0x00000000


	//----- nvinfo : EIATTR_MIN_STACK_SIZE
	.align		4
.L_343:
        /*0720*/ 	.byte	0x04, 0x12
        /*0722*/ 	.short	(.L_345 - .L_344)
	.align		4
.L_344:
        /*0724*/ 	.word	index@(_Z35group_norm_nhwc_bwd_one_pass_kernelI11Bf16IOBf16WLi128ELi56ELi448EEv26Group_norm_nhwc_bwd_params)
        /*0728*/ 	.word	0x00000000


	//----- nvinfo : EIATTR_MIN_STACK_SIZE
	.align		4
.L_345:
        /*072c*/ 	.byte	0x04, 0x12
        /*072e*/ 	.short	(.L_347 - .L_346)
	.align		4
.L_346:
        /*0730*/ 	.word	index@(_Z35group_norm_nhwc_bwd_one_pass_kernelI11Bf16IOBf16WLi256ELi56ELi448EEv26Group_norm_nhwc_bwd_params)
        /*0734*/ 	.word	0x00000000


	//----- nvinfo : EIATTR_MIN_STACK_SIZE
	.align		4
.L_347:
        /*0738*/ 	.byte	0x04, 0x12
        /*073a*/ 	.short	(.L_349 - .L_348)
	.align		4
.L_348:
        /*073c*/ 	.word	index@(_Z35group_norm_nhwc_bwd_one_pass_kernelI11Bf16IOBf16WLi512ELi56ELi448EEv26Group_norm_nhwc_bwd_params)
        /*0740*/ 	.word	0x00000250


	//----- nvinfo : EIATTR_MIN_STACK_SIZE
	.align		4
.L_349:
        /*0744*/ 	.byte	0x04, 0x12
        /*0746*/ 	.short	(.L_351 - .L_350)
	.align		4
.L_350:
        /*0748*/ 	.word	index@(_Z35group_norm_nhwc_bwd_one_pass_kernelI11Bf16IOFp16WLi64ELi56ELi448EEv26Group_norm_nhwc_bwd_params)
        /*074c*/ 	.word	0x00000000


	//----- nvinfo : EIATTR_MIN_STACK_SIZE
	.align		4
.L_351:
        /*0750*/ 	.byte	0x04, 0x12
        /*0752*/ 	.short	(.L_353 - .L_352)
	.align		4
.L_352:
        /*0754*/ 	.word	index@(_Z35group_norm_nhwc_bwd_one_pass_kernelI11Bf16IOFp16WLi128ELi56ELi448EEv26Group_norm_nhwc_bwd_params)
        /*0758*/ 	.word	0x00000000


	//----- nvinfo : EIATTR_MIN_STACK_SIZE
	.align		4
.L_353:
        /*075c*/ 	.byte	0x04, 0x12
        /*075e*/ 	.short	(.L_355 - .L_354)
	.align		4
.L_354:
        /*0760*/ 	.word	index@(_Z35group_norm_nhwc_bwd_one_pass_kernelI11Bf16IOFp16WLi256ELi56ELi448EEv26Group_norm_nhwc_bwd_params)
        /*0764*/ 	.word	0x00000000


	//----- nvinfo : EIATTR_MIN_STACK_SIZE
	.align		4
.L_355:
        /*0768*/ 	.byte	0x04, 0x12
        /*076a*/ 	.short	(.L_357 - .L_356)
	.align		4
.L_356:
        /*076c*/ 	.word	index@(_Z35group_norm_nhwc_bwd_one_pass_kernelI11Bf16IOFp16WLi512ELi56ELi448EEv26Group_norm_nhwc_bwd_params)
        /*0770*/ 	.word	0x00000250


	//----- nvinfo : EIATTR_MIN_STACK_SIZE
	.align		4
.L_357:
        /*0774*/ 	.byte	0x04, 0x12
        /*0776*/ 	.short	(.L_359 - .L_358)
	.align		4
.L_358:
        /*0778*/ 	.word	index@(_Z35group_norm_nhwc_bwd_one_pass_kernelI11Fp16IOFp32WLi64ELi56ELi448EEv26Group_norm_nhwc_bwd_params)
        /*077c*/ 	.word	0x00000000


	//----- nvinfo : EIATTR_MIN_STACK_SIZE
	.align		4
.L_359:
        /*0780*/ 	.byte	0x04, 0x12
        /*0782*/ 	.short	(.L_361 - .L_360)
	.align		4
.L_360:
        /*0784*/ 	.word	index@(_Z35group_norm_nhwc_bwd_one_pass_kernelI11Fp16IOFp32WLi128ELi56ELi448EEv26Group_norm_nhwc_bwd_params)
        /*0788*/ 	.word	0x00000000


	//----- nvinfo : EIATTR_MIN_STACK_SIZE
	.align		4
.L_361:
        /*078c*/ 	.byte	0x04, 0x12
        /*078e*/ 	.short	(.L_363 - .L_362)
	.align		4
.L_362:
        /*0790*/ 	.word	index@(_Z35group_norm_nhwc_bwd_one_pass_kernelI11Fp16IOFp32WLi256ELi56ELi448EEv26Group_norm_nhwc_bwd_params)
        /*0794*/ 	.word	0x00000000


	//----- nvinfo : EIATTR_MIN_STACK_SIZE
	.align		4
.L_363:
        /*0798*/ 	.byte	0x04, 0x12
        /*079a*/ 	.short	(.L_365 - .L_364)
	.align		4
.L_364:
        /*079c*/ 	.word	index@(_Z35group_norm_nhwc_bwd_one_pass_kernelI11Fp16IOFp32WLi512ELi56ELi448EEv26Group_norm_nhwc_bwd_params)
        /*07a0*/ 	.word	0x00000110


	//----- nvinfo : EIATTR_MIN_STACK_SIZE
	.align		4
.L_365:
        /*07a4*/ 	.byte	0x04, 0x12
        /*07a6*/ 	.short	(.L_367 - .L_366)
	.align		4
.L_366:
        /*07a8*/ 	.word	index@(_Z35group_norm_nhwc_bwd_one_pass_kernelI11Fp16IOBf16WLi64ELi56ELi448EEv26Group_norm_nhwc_bwd_params)
        /*07ac*/ 	.word	0x00000000


	//----- nvinfo : EIATTR_MIN_STACK_SIZE
	.align		4
.L_367:
        /*07b0*/ 	.byte	0x04, 0x12
        /*07b2*/ 	.short	(.L_369 - .L_368)
	.align		4
.L_368:
        /*07b4*/ 	.word	index@(_Z35group_norm_nhwc_bwd_one_pass_kernelI11Fp16IOBf16WLi128ELi56ELi448EEv26Group_norm_nhwc_bwd_params)
        /*07b8*/ 	.word	0x00000000


	//----- nvinfo : EIATTR_MIN_STACK_SIZE
	.align		4
.L_369:
        /*07bc*/ 	.byte	0x04, 0x12
        /*07be*/ 	.short	(.L_371 - .L_370)
	.align		4
.L_370:
        /*07c0*/ 	.word	index@(_Z35group_norm_nhwc_bwd_one_pass_kernelI11Fp16IOBf16WLi256ELi56ELi448EEv26Group_norm_nhwc_bwd_params)
        /*07c4*/ 	.word	0x00000000


	//----- nvinfo : EIATTR_MIN_STACK_SIZE
	.align		4
.L_371:
        /*07c8*/ 	.byte	0x04, 0x12
        /*07ca*/ 	.short	(.L_373 - .L_372)
	.align		4
.L_372:
        /*07cc*/ 	.word	index@(_Z35group_norm_nhwc_bwd_one_pass_kernelI11Fp16IOBf16WLi512ELi56ELi448EEv26Group_norm_nhwc_bwd_params)
        /*07d0*/ 	.word	0x00000110


	//----- nvinfo : EIATTR_MIN_STACK_SIZE
	.align		4
.L_373:
        /*07d4*/ 	.byte	0x04, 0x12
        /*07d6*/ 	.short	(.L_375 - .L_374)
	.align		4
.L_374:
        /*07d8*/ 	.word	index@(_Z35group_norm_nhwc_bwd_one_pass_kernelI11Fp16IOFp16WLi64ELi56ELi448EEv26Group_norm_nhwc_bwd_params)
        /*07dc*/ 	.word	0x00000000


	//----- nvinfo : EIATTR_MIN_STACK_SIZE
	.align		4
.L_375:
        /*07e0*/ 	.byte	0x04, 0x12
        /*07e2*/ 	.short	(.L_377 - .L_376)
	.align		4
.L_376:
        /*07e4*/ 	.word	index@(_Z35group_norm_nhwc_bwd_one_pass_kernelI11Fp16IOFp16WLi128ELi56ELi448EEv26Group_norm_nhwc_bwd_params)
        /*07e8*/ 	.word	0x00000000


	//----- nvinfo : EIATTR_MIN_STACK_SIZE
	.align		4
.L_377:
        /*07ec*/ 	.byte	0x04, 0x12
        /*07ee*/ 	.short	(.L_379 - .L_378)
	.align		4
.L_378:
        /*07f0*/ 	.word	index@(_Z35group_norm_nhwc_bwd_one_pass_kernelI11Fp16IOFp16WLi256ELi56ELi448EEv26Group_norm_nhwc_bwd_params)
        /*07f4*/ 	.word	0x00000000


	//----- nvinfo : EIATTR_MIN_STACK_SIZE
	.align		4
.L_379:
        /*07f8*/ 	.byte	0x04, 0x12
        /*07fa*/ 	.short	(.L_381 - .L_380)
	.align		4
.L_380:
        /*07fc*/ 	.word	index@(_Z35group_norm_nhwc_bwd_one_pass_kernelI11Fp16IOFp16WLi512ELi56ELi448EEv26Group_norm_nhwc_bwd_params)
        /*0800*/ 	.word	0x00000110


	//----- nvinfo : EIATTR_MIN_STACK_SIZE
	.align		4
.L_381:
        /*0804*/ 	.byte	0x04, 0x12
        /*0806*/ 	.short	(.L_383 - .L_382)
	.align		4
.L_382:
        /*0808*/ 	.word	index@(_Z35group_norm_nhwc_bwd_one_pass_kernelI11Fp32IOFp32WLi64ELi56ELi448EEv26Group_norm_nhwc_bwd_params)
        /*080c*/ 	.word	0x00000000


	//----- nvinfo : EIATTR_MIN_STACK_SIZE
	.align		4
.L_383:
        /*0810*/ 	.byte	0x04, 0x12
        /*0812*/ 	.short	(.L_385 - .L_384)
	.align		4
.L_384:
        /*0814*/ 	.word	index@(_Z35group_norm_nhwc_bwd_one_pass_kernelI11Fp32IOFp32WLi128ELi56ELi448EEv26Group_norm_nhwc_bwd_params)
        /*0818*/ 	.word	0x00000000


	//----- nvinfo : EIATTR_MIN_STACK_SIZE
	.align		4
.L_385:
        /*081c*/ 	.byte	0x04, 0x12
        /*081e*/ 	.short	(.L_387 - .L_386)
	.align		4
.L_386:
        /*0820*/ 	.word	index@(_Z35group_norm_nhwc_bwd_one_pass_kernelI11Fp32IOFp32WLi256ELi56ELi448EEv26Group_norm_nhwc_bwd_params)
        /*0824*/ 	.word	0x00000000


	//----- nvinfo : EIATTR_MIN_STACK_SIZE
	.align		4
.L_387:
        /*0828*/ 	.byte	0x04, 0x12
        /*082a*/ 	.short	(.L_389 - .L_388)
	.align		4
.L_388:
        /*082c*/ 	.word	index@(_Z35group_norm_nhwc_bwd_one_pass_kernelI11Fp32IOFp32WLi512ELi56ELi448EEv26Group_norm_nhwc_bwd_params)
        /*0830*/ 	.word	0x000002f0


	//----- nvinfo : EIATTR_MIN_STACK_SIZE
	.align		4
.L_389:
        /*0834*/ 	.byte	0x04, 0x12
        /*0836*/ 	.short	(.L_391 - .L_390)
	.align		4
.L_390:
        /*0838*/ 	.word	index@(_Z35group_norm_nhwc_bwd_one_pass_kernelI11Fp32IOBf16WLi64ELi56ELi448EEv26Group_norm_nhwc_bwd_params)
        /*083c*/ 	.word	0x00000000


	//----- nvinfo : EIATTR_MIN_STACK_SIZE
	.align		4
.L_391:
        /*0840*/ 	.byte	0x04, 0x12
        /*0842*/ 	.short	(.L_393 - .L_392)
	.align		4
.L_392:
        /*0844*/ 	.word	index@(_Z35group_norm_nhwc_bwd_one_pass_kernelI11Fp32IOBf16WLi128ELi56ELi448EEv26Group_norm_nhwc_bwd_params)
        /*0848*/ 	.word	0x00000000


	//----- nvinfo : EIATTR_MIN_STACK_SIZE
	.align		4
.L_393:
        /*084c*/ 	.byte	0x04, 0x12
        /*084e*/ 	.short	(.L_395 - .L_394)
	.align		4
.L_394:
        /*0850*/ 	.word	index@(_Z35group_norm_nhwc_bwd_one_pass_kernelI11Fp32IOBf16WLi256ELi56ELi448EEv26Group_norm_nhwc_bwd_params)
        /*0854*/ 	.word	0x00000000


	//----- nvinfo : EIATTR_MIN_STACK_SIZE
	.align		4
.L_395:
        /*0858*/ 	.byte	0x04, 0x12
        /*085a*/ 	.short	(.L_397 - .L_396)
	.align		4
.L_396:
        /*085c*/ 	.word	index@(_Z35group_norm_nhwc_bwd_one_pass_kernelI11Fp32IOBf16WLi512ELi56ELi448EEv26Group_norm_nhwc_bwd_params)
        /*0860*/ 	.word	0x000002f0


	//----- nvinfo : EIATTR_MIN_STACK_SIZE
	.align		4
.L_397:
        /*0864*/ 	.byte	0x04, 0x12
        /*0866*/ 	.short	(.L_399 - .L_398)
	.align		4
.L_398:
        /*0868*/ 	.word	index@(_Z35group_norm_nhwc_bwd_one_pass_kernelI11Fp32IOFp16WLi64ELi56ELi448EEv26Group_norm_nhwc_bwd_params)
        /*086c*/ 	.word	0x00000000


	//----- nvinfo : EIATTR_MIN_STACK_SIZE
	.align		4
.L_399:
        /*0870*/ 	.byte	0x04, 0x12
        /*0872*/ 	.short	(.L_401 - .L_400)
	.align		4
.L_400:
        /*0874*/ 	.word	index@(_Z35group_norm_nhwc_bwd_one_pass_kernelI11Fp32IOFp16WLi128ELi56ELi448EEv26Group_norm_nhwc_bwd_params)
        /*0878*/ 	.word	0x00000000


	//----- nvinfo : EIATTR_MIN_STACK_SIZE
	.align		4
.L_401:
        /*087c*/ 	.byte	0x04, 0x12
        /*087e*/ 	.short	(.L_403 - .L_402)
	.align		4
.L_402:
        /*0880*/ 	.word	index@(_Z35group_norm_nhwc_bwd_one_pass_kernelI11Fp32IOFp16WLi256ELi56ELi448EEv26Group_norm_nhwc_bwd_params)
        /*0884*/ 	.word	0x00000000


	//----- nvinfo : EIATTR_MIN_STACK_SIZE
	.align		4
.L_403:
        /*0888*/ 	.byte	0x04, 0x12
        /*088a*/ 	.short	(.L_405 - .L_404)
	.align		4
.L_404:
        /*088c*/ 	.word	index@(_Z35group_norm_nhwc_bwd_one_pass_kernelI11Fp32IOFp16WLi512ELi56ELi448EEv26Group_norm_nhwc_bwd_params)
        /*0890*/ 	.word	0x000002f0


	//----- nvinfo : EIATTR_MIN_STACK_SIZE
	.align		4
.L_405:
        /*0894*/ 	.byte	0x04, 0x12
        /*0896*/ 	.short	(.L_407 - .L_406)
	.align		4
.L_406:
        /*0898*/ 	.word	index@(_Z35group_norm_nhwc_fwd_one_pass_kernelI11Bf16IOFp32WLi64ELi56ELi448EEv26Group_norm_nhwc_fwd_params)
        /*089c*/ 	.word	0x00000000


	//----- nvinfo : EIATTR_MIN_STACK_SIZE
	.align		4
.L_407:
        /*08a0*/ 	.byte	0x04, 0x12
        /*08a2*/ 	.short	(.L_409 - .L_408)
	.align		4
.L_408:
        /*08a4*/ 	.word	index@(_Z35group_norm_nhwc_fwd_one_pass_kernelI11Bf16IOFp32WLi128ELi56ELi448EEv26Group_norm_nhwc_fwd_params)
        /*08a8*/ 	.word	0x00000000


	//----- nvinfo : EIATTR_MIN_STACK_SIZE
	.align		4
.L_409:
        /*08ac*/ 	.byte	0x04, 0x12
        /*08ae*/ 	.short	(.L_411 - .L_410)
	.align		4
.L_410:
        /*08b0*/ 	.word	index@(_Z35group_norm_nhwc_fwd_one_pass_kernelI11Bf16IOFp32WLi256ELi56ELi448EEv26Group_norm_nhwc_fwd_params)
        /*08b4*/ 	.word	0x00000000


	//----- nvinfo : EIATTR_MIN_STACK_SIZE
	.align		4
.L_411:
        /*08b8*/ 	.byte	0x04, 0x12
        /*08ba*/ 	.short	(.L_413 - .L_412)
	.align		4
.L_412:
        /*08bc*/ 	.word	index@(_Z35group_norm_nhwc_fwd_one_pass_kernelI11Bf16IOFp32WLi512ELi56ELi448EEv26Group_norm_nhwc_fwd_params)
        /*08c0*/ 	.word	0x00000000


	//----- nvinfo : EIATTR_MIN_STACK_SIZE
	.align		4
.L_413:
        /*08c4*/ 	.byte	0x04, 0x12
        /*08c6*/ 	.short	(.L_415 - .L_414)
	.align		4
.L_414:
        /*08c8*/ 	.word	index@(_Z35group_norm_nhwc_fwd_one_pass_kernelI11Bf16IOBf16WLi64ELi56ELi448EEv26Group_norm_nhwc_fwd_params)
        /*08cc*/ 	.word	0x00000000


	//----- nvinfo : EIATTR_MIN_STACK_SIZE
	.align		4
.L_415:
        /*08d0*/ 	.byte	0x04, 0x12
        /*08d2*/ 	.short	(.L_417 - .L_416)
	.align		4
.L_416:
        /*08d4*/ 	.word	index@(_Z35group_norm_nhwc_fwd_one_pass_kernelI11Bf16IOBf16WLi128ELi56ELi448EEv26Group_norm_nhwc_fwd_params)
        /*08d8*/ 	.word	0x00000000


	//----- nvinfo : EIATTR_MIN_STACK_SIZE
	.align		4
.L_417:
        /*08dc*/ 	.byte	0x04, 0x12
        /*08de*/ 	.short	(.L_419 - .L_418)
	.align		4
.L_418:
        /*08e0*/ 	.word	index@(_Z35group_norm_nhwc_fwd_one_pass_kernelI11Bf16IOBf16WLi256ELi56ELi448EEv26Group_norm_nhwc_fwd_params)
        /*08e4*/ 	.word	0x00000000


	//----- nvinfo : EIATTR_MIN_STACK_SIZE
	.align		4
.L_419:
        /*08e8*/ 	.byte	0x04, 0x12
        /*08ea*/ 	.short	(.L_421 - .L_420)
	.align		4
.L_420:
        /*08ec*/ 	.word	index@(_Z35group_norm_nhwc_fwd_one_pass_kernelI11Bf16IOBf16WLi512ELi56ELi448EEv26Group_norm_nhwc_fwd_params)
        /*08f0*/ 	.word	0x00000000


	//----- nvinfo : EIATTR_MIN_STACK_SIZE
	.align		4
.L_421:
        /*08f4*/ 	.byte	0x04, 0x12
        /*08f6*/ 	.short	(.L_423 - .L_422)
	.align		4
.L_422:
        /*08f8*/ 	.word	index@(_Z35group_norm_nhwc_fwd_one_pass_kernelI11Bf16IOFp16WLi64ELi56ELi448EEv26Group_norm_nhwc_fwd_params)
        /*08fc*/ 	.word	0x00000000


	//----- nvinfo : EIATTR_MIN_STACK_SIZE
	.align		4
.L_423:
        /*0900*/ 	.byte	0x04, 0x12
        /*0902*/ 	.short	(.L_425 - .L_424)
	.align		4
.L_424:
        /*0904*/ 	.word	index@(_Z35group_norm_nhwc_fwd_one_pass_kernelI11Bf16IOFp16WLi128ELi56ELi448EEv26Group_norm_nhwc_fwd_params)
        /*0908*/ 	.word	0x00000000


	//----- nvinfo : EIATTR_MIN_STACK_SIZE
	.align		4
.L_425:
        /*090c*/ 	.byte	0x04, 0x12
        /*090e*/ 	.short	(.L_427 - .L_426)
	.align		4
.L_426:
        /*0910*/ 	.word	index@(_Z35group_norm_nhwc_fwd_one_pass_kernelI11Bf16IOFp16WLi256ELi56ELi448EEv26Group_norm_nhwc_fwd_params)
        /*0914*/ 	.word	0x00000000


	//----- nvinfo : EIATTR_MIN_STACK_SIZE
	.align		4
.L_427:
        /*0918*/ 	.byte	0x04, 0x12
        /*091a*/ 	.short	(.L_429 - .L_428)
	.align		4
.L_428:
        /*091c*/ 	.word	index@(_Z35group_norm_nhwc_fwd_one_pass_kernelI11Bf16IOFp16WLi512ELi56ELi448EEv26Group_norm_nhwc_fwd_params)
        /*0920*/ 	.word	0x00000000


	//----- nvinfo : EIATTR_MIN_STACK_SIZE
	.align		4
.L_429:
        /*0924*/ 	.byte	0x04, 0x12
        /*0926*/ 	.short	(.L_431 - .L_430)
	.align		4
.L_430:
        /*0928*/ 	.word	index@(_Z35group_norm_nhwc_fwd_one_pass_kernelI11Fp16IOFp32WLi64ELi56ELi448EEv26Group_norm_nhwc_fwd_params)
        /*092c*/ 	.word	0x00000000


	//----- nvinfo : EIATTR_MIN_STACK_SIZE
	.align		4
.L_431:
        /*0930*/ 	.byte	0x04, 0x12
        /*0932*/ 	.short	(.L_433 - .L_432)
	.align		4
.L_432:
        /*0934*/ 	.word	index@(_Z35group_norm_nhwc_fwd_one_pass_kernelI11Fp16IOFp32WLi128ELi56ELi448EEv26Group_norm_nhwc_fwd_params)
        /*0938*/ 	.word	0x00000000


	//----- nvinfo : EIATTR_MIN_STACK_SIZE
	.align		4
.L_433:
        /*093c*/ 	.byte	0x04, 0x12
        /*093e*/ 	.short	(.L_435 - .L_434)
	.align		4
.L_434:
        /*0940*/ 	.word	index@(_Z35group_norm_nhwc_fwd_one_pass_kernelI11Fp16IOFp32WLi256ELi56ELi448EEv26Group_norm_nhwc_fwd_params)
        /*0944*/ 	.word	0x00000000


	//----- nvinfo : EIATTR_MIN_STACK_SIZE
	.align		4
.L_435:
        /*0948*/ 	.byte	0x04, 0x12
        /*094a*/ 	.short	(.L_437 - .L_436)
	.align		4
.L_436:
        /*094c*/ 	.word	index@(_Z35group_norm_nhwc_fwd_one_pass_kernelI11Fp16IOFp32WLi512ELi56ELi448EEv26Group_norm_nhwc_fwd_params)
        /*0950*/ 	.word	0x00000000


	//----- nvinfo : EIATTR_MIN_STACK_SIZE
	.align		4
.L_437:
        /*0954*/ 	.byte	0x04, 0x12
        /*0956*/ 	.short	(.L_439 - .L_438)
	.align		4
.L_438:
        /*0958*/ 	.word	index@(_Z35group_norm_nhwc_fwd_one_pass_kernelI11Fp16IOBf16WLi64ELi56ELi448EEv26Group_norm_nhwc_fwd_params)
        /*095c*/ 	.word	0x00000000


	//----- nvinfo : EIATTR_MIN_STACK_SIZE
	.align		4
.L_439:
        /*0960*/ 	.byte	0x04, 0x12
        /*0962*/ 	.short	(.L_441 - .L_440)
	.align		4
.L_440:
        /*0964*/ 	.word	index@(_Z35group_norm_nhwc_fwd_one_pass_kernelI11Fp16IOBf16WLi128ELi56ELi448EEv26Group_norm_nhwc_fwd_params)
        /*0968*/ 	.word	0x00000000


	//----- nvinfo : EIATTR_MIN_STACK_SIZE
	.align		4
.L_441:
        /*096c*/ 	.byte	0x04, 0x12
        /*096e*/ 	.short	(.L_443 - .L_442)
	.align		4
.L_442:
        /*0970*/ 	.word	index@(_Z35group_norm_nhwc_fwd_one_pass_kernelI11Fp16IOBf16WLi256ELi56ELi448EEv26Group_norm_nhwc_fwd_params)
        /*0974*/ 	.word	0x00000000


	//----- nvinfo : EIATTR_MIN_STACK_SIZE
	.align		4
.L_443:
        /*0978*/ 	.byte	0x04, 0x12
        /*097a*/ 	.short	(.L_445 - .L_444)
	.align		4
.L_444:
        /*097c*/ 	.word	index@(_Z35group_norm_nhwc_fwd_one_pass_kernelI11Fp16IOBf16WLi512ELi56ELi448EEv26Group_norm_nhwc_fwd_params)
        /*0980*/ 	.word	0x00000000


	//----- nvinfo : EIATTR_MIN_STACK_SIZE
	.align		4
.L_445:
        /*0984*/ 	.byte	0x04, 0x12
        /*0986*/ 	.short	(.L_447 - .L_446)
	.align		4
.L_446:
        /*0988*/ 	.word	index@(_Z35group_norm_nhwc_fwd_one_pass_kernelI11Fp16IOFp16WLi64ELi56ELi448EEv26Group_norm_nhwc_fwd_params)
        /*098c*/ 	.word	0x00000000


	//----- nvinfo : EIATTR_MIN_STACK_SIZE
	.align		4
.L_447:
        /*0990*/ 	.byte	0x04, 0x12
        /*0992*/ 	.short	(.L_449 - .L_448)
	.align		4
.L_448:
        /*0994*/ 	.word	index@(_Z35group_norm_nhwc_fwd_one_pass_kernelI11Fp16IOFp16WLi128ELi56ELi448EEv26Group_norm_nhwc_fwd_params)
        /*0998*/ 	.word	0x00000000


	//----- nvinfo : EIATTR_MIN_STACK_SIZE
	.align		4
.L_449:
        /*099c*/ 	.byte	0x04, 0x12
        /*099e*/ 	.short	(.L_451 - .L_450)
	.align		4
.L_450:
        /*09a0*/ 	.word	index@(_Z35group_norm_nhwc_fwd_one_pass_kernelI11Fp16IOFp16WLi256ELi56ELi448EEv26Group_norm_nhwc_fwd_params)
        /*09a4*/ 	.word	0x00000000


	//----- nvinfo : EIATTR_MIN_STACK_SIZE
	.align		4
.L_451:
        /*09a8*/ 	.byte	0x04, 0x12
        /*09aa*/ 	.short	(.L_453 - .L_452)
	.align		4
.L_452:
        /*09ac*/ 	.word	index@(_Z35group_norm_nhwc_fwd_one_pass_kernelI11Fp16IOFp16WLi512ELi56ELi448EEv26Group_norm_nhwc_fwd_params)
        /*09b0*/ 	.word	0x00000000


	//----- nvinfo : EIATTR_MIN_STACK_SIZE
	.align		4
.L_453:
        /*09b4*/ 	.byte	0x04, 0x12
        /*09b6*/ 	.short	(.L_455 - .L_454)
	.align		4
.L_454:
        /*09b8*/ 	.word	index@(_Z35group_norm_nhwc_fwd_one_pass_kernelI11Fp32IOFp32WLi64ELi56ELi448EEv26Group_norm_nhwc_fwd_params)
        /*09bc*/ 	.word	0x00000000


	//----- nvinfo : EIATTR_MIN_STACK_SIZE
	.align		4
.L_455:
        /*09c0*/ 	.byte	0x04, 0x12
        /*09c2*/ 	.short	(.L_457 - .L_456)
	.align		4
.L_456:
        /*09c4*/ 	.word	index@(_Z35group_norm_nhwc_fwd_one_pass_kernelI11Fp32IOFp32WLi128ELi56ELi448EEv26Group_norm_nhwc_fwd_params)
        /*09c8*/ 	.word	0x00000000


	//----- nvinfo : EIATTR_MIN_STACK_SIZE
	.align		4
.L_457:
        /*09cc*/ 	.byte	0x04, 0x12
        /*09ce*/ 	.short	(.L_459 - .L_458)
	.align		4
.L_458:
        /*09d0*/ 	.word	index@(_Z35group_norm_nhwc_fwd_one_pass_kernelI11Fp32IOFp32WLi256ELi56ELi448EEv26Group_norm_nhwc_fwd_params)
        /*09d4*/ 	.word	0x00000000


	//----- nvinfo : EIATTR_MIN_STACK_SIZE
	.align		4
.L_459:
        /*09d8*/ 	.byte	0x04, 0x12
        /*09da*/ 	.short	(.L_461 - .L_460)
	.align		4
.L_460:
        /*09dc*/ 	.word	index@(_Z35group_norm_nhwc_fwd_one_pass_kernelI11Fp32IOFp32WLi512ELi56ELi448EEv26Group_norm_nhwc_fwd_params)
        /*09e0*/ 	.word	0x00000000


	//----- nvinfo : EIATTR_MIN_STACK_SIZE
	.align		4
.L_461:
        /*09e4*/ 	.byte	0x04, 0x12
        /*09e6*/ 	.short	(.L_463 - .L_462)
	.align		4
.L_462:
        /*09e8*/ 	.word	index@(_Z35group_norm_nhwc_fwd_one_pass_kernelI11Fp32IOBf16WLi64ELi56ELi448EEv26Group_norm_nhwc_fwd_params)
        /*09ec*/ 	.word	0x00000000


	//----- nvinfo : EIATTR_MIN_STACK_SIZE
	.align		4
.L_463:
        /*09f0*/ 	.byte	0x04, 0x12
        /*09f2*/ 	.short	(.L_465 - .L_464)
	.align		4
.L_464:
        /*09f4*/ 	.word	index@(_Z35group_norm_nhwc_fwd_one_pass_kernelI11Fp32IOBf16WLi128ELi56ELi448EEv26Group_norm_nhwc_fwd_params)
        /*09f8*/ 	.word	0x00000000


	//----- nvinfo : EIATTR_MIN_STACK_SIZE
	.align		4
.L_465:
        /*09fc*/ 	.byte	0x04, 0x12
        /*09fe*/ 	.short	(.L_467 - .L_466)
	.align		4
.L_466:
        /*0a00*/ 	.word	index@(_Z35group_norm_nhwc_fwd_one_pass_kernelI11Fp32IOBf16WLi256ELi56ELi448EEv26Group_norm_nhwc_fwd_params)
        /*0a04*/ 	.word	0x00000000


	//----- nvinfo : EIATTR_MIN_STACK_SIZE
	.align		4
.L_467:
        /*0a08*/ 	.byte	0x04, 0x12
        /*0a0a*/ 	.short	(.L_469 - .L_468)
	.align		4
.L_468:
        /*0a0c*/ 	.word	index@(_Z35group_norm_nhwc_fwd_one_pass_kernelI11Fp32IOBf16WLi512ELi56ELi448EEv26Group_norm_nhwc_fwd_params)
        /*0a10*/ 	.word	0x00000000


	//----- nvinfo : EIATTR_MIN_STACK_SIZE
	.align		4
.L_469:
        /*0a14*/ 	.byte	0x04, 0x12
        /*0a16*/ 	.short	(.L_471 - .L_470)
	.align		4
.L_470:
        /*0a18*/ 	.word	index@(_Z35group_norm_nhwc_fwd_one_pass_kernelI11Fp32IOFp16WLi64ELi56ELi448EEv26Group_norm_nhwc_fwd_params)
        /*0a1c*/ 	.word	0x00000000


	//----- nvinfo : EIATTR_MIN_STACK_SIZE
	.align		4
.L_471:
        /*0a20*/ 	.byte	0x04, 0x12
        /*0a22*/ 	.short	(.L_473 - .L_472)
	.align		4
.L_472:
        /*0a24*/ 	.word	index@(_Z35group_norm_nhwc_fwd_one_pass_kernelI11Fp32IOFp16WLi128ELi56ELi448EEv26Group_norm_nhwc_fwd_params)
        /*0a28*/ 	.word	0x00000000


	//----- nvinfo : EIATTR_MIN_STACK_SIZE
	.align		4
.L_473:
        /*0a2c*/ 	.byte	0x04, 0x12
        /*0a2e*/ 	.short	(.L_475 - .L_474)
	.align		4
.L_474:
        /*0a30*/ 	.word	index@(_Z35group_norm_nhwc_fwd_one_pass_kernelI11Fp32IOFp16WLi256ELi56ELi448EEv26Group_norm_nhwc_fwd_params)
        /*0a34*/ 	.word	0x00000000


	//----- nvinfo : EIATTR_MIN_STACK_SIZE
	.align		4
.L_475:
        /*0a38*/ 	.byte	0x04, 0x12
        /*0a3a*/ 	.short	(.L_477 - .L_476)
	.align		4
.L_476:
        /*0a3c*/ 	.word	index@(_Z35group_norm_nhwc_fwd_one_pass_kernelI11Fp32IOFp16WLi512ELi56ELi448EEv26Group_norm_nhwc_fwd_params)
        /*0a40*/ 	.word	0x00000000
.L_477:


//--------------------- .nv.compat                --------------------------
	.section	.nv.compat,"",@"SHT_CUDA_COMPAT_INFO"
	.align	4
        /*0000*/ 	.byte	0x02, 0x09, 0x01, 0x00, 0x02, 0x02, 0x01, 0x00, 0x02, 0x05, 0x05, 0x00, 0x03, 0x07, 0x01, 0x01
        /*0010*/ 	.byte	0x02, 0x03, 0x00, 0x00, 0x02, 0x06, 0x01, 0x00, 0x04, 0x0b, 0x08, 0x00, 0x09, 0x00, 0x00, 0x00
        /*0020*/ 	.byte	0x00, 0x00, 0x00, 0x00


//--------------------- .nv.info._ZN3cub18CUB_300001_SM_10006detail11EmptyKernelIvEEvv --------------------------
	.section	.nv.info._ZN3cub18CUB_300001_SM_10006detail11EmptyKernelIvEEvv,"",@"SHT_CUDA_INFO"
	.sectionflags	@""
	.align	4


	//----- nvinfo : EIATTR_CUDA_API_VERSION
	.align		4
        /*0000*/ 	.byte	0x04, 0x37
        /*0002*/ 	.short	(.L_479 - .L_478)
.L_478:
        /*0004*/ 	.word	0x00000082


	//----- nvinfo : EIATTR_SPARSE_MMA_MASK
	.align		4
.L_479:
        /*0008*/ 	.byte	0x03, 0x50
        /*000a*/ 	.short	0x0000


	//----- nvinfo : EIATTR_MAXREG_COUNT
	.align		4
        /*000c*/ 	.byte	0x03, 0x1b
        /*000e*/ 	.short	0x00ff


	//----- nvinfo : EIATTR_MERCURY_ISA_VERSION
	.align		4
        /*0010*/ 	.byte	0x03, 0x5f
        /*0012*/ 	.short	0x0101


	//----- nvinfo : EIATTR_VRC_CTA_INIT_COUNT
	.align		4
        /*0014*/ 	.byte	0x02, 0x4a
	.zero		1
	.zero		1


	//----- nvinfo : EIATTR_EXIT_INSTR_OFFSETS
	.align		4
        /*0018*/ 	.byte	0x04, 0x1c
        /*001a*/ 	.short	(.L_481 - .L_480)


	//   ....[0]....
.L_480:
        /*001c*/ 	.word	0x00000010


	//----- nvinfo : EIATTR_SW_WAR
	.align		4
.L_481:
        /*0020*/ 	.byte	0x04, 0x36
        /*0022*/ 	.short	(.L_483 - .L_482)
.L_482:
        /*0024*/ 	.word	0x00000008
.L_483:


//--------------------- .nv.info._Z35group_norm_nhwc_bwd_one_pass_kernelI11Bf16IOFp32WLi64ELi56ELi448EEv26Group_norm_nhwc_bwd_params --------------------------
	.section	.nv.info._Z35group_norm_nhwc_bwd_one_pass_kernelI11Bf16IOFp32WLi64ELi56ELi448EEv26Group_norm_nhwc_bwd_params,"",@"SHT_CUDA_INFO"
	.sectionflags	@""
	.align	4


	//----- nvinfo : EIATTR_CUDA_API_VERSION
	.align		4
        /*0000*/ 	.byte	0x04, 0x37
        /*0002*/ 	.short	(.L_485 - .L_484)
.L_484:
        /*0004*/ 	.word	0x00000082


	//----- nvinfo : EIATTR_KPARAM_INFO
	.align		4
.L_485:
        /*0008*/ 	.byte	0x04, 0x17
        /*000a*/ 	.short	(.L_487 - .L_486)
.L_486:
        /*000c*/ 	.word	0x00000000
        /*0010*/ 	.short	0x0000
        /*0012*/ 	.short	0x0000
        /*0014*/ 	.byte	0x00, 0xf0, 0xe1, 0x02


	//----- nvinfo : EIATTR_SPARSE_MMA_MASK
	.align		4
.L_487:
        /*0018*/ 	.byte	0x03, 0x50
        /*001a*/ 	.short	0x0000


	//----- nvinfo : EIATTR_MAXREG_COUNT
	.align		4
        /*001c*/ 	.byte	0x03, 0x1b
        /*001e*/ 	.short	0x0080


	//----- nvinfo : EIATTR_NUM_BARRIERS
	.align		4
        /*0020*/ 	.byte	0x02, 0x4c
        /*0022*/ 	.byte	0x01
	.zero		1


	//----- nvinfo : EIATTR_MERCURY_ISA_VERSION
	.align		4
        /*0024*/ 	.byte	0x03, 0x5f
        /*0026*/ 	.short	0x0101


	//----- nvinfo : EIATTR_INT_WARP_WIDE_INSTR_OFFSETS
	.align		4
        /*0028*/ 	.byte	0x04, 0x31
        /*002a*/ 	.short	(.L_489 - .L_488)


	//   ....[0]....
.L_488:
        /*002c*/ 	.word	0x00001b70


	//----- nvinfo : EIATTR_COOP_GROUP_MASK_REGIDS
	.align		4
.L_489:
        /*0030*/ 	.byte	0x04, 0x29
        /*0032*/ 	.short	(.L_491 - .L_490)


	//   ....[0]....
.L_490:
        /*0034*/ 	.word	0xffffffff


	//   ....[1]....
        /*0038*/ 	.word	0xffffffff


	//   ....[2]....
        /*003c*/ 	.word	0xffffffff


	//   ....[3]....
        /*0040*/ 	.word	0xffffffff


	//   ....[4]....
        /*0044*/ 	.word	0xffffffff


	//   ....[5]....
        /*0048*/ 	.word	0xffffffff


	//   ....[6]....
        /*004c*/ 	.word	0xffffffff


	//   ....[7]....
        /*0050*/ 	.word	0xffffffff


	//   ....[8]....
        /*0054*/ 	.word	0xffffffff


	//   ....[9]....
        /*0058*/ 	.word	0xffffffff


	//----- nvinfo : EIATTR_COOP_GROUP_INSTR_OFFSETS
	.align		4
.L_491:
        /*005c*/ 	.byte	0x04, 0x28
        /*005e*/ 	.short	(.L_493 - .L_492)


	//   ....[0]....
.L_492:
        /*0060*/ 	.word	0x00001910


	//   ....[1]....
        /*0064*/ 	.word	0x00001950


	//   ....[2]....
        /*0068*/ 	.word	0x000019e0


	//   ....[3]....
        /*006c*/ 	.word	0x00001a10


	//   ....[4]....
        /*0070*/ 	.word	0x00001a50


	//   ....[5]....
        /*0074*/ 	.word	0x00001a70


	//   ....[6]....
        /*0078*/ 	.word	0x00001aa0


	//   ....[7]....
        /*007c*/ 	.word	0x00001ac0


	//   ....[8]....
        /*0080*/ 	.word	0x00001b10


	//   ....[9]....
        /*0084*/ 	.word	0x00001b20


	//----- nvinfo : EIATTR_VRC_CTA_INIT_COUNT
	.align		4
.L_493:
        /*0088*/ 	.byte	0x02, 0x4a
	.zero		1
	.zero		1


	//----- nvinfo : EIATTR_EXIT_INSTR_OFFSETS
	.align		4
        /*008c*/ 	.byte	0x04, 0x1c
        /*008e*/ 	.short	(.L_495 - .L_494)


	//   ....[0]....
.L_494:
        /*0090*/ 	.word	0x00003ef0


	//   ....[1]....
        /*0094*/ 	.word	0x00004020


	//   ....[2]....
        /*0098*/ 	.word	0x00004610


	//   ....[3]....
        /*009c*/ 	.word	0x00004bc0


	//----- nvinfo : EIATTR_MAX_THREADS
	.align		4
.L_495:
        /*00a0*/ 	.byte	0x04, 0x05
        /*00a2*/ 	.short	(.L_497 - .L_496)
.L_496:
        /*00a4*/ 	.word	0x000001c0
        /*00a8*/ 	.word	0x00000001
        /*00ac*/ 	.word	0x00000001


	//----- nvinfo : EIATTR_CRS_STACK_SIZE
	.align		4
.L_497:
        /*00b0*/ 	.byte	0x04, 0x1e
        /*00b2*/ 	.short	(.L_499 - .L_498)
.L_498:
        /*00b4*/ 	.word	0x00000000


	//----- nvinfo : EIATTR_CBANK_PARAM_SIZE
	.align		4
.L_499:
        /*00b8*/ 	.byte	0x03, 0x19
        /*00ba*/ 	.short	0x00b8


	//----- nvinfo : EIATTR_PARAM_CBANK
	.align		4
        /*00bc*/ 	.byte	0x04, 0x0a
        /*00be*/ 	.short	(.L_501 - .L_500)
	.align		4
.L_500:
        /*00c0*/ 	.word	index@(.nv.constant0._Z35group_norm_nhwc_bwd_one_pass_kernelI11Bf16IOFp32WLi64ELi56ELi448EEv26Group_norm_nhwc_bwd_params)
        /*00c4*/ 	.short	0x0380
        /*00c6*/ 	.short	0x00b8


	//----- nvinfo : EIATTR_SW_WAR
	.align		4
.L_501:
        /*00c8*/ 	.byte	0x04, 0x36
        /*00ca*/ 	.short	(.L_503 - .L_502)
.L_502:
        /*00cc*/ 	.word	0x00000008
.L_503:


//--------------------- .nv.info._Z35group_norm_nhwc_bwd_one_pass_kernelI11Bf16IOFp32WLi128ELi56ELi448EEv26Group_norm_nhwc_bwd_params --------------------------
	.section	.nv.info._Z35group_norm_nhwc_bwd_one_pass_kernelI11Bf16IOFp32WLi128ELi56ELi448EEv26Group_norm_nhwc_bwd_params,"",@"SHT_CUDA_INFO"
	.sectionflags	@""
	.align	4


	//----- nvinfo : EIATTR_CUDA_API_VERSION
	.align		4
        /*0000*/ 	.byte	0x04, 0x37
        /*0002*/ 	.short	(.L_505 - .L_504)
.L_504:
        /*0004*/ 	.word	0x00000082


	//----- nvinfo : EIATTR_KPARAM_INFO
	.align		4
.L_505:
        /*0008*/ 	.byte	0x04, 0x17
        /*000a*/ 	.short	(.L_507 - .L_506)
.L_506:
        /*000c*/ 	.word	0x00000000
        /*0010*/ 	.short	0x0000
        /*0012*/ 	.short	0x0000
        /*0014*/ 	.byte	0x00, 0xf0, 0xe1, 0x02


	//----- nvinfo : EIATTR_SPARSE_MMA_MASK
	.align		4
.L_507:
        /*0018*/ 	.byte	0x03, 0x50
        /*001a*/ 	.short	0x0000


	//----- nvinfo : EIATTR_MAXREG_COUNT
	.align		4
        /*001c*/ 	.byte	0x03, 0x1b
        /*001e*/ 	.short	0x0080


	//----- nvinfo : EIATTR_NUM_BARRIERS
	.align		4
        /*0020*/ 	.byte	0x02, 0x4c
        /*0022*/ 	.byte	0x01
	.zero		1


	//----- nvinfo : EIATTR_MERCURY_ISA_VERSION
	.align		4
        /*0024*/ 	.byte	0x03, 0x5f
        /*0026*/ 	.short	0x0101


	//----- nvinfo : EIATTR_COOP_GROUP_MASK_REGIDS
	.align		4
        /*0028*/ 	.byte	0x04, 0x29
        /*002a*/ 	.short	(.L_509 - .L_508)


	//   ....[0]....
.L_508:
        /*002c*/ 	.word	0xffffffff


	//   ....[1]....
        /*0030*/ 	.word	0xffffffff


	//   ....[2]....
        /*0034*/ 	.word	0xffffffff


	//   ....[3]....
        /*0038*/ 	.word	0xffffffff


	//   ....[4]....
        /*003c*/ 	.word	0xffffffff


	//   ....[5]....
        /*0040*/ 	.word	0xffffffff


	//   ....[6]....
        /*0044*/ 	.word	0xffffffff


	//   ....[7]....
        /*0048*/ 	.word	0xffffffff


	//   ....[8]....
        /*004c*/ 	.word	0xffffffff


	//   ....[9]....
        /*0050*/ 	.word	0xffffffff


	//----- nvinfo : EIATTR_COOP_GROUP_INSTR_OFFSETS
	.align		4
.L_509:
        /*0054*/ 	.byte	0x04, 0x28
        /*0056*/ 	.short	(.L_511 - .L_510)


	//   ....[0]....
.L_510:
        /*0058*/ 	.word	0x00002db0


	//   ....[1]....
        /*005c*/ 	.word	0x00002de0


	//   ....[2]....
        /*0060*/ 	.word	0x00002e20


	//   ....[3]....
        /*0064*/ 	.word	0x00002e40


	//   ....[4]....
        /*0068*/ 	.word	0x00002e70


	//   ....[5]....
        /*006c*/ 	.word	0x00002e90


	//   ....[6]....
        /*0070*/ 	.word	0x00002ec0


	//   ....[7]....
        /*0074*/ 	.word	0x00002ee0


	//   ....[8]....
        /*0078*/ 	.word	0x00002f30


	//   ....[9]....
        /*007c*/ 	.word	0x00002f40


	//----- nvinfo : EIATTR_VRC_CTA_INIT_COUNT
	.align		4
.L_511:
        /*0080*/ 	.byte	0x02, 0x4a
	.zero		1
	.zero		1


	//----- nvinfo : EIATTR_EXIT_INSTR_OFFSETS
	.align		4
        /*0084*/ 	.byte	0x04, 0x1c
        /*0086*/ 	.short	(.L_513 - .L_512)


	//   ....[0]....
.L_512:
        /*0088*/ 	.word	0x00005e50


	//   ....[1]....
        /*008c*/ 	.word	0x00005f80


	//   ....[2]....
        /*0090*/ 	.word	0x00006570


	//   ....[3]....
        /*0094*/ 	.word	0x00006b20


	//----- nvinfo : EIATTR_MAX_THREADS
	.align		4
.L_513:
        /*0098*/ 	.byte	0x04, 0x05
        /*009a*/ 	.short	(.L_515 - .L_514)
.L_514:
        /*009c*/ 	.word	0x000001c0
        /*00a0*/ 	.word	0x00000001
        /*00a4*/ 	.word	0x00000001


	//----- nvinfo : EIATTR_CRS_STACK_SIZE
	.align		4
.L_515:
        /*00a8*/ 	.byte	0x04, 0x1e
        /*00aa*/ 	.short	(.L_517 - .L_516)
.L_516:
        /*00ac*/ 	.word	0x00000000


	//----- nvinfo : EIATTR_CBANK_PARAM_SIZE
	.align		4
.L_517:
        /*00b0*/ 	.byte	0x03, 0x19
        /*00b2*/ 	.short	0x00b8


	//----- nvinfo : EIATTR_PARAM_CBANK
	.align		4
        /*00b4*/ 	.byte	0x04, 0x0a
        /*00b6*/ 	.short	(.L_519 - .L_518)
	.align		4
.L_518:
        /*00b8*/ 	.word	index@(.nv.constant0._Z35group_norm_nhwc_bwd_one_pass_kernelI11Bf16IOFp32WLi128ELi56ELi448EEv26Group_norm_nhwc_bwd_params)
        /*00bc*/ 	.short	0x0380
        /*00be*/ 	.short	0x00b8


	//----- nvinfo : EIATTR_SW_WAR
	.align		4
.L_519:
        /*00c0*/ 	.byte	0x04, 0x36
        /*00c2*/ 	.short	(.L_521 - .L_520)
.L_520:
        /*00c4*/ 	.word	0x00000008
.L_521:


//--------------------- .nv.info._Z35group_norm_nhwc_bwd_one_pass_kernelI11Bf16IOFp32WLi256ELi56ELi448EEv26Group_norm_nhwc_bwd_params --------------------------
	.section	.nv.info._Z35group_norm_nhwc_bwd_one_pass_kernelI11Bf16IOFp32WLi256ELi56ELi448EEv26Group_norm_nhwc_bwd_params,"",@"SHT_CUDA_INFO"
	.sectionflags	@""
	.align	4


	//----- nvinfo : EIATTR_CUDA_API_VERSION
	.align		4
        /*0000*/ 	.byte	0x04, 0x37
        /*0002*/ 	.short	(.L_523 - .L_522)
.L_522:
        /*0004*/ 	.word	0x00000082


	//----- nvinfo : EIATTR_KPARAM_INFO
	.align		4
.L_523:
        /*0008*/ 	.byte	0x04, 0x17
        /*000a*/ 	.short	(.L_525 - .L_524)
.L_524:
        /*000c*/ 	.word	0x00000000
        /*0010*/ 	.short	0x0000
        /*0012*/ 	.short	0x0000
        /*0014*/ 	.byte	0x00, 0xf0, 0xe1, 0x02


	//----- nvinfo : EIATTR_SPARSE_MMA_MASK
	.align		4
.L_525:
        /*0018*/ 	.byte	0x03, 0x50
        /*001a*/ 	.short	0x0000


	//----- nvinfo : EIATTR_MAXREG_COUNT
	.align		4
        /*001c*/ 	.byte	0x03, 0x1b
        /*001e*/ 	.short	0x0080


	//----- nvinfo : EIATTR_NUM_BARRIERS
	.align		4
        /*0020*/ 	.byte	0x02, 0x4c
        /*0022*/ 	.byte	0x01
	.zero		1


	//----- nvinfo : EIATTR_MERCURY_ISA_VERSION
	.align		4
        /*0024*/ 	.byte	0x03, 0x5f
        /*0026*/ 	.short	0x0101


	//----- nvinfo : EIATTR_INT_WARP_WIDE_INSTR_OFFSETS
	.align		4
        /*0028*/ 	.byte	0x04, 0x31
        /*002a*/ 	.short	(.L_527 - .L_526)


	//   ....[0]....
.L_526:
        /*002c*/ 	.word	0x00005640


	//----- nvinfo : EIATTR_COOP_GROUP_MASK_REGIDS
	.align		4
.L_527:
        /*0030*/ 	.byte	0x04, 0x29
        /*0032*/ 	.short	(.L_529 - .L_528)


	//   ....[0]....
.L_528:
        /*0034*/ 	.word	0xffffffff


	//   ....[1]....
        /*0038*/ 	.word	0xffffffff


	//   ....[2]....
        /*003c*/ 	.word	0xffffffff


	//   ....[3]....
        /*0040*/ 	.word	0xffffffff


	//   ....[4]....
        /*0044*/ 	.word	0xffffffff


	//   ....[5]....
        /*0048*/ 	.word	0xffffffff


	//   ....[6]....
        /*004c*/ 	.word	0xffffffff


	//   ....[7]....
        /*0050*/ 	.word	0xffffffff


	//   ....[8]....
        /*0054*/ 	.word	0xffffffff


	//   ....[9]....
        /*0058*/ 	.word	0xffffffff


	//----- nvinfo : EIATTR_COOP_GROUP_INSTR_OFFSETS
	.align		4
.L_529:
        /*005c*/ 	.byte	0x04, 0x28
        /*005e*/ 	.short	(.L_531 - .L_530)


	//   ....[0]....
.L_530:
        /*0060*/ 	.word	0x000053a0


	//   ....[1]....
        /*0064*/ 	.word	0x000053e0


	//   ....[2]....
        /*0068*/ 	.word	0x00005470


	//   ....[3]....
        /*006c*/ 	.word	0x00005490


	//   ....[4]....
        /*0070*/ 	.word	0x00005500


	//   ....[5]....
        /*0074*/ 	.word	0x00005520


	//   ....[6]....
        /*0078*/ 	.word	0x00005560


	//   ....[7]....
        /*007c*/ 	.word	0x00005570


	//   ....[8]....
        /*0080*/ 	.word	0x000055e0


	//   ....[9]....
        /*0084*/ 	.word	0x000055f0


	//----- nvinfo : EIATTR_VRC_CTA_INIT_COUNT
	.align		4
.L_531:
        /*0088*/ 	.byte	0x02, 0x4a
	.zero		1
	.zero		1


	//----- nvinfo : EIATTR_EXIT_INSTR_OFFSETS
	.align		4
        /*008c*/ 	.byte	0x04, 0x1c
        /*008e*/ 	.short	(.L_533 - .L_532)


	//   ....[0]....
.L_532:
        /*0090*/ 	.word	0x0000a0d0


	//   ....[1]....
        /*0094*/ 	.word	0x0000a200


	//   ....[2]....
        /*0098*/ 	.word	0x0000a810


	//   ....[3]....
        /*009c*/ 	.word	0x0000adc0


	//----- nvinfo : EIATTR_MAX_THREADS
	.align		4
.L_533:
        /*00a0*/ 	.byte	0x04, 0x05
        /*00a2*/ 	.short	(.L_535 - .L_534)
.L_534:
        /*00a4*/ 	.word	0x000001c0
        /*00a8*/ 	.word	0x00000001
        /*00ac*/ 	.word	0x00000001


	//----- nvinfo : EIATTR_CRS_STACK_SIZE
	.align		4
.L_535:
        /*00b0*/ 	.byte	0x04, 0x1e
        /*00b2*/ 	.short	(.L_537 - .L_536)
.L_536:
        /*00b4*/ 	.word	0x00000000


	//----- nvinfo : EIATTR_CBANK_PARAM_SIZE
	.align		4
.L_537:
        /*00b8*/ 	.byte	0x03, 0x19
        /*00ba*/ 	.short	0x00b8


	//----- nvinfo : EIATTR_PARAM_CBANK
	.align		4
        /*00bc*/ 	.byte	0x04, 0x0a
        /*00be*/ 	.short	(.L_539 - .L_538)
	.align		4
.L_538:
        /*00c0*/ 	.word	index@(.nv.constant0._Z35group_norm_nhwc_bwd_one_pass_kernelI11Bf16IOFp32WLi256ELi56ELi448EEv26Group_norm_nhwc_bwd_params)
        /*00c4*/ 	.short	0x0380
        /*00c6*/ 	.short	0x00b8


	//----- nvinfo : EIATTR_SW_WAR
	.align		4
.L_539:
        /*00c8*/ 	.byte	0x04, 0x36
        /*00ca*/ 	.short	(.L_541 - .L_540)
.L_540:
        /*00cc*/ 	.word	0x00000008
.L_541:


//--------------------- .nv.info._Z35group_norm_nhwc_bwd_one_pass_kernelI11Bf16IOFp32WLi512ELi56ELi448EEv26Group_norm_nhwc_bwd_params --------------------------
	.section	.nv.info._Z35group_norm_nhwc_bwd_one_pass_kernelI11Bf16IOFp32WLi512ELi56ELi448EEv26Group_norm_nhwc_bwd_params,"",@"SHT_CUDA_INFO"
	.sectionflags	@""
	.align	4


	//----- nvinfo : EIATTR_CUDA_API_VERSION
	.align		4
        /*0000*/ 	.byte	0x04, 0x37
        /*0002*/ 	.short	(.L_543 - .L_542)
.L_542:
        /*0004*/ 	.word	0x00000082


	//----- nvinfo : EIATTR_KPARAM_INFO
	.align		4
.L_543:
        /*0008*/ 	.byte	0x04, 0x17
        /*000a*/ 	.short	(.L_545 - .L_544)
.L_544:
        /*000c*/ 	.word	0x00000000
        /*0010*/ 	.short	0x0000
        /*0012*/ 	.short	0x0000
        /*0014*/ 	.byte	0x00, 0xf0, 0xe1, 0x02


	//----- nvinfo : EIATTR_SPARSE_MMA_MASK
	.align		4
.L_545:
        /*0018*/ 	.byte	0x03, 0x50
        /*001a*/ 	.short	0x0000


	//----- nvinfo : EIATTR_MAXREG_COUNT
	.align		4
        /*001c*/ 	.byte	0x03, 0x1b
        /*001e*/ 	.short	0x0080


	//----- nvinfo : EIATTR_NUM_BARRIERS
	.align		4
        /*0020*/ 	.byte	0x02, 0x4c
        /*0022*/ 	.byte	0x01
	.zero		1


	//----- nvinfo : EIATTR_ANNOTATIONS
	.align		4
        /*0024*/ 	.byte	0x04, 0x55
        /*0026*/ 	.short	(.L_547 - .L_546)


	//   ....[0]....
.L_546:
        /*0028*/ 	.word	0x00000001
        /*002c*/ 	.byte	0x90, 0x01, 0x00, 0x00, 0x01, 0x00, 0x00, 0x00, 0xa0, 0x01, 0x00, 0x00, 0x01, 0x00, 0x00, 0x00
        /* <DEDUP_REMOVED lines=81> */
        /*054c*/ 	.byte	0xb0, 0xb6, 0x00, 0x00


	//----- nvinfo : EIATTR_MERCURY_ISA_VERSION
	.align		4
.L_547:
        /*0550*/ 	.byte	0x03, 0x5f
        /*0552*/ 	.short	0x0101


	//----- nvinfo : EIATTR_INT_WARP_WIDE_INSTR_OFFSETS
	.align		4
        /*0554*/ 	.byte	0x04, 0x31
        /*0556*/ 	.short	(.L_549 - .L_548)


	//   ....[0]....
.L_548:
        /*0558*/ 	.word	0x0000c940


	//   ....[1]....
        /*055c*/ 	.word	0x0000dc50


	//   ....[2]....
        /*0560*/ 	.word	0x0000dc90


	//   ....[3]....
        /*0564*/ 	.word	0x0000dcd0


	//   ....[4]....
        /*0568*/ 	.word	0x0000dd10


	//   ....[5]....
        /*056c*/ 	.word	0x0000df30


	//----- nvinfo : EIATTR_COOP_GROUP_MASK_REGIDS
	.align		4
.L_549:
        /*0570*/ 	.byte	0x04, 0x29
        /*0572*/ 	.short	(.L_551 - .L_550)


	//   ....[0]....
.L_550:
        /*0574*/ 	.word	0xffffffff


	//   ....[1]....
        /*0578*/ 	.word	0xffffffff


	//   ....[2]....
        /*057c*/ 	.word	0xffffffff


	//   ....[3]....
        /*0580*/ 	.word	0xffffffff


	//   ....[4]....
        /*0584*/ 	.word	0xffffffff


	//   ....[5]....
        /*0588*/ 	.word	0xffffffff


	//   ....[6]....
        /*058c*/ 	.word	0xffffffff


	//   ....[7]....
        /*0590*/ 	.word	0xffffffff


	//   ....[8]....
        /*0594*/ 	.word	0xffffffff


	//   ....[9]....
        /*0598*/ 	.word	0xffffffff


	//----- nvinfo : EIATTR_COOP_GROUP_INSTR_OFFSETS
	.align		4
.L_551:
        /*059c*/ 	.byte	0x04, 0x28
        /*059e*/ 	.short	(.L_553 - .L_552)


	//   ....[0]....
.L_552:
        /*05a0*/ 	.word	0x0000c6e0


	//   ....[1]....
        /*05a4*/ 	.word	0x0000c710


	//   ....[2]....
        /*05a8*/ 	.word	0x0000c7c0


	//   ....[3]....
        /*05ac*/ 	.word	0x0000c7d0


	//   ....[4]....
        /*05b0*/ 	.word	0x0000c800


	//   ....[5]....
        /*05b4*/ 	.word	0x0000c820


	//   ....[6]....
        /*05b8*/ 	.word	0x0000c850


	//   ....[7]....
        /*05bc*/ 	.word	0x0000c870


	//   ....[8]....
        /*05c0*/ 	.word	0x0000c8e0


	//   ....[9]....
        /*05c4*/ 	.word	0x0000c8f0


	//----- nvinfo : EIATTR_VRC_CTA_INIT_COUNT
	.align		4
.L_553:
        /*05c8*/ 	.byte	0x02, 0x4a
	.zero		1
	.zero		1


	//----- nvinfo : EIATTR_EXIT_INSTR_OFFSETS
	.align		4
        /*05cc*/ 	.byte	0x04, 0x1c
        /*05ce*/ 	.short	(.L_555 - .L_554)


	//   ....[0]....
.L_554:
        /*05d0*/ 	.word	0x0000eab0


	//   ....[1]....
        /*05d4*/ 	.word	0x0000ebe0


	//   ....[2]....
        /*05d8*/ 	.word	0x0000f1f0


	//   ....[3]....
        /*05dc*/ 	.word	0x0000f7a0


	//----- nvinfo : EIATTR_MAX_THREADS
	.align		4
.L_555:
        /*05e0*/ 	.byte	0x04, 0x05
        /*05e2*/ 	.short	(.L_557 - .L_556)
.L_556:
        /*05e4*/ 	.word	0x000001c0
        /*05e8*/ 	.word	0x00000001
        /*05ec*/ 	.word	0x00000001


	//----- nvinfo : EIATTR_CRS_STACK_SIZE
	.align		4
.L_557:
        /*05f0*/ 	.byte	0x04, 0x1e
        /*05f2*/ 	.short	(.L_559 - .L_558)
.L_558:
        /*05f4*/ 	.word	0x00000000


	//----- nvinfo : EIATTR_CBANK_PARAM_SIZE
	.align		4
.L_559:
        /*05f8*/ 	.byte	0x03, 0x19
        /*05fa*/ 	.short	0x00b8


	//----- nvinfo : EIATTR_PARAM_CBANK
	.align		4
        /*05fc*/ 	.byte	0x04, 0x0a
        /*05fe*/ 	.short	(.L_561 - .L_560)
	.align		4
.L_560:
        /*0600*/ 	.word	index@(.nv.constant0._Z35group_norm_nhwc_bwd_one_pass_kernelI11Bf16IOFp32WLi512ELi56ELi448EEv26Group_norm_nhwc_bwd_params)
        /*0604*/ 	.short	0x0380
        /*0606*/ 	.short	0x00b8


	//----- nvinfo : EIATTR_SW_WAR
	.align		4
.L_561:
        /*0608*/ 	.byte	0x04, 0x36
        /*060a*/ 	.short	(.L_563 - .L_562)
.L_562:
        /*060c*/ 	.word	0x00000008
.L_563:


//--------------------- .nv.info._Z35group_norm_nhwc_bwd_one_pass_kernelI11Bf16IOBf16WLi64ELi56ELi448EEv26Group_norm_nhwc_bwd_params --------------------------
	.section	.nv.info._Z35group_norm_nhwc_bwd_one_pass_kernelI11Bf16IOBf16WLi64ELi56ELi448EEv26Group_norm_nhwc_bwd_params,"",@"SHT_CUDA_INFO"
	.sectionflags	@""
	.align	4


	//----- nvinfo : EIATTR_CUDA_API_VERSION
	.align		4
        /*0000*/ 	.byte	0x04, 0x37
        /*0002*/ 	.short	(.L_565 - .L_564)
.L_564:
        /*0004*/ 	.word	0x00000082


	//----- nvinfo : EIATTR_KPARAM_INFO
	.align		4
.L_565:
        /*0008*/ 	.byte	0x04, 0x17
        /*000a*/ 	.short	(.L_567 - .L_566)
.L_566:
        /*000c*/ 	.word	0x00000000
        /*0010*/ 	.short	0x0000
        /*0012*/ 	.short	0x0000
        /*0014*/ 	.byte	0x00, 0xf0, 0xe1, 0x02


	//----- nvinfo : EIATTR_SPARSE_MMA_MASK
	.align		4
.L_567:
        /*0018*/ 	.byte	0x03, 0x50
        /*001a*/ 	.short	0x0000


	//----- nvinfo : EIATTR_MAXREG_COUNT
	.align		4
        /*001c*/ 	.byte	0x03, 0x1b
        /*001e*/ 	.short	0x0080


	//----- nvinfo : EIATTR_NUM_BARRIERS
	.align		4
        /*0020*/ 	.byte	0x02, 0x4c
        /*0022*/ 	.byte	0x01
	.zero		1


	//----- nvinfo : EIATTR_MERCURY_ISA_VERSION
	.align		4
        /*0024*/ 	.byte	0x03, 0x5f
        /*0026*/ 	.short	0x0101


	//----- nvinfo : EIATTR_INT_WARP_WIDE_INSTR_OFFSETS
	.align		4
        /*0028*/ 	.byte	0x04, 0x31
        /*002a*/ 	.short	(.L_569 - .L_568)


	//   ....[0]....
.L_568:
        /*002c*/ 	.word	0x00001c10


	//----- nvinfo : EIATTR_COOP_GROUP_MASK_REGIDS
	.align		4
.L_569:
        /*0030*/ 	.byte	0x04, 0x29
        /*0032*/ 	.short	(.L_571 - .L_570)


	//   ....[0]....
.L_570:
        /*0034*/ 	.word	0xffffffff


	//   ....[1]....
        /*0038*/ 	.word	0xffffffff


	//   ....[2]....
        /*003c*/ 	.word	0xffffffff


	//   ....[3]....
        /*0040*/ 	.word	0xffffffff


	//   ....[4]....
        /*0044*/ 	.word	0xffffffff


	//   ....[5]....
        /*0048*/ 	.word	0xffffffff


	//   ....[6]....
        /*004c*/ 	.word	0xffffffff


	//   ....[7]....
        /*0050*/ 	.word	0xffffffff


	//   ....[8]....
        /*0054*/ 	.word	0xffffffff


	//   ....[9]....
        /*0058*/ 	.word	0xffffffff


	//----- nvinfo : EIATTR_COOP_GROUP_INSTR_OFFSETS
	.align		4
.L_571:
        /*005c*/ 	.byte	0x04, 0x28
        /*005e*/ 	.short	(.L_573 - .L_572)


	//   ....[0]....
.L_572:
        /*0060*/ 	.word	0x000019b0


	//   ....[1]....
        /*0064*/ 	.word	0x000019f0


	//   ....[2]....
        /*0068*/ 	.word	0x00001a80


	//   ....[3]....
        /*006c*/ 	.word	0x00001ab0


	//   ....[4]....
        /*0070*/ 	.word	0x00001af0


	//   ....[5]....
        /*0074*/ 	.word	0x00001b10


	//   ....[6]....
        /*0078*/ 	.word	0x00001b40


	//   ....[7]....
        /*007c*/ 	.word	0x00001b60


	//   ....[8]....
        /*0080*/ 	.word	0x00001bb0


	//   ....[9]....
        /*0084*/ 	.word	0x00001bc0


	//----- nvinfo : EIATTR_VRC_CTA_INIT_COUNT
	.align		4
.L_573:
        /*0088*/ 	.byte	0x02, 0x4a
	.zero		1
	.zero		1


	//----- nvinfo : EIATTR_EXIT_INSTR_OFFSETS
	.align		4
        /*008c*/ 	.byte	0x04, 0x1c
        /*008e*/ 	.short	(.L_575 - .L_574)


	//   ....[0]....
.L_574:
        /*0090*/ 	.word	0x00003f90


	//   ....[1]....
        /*0094*/ 	.word	0x000040c0


	//   ....[2]....
        /*0098*/ 	.word	0x000046d0


	//   ....[3]....
        /*009c*/ 	.word	0x00004cd0


	//----- nvinfo : EIATTR_MAX_THREADS
	.align		4
.L_575:
        /*00a0*/ 	.byte	0x04, 0x05
        /*00a2*/ 	.short	(.L_577 - .L_576)
.L_576:
        /*00a4*/ 	.word	0x000001c0
        /*00a8*/ 	.word	0x00000001
        /*00ac*/ 	.word	0x00000001


	//----- nvinfo : EIATTR_CRS_STACK_SIZE
	.align		4
.L_577:
        /*00b0*/ 	.byte	0x04, 0x1e
        /*00b2*/ 	.short	(.L_579 - .L_578)
.L_578:
        /*00b4*/ 	.word	0x00000000


	//----- nvinfo : EIATTR_CBANK_PARAM_SIZE
	.align		4
.L_579:
        /*00b8*/ 	.byte	0x03, 0x19
        /*00ba*/ 	.short	0x00b8


	//----- nvinfo : EIATTR_PARAM_CBANK
	.align		4
        /*00bc*/ 	.byte	0x04, 0x0a
        /*00be*/ 	.short	(.L_581 - .L_580)
	.align		4
.L_580:
        /*00c0*/ 	.word	index@(.nv.constant0._Z35group_norm_nhwc_bwd_one_pass_kernelI11Bf16IOBf16WLi64ELi56ELi448EEv26Group_norm_nhwc_bwd_params)
        /*00c4*/ 	.short	0x0380
        /*00c6*/ 	.short	0x00b8


	//----- nvinfo : EIATTR_SW_WAR
	.align		4
.L_581:
        /*00c8*/ 	.byte	0x04, 0x36
        /*00ca*/ 	.short	(.L_583 - .L_582)
.L_582:
        /*00cc*/ 	.word	0x00000008
.L_583:


//--------------------- .nv.info._Z35group_norm_nhwc_bwd_one_pass_kernelI11Bf16IOBf16WLi128ELi56ELi448EEv26Group_norm_nhwc_bwd_params --------------------------
	.section	.nv.info._Z35group_norm_nhwc_bwd_one_pass_kernelI11Bf16IOBf16WLi128ELi56ELi448EEv26Group_norm_nhwc_bwd_params,"",@"SHT_CUDA_INFO"
	.sectionflags	@""
	.align	4


	//----- nvinfo : EIATTR_CUDA_API_VERSION
	.align		4
        /*0000*/ 	.byte	0x04, 0x37
        /*0002*/ 	.short	(.L_585 - .L_584)
.L_584:
        /*0004*/ 	.word	0x00000082


	//----- nvinfo : EIATTR_KPARAM_INFO
	.align		4
.L_585:
        /*0008*/ 	.byte	0x04, 0x17
        /*000a*/ 	.short	(.L_587 - .L_586)
.L_586:
        /*000c*/ 	.word	0x00000000
        /*0010*/ 	.short	0x0000
        /*0012*/ 	.short	0x0000
        /*0014*/ 	.byte	0x00, 0xf0, 0xe1, 0x02


	//----- nvinfo : EIATTR_SPARSE_MMA_MASK
	.align		4
.L_587:
        /*0018*/ 	.byte	0x03, 0x50
        /*001a*/ 	.short	0x0000


	//----- nvinfo : EIATTR_MAXREG_COUNT
	.align		4
        /*001c*/ 	.byte	0x03, 0x1b
        /*001e*/ 	.short	0x0080


	//----- nvinfo : EIATTR_NUM_BARRIERS
	.align		4
        /*0020*/ 	.byte	0x02, 0x4c
        /*0022*/ 	.byte	0x01
	.zero		1


	//----- nvinfo : EIATTR_MERCURY_ISA_VERSION
	.align		4
        /*0024*/ 	.byte	0x03, 0x5f
        /*0026*/ 	.short	0x0101


	//----- nvinfo : EIATTR_COOP_GROUP_MASK_REGIDS
	.align		4
        /*0028*/ 	.byte	0x04, 0x29
        /*002a*/ 	.short	(.L_589 - .L_588)


	//   ....[0]....
.L_588:
        /*002c*/ 	.word	0xffffffff


	//   ....[1]....
        /*0030*/ 	.word	0xffffffff


	//   ....[2]....
        /*0034*/ 	.word	0xffffffff


	//   ....[3]....
        /*0038*/ 	.word	0xffffffff


	//   ....[4]....
        /*003c*/ 	.word	0xffffffff


	//   ....[5]....
        /*0040*/ 	.word	0xffffffff


	//   ....[6]....
        /*0044*/ 	.word	0xffffffff


	//   ....[7]....
        /*0048*/ 	.word	0xffffffff


	//   ....[8]....
        /*004c*/ 	.word	0xffffffff


	//   ....[9]....
        /*0050*/ 	.word	0xffffffff


	//----- nvinfo : EIATTR_COOP_GROUP_INSTR_OFFSETS
	.align		4
.L_589:
        /*0054*/ 	.byte	0x04, 0x28
        /*0056*/ 	.short	(.L_591 - .L_590)


	//   ....[0]....
.L_590:
        /*0058*/ 	.word	0x00002e30


	//   ....[1]....
        /*005c*/ 	.word	0x00002e60


	//   ....[2]....
        /*0060*/ 	.word	0x00002ea0


	//   ....[3]....
        /*0064*/ 	.word	0x00002ec0


	//   ....[4]....
        /*0068*/ 	.word	0x00002ef0


	//   ....[5]....
        /*006c*/ 	.word	0x00002f10


	//   ....[6]....
        /*0070*/ 	.word	0x00002f40


	//   ....[7]....
        /*0074*/ 	.word	0x00002f60


	//   ....[8]....
        /*0078*/ 	.word	0x00002fb0


	//   ....[9]....
        /*007c*/ 	.word	0x00002fc0


	//----- nvinfo : EIATTR_VRC_CTA_INIT_COUNT
	.align		4
.L_591:
        /*0080*/ 	.byte	0x02, 0x4a
	.zero		1
	.zero		1


	//----- nvinfo : EIATTR_EXIT_INSTR_OFFSETS
	.align		4
        /*0084*/ 	.byte	0x04, 0x1c
        /*0086*/ 	.short	(.L_593 - .L_592)


	//   ....[0]....
.L_592:
        /*0088*/ 	.word	0x00005ee0


	//   ....[1]....
        /*008c*/ 	.word	0x00006010


	//   ....[2]....
        /*0090*/ 	.word	0x00006620


	//   ....[3]....
        /*0094*/ 	.word	0x00006c20


	//----- nvinfo : EIATTR_MAX_THREADS
	.align		4
.L_593:
        /*0098*/ 	.byte	0x04, 0x05
        /*009a*/ 	.short	(.L_595 - .L_594)
.L_594:
        /*009c*/ 	.word	0x000001c0
        /*00a0*/ 	.word	0x00000001
        /*00a4*/ 	.word	0x00000001


	//----- nvinfo : EIATTR_CRS_STACK_SIZE
	.align		4
.L_595:
        /*00a8*/ 	.byte	0x04, 0x1e
        /*00aa*/ 	.short	(.L_597 - .L_596)
.L_596:
        /*00ac*/ 	.word	0x00000000


	//----- nvinfo : EIATTR_CBANK_PARAM_SIZE
	.align		4
.L_597:
        /*00b0*/ 	.byte	0x03, 0x19
        /*00b2*/ 	.short	0x00b8


	//----- nvinfo : EIATTR_PARAM_CBANK
	.align		4
        /*00b4*/ 	.byte	0x04, 0x0a
        /*00b6*/ 	.short	(.L_599 - .L_598)
	.align		4
.L_598:
        /*00b8*/ 	.word	index@(.nv.constant0._Z35group_norm_nhwc_bwd_one_pass_kernelI11Bf16IOBf16WLi128ELi56ELi448EEv26Group_norm_nhwc_bwd_params)
        /*00bc*/ 	.short	0x0380
        /*00be*/ 	.short	0x00b8


	//----- nvinfo : EIATTR_SW_WAR
	.align		4
.L_599:
        /*00c0*/ 	.byte	0x04, 0x36
        /*00c2*/ 	.short	(.L_601 - .L_600)
.L_600:
        /*00c4*/ 	.word	0x00000008
.L_601:


//--------------------- .nv.info._Z35group_norm_nhwc_bwd_one_pass_kernelI11Bf16IOBf16WLi256ELi56ELi448EEv26Group_norm_nhwc_bwd_params --------------------------
	.section	.nv.info._Z35group_norm_nhwc_bwd_one_pass_kernelI11Bf16IOBf16WLi256ELi56ELi448EEv26Group_norm_nhwc_bwd_params,"",@"SHT_CUDA_INFO"
	.sectionflags	@""
	.align	4


	//----- nvinfo : EIATTR_CUDA_API_VERSION
	.align		4
        /*0000*/ 	.byte	0x04, 0x37
        /*0002*/ 	.short	(.L_603 - .L_602)
.L_602:
        /*0004*/ 	.word	0x00000082


	//----- nvinfo : EIATTR_KPARAM_INFO
	.align		4
.L_603:
        /*0008*/ 	.byte	0x04, 0x17
        /*000a*/ 	.short	(.L_605 - .L_604)
.L_604:
        /*000c*/ 	.word	0x00000000
        /*0010*/ 	.short	0x0000
        /*0012*/ 	.short	0x0000
        /*0014*/ 	.byte	0x00, 0xf0, 0xe1, 0x02


	//----- nvinfo : EIATTR_SPARSE_MMA_MASK
	.align		4
.L_605:
        /*0018*/ 	.byte	0x03, 0x50
        /*001a*/ 	.short	0x0000


	//----- nvinfo : EIATTR_MAXREG_COUNT
	.align		4
        /*001c*/ 	.byte	0x03, 0x1b
        /*001e*/ 	.short	0x0080


	//----- nvinfo : EIATTR_NUM_BARRIERS
	.align		4
        /*0020*/ 	.byte	0x02, 0x4c
        /*0022*/ 	.byte	0x01
	.zero		1


	//----- nvinfo : EIATTR_MERCURY_ISA_VERSION
	.align		4
        /*0024*/ 	.byte	0x03, 0x5f
        /*0026*/ 	.short	0x0101


	//----- nvinfo : EIATTR_INT_WARP_WIDE_INSTR_OFFSETS
	.align		4
        /*0028*/ 	.byte	0x04, 0x31
        /*002a*/ 	.short	(.L_607 - .L_606)


	//   ....[0]....
.L_606:
        /*002c*/ 	.word	0x000056d0


	//----- nvinfo : EIATTR_COOP_GROUP_MASK_REGIDS
	.align		4
.L_607:
        /*0030*/ 	.byte	0x04, 0x29
        /*0032*/ 	.short	(.L_609 - .L_608)


	//   ....[0]....
.L_608:
        /*0034*/ 	.word	0xffffffff


	//   ....[1]....
        /*0038*/ 	.word	0xffffffff


	//   ....[2]....
        /*003c*/ 	.word	0xffffffff


	//   ....[3]....
        /*0040*/ 	.word	0xffffffff


	//   ....[4]....
        /*0044*/ 	.word	0xffffffff


	//   ....[5]....
        /*0048*/ 	.word	0xffffffff


	//   ....[6]....
        /*004c*/ 	.word	0xffffffff


	//   ....[7]....
        /*0050*/ 	.word	0xffffffff


	//   ....[8]....
        /*0054*/ 	.word	0xffffffff


	//   ....[9]....
        /*0058*/ 	.word	0xffffffff


	//----- nvinfo : EIATTR_COOP_GROUP_INSTR_OFFSETS
	.align		4
.L_609:
        /*005c*/ 	.byte	0x04, 0x28
        /*005e*/ 	.short	(.L_611 - .L_610)


	//   ....[0]....
.L_610:
        /*0060*/ 	.word	0x00005430


	//   ....[1]....
        /*0064*/ 	.word	0x00005470


	//   ....[2]....
        /*0068*/ 	.word	0x00005520


	//   ....[3]....
        /*006c*/ 	.word	0x00005540


	//   ....[4]....
        /*0070*/ 	.word	0x000055b0


	//   ....[5]....
        /*0074*/ 	.word	0x000055d0


	//   ....[6]....
        /*0078*/ 	.word	0x00005600


	//   ....[7]....
        /*007c*/ 	.word	0x00005620


	//   ....[8]....
        /*0080*/ 	.word	0x00005670


	//   ....[9]....
        /*0084*/ 	.word	0x00005680


	//----- nvinfo : EIATTR_VRC_CTA_INIT_COUNT
	.align		4
.L_611:
        /*0088*/ 	.byte	0x02, 0x4a
	.zero		1
	.zero		1


	//----- nvinfo : EIATTR_EXIT_INSTR_OFFSETS
	.align		4
        /*008c*/ 	.byte	0x04, 0x1c
        /*008e*/ 	.short	(.L_613 - .L_612)


	//   ....[0]....
.L_612:
        /*0090*/ 	.word	0x0000a160


	//   ....[1]....
        /*0094*/ 	.word	0x0000a290


	//   ....[2]....
        /*0098*/ 	.word	0x0000a8c0


	//   ....[3]....
        /*009c*/ 	.word	0x0000aec0


	//----- nvinfo : EIATTR_MAX_THREADS
	.align		4
.L_613:
        /*00a0*/ 	.byte	0x04, 0x05
        /*00a2*/ 	.short	(.L_615 - .L_614)
.L_614:
        /*00a4*/ 	.word	0x000001c0
        /*00a8*/ 	.word	0x00000001
        /*00ac*/ 	.word	0x00000001


	//----- nvinfo : EIATTR_CRS_STACK_SIZE
	.align		4
.L_615:
        /*00b0*/ 	.byte	0x04, 0x1e
        /*00b2*/ 	.short	(.L_617 - .L_616)
.L_616:
        /*00b4*/ 	.word	0x00000000


	//----- nvinfo : EIATTR_CBANK_PARAM_SIZE
	.align		4
.L_617:
        /*00b8*/ 	.byte	0x03, 0x19
        /*00ba*/ 	.short	0x00b8


	//----- nvinfo : EIATTR_PARAM_CBANK
	.align		4
        /*00bc*/ 	.byte	0x04, 0x0a
        /*00be*/ 	.short	(.L_619 - .L_618)
	.align		4
.L_618:
        /*00c0*/ 	.word	index@(.nv.constant0._Z35group_norm_nhwc_bwd_one_pass_kernelI11Bf16IOBf16WLi256ELi56ELi448EEv26Group_norm_nhwc_bwd_params)
        /*00c4*/ 	.short	0x0380
        /*00c6*/ 	.short	0x00b8


	//----- nvinfo : EIATTR_SW_WAR
	.align		4
.L_619:
        /*00c8*/ 	.byte	0x04, 0x36
        /*00ca*/ 	.short	(.L_621 - .L_620)
.L_620:
        /*00cc*/ 	.word	0x00000008
.L_621:


//--------------------- .nv.info._Z35group_norm_nhwc_bwd_one_pass_kernelI11Bf16IOBf16WLi512ELi56ELi448EEv26Group_norm_nhwc_bwd_params --------------------------
	.section	.nv.info._Z35group_norm_nhwc_bwd_one_pass_kernelI11Bf16IOBf16WLi512ELi56ELi448EEv26Group_norm_nhwc_bwd_params,"",@"SHT_CUDA_INFO"
	.sectionflags	@""
	.align	4


	//----- nvinfo : EIATTR_CUDA_API_VERSION
	.align		4
        /*0000*/ 	.byte	0x04, 0x37
        /*0002*/ 	.short	(.L_623 - .L_622)
.L_622:
        /*0004*/ 	.word	0x00000082


	//----- nvinfo : EIATTR_KPARAM_INFO
	.align		4
.L_623:
        /*0008*/ 	.byte	0x04, 0x17
        /*000a*/ 	.short	(.L_625 - .L_624)
.L_624:
        /*000c*/ 	.word	0x00000000
        /*0010*/ 	.short	0x0000
        /*0012*/ 	.short	0x0000
        /*0014*/ 	.byte	0x00, 0xf0, 0xe1, 0x02


	//----- nvinfo : EIATTR_SPARSE_MMA_MASK
	.align		4
.L_625:
        /*0018*/ 	.byte	0x03, 0x50
        /*001a*/ 	.short	0x0000


	//----- nvinfo : EIATTR_MAXREG_COUNT
	.align		4
        /*001c*/ 	.byte	0x03, 0x1b
        /*001e*/ 	.short	0x0080


	//----- nvinfo : EIATTR_NUM_BARRIERS
	.align		4
        /*0020*/ 	.byte	0x02, 0x4c
        /*0022*/ 	.byte	0x01
	.zero		1


	//----- nvinfo : EIATTR_ANNOTATIONS
	.align		4
        /*0024*/ 	.byte	0x04, 0x55
        /*0026*/ 	.short	(.L_627 - .L_626)


	//   ....[0]....
.L_626:
        /* <DEDUP_REMOVED lines=84> */


	//----- nvinfo : EIATTR_MERCURY_ISA_VERSION
	.align		4
.L_627:
        /*0550*/ 	.byte	0x03, 0x5f
        /*0552*/ 	.short	0x0101


	//----- nvinfo : EIATTR_INT_WARP_WIDE_INSTR_OFFSETS
	.align		4
        /*0554*/ 	.byte	0x04, 0x31
        /*0556*/ 	.short	(.L_629 - .L_628)


	//   ....[0]....
.L_628:
        /*0558*/ 	.word	0x0000ca40


	//   ....[1]....
        /*055c*/ 	.word	0x0000dd50


	//   ....[2]....
        /*0560*/ 	.word	0x0000dd90


	//   ....[3]....
        /*0564*/ 	.word	0x0000ddd0


	//   ....[4]....
        /*0568*/ 	.word	0x0000de10


	//   ....[5]....
        /*056c*/ 	.word	0x0000e030


	//----- nvinfo : EIATTR_COOP_GROUP_MASK_REGIDS
	.align		4
.L_629:
        /*0570*/ 	.byte	0x04, 0x29
        /*0572*/ 	.short	(.L_631 - .L_630)


	//   ....[0]....
.L_630:
        /*0574*/ 	.word	0xffffffff


	//   ....[1]....
        /*0578*/ 	.word	0xffffffff


	//   ....[2]....
        /*057c*/ 	.word	0xffffffff


	//   ....[3]....
        /*0580*/ 	.word	0xffffffff


	//   ....[4]....
        /*0584*/ 	.word	0xffffffff


	//   ....[5]....
        /*0588*/ 	.word	0xffffffff


	//   ....[6]....
        /*058c*/ 	.word	0xffffffff


	//   ....[7]....
        /*0590*/ 	.word	0xffffffff


	//   ....[8]....
        /*0594*/ 	.word	0xffffffff


	//   ....[9]....
        /*0598*/ 	.word	0xffffffff


	//----- nvinfo : EIATTR_COOP_GROUP_INSTR_OFFSETS
	.align		4
.L_631:
        /*059c*/ 	.byte	0x04, 0x28
        /*059e*/ 	.short	(.L_633 - .L_632)


	//   ....[0]....
.L_632:
        /*05a0*/ 	.word	0x0000c7d0


	//   ....[1]....
        /*05a4*/ 	.word	0x0000c810


	//   ....[2]....
        /*05a8*/ 	.word	0x0000c8c0


	//   ....[3]....
        /*05ac*/ 	.word	0x0000c8d0


	//   ....[4]....
        /*05b0*/ 	.word	0x0000c900


	//   ....[5]....
        /*05b4*/ 	.word	0x0000c920


	//   ....[6]....
        /*05b8*/ 	.word	0x0000c950


	//   ....[7]....
        /*05bc*/ 	.word	0x0000c970


	//   ....[8]....
        /*05c0*/ 	.word	0x0000c9e0


	//   ....[9]....
        /*05c4*/ 	.word	0x0000c9f0


	//----- nvinfo : EIATTR_VRC_CTA_INIT_COUNT
	.align		4
.L_633:
        /*05c8*/ 	.byte	0x02, 0x4a
	.zero		1
	.zero		1


	//----- nvinfo : EIATTR_EXIT_INSTR_OFFSETS
	.align		4
        /*05cc*/ 	.byte	0x04, 0x1c
        /*05ce*/ 	.short	(.L_635 - .L_634)


	//   ....[0]....
.L_634:
        /*05d0*/ 	.word	0x0000ebb0


	//   ....[1]....
        /*05d4*/ 	.word	0x0000ece0


	//   ....[2]....
        /*05d8*/ 	.word	0x0000f310


	//   ....[3]....
        /*05dc*/ 	.word	0x0000f910


	//----- nvinfo : EIATTR_MAX_THREADS
	.align		4
.L_635:
        /*05e0*/ 	.byte	0x04, 0x05
        /*05e2*/ 	.short	(.L_637 - .L_636)
.L_636:
        /*05e4*/ 	.word	0x000001c0
        /*05e8*/ 	.word	0x00000001
        /*05ec*/ 	.word	0x00000001


	//----- nvinfo : EIATTR_CRS_STACK_SIZE
	.align		4
.L_637:
        /*05f0*/ 	.byte	0x04, 0x1e
        /*05f2*/ 	.short	(.L_639 - .L_638)
.L_638:
        /*05f4*/ 	.word	0x00000000


	//----- nvinfo : EIATTR_CBANK_PARAM_SIZE
	.align		4
.L_639:
        /*05f8*/ 	.byte	0x03, 0x19
        /*05fa*/ 	.short	0x00b8


	//----- nvinfo : EIATTR_PARAM_CBANK
	.align		4
        /*05fc*/ 	.byte	0x04, 0x0a
        /*05fe*/ 	.short	(.L_641 - .L_640)
	.align		4
.L_640:
        /*0600*/ 	.word	index@(.nv.constant0._Z35group_norm_nhwc_bwd_one_pass_kernelI11Bf16IOBf16WLi512ELi56ELi448EEv26Group_norm_nhwc_bwd_params)
        /*0604*/ 	.short	0x0380
        /*0606*/ 	.short	0x00b8


	//----- nvinfo : EIATTR_SW_WAR
	.align		4
.L_641:
        /*0608*/ 	.byte	0x04, 0x36
        /*060a*/ 	.short	(.L_643 - .L_642)
.L_642:
        /*060c*/ 	.word	0x00000008
.L_643:


//--------------------- .nv.info._Z35group_norm_nhwc_bwd_one_pass_kernelI11Bf16IOFp16WLi64ELi56ELi448EEv26Group_norm_nhwc_bwd_params --------------------------
	.section	.nv.info._Z35group_norm_nhwc_bwd_one_pass_kernelI11Bf16IOFp16WLi64ELi56ELi448EEv26Group_norm_nhwc_bwd_params,"",@"SHT_CUDA_INFO"
	.sectionflags	@""
	.align	4


	//----- nvinfo : EIATTR_CUDA_API_VERSION
	.align		4
        /*0000*/ 	.byte	0x04, 0x37
        /*0002*/ 	.short	(.L_645 - .L_644)
.L_644:
        /*0004*/ 	.word	0x00000082


	//----- nvinfo : EIATTR_KPARAM_INFO
	.align		4
.L_645:
        /*0008*/ 	.byte	0x04, 0x17
        /*000a*/ 	.short	(.L_647 - .L_646)
.L_646:
        /*000c*/ 	.word	0x00000000
        /*0010*/ 	.short	0x0000
        /*0012*/ 	.short	0x0000
        /*0014*/ 	.byte	0x00, 0xf0, 0xe1, 0x02


	//----- nvinfo : EIATTR_SPARSE_MMA_MASK
	.align		4
.L_647:
        /*0018*/ 	.byte	0x03, 0x50
        /*001a*/ 	.short	0x0000


	//----- nvinfo : EIATTR_MAXREG_COUNT
	.align		4
        /*001c*/ 	.byte	0x03, 0x1b
        /*001e*/ 	.short	0x0080


	//----- nvinfo : EIATTR_NUM_BARRIERS
	.align		4
        /*0020*/ 	.byte	0x02, 0x4c
        /*0022*/ 	.byte	0x01
	.zero		1


	//----- nvinfo : EIATTR_MERCURY_ISA_VERSION
	.align		4
        /*0024*/ 	.byte	0x03, 0x5f
        /*0026*/ 	.short	0x0101


	//----- nvinfo : EIATTR_INT_WARP_WIDE_INSTR_OFFSETS
	.align		4
        /*0028*/ 	.byte	0x04, 0x31
        /*002a*/ 	.short	(.L_649 - .L_648)


	//   ....[0]....
.L_648:
        /*002c*/ 	.word	0x00001c10


	//----- nvinfo : EIATTR_COOP_GROUP_MASK_REGIDS
	.align		4
.L_649:
        /*0030*/ 	.byte	0x04, 0x29
        /*0032*/ 	.short	(.L_651 - .L_650)


	//   ....[0]....
.L_650:
        /*0034*/ 	.word	0xffffffff


	//   ....[1]....
        /*0038*/ 	.word	0xffffffff


	//   ....[2]....
        /*003c*/ 	.word	0xffffffff


	//   ....[3]....
        /*0040*/ 	.word	0xffffffff


	//   ....[4]....
        /*0044*/ 	.word	0xffffffff


	//   ....[5]....
        /*0048*/ 	.word	0xffffffff


	//   ....[6]....
        /*004c*/ 	.word	0xffffffff


	//   ....[7]....
        /*0050*/ 	.word	0xffffffff


	//   ....[8]....
        /*0054*/ 	.word	0xffffffff


	//   ....[9]....
        /*0058*/ 	.word	0xffffffff


	//----- nvinfo : EIATTR_COOP_GROUP_INSTR_OFFSETS
	.align		4
.L_651:
        /*005c*/ 	.byte	0x04, 0x28
        /*005e*/ 	.short	(.L_653 - .L_652)


	//   ....[0]....
.L_652:
        /*0060*/ 	.word	0x000019b0


	//   ....[1]....
        /*0064*/ 	.word	0x000019f0


	//   ....[2]....
        /*0068*/ 	.word	0x00001a80


	//   ....[3]....
        /*006c*/ 	.word	0x00001ab0


	//   ....[4]....
        /*0070*/ 	.word	0x00001af0


	//   ....[5]....
        /*0074*/ 	.word	0x00001b10


	//   ....[6]....
        /*0078*/ 	.word	0x00001b40


	//   ....[7]....
        /*007c*/ 	.word	0x00001b60


	//   ....[8]....
        /*0080*/ 	.word	0x00001bb0


	//   ....[9]....
        /*0084*/ 	.word	0x00001bc0


	//----- nvinfo : EIATTR_VRC_CTA_INIT_COUNT
	.align		4
.L_653:
        /*0088*/ 	.byte	0x02, 0x4a
	.zero		1
	.zero		1


	//----- nvinfo : EIATTR_EXIT_INSTR_OFFSETS
	.align		4
        /*008c*/ 	.byte	0x04, 0x1c
        /*008e*/ 	.short	(.L_655 - .L_654)


	//   ....[0]....
.L_654:
        /*0090*/ 	.word	0x00003f90


	//   ....[1]....
        /*0094*/ 	.word	0x000040c0


	//   ....[2]....
        /*0098*/ 	.word	0x000046d0


	//   ....[3]....
        /*009c*/ 	.word	0x00004cd0


	//----- nvinfo : EIATTR_MAX_THREADS
	.align		4
.L_655:
        /*00a0*/ 	.byte	0x04, 0x05
        /*00a2*/ 	.short	(.L_657 - .L_656)
.L_656:
        /*00a4*/ 	.word	0x000001c0
        /*00a8*/ 	.word	0x00000001
        /*00ac*/ 	.word	0x00000001


	//----- nvinfo : EIATTR_CRS_STACK_SIZE
	.align		4
.L_657:
        /*00b0*/ 	.byte	0x04, 0x1e
        /*00b2*/ 	.short	(.L_659 - .L_658)
.L_658:
        /*00b4*/ 	.word	0x00000000


	//----- nvinfo : EIATTR_CBANK_PARAM_SIZE
	.align		4
.L_659:
        /*00b8*/ 	.byte	0x03, 0x19
        /*00ba*/ 	.short	0x00b8


	//----- nvinfo : EIATTR_PARAM_CBANK
	.align		4
        /*00bc*/ 	.byte	0x04, 0x0a
        /*00be*/ 	.short	(.L_661 - .L_660)
	.align		4
.L_660:
        /*00c0*/ 	.word	index@(.nv.constant0._Z35group_norm_nhwc_bwd_one_pass_kernelI11Bf16IOFp16WLi64ELi56ELi448EEv26Group_norm_nhwc_bwd_params)
        /*00c4*/ 	.short	0x0380
        /*00c6*/ 	.short	0x00b8


	//----- nvinfo : EIATTR_SW_WAR
	.align		4
.L_661:
        /*00c8*/ 	.byte	0x04, 0x36
        /*00ca*/ 	.short	(.L_663 - .L_662)
.L_662:
        /*00cc*/ 	.word	0x00000008
.L_663:


//--------------------- .nv.info._Z35group_norm_nhwc_bwd_one_pass_kernelI11Bf16IOFp16WLi128ELi56ELi448EEv26Group_norm_nhwc_bwd_params --------------------------
	.section	.nv.info._Z35group_norm_nhwc_bwd_one_pass_kernelI11Bf16IOFp16WLi128ELi56ELi448EEv26Group_norm_nhwc_bwd_params,"",@"SHT_CUDA_INFO"
	.sectionflags	@""
	.align	4


	//----- nvinfo : EIATTR_CUDA_API_VERSION
	.align		4
        /*0000*/ 	.byte	0x04, 0x37
        /*0002*/ 	.short	(.L_665 - .L_664)
.L_664:
        /*0004*/ 	.word	0x00000082


	//----- nvinfo : EIATTR_KPARAM_INFO
	.align		4
.L_665:
        /*0008*/ 	.byte	0x04, 0x17
        /*000a*/ 	.short	(.L_667 - .L_666)
.L_666:
        /*000c*/ 	.word	0x00000000
        /*0010*/ 	.short	0x0000
        /*0012*/ 	.short	0x0000
        /*0014*/ 	.byte	0x00, 0xf0, 0xe1, 0x02


	//----- nvinfo : EIATTR_SPARSE_MMA_MASK
	.align		4
.L_667:
        /*0018*/ 	.byte	0x03, 0x50
        /*001a*/ 	.short	0x0000


	//----- nvinfo : EIATTR_MAXREG_COUNT
	.align		4
        /*001c*/ 	.byte	0x03, 0x1b
        /*001e*/ 	.short	0x0080


	//----- nvinfo : EIATTR_NUM_BARRIERS
	.align		4
        /*0020*/ 	.byte	0x02, 0x4c
        /*0022*/ 	.byte	0x01
	.zero		1


	//----- nvinfo : EIATTR_MERCURY_ISA_VERSION
	.align		4
        /*0024*/ 	.byte	0x03, 0x5f
        /*0026*/ 	.short	0x0101


	//----- nvinfo : EIATTR_COOP_GROUP_MASK_REGIDS
	.align		4
        /*0028*/ 	.byte	0x04, 0x29
        /*002a*/ 	.short	(.L_669 - .L_668)


	//   ....[0]....
.L_668:
        /*002c*/ 	.word	0xffffffff


	//   ....[1]....
        /*0030*/ 	.word	0xffffffff


	//   ....[2]....
        /*0034*/ 	.word	0xffffffff


	//   ....[3]....
        /*0038*/ 	.word	0xffffffff


	//   ....[4]....
        /*003c*/ 	.word	0xffffffff


	//   ....[5]....
        /*0040*/ 	.word	0xffffffff


	//   ....[6]....
        /*0044*/ 	.word	0xffffffff


	//   ....[7]....
        /*0048*/ 	.word	0xffffffff


	//   ....[8]....
        /*004c*/ 	.word	0xffffffff


	//   ....[9]....
        /*0050*/ 	.word	0xffffffff


	//----- nvinfo : EIATTR_COOP_GROUP_INSTR_OFFSETS
	.align		4
.L_669:
        /*0054*/ 	.byte	0x04, 0x28
        /*0056*/ 	.short	(.L_671 - .L_670)


	//   ....[0]....
.L_670:
        /*0058*/ 	.word	0x00002e30


	//   ....[1]....
        /*005c*/ 	.word	0x00002e60


	//   ....[2]....
        /*0060*/ 	.word	0x00002ea0


	//   ....[3]....
        /*0064*/ 	.word	0x00002ec0


	//   ....[4]....
        /*0068*/ 	.word	0x00002ef0


	//   ....[5]....
        /*006c*/ 	.word	0x00002f10


	//   ....[6]....
        /*0070*/ 	.word	0x00002f40


	//   ....[7]....
        /*0074*/ 	.word	0x00002f60


	//   ....[8]....
        /*0078*/ 	.word	0x00002fb0


	//   ....[9]....
        /*007c*/ 	.word	0x00002fc0


	//----- nvinfo : EIATTR_VRC_CTA_INIT_COUNT
	.align		4
.L_671:
        /*0080*/ 	.byte	0x02, 0x4a
	.zero		1
	.zero		1


	//----- nvinfo : EIATTR_EXIT_INSTR_OFFSETS
	.align		4
        /*0084*/ 	.byte	0x04, 0x1c
        /*0086*/ 	.short	(.L_673 - .L_672)


	//   ....[0]....
.L_672:
        /*0088*/ 	.word	0x00005ee0


	//   ....[1]....
        /*008c*/ 	.word	0x00006010


	//   ....[2]....
        /*0090*/ 	.word	0x00006620


	//   ....[3]....
        /*0094*/ 	.word	0x00006c20


	//----- nvinfo : EIATTR_MAX_THREADS
	.align		4
.L_673:
        /*0098*/ 	.byte	0x04, 0x05
        /*009a*/ 	.short	(.L_675 - .L_674)
.L_674:
        /*009c*/ 	.word	0x000001c0
        /*00a0*/ 	.word	0x00000001
        /*00a4*/ 	.word	0x00000001


	//----- nvinfo : EIATTR_CRS_STACK_SIZE
	.align		4
.L_675:
        /*00a8*/ 	.byte	0x04, 0x1e
        /*00aa*/ 	.short	(.L_677 - .L_676)
.L_676:
        /*00ac*/ 	.word	0x00000000


	//----- nvinfo : EIATTR_CBANK_PARAM_SIZE
	.align		4
.L_677:
        /*00b0*/ 	.byte	0x03, 0x19
        /*00b2*/ 	.short	0x00b8


	//----- nvinfo : EIATTR_PARAM_CBANK
	.align		4
        /*00b4*/ 	.byte	0x04, 0x0a
        /*00b6*/ 	.short	(.L_679 - .L_678)
	.align		4
.L_678:
        /*00b8*/ 	.word	index@(.nv.constant0._Z35group_norm_nhwc_bwd_one_pass_kernelI11Bf16IOFp16WLi128ELi56ELi448EEv26Group_norm_nhwc_bwd_params)
        /*00bc*/ 	.short	0x0380
        /*00be*/ 	.short	0x00b8


	//----- nvinfo : EIATTR_SW_WAR
	.align		4
.L_679:
        /*00c0*/ 	.byte	0x04, 0x36
        /*00c2*/ 	.short	(.L_681 - .L_680)
.L_680:
        /*00c4*/ 	.word	0x00000008
.L_681:


//--------------------- .nv.info._Z35group_norm_nhwc_bwd_one_pass_kernelI11Bf16IOFp16WLi256ELi56ELi448EEv26Group_norm_nhwc_bwd_params --------------------------
	.section	.nv.info._Z35group_norm_nhwc_bwd_one_pass_kernelI11Bf16IOFp16WLi256ELi56ELi448EEv26Group_norm_nhwc_bwd_params,"",@"SHT_CUDA_INFO"
	.sectionflags	@""
	.align	4


	//----- nvinfo : EIATTR_CUDA_API_VERSION
	.align		4
        /*0000*/ 	.byte	0x04, 0x37
        /*0002*/ 	.short	(.L_683 - .L_682)
.L_682:
        /*0004*/ 	.word	0x00000082


	//----- nvinfo : EIATTR_KPARAM_INFO
	.align		4
.L_683:
        /*0008*/ 	.byte	0x04, 0x17
        /*000a*/ 	.short	(.L_685 - .L_684)
.L_684:
        /*000c*/ 	.word	0x00000000
        /*0010*/ 	.short	0x0000
        /*0012*/ 	.short	0x0000
        /*0014*/ 	.byte	0x00, 0xf0, 0xe1, 0x02


	//----- nvinfo : EIATTR_SPARSE_MMA_MASK
	.align		4
.L_685:
        /*0018*/ 	.byte	0x03, 0x50
        /*001a*/ 	.short	0x0000


	//----- nvinfo : EIATTR_MAXREG_COUNT
	.align		4
        /*001c*/ 	.byte	0x03, 0x1b
        /*001e*/ 	.short	0x0080


	//----- nvinfo : EIATTR_NUM_BARRIERS
	.align		4
        /*0020*/ 	.byte	0x02, 0x4c
        /*0022*/ 	.byte	0x01
	.zero		1


	//----- nvinfo : EIATTR_MERCURY_ISA_VERSION
	.align		4
        /*0024*/ 	.byte	0x03, 0x5f
        /*0026*/ 	.short	0x0101


	//----- nvinfo : EIATTR_INT_WARP_WIDE_INSTR_OFFSETS
	.align		4
        /*0028*/ 	.byte	0x04, 0x31
        /*002a*/ 	.short	(.L_687 - .L_686)


	//   ....[0]....
.L_686:
        /*002c*/ 	.word	0x000056c0


	//----- nvinfo : EIATTR_COOP_GROUP_MASK_REGIDS
	.align		4
.L_687:
        /*0030*/ 	.byte	0x04, 0x29
        /*0032*/ 	.short	(.L_689 - .L_688)


	//   ....[0]....
.L_688:
        /*0034*/ 	.word	0xffffffff


	//   ....[1]....
        /*0038*/ 	.word	0xffffffff


	//   ....[2]....
        /*003c*/ 	.word	0xffffffff


	//   ....[3]....
        /*0040*/ 	.word	0xffffffff


	//   ....[4]....
        /*0044*/ 	.word	0xffffffff


	//   ....[5]....
        /*0048*/ 	.word	0xffffffff


	//   ....[6]....
        /*004c*/ 	.word	0xffffffff


	//   ....[7]....
        /*0050*/ 	.word	0xffffffff


	//   ....[8]....
        /*0054*/ 	.word	0xffffffff


	//   ....[9]....
        /*0058*/ 	.word	0xffffffff


	//----- nvinfo : EIATTR_COOP_GROUP_INSTR_OFFSETS
	.align		4
.L_689:
        /*005c*/ 	.byte	0x04, 0x28
        /*005e*/ 	.short	(.L_691 - .L_690)


	//   ....[0]....
.L_690:
        /*0060*/ 	.word	0x00005420


	//   ....[1]....
        /*0064*/ 	.word	0x00005460


	//   ....[2]....
        /*0068*/ 	.word	0x00005510


	//   ....[3]....
        /*006c*/ 	.word	0x00005530


	//   ....[4]....
        /*0070*/ 	.word	0x000055a0


	//   ....[5]....
        /*0074*/ 	.word	0x000055c0


	//   ....[6]....
        /*0078*/ 	.word	0x000055f0


	//   ....[7]....
        /*007c*/ 	.word	0x00005610


	//   ....[8]....
        /*0080*/ 	.word	0x00005660


	//   ....[9]....
        /*0084*/ 	.word	0x00005670


	//----- nvinfo : EIATTR_VRC_CTA_INIT_COUNT
	.align		4
.L_691:
        /*0088*/ 	.byte	0x02, 0x4a
	.zero		1
	.zero		1


	//----- nvinfo : EIATTR_EXIT_INSTR_OFFSETS
	.align		4
        /*008c*/ 	.byte	0x04, 0x1c
        /*008e*/ 	.short	(.L_693 - .L_692)


	//   ....[0]....
.L_692:
        /*0090*/ 	.word	0x0000a150


	//   ....[1]....
        /*0094*/ 	.word	0x0000a280


	//   ....[2]....
        /*0098*/ 	.word	0x0000a8b0


	//   ....[3]....
        /*009c*/ 	.word	0x0000aeb0


	//----- nvinfo : EIATTR_MAX_THREADS
	.align		4
.L_693:
        /*00a0*/ 	.byte	0x04, 0x05
        /*00a2*/ 	.short	(.L_695 - .L_694)
.L_694:
        /*00a4*/ 	.word	0x000001c0
        /*00a8*/ 	.word	0x00000001
        /*00ac*/ 	.word	0x00000001


	//----- nvinfo : EIATTR_CRS_STACK_SIZE
	.align		4
.L_695:
        /*00b0*/ 	.byte	0x04, 0x1e
        /*00b2*/ 	.short	(.L_697 - .L_696)
.L_696:
        /*00b4*/ 	.word	0x00000000


	//----- nvinfo : EIATTR_CBANK_PARAM_SIZE
	.align		4
.L_697:
        /*00b8*/ 	.byte	0x03, 0x19
        /*00ba*/ 	.short	0x00b8


	//----- nvinfo : EIATTR_PARAM_CBANK
	.align		4
        /*00bc*/ 	.byte	0x04, 0x0a
        /*00be*/ 	.short	(.L_699 - .L_698)
	.align		4
.L_698:
        /*00c0*/ 	.word	index@(.nv.constant0._Z35group_norm_nhwc_bwd_one_pass_kernelI11Bf16IOFp16WLi256ELi56ELi448EEv26Group_norm_nhwc_bwd_params)
        /*00c4*/ 	.short	0x0380
        /*00c6*/ 	.short	0x00b8


	//----- nvinfo : EIATTR_SW_WAR
	.align		4
.L_699:
        /*00c8*/ 	.byte	0x04, 0x36
        /*00ca*/ 	.short	(.L_701 - .L_700)
.L_700:
        /*00cc*/ 	.word	0x00000008
.L_701:


//--------------------- .nv.info._Z35group_norm_nhwc_bwd_one_pass_kernelI11Bf16IOFp16WLi512ELi56ELi448EEv26Group_norm_nhwc_bwd_params --------------------------
	.section	.nv.info._Z35group_norm_nhwc_bwd_one_pass_kernelI11Bf16IOFp16WLi512ELi56ELi448EEv26Group_norm_nhwc_bwd_params,"",@"SHT_CUDA_INFO"
	.sectionflags	@""
	.align	4


	//----- nvinfo : EIATTR_CUDA_API_VERSION
	.align		4
        /*0000*/ 	.byte	0x04, 0x37
        /*0002*/ 	.short	(.L_703 - .L_702)
.L_702:
        /*0004*/ 	.word	0x00000082


	//----- nvinfo : EIATTR_KPARAM_INFO
	.align		4
.L_703:
        /*0008*/ 	.byte	0x04, 0x17
        /*000a*/ 	.short	(.L_705 - .L_704)
.L_704:
        /*000c*/ 	.word	0x00000000
        /*0010*/ 	.short	0x0000
        /*0012*/ 	.short	0x0000
        /*0014*/ 	.byte	0x00, 0xf0, 0xe1, 0x02


	//----- nvinfo : EIATTR_SPARSE_MMA_MASK
	.align		4
.L_705:
        /*0018*/ 	.byte	0x03, 0x50
        /*001a*/ 	.short	0x0000


	//----- nvinfo : EIATTR_MAXREG_COUNT
	.align		4
        /*001c*/ 	.byte	0x03, 0x1b
        /*001e*/ 	.short	0x0080


	//----- nvinfo : EIATTR_NUM_BARRIERS
	.align		4
        /*0020*/ 	.byte	0x02, 0x4c
        /*0022*/ 	.byte	0x01
	.zero		1


	//----- nvinfo : EIATTR_ANNOTATIONS
	.align		4
        /*0024*/ 	.byte	0x04, 0x55
        /*0026*/ 	.short	(.L_707 - .L_706)


	//   ....[0]....
.L_706:
        /* <DEDUP_REMOVED lines=84> */


	//----- nvinfo : EIATTR_MERCURY_ISA_VERSION
	.align		4
.L_707:
        /*0550*/ 	.byte	0x03, 0x5f
        /*0552*/ 	.short	0x0101


	//----- nvinfo : EIATTR_INT_WARP_WIDE_INSTR_OFFSETS
	.align		4
        /*0554*/ 	.byte	0x04, 0x31
        /*0556*/ 	.short	(.L_709 - .L_708)


	//   ....[0]....
.L_708:
        /*0558*/ 	.word	0x0000ca40


	//   ....[1]....
        /*055c*/ 	.word	0x0000dd50


	//   ....[2]....
        /*0560*/ 	.word	0x0000dd90


	//   ....[3]....
        /*0564*/ 	.word	0x0000ddd0


	//   ....[4]....
        /*0568*/ 	.word	0x0000de10


	//   ....[5]....
        /*056c*/ 	.word	0x0000e030


	//----- nvinfo : EIATTR_COOP_GROUP_MASK_REGIDS
	.align		4
.L_709:
        /*0570*/ 	.byte	0x04, 0x29
        /*0572*/ 	.short	(.L_711 - .L_710)


	//   ....[0]....
.L_710:
        /*0574*/ 	.word	0xffffffff


	//   ....[1]....
        /*0578*/ 	.word	0xffffffff


	//   ....[2]....
        /*057c*/ 	.word	0xffffffff


	//   ....[3]....
        /*0580*/ 	.word	0xffffffff


	//   ....[4]....
        /*0584*/ 	.word	0xffffffff


	//   ....[5]....
        /*0588*/ 	.word	0xffffffff


	//   ....[6]....
        /*058c*/ 	.word	0xffffffff


	//   ....[7]....
        /*0590*/ 	.word	0xffffffff


	//   ....[8]....
        /*0594*/ 	.word	0xffffffff


	//   ....[9]....
        /*0598*/ 	.word	0xffffffff


	//----- nvinfo : EIATTR_COOP_GROUP_INSTR_OFFSETS
	.align		4
.L_711:
        /*059c*/ 	.byte	0x04, 0x28
        /*059e*/ 	.short	(.L_713 - .L_712)


	//   ....[0]....
.L_712:
        /*05a0*/ 	.word	0x0000c7d0


	//   ....[1]....
        /*05a4*/ 	.word	0x0000c810


	//   ....[2]....
        /*05a8*/ 	.word	0x0000c8c0


	//   ....[3]....
        /*05ac*/ 	.word	0x0000c8d0


	//   ....[4]....
        /*05b0*/ 	.word	0x0000c900


	//   ....[5]....
        /*05b4*/ 	.word	0x0000c920


	//   ....[6]....
        /*05b8*/ 	.word	0x0000c950


	//   ....[7]....
        /*05bc*/ 	.word	0x0000c970


	//   ....[8]....
        /*05c0*/ 	.word	0x0000c9e0


	//   ....[9]....
        /*05c4*/ 	.word	0x0000c9f0


	//----- nvinfo : EIATTR_VRC_CTA_INIT_COUNT
	.align		4
.L_713:
        /*05c8*/ 	.byte	0x02, 0x4a
	.zero		1
	.zero		1


	//----- nvinfo : EIATTR_EXIT_INSTR_OFFSETS
	.align		4
        /*05cc*/ 	.byte	0x04, 0x1c
        /*05ce*/ 	.short	(.L_715 - .L_714)


	//   ....[0]....
.L_714:
        /*05d0*/ 	.word	0x0000ebb0


	//   ....[1]....
        /*05d4*/ 	.word	0x0000ece0


	//   ....[2]....
        /*05d8*/ 	.word	0x0000f310


	//   ....[3]....
        /*05dc*/ 	.word	0x0000f910


	//----- nvinfo : EIATTR_MAX_THREADS
	.align		4
.L_715:
        /*05e0*/ 	.byte	0x04, 0x05
        /*05e2*/ 	.short	(.L_717 - .L_716)
.L_716:
        /*05e4*/ 	.word	0x000001c0
        /*05e8*/ 	.word	0x00000001
        /*05ec*/ 	.word	0x00000001


	//----- nvinfo : EIATTR_CRS_STACK_SIZE
	.align		4
.L_717:
        /*05f0*/ 	.byte	0x04, 0x1e
        /*05f2*/ 	.short	(.L_719 - .L_718)
.L_718:
        /*05f4*/ 	.word	0x00000000


	//----- nvinfo : EIATTR_CBANK_PARAM_SIZE
	.align		4
.L_719:
        /*05f8*/ 	.byte	0x03, 0x19
        /*05fa*/ 	.short	0x00b8


	//----- nvinfo : EIATTR_PARAM_CBANK
	.align		4
        /*05fc*/ 	.byte	0x04, 0x0a
        /*05fe*/ 	.short	(.L_721 - .L_720)
	.align		4
.L_720:
        /*0600*/ 	.word	index@(.nv.constant0._Z35group_norm_nhwc_bwd_one_pass_kernelI11Bf16IOFp16WLi512ELi56ELi448EEv26Group_norm_nhwc_bwd_params)
        /*0604*/ 	.short	0x0380
        /*0606*/ 	.short	0x00b8


	//----- nvinfo : EIATTR_SW_WAR
	.align		4
.L_721:
        /*0608*/ 	.byte	0x04, 0x36
        /*060a*/ 	.short	(.L_723 - .L_722)
.L_722:
        /*060c*/ 	.word	0x00000008
.L_723:


//--------------------- .nv.info._Z35group_norm_nhwc_bwd_one_pass_kernelI11Fp16IOFp32WLi64ELi56ELi448EEv26Group_norm_nhwc_bwd_params --------------------------
	.section	.nv.info._Z35group_norm_nhwc_bwd_one_pass_kernelI11Fp16IOFp32WLi64ELi56ELi448EEv26Group_norm_nhwc_bwd_params,"",@"SHT_CUDA_INFO"
	.sectionflags	@""
	.align	4


	//----- nvinfo : EIATTR_CUDA_API_VERSION
	.align		4
        /*0000*/ 	.byte	0x04, 0x37
        /*0002*/ 	.short	(.L_725 - .L_724)
.L_724:
        /*0004*/ 	.word	0x00000082


	//----- nvinfo : EIATTR_KPARAM_INFO
	.align		4
.L_725:
        /*0008*/ 	.byte	0x04, 0x17
        /*000a*/ 	.short	(.L_727 - .L_726)
.L_726:
        /*000c*/ 	.word	0x00000000
        /*0010*/ 	.short	0x0000
        /*0012*/ 	.short	0x0000
        /*0014*/ 	.byte	0x00, 0xf0, 0xe1, 0x02


	//----- nvinfo : EIATTR_SPARSE_MMA_MASK
	.align		4
.L_727:
        /*0018*/ 	.byte	0x03, 0x50
        /*001a*/ 	.short	0x0000


	//----- nvinfo : EIATTR_MAXREG_COUNT
	.align		4
        /*001c*/ 	.byte	0x03, 0x1b
        /*001e*/ 	.short	0x0080


	//----- nvinfo : EIATTR_NUM_BARRIERS
	.align		4
        /*0020*/ 	.byte	0x02, 0x4c
        /*0022*/ 	.byte	0x01
	.zero		1


	//----- nvinfo : EIATTR_MERCURY_ISA_VERSION
	.align		4
        /*0024*/ 	.byte	0x03, 0x5f
        /*0026*/ 	.short	0x0101


	//----- nvinfo : EIATTR_INT_WARP_WIDE_INSTR_OFFSETS
	.align		4
        /*0028*/ 	.byte	0x04, 0x31
        /*002a*/ 	.short	(.L_729 - .L_728)


	//   ....[0]....
.L_728:
        /*002c*/ 	.word	0x00001b70


	//----- nvinfo : EIATTR_COOP_GROUP_MASK_REGIDS
	.align		4
.L_729:
        /*0030*/ 	.byte	0x04, 0x29
        /*0032*/ 	.short	(.L_731 - .L_730)


	//   ....[0]....
.L_730:
        /*0034*/ 	.word	0xffffffff


	//   ....[1]....
        /*0038*/ 	.word	0xffffffff


	//   ....[2]....
        /*003c*/ 	.word	0xffffffff


	//   ....[3]....
        /*0040*/ 	.word	0xffffffff


	//   ....[4]....
        /*0044*/ 	.word	0xffffffff


	//   ....[5]....
        /*0048*/ 	.word	0xffffffff


	//   ....[6]....
        /*004c*/ 	.word	0xffffffff


	//   ....[7]....
        /*0050*/ 	.word	0xffffffff


	//   ....[8]....
        /*0054*/ 	.word	0xffffffff


	//   ....[9]....
        /*0058*/ 	.word	0xffffffff


	//----- nvinfo : EIATTR_COOP_GROUP_INSTR_OFFSETS
	.align		4
.L_731:
        /*005c*/ 	.byte	0x04, 0x28
        /*005e*/ 	.short	(.L_733 - .L_732)


	//   ....[0]....
.L_732:
        /*0060*/ 	.word	0x00001920


	//   ....[1]....
        /*0064*/ 	.word	0x00001960


	//   ....[2]....
        /*0068*/ 	.word	0x000019e0


	//   ....[3]....
        /*006c*/ 	.word	0x00001a10


	//   ....[4]....
        /*0070*/ 	.word	0x00001a50


	//   ....[5]....
        /*0074*/ 	.word	0x00001a70


	//   ....[6]....
        /*0078*/ 	.word	0x00001aa0


	//   ....[7]....
        /*007c*/ 	.word	0x00001ac0


	//   ....[8]....
        /*0080*/ 	.word	0x00001b10


	//   ....[9]....
        /*0084*/ 	.word	0x00001b20


	//----- nvinfo : EIATTR_VRC_CTA_INIT_COUNT
	.align		4
.L_733:
        /*0088*/ 	.byte	0x02, 0x4a
	.zero		1
	.zero		1


	//----- nvinfo : EIATTR_EXIT_INSTR_OFFSETS
	.align		4
        /*008c*/ 	.byte	0x04, 0x1c
        /*008e*/ 	.short	(.L_735 - .L_734)


	//   ....[0]....
.L_734:
        /*0090*/ 	.word	0x00003ee0


	//   ....[1]....
        /*0094*/ 	.word	0x00004010


	//   ....[2]....
        /*0098*/ 	.word	0x00004600


	//   ....[3]....
        /*009c*/ 	.word	0x00004bb0


	//----- nvinfo : EIATTR_MAX_THREADS
	.align		4
.L_735:
        /*00a0*/ 	.byte	0x04, 0x05
        /*00a2*/ 	.short	(.L_737 - .L_736)
.L_736:
        /*00a4*/ 	.word	0x000001c0
        /*00a8*/ 	.word	0x00000001
        /*00ac*/ 	.word	0x00000001


	//----- nvinfo : EIATTR_CRS_STACK_SIZE
	.align		4
.L_737:
        /*00b0*/ 	.byte	0x04, 0x1e
        /*00b2*/ 	.short	(.L_739 - .L_738)
.L_738:
        /*00b4*/ 	.word	0x00000000


	//----- nvinfo : EIATTR_CBANK_PARAM_SIZE
	.align		4
.L_739:
        /*00b8*/ 	.byte	0x03, 0x19
        /*00ba*/ 	.short	0x00b8


	//----- nvinfo : EIATTR_PARAM_CBANK
	.align		4
        /*00bc*/ 	.byte	0x04, 0x0a
        /*00be*/ 	.short	(.L_741 - .L_740)
	.align		4
.L_740:
        /*00c0*/ 	.word	index@(.nv.constant0._Z35group_norm_nhwc_bwd_one_pass_kernelI11Fp16IOFp32WLi64ELi56ELi448EEv26Group_norm_nhwc_bwd_params)
        /*00c4*/ 	.short	0x0380
        /*00c6*/ 	.short	0x00b8


	//----- nvinfo : EIATTR_SW_WAR
	.align		4
.L_741:
        /*00c8*/ 	.byte	0x04, 0x36
        /*00ca*/ 	.short	(.L_743 - .L_742)
.L_742:
        /*00cc*/ 	.word	0x00000008
.L_743:


//--------------------- .nv.info._Z35group_norm_nhwc_bwd_one_pass_kernelI11Fp16IOFp32WLi128ELi56ELi448EEv26Group_norm_nhwc_bwd_params --------------------------
	.section	.nv.info._Z35group_norm_nhwc_bwd_one_pass_kernelI11Fp16IOFp32WLi128ELi56ELi448EEv26Group_norm_nhwc_bwd_params,"",@"SHT_CUDA_INFO"
	.sectionflags	@""
	.align	4


	//----- nvinfo : EIATTR_CUDA_API_VERSION
	.align		4
        /*0000*/ 	.byte	0x04, 0x37
        /*0002*/ 	.short	(.L_745 - .L_744)
.L_744:
        /*0004*/ 	.word	0x00000082


	//----- nvinfo : EIATTR_KPARAM_INFO
	.align		4
.L_745:
        /*0008*/ 	.byte	0x04, 0x17
        /*000a*/ 	.short	(.L_747 - .L_746)
.L_746:
        /*000c*/ 	.word	0x00000000
        /*0010*/ 	.short	0x0000
        /*0012*/ 	.short	0x0000
        /*0014*/ 	.byte	0x00, 0xf0, 0xe1, 0x02


	//----- nvinfo : EIATTR_SPARSE_MMA_MASK
	.align		4
.L_747:
        /*0018*/ 	.byte	0x03, 0x50
        /*001a*/ 	.short	0x0000


	//----- nvinfo : EIATTR_MAXREG_COUNT
	.align		4
        /*001c*/ 	.byte	0x03, 0x1b
        /*001e*/ 	.short	0x0080


	//----- nvinfo : EIATTR_NUM_BARRIERS
	.align		4
        /*0020*/ 	.byte	0x02, 0x4c
        /*0022*/ 	.byte	0x01
	.zero		1


	//----- nvinfo : EIATTR_MERCURY_ISA_VERSION
	.align		4
        /*0024*/ 	.byte	0x03, 0x5f
        /*0026*/ 	.short	0x0101


	//----- nvinfo : EIATTR_COOP_GROUP_MASK_REGIDS
	.align		4
        /*0028*/ 	.byte	0x04, 0x29
        /*002a*/ 	.short	(.L_749 - .L_748)


	//   ....[0]....
.L_748:
        /*002c*/ 	.word	0xffffffff


	//   ....[1]....
        /*0030*/ 	.word	0xffffffff


	//   ....[2]....
        /*0034*/ 	.word	0xffffffff


	//   ....[3]....
        /*0038*/ 	.word	0xffffffff


	//   ....[4]....
        /*003c*/ 	.word	0xffffffff


	//   ....[5]....
        /*0040*/ 	.word	0xffffffff


	//   ....[6]....
        /*0044*/ 	.word	0xffffffff


	//   ....[7]....
        /*0048*/ 	.word	0xffffffff


	//   ....[8]....
        /*004c*/ 	.word	0xffffffff


	//   ....[9]....
        /*0050*/ 	.word	0xffffffff


	//----- nvinfo : EIATTR_COOP_GROUP_INSTR_OFFSETS
	.align		4
.L_749:
        /*0054*/ 	.byte	0x04, 0x28
        /*0056*/ 	.short	(.L_751 - .L_750)


	//   ....[0]....
.L_750:
        /*0058*/ 	.word	0x00002c20


	//   ....[1]....
        /*005c*/ 	.word	0x00002c60


	//   ....[2]....
        /*0060*/ 	.word	0x00002cd0


	//   ....[3]....
        /*0064*/ 	.word	0x00002cf0


	//   ....[4]....
        /*0068*/ 	.word	0x00002d20


	//   ....[5]....
        /*006c*/ 	.word	0x00002d40


	//   ....[6]....
        /*0070*/ 	.word	0x00002d70


	//   ....[7]....
        /*0074*/ 	.word	0x00002d90


	//   ....[8]....
        /*0078*/ 	.word	0x00002de0


	//   ....[9]....
        /*007c*/ 	.word	0x00002df0


	//----- nvinfo : EIATTR_VRC_CTA_INIT_COUNT
	.align		4
.L_751:
        /*0080*/ 	.byte	0x02, 0x4a
	.zero		1
	.zero		1


	//----- nvinfo : EIATTR_EXIT_INSTR_OFFSETS
	.align		4
        /*0084*/ 	.byte	0x04, 0x1c
        /*0086*/ 	.short	(.L_753 - .L_752)


	//   ....[0]....
.L_752:
        /*0088*/ 	.word	0x00005d50


	//   ....[1]....
        /*008c*/ 	.word	0x00005e80


	//   ....[2]....
        /*0090*/ 	.word	0x00006460


	//   ....[3]....
        /*0094*/ 	.word	0x00006a10


	//----- nvinfo : EIATTR_MAX_THREADS
	.align		4
.L_753:
        /*0098*/ 	.byte	0x04, 0x05
        /*009a*/ 	.short	(.L_755 - .L_754)
.L_754:
        /*009c*/ 	.word	0x000001c0
        /*00a0*/ 	.word	0x00000001
        /*00a4*/ 	.word	0x00000001


	//----- nvinfo : EIATTR_CRS_STACK_SIZE
	.align		4
.L_755:
        /*00a8*/ 	.byte	0x04, 0x1e
        /*00aa*/ 	.short	(.L_757 - .L_756)
.L_756:
        /*00ac*/ 	.word	0x00000000


	//----- nvinfo : EIATTR_CBANK_PARAM_SIZE
	.align		4
.L_757:
        /*00b0*/ 	.byte	0x03, 0x19
        /*00b2*/ 	.short	0x00b8


	//----- nvinfo : EIATTR_PARAM_CBANK
	.align		4
        /*00b4*/ 	.byte	0x04, 0x0a
        /*00b6*/ 	.short	(.L_759 - .L_758)
	.align		4
.L_758:
        /*00b8*/ 	.word	index@(.nv.constant0._Z35group_norm_nhwc_bwd_one_pass_kernelI11Fp16IOFp32WLi128ELi56ELi448EEv26Group_norm_nhwc_bwd_params)
        /*00bc*/ 	.short	0x0380
        /*00be*/ 	.short	0x00b8


	//----- nvinfo : EIATTR_SW_WAR
	.align		4
.L_759:
        /*00c0*/ 	.byte	0x04, 0x36
        /*00c2*/ 	.short	(.L_761 - .L_760)
.L_760:
        /*00c4*/ 	.word	0x00000008
.L_761:


//--------------------- .nv.info._Z35group_norm_nhwc_bwd_one_pass_kernelI11Fp16IOFp32WLi256ELi56ELi448EEv26Group_norm_nhwc_bwd_params --------------------------
	.section	.nv.info._Z35group_norm_nhwc_bwd_one_pass_kernelI11Fp16IOFp32WLi256ELi56ELi448EEv26Group_norm_nhwc_bwd_params,"",@"SHT_CUDA_INFO"
	.sectionflags	@""
	.align	4


	//----- nvinfo : EIATTR_CUDA_API_VERSION
	.align		4
        /*0000*/ 	.byte	0x04, 0x37
        /*0002*/ 	.short	(.L_763 - .L_762)
.L_762:
        /*0004*/ 	.word	0x00000082


	//----- nvinfo : EIATTR_KPARAM_INFO
	.align		4
.L_763:
        /*0008*/ 	.byte	0x04, 0x17
        /*000a*/ 	.short	(.L_765 - .L_764)
.L_764:
        /*000c*/ 	.word	0x00000000
        /*0010*/ 	.short	0x0000
        /*0012*/ 	.short	0x0000
        /*0014*/ 	.byte	0x00, 0xf0, 0xe1, 0x02


	//----- nvinfo : EIATTR_SPARSE_MMA_MASK
	.align		4
.L_765:
        /*0018*/ 	.byte	0x03, 0x50
        /*001a*/ 	.short	0x0000


	//----- nvinfo : EIATTR_MAXREG_COUNT
	.align		4
        /*001c*/ 	.byte	0x03, 0x1b
        /*001e*/ 	.short	0x0080


	//----- nvinfo : EIATTR_NUM_BARRIERS
	.align		4
        /*0020*/ 	.byte	0x02, 0x4c
        /*0022*/ 	.byte	0x01
	.zero		1


	//----- nvinfo : EIATTR_MERCURY_ISA_VERSION
	.align		4
        /*0024*/ 	.byte	0x03, 0x5f
        /*0026*/ 	.short	0x0101


	//----- nvinfo : EIATTR_INT_WARP_WIDE_INSTR_OFFSETS
	.align		4
        /*0028*/ 	.byte	0x04, 0x31
        /*002a*/ 	.short	(.L_767 - .L_766)


	//   ....[0]....
.L_766:
        /*002c*/ 	.word	0x00005460


	//----- nvinfo : EIATTR_COOP_GROUP_MASK_REGIDS
	.align		4
.L_767:
        /*0030*/ 	.byte	0x04, 0x29
        /*0032*/ 	.short	(.L_769 - .L_768)


	//   ....[0]....
.L_768:
        /*0034*/ 	.word	0xffffffff


	//   ....[1]....
        /*0038*/ 	.word	0xffffffff


	//   ....[2]....
        /*003c*/ 	.word	0xffffffff


	//   ....[3]....
        /*0040*/ 	.word	0xffffffff


	//   ....[4]....
        /*0044*/ 	.word	0xffffffff


	//   ....[5]....
        /*0048*/ 	.word	0xffffffff


	//   ....[6]....
        /*004c*/ 	.word	0xffffffff


	//   ....[7]....
        /*0050*/ 	.word	0xffffffff


	//   ....[8]....
        /*0054*/ 	.word	0xffffffff


	//   ....[9]....
        /*0058*/ 	.word	0xffffffff


	//----- nvinfo : EIATTR_COOP_GROUP_INSTR_OFFSETS
	.align		4
.L_769:
        /*005c*/ 	.byte	0x04, 0x28
        /*005e*/ 	.short	(.L_771 - .L_770)


	//   ....[0]....
.L_770:
        /*0060*/ 	.word	0x000051f0


	//   ....[1]....
        /*0064*/ 	.word	0x00005230


	//   ....[2]....
        /*0068*/ 	.word	0x000052c0


	//   ....[3]....
        /*006c*/ 	.word	0x000052e0


	//   ....[4]....
        /*0070*/ 	.word	0x00005340


	//   ....[5]....
        /*0074*/ 	.word	0x00005360


	//   ....[6]....
        /*0078*/ 	.word	0x00005390


	//   ....[7]....
        /*007c*/ 	.word	0x000053b0


	//   ....[8]....
        /*0080*/ 	.word	0x00005400


	//   ....[9]....
        /*0084*/ 	.word	0x00005410


	//----- nvinfo : EIATTR_VRC_CTA_INIT_COUNT
	.align		4
.L_771:
        /*0088*/ 	.byte	0x02, 0x4a
	.zero		1
	.zero		1


	//----- nvinfo : EIATTR_EXIT_INSTR_OFFSETS
	.align		4
        /*008c*/ 	.byte	0x04, 0x1c
        /*008e*/ 	.short	(.L_773 - .L_772)


	//   ....[0]....
.L_772:
        /*0090*/ 	.word	0x0000a010


	//   ....[1]....
        /*0094*/ 	.word	0x0000a140


	//   ....[2]....
        /*0098*/ 	.word	0x0000a740


	//   ....[3]....
        /*009c*/ 	.word	0x0000acf0


	//----- nvinfo : EIATTR_MAX_THREADS
	.align		4
.L_773:
        /*00a0*/ 	.byte	0x04, 0x05
        /*00a2*/ 	.short	(.L_775 - .L_774)
.L_774:
        /*00a4*/ 	.word	0x000001c0
        /*00a8*/ 	.word	0x00000001
        /*00ac*/ 	.word	0x00000001


	//----- nvinfo : EIATTR_CRS_STACK_SIZE
	.align		4
.L_775:
        /*00b0*/ 	.byte	0x04, 0x1e
        /*00b2*/ 	.short	(.L_777 - .L_776)
.L_776:
        /*00b4*/ 	.word	0x00000000


	//----- nvinfo : EIATTR_CBANK_PARAM_SIZE
	.align		4
.L_777:
        /*00b8*/ 	.byte	0x03, 0x19
        /*00ba*/ 	.short	0x00b8


	//----- nvinfo : EIATTR_PARAM_CBANK
	.align		4
        /*00bc*/ 	.byte	0x04, 0x0a
        /*00be*/ 	.short	(.L_779 - .L_778)
	.align		4
.L_778:
        /*00c0*/ 	.word	index@(.nv.constant0._Z35group_norm_nhwc_bwd_one_pass_kernelI11Fp16IOFp32WLi256ELi56ELi448EEv26Group_norm_nhwc_bwd_params)
        /*00c4*/ 	.short	0x0380
        /*00c6*/ 	.short	0x00b8


	//----- nvinfo : EIATTR_SW_WAR
	.align		4
.L_779:
        /*00c8*/ 	.byte	0x04, 0x36
        /*00ca*/ 	.short	(.L_781 - .L_780)
.L_780:
        /*00cc*/ 	.word	0x00000008
.L_781:


//--------------------- .nv.info._Z35group_norm_nhwc_bwd_one_pass_kernelI11Fp16IOFp32WLi512ELi56ELi448EEv26Group_norm_nhwc_bwd_params --------------------------
	.section	.nv.info._Z35group_norm_nhwc_bwd_one_pass_kernelI11Fp16IOFp32WLi512ELi56ELi448EEv26Group_norm_nhwc_bwd_params,"",@"SHT_CUDA_INFO"
	.sectionflags	@""
	.align	4


	//----- nvinfo : EIATTR_CUDA_API_VERSION
	.align		4
        /*0000*/ 	.byte	0x04, 0x37
        /*0002*/ 	.short	(.L_783 - .L_782)
.L_782:
        /*0004*/ 	.word	0x00000082


	//----- nvinfo : EIATTR_KPARAM_INFO
	.align		4
.L_783:
        /*0008*/ 	.byte	0x04, 0x17
        /*000a*/ 	.short	(.L_785 - .L_784)
.L_784:
        /*000c*/ 	.word	0x00000000
        /*0010*/ 	.short	0x0000
        /*0012*/ 	.short	0x0000
        /*0014*/ 	.byte	0x00, 0xf0, 0xe1, 0x02


	//----- nvinfo : EIATTR_SPARSE_MMA_MASK
	.align		4
.L_785:
        /*0018*/ 	.byte	0x03, 0x50
        /*001a*/ 	.short	0x0000


	//----- nvinfo : EIATTR_MAXREG_COUNT
	.align		4
        /*001c*/ 	.byte	0x03, 0x1b
        /*001e*/ 	.short	0x0080


	//----- nvinfo : EIATTR_NUM_BARRIERS
	.align		4
        /*0020*/ 	.byte	0x02, 0x4c
        /*0022*/ 	.byte	0x01
	.zero		1


	//----- nvinfo : EIATTR_MERCURY_ISA_VERSION
	.align		4
        /*0024*/ 	.byte	0x03, 0x5f
        /*0026*/ 	.short	0x0101


	//----- nvinfo : EIATTR_INT_WARP_WIDE_INSTR_OFFSETS
	.align		4
        /*0028*/ 	.byte	0x04, 0x31
        /*002a*/ 	.short	(.L_787 - .L_786)


	//   ....[0]....
.L_786:
        /*002c*/ 	.word	0x0000bc40


	//   ....[1]....
        /*0030*/ 	.word	0x0000cf50


	//   ....[2]....
        /*0034*/ 	.word	0x0000cf90


	//   ....[3]....
        /*0038*/ 	.word	0x0000cfd0


	//   ....[4]....
        /*003c*/ 	.word	0x0000d010


	//   ....[5]....
        /*0040*/ 	.word	0x0000d230


	//----- nvinfo : EIATTR_COOP_GROUP_MASK_REGIDS
	.align		4
.L_787:
        /*0044*/ 	.byte	0x04, 0x29
        /*0046*/ 	.short	(.L_789 - .L_788)


	//   ....[0]....
.L_788:
        /*0048*/ 	.word	0xffffffff


	//   ....[1]....
        /*004c*/ 	.word	0xffffffff


	//   ....[2]....
        /*0050*/ 	.word	0xffffffff


	//   ....[3]....
        /*0054*/ 	.word	0xffffffff


	//   ....[4]....
        /*0058*/ 	.word	0xffffffff


	//   ....[5]....
        /*005c*/ 	.word	0xffffffff


	//   ....[6]....
        /*0060*/ 	.word	0xffffffff


	//   ....[7]....
        /*0064*/ 	.word	0xffffffff


	//   ....[8]....
        /*0068*/ 	.word	0xffffffff


	//   ....[9]....
        /*006c*/ 	.word	0xffffffff


	//----- nvinfo : EIATTR_COOP_GROUP_INSTR_OFFSETS
	.align		4
.L_789:
        /*0070*/ 	.byte	0x04, 0x28
        /*0072*/ 	.short	(.L_791 - .L_790)


	//   ....[0]....
.L_790:
        /*0074*/ 	.word	0x0000b9d0


	//   ....[1]....
        /*0078*/ 	.word	0x0000ba10


	//   ....[2]....
        /*007c*/ 	.word	0x0000baa0


	//   ....[3]....
        /*0080*/ 	.word	0x0000bab0


	//   ....[4]....
        /*0084*/ 	.word	0x0000bae0


	//   ....[5]....
        /*0088*/ 	.word	0x0000bb00


	//   ....[6]....
        /*008c*/ 	.word	0x0000bb40


	//   ....[7]....
        /*0090*/ 	.word	0x0000bb50


	//   ....[8]....
        /*0094*/ 	.word	0x0000bbe0


	//   ....[9]....
        /*0098*/ 	.word	0x0000bbf0


	//----- nvinfo : EIATTR_VRC_CTA_INIT_COUNT
	.align		4
.L_791:
        /*009c*/ 	.byte	0x02, 0x4a
	.zero		1
	.zero		1


	//----- nvinfo : EIATTR_EXIT_INSTR_OFFSETS
	.align		4
        /*00a0*/ 	.byte	0x04, 0x1c
        /*00a2*/ 	.short	(.L_793 - .L_792)


	//   ....[0]....
.L_792:
        /*00a4*/ 	.word	0x0000dd70


	//   ....[1]....
        /*00a8*/ 	.word	0x0000dea0


	//   ....[2]....
        /*00ac*/ 	.word	0x0000e4b0


	//   ....[3]....
        /*00b0*/ 	.word	0x0000ea60


	//----- nvinfo : EIATTR_MAX_THREADS
	.align		4
.L_793:
        /*00b4*/ 	.byte	0x04, 0x05
        /*00b6*/ 	.short	(.L_795 - .L_794)
.L_794:
        /*00b8*/ 	.word	0x000001c0
        /*00bc*/ 	.word	0x00000001
        /*00c0*/ 	.word	0x00000001


	//----- nvinfo : EIATTR_CRS_STACK_SIZE
	.align		4
.L_795:
        /*00c4*/ 	.byte	0x04, 0x1e
        /*00c6*/ 	.short	(.L_797 - .L_796)
.L_796:
        /*00c8*/ 	.word	0x00000000


	//----- nvinfo : EIATTR_CBANK_PARAM_SIZE
	.align		4
.L_797:
        /*00cc*/ 	.byte	0x03, 0x19
        /*00ce*/ 	.short	0x00b8


	//----- nvinfo : EIATTR_PARAM_CBANK
	.align		4
        /*00d0*/ 	.byte	0x04, 0x0a
        /*00d2*/ 	.short	(.L_799 - .L_798)
	.align		4
.L_798:
        /*00d4*/ 	.word	index@(.nv.constant0._Z35group_norm_nhwc_bwd_one_pass_kernelI11Fp16IOFp32WLi512ELi56ELi448EEv26Group_norm_nhwc_bwd_params)
        /*00d8*/ 	.short	0x0380
        /*00da*/ 	.short	0x00b8


	//----- nvinfo : EIATTR_SW_WAR
	.align		4
.L_799:
        /*00dc*/ 	.byte	0x04, 0x36
        /*00de*/ 	.short	(.L_801 - .L_800)
.L_800:
        /*00e0*/ 	.word	0x00000008
.L_801:


//--------------------- .nv.info._Z35group_norm_nhwc_bwd_one_pass_kernelI11Fp16IOBf16WLi64ELi56ELi448EEv26Group_norm_nhwc_bwd_params --------------------------
	.section	.nv.info._Z35group_norm_nhwc_bwd_one_pass_kernelI11Fp16IOBf16WLi64ELi56ELi448EEv26Group_norm_nhwc_bwd_params,"",@"SHT_CUDA_INFO"
	.sectionflags	@""
	.align	4


	//----- nvinfo : EIATTR_CUDA_API_VERSION
	.align		4
        /*0000*/ 	.byte	0x04, 0x37
        /*0002*/ 	.short	(.L_803 - .L_802)
.L_802:
        /*0004*/ 	.word	0x00000082


	//----- nvinfo : EIATTR_KPARAM_INFO
	.align		4
.L_803:
        /*0008*/ 	.byte	0x04, 0x17
        /*000a*/ 	.short	(.L_805 - .L_804)
.L_804:
        /*000c*/ 	.word	0x00000000
        /*0010*/ 	.short	0x0000
        /*0012*/ 	.short	0x0000
        /*0014*/ 	.byte	0x00, 0xf0, 0xe1, 0x02


	//----- nvinfo : EIATTR_SPARSE_MMA_MASK
	.align		4
.L_805:
        /*0018*/ 	.byte	0x03, 0x50
        /*001a*/ 	.short	0x0000


	//----- nvinfo : EIATTR_MAXREG_COUNT
	.align		4
        /*001c*/ 	.byte	0x03, 0x1b
        /*001e*/ 	.short	0x0080


	//----- nvinfo : EIATTR_NUM_BARRIERS
	.align		4
        /*0020*/ 	.byte	0x02, 0x4c
        /*0022*/ 	.byte	0x01
	.zero		1


	//----- nvinfo : EIATTR_MERCURY_ISA_VERSION
	.align		4
        /*0024*/ 	.byte	0x03, 0x5f
        /*0026*/ 	.short	0x0101


	//----- nvinfo : EIATTR_INT_WARP_WIDE_INSTR_OFFSETS
	.align		4
        /*0028*/ 	.byte	0x04, 0x31
        /*002a*/ 	.short	(.L_807 - .L_806)


	//   ....[0]....
.L_806:
        /*002c*/ 	.word	0x00001bd0


	//----- nvinfo : EIATTR_COOP_GROUP_MASK_REGIDS
	.align		4
.L_807:
        /*0030*/ 	.byte	0x04, 0x29
        /*0032*/ 	.short	(.L_809 - .L_808)


	//   ....[0]....
.L_808:
        /*0034*/ 	.word	0xffffffff


	//   ....[1]....
        /*0038*/ 	.word	0xffffffff


	//   ....[2]....
        /*003c*/ 	.word	0xffffffff


	//   ....[3]....
        /*0040*/ 	.word	0xffffffff


	//   ....[4]....
        /*0044*/ 	.word	0xffffffff


	//   ....[5]....
        /*0048*/ 	.word	0xffffffff


	//   ....[6]....
        /*004c*/ 	.word	0xffffffff


	//   ....[7]....
        /*0050*/ 	.word	0xffffffff


	//   ....[8]....
        /*0054*/ 	.word	0xffffffff


	//   ....[9]....
        /*0058*/ 	.word	0xffffffff


	//----- nvinfo : EIATTR_COOP_GROUP_INSTR_OFFSETS
	.align		4
.L_809:
        /*005c*/ 	.byte	0x04, 0x28
        /*005e*/ 	.short	(.L_811 - .L_810)


	//   ....[0]....
.L_810:
        /*0060*/ 	.word	0x00001980


	//   ....[1]....
        /*0064*/ 	.word	0x000019c0


	//   ....[2]....
        /*0068*/ 	.word	0x00001a40


	//   ....[3]....
        /*006c*/ 	.word	0x00001a70


	//   ....[4]....
        /*0070*/ 	.word	0x00001ab0


	//   ....[5]....
        /*0074*/ 	.word	0x00001ad0


	//   ....[6]....
        /*0078*/ 	.word	0x00001b00


	//   ....[7]....
        /*007c*/ 	.word	0x00001b20


	//   ....[8]....
        /*0080*/ 	.word	0x00001b70


	//   ....[9]....
        /*0084*/ 	.word	0x00001b80


	//----- nvinfo : EIATTR_VRC_CTA_INIT_COUNT
	.align		4
.L_811:
        /*0088*/ 	.byte	0x02, 0x4a
	.zero		1
	.zero		1


	//----- nvinfo : EIATTR_EXIT_INSTR_OFFSETS
	.align		4
        /*008c*/ 	.byte	0x04, 0x1c
        /*008e*/ 	.short	(.L_813 - .L_812)


	//   ....[0]....
.L_812:
        /*0090*/ 	.word	0x00003f40


	//   ....[1]....
        /*0094*/ 	.word	0x00004070


	//   ....[2]....
        /*0098*/ 	.word	0x00004680


	//   ....[3]....
        /*009c*/ 	.word	0x00004c80


	//----- nvinfo : EIATTR_MAX_THREADS
	.align		4
.L_813:
        /*00a0*/ 	.byte	0x04, 0x05
        /*00a2*/ 	.short	(.L_815 - .L_814)
.L_814:
        /*00a4*/ 	.word	0x000001c0
        /*00a8*/ 	.word	0x00000001
        /*00ac*/ 	.word	0x00000001


	//----- nvinfo : EIATTR_CRS_STACK_SIZE
	.align		4
.L_815:
        /*00b0*/ 	.byte	0x04, 0x1e
        /*00b2*/ 	.short	(.L_817 - .L_816)
.L_816:
        /*00b4*/ 	.word	0x00000000


	//----- nvinfo : EIATTR_CBANK_PARAM_SIZE
	.align		4
.L_817:
        /*00b8*/ 	.byte	0x03, 0x19
        /*00ba*/ 	.short	0x00b8


	//----- nvinfo : EIATTR_PARAM_CBANK
	.align		4
        /*00bc*/ 	.byte	0x04, 0x0a
        /*00be*/ 	.short	(.L_819 - .L_818)
	.align		4
.L_818:
        /*00c0*/ 	.word	index@(.nv.constant0._Z35group_norm_nhwc_bwd_one_pass_kernelI11Fp16IOBf16WLi64ELi56ELi448EEv26Group_norm_nhwc_bwd_params)
        /*00c4*/ 	.short	0x0380
        /*00c6*/ 	.short	0x00b8


	//----- nvinfo : EIATTR_SW_WAR
	.align		4
.L_819:
        /*00c8*/ 	.byte	0x04, 0x36
        /*00ca*/ 	.short	(.L_821 - .L_820)
.L_820:
        /*00cc*/ 	.word	0x00000008
.L_821:


//--------------------- .nv.info._Z35group_norm_nhwc_bwd_one_pass_kernelI11Fp16IOBf16WLi128ELi56ELi448EEv26Group_norm_nhwc_bwd_params --------------------------
	.section	.nv.info._Z35group_norm_nhwc_bwd_one_pass_kernelI11Fp16IOBf16WLi128ELi56ELi448EEv26Group_norm_nhwc_bwd_params,"",@"SHT_CUDA_INFO"
	.sectionflags	@""
	.align	4


	//----- nvinfo : EIATTR_CUDA_API_VERSION
	.align		4
        /*0000*/ 	.byte	0x04, 0x37
        /*0002*/ 	.short	(.L_823 - .L_822)
.L_822:
        /*0004*/ 	.word	0x00000082


	//----- nvinfo : EIATTR_KPARAM_INFO
	.align		4
.L_823:
        /*0008*/ 	.byte	0x04, 0x17
        /*000a*/ 	.short	(.L_825 - .L_824)
.L_824:
        /*000c*/ 	.word	0x00000000
        /*0010*/ 	.short	0x0000
        /*0012*/ 	.short	0x0000
        /*0014*/ 	.byte	0x00, 0xf0, 0xe1, 0x02


	//----- nvinfo : EIATTR_SPARSE_MMA_MASK
	.align		4
.L_825:
        /*0018*/ 	.byte	0x03, 0x50
        /*001a*/ 	.short	0x0000


	//----- nvinfo : EIATTR_MAXREG_COUNT
	.align		4
        /*001c*/ 	.byte	0x03, 0x1b
        /*001e*/ 	.short	0x0080


	//----- nvinfo : EIATTR_NUM_BARRIERS
	.align		4
        /*0020*/ 	.byte	0x02, 0x4c
        /*0022*/ 	.byte	0x01
	.zero		1


	//----- nvinfo : EIATTR_MERCURY_ISA_VERSION
	.align		4
        /*0024*/ 	.byte	0x03, 0x5f
        /*0026*/ 	.short	0x0101


	//----- nvinfo : EIATTR_COOP_GROUP_MASK_REGIDS
	.align		4
        /*0028*/ 	.byte	0x04, 0x29
        /*002a*/ 	.short	(.L_827 - .L_826)


	//   ....[0]....
.L_826:
        /*002c*/ 	.word	0xffffffff


	//   ....[1]....
        /*0030*/ 	.word	0xffffffff


	//   ....[2]....
        /*0034*/ 	.word	0xffffffff


	//   ....[3]....
        /*0038*/ 	.word	0xffffffff


	//   ....[4]....
        /*003c*/ 	.word	0xffffffff


	//   ....[5]....
        /*0040*/ 	.word	0xffffffff


	//   ....[6]....
        /*0044*/ 	.word	0xffffffff


	//   ....[7]....
        /*0048*/ 	.word	0xffffffff


	//   ....[8]....
        /*004c*/ 	.word	0xffffffff


	//   ....[9]....
        /*0050*/ 	.word	0xffffffff


	//----- nvinfo : EIATTR_COOP_GROUP_INSTR_OFFSETS
	.align		4
.L_827:
        /*0054*/ 	.byte	0x04, 0x28
        /*0056*/ 	.short	(.L_829 - .L_828)


	//   ....[0]....
.L_828:
        /*0058*/ 	.word	0x00002ce0


	//   ....[1]....
        /*005c*/ 	.word	0x00002d10


	//   ....[2]....
        /*0060*/ 	.word	0x00002d50


	//   ....[3]....
        /*0064*/ 	.word	0x00002d70


	//   ....[4]....
        /*0068*/ 	.word	0x00002da0


	//   ....[5]....
        /*006c*/ 	.word	0x00002dc0


	//   ....[6]....
        /*0070*/ 	.word	0x00002df0


	//   ....[7]....
        /*0074*/ 	.word	0x00002e10


	//   ....[8]....
        /*0078*/ 	.word	0x00002e60


	//   ....[9]....
        /*007c*/ 	.word	0x00002e70


	//----- nvinfo : EIATTR_VRC_CTA_INIT_COUNT
	.align		4
.L_829:
        /*0080*/ 	.byte	0x02, 0x4a
	.zero		1
	.zero		1


	//----- nvinfo : EIATTR_EXIT_INSTR_OFFSETS
	.align		4
        /*0084*/ 	.byte	0x04, 0x1c
        /*0086*/ 	.short	(.L_831 - .L_830)


	//   ....[0]....
.L_830:
        /*0088*/ 	.word	0x00005dd0


	//   ....[1]....
        /*008c*/ 	.word	0x00005f00


	//   ....[2]....
        /*0090*/ 	.word	0x00006510


	//   ....[3]....
        /*0094*/ 	.word	0x00006b10


	//----- nvinfo : EIATTR_MAX_THREADS
	.align		4
.L_831:
        /*0098*/ 	.byte	0x04, 0x05
        /*009a*/ 	.short	(.L_833 - .L_832)
.L_832:
        /*009c*/ 	.word	0x000001c0
        /*00a0*/ 	.word	0x00000001
        /*00a4*/ 	.word	0x00000001


	//----- nvinfo : EIATTR_CRS_STACK_SIZE
	.align		4
.L_833:
        /*00a8*/ 	.byte	0x04, 0x1e
        /*00aa*/ 	.short	(.L_835 - .L_834)
.L_834:
        /*00ac*/ 	.word	0x00000000


	//----- nvinfo : EIATTR_CBANK_PARAM_SIZE
	.align		4
.L_835:
        /*00b0*/ 	.byte	0x03, 0x19
        /*00b2*/ 	.short	0x00b8


	//----- nvinfo : EIATTR_PARAM_CBANK
	.align		4
        /*00b4*/ 	.byte	0x04, 0x0a
        /*00b6*/ 	.short	(.L_837 - .L_836)
	.align		4
.L_836:
        /*00b8*/ 	.word	index@(.nv.constant0._Z35group_norm_nhwc_bwd_one_pass_kernelI11Fp16IOBf16WLi128ELi56ELi448EEv26Group_norm_nhwc_bwd_params)
        /*00bc*/ 	.short	0x0380
        /*00be*/ 	.short	0x00b8


	//----- nvinfo : EIATTR_SW_WAR
	.align		4
.L_837:
        /*00c0*/ 	.byte	0x04, 0x36
        /*00c2*/ 	.short	(.L_839 - .L_838)
.L_838:
        /*00c4*/ 	.word	0x00000008
.L_839:


//--------------------- .nv.info._Z35group_norm_nhwc_bwd_one_pass_kernelI11Fp16IOBf16WLi256ELi56ELi448EEv26Group_norm_nhwc_bwd_params --------------------------
	.section	.nv.info._Z35group_norm_nhwc_bwd_one_pass_kernelI11Fp16IOBf16WLi256ELi56ELi448EEv26Group_norm_nhwc_bwd_params,"",@"SHT_CUDA_INFO"
	.sectionflags	@""
	.align	4


	//----- nvinfo : EIATTR_CUDA_API_VERSION
	.align		4
        /*0000*/ 	.byte	0x04, 0x37
        /*0002*/ 	.short	(.L_841 - .L_840)
.L_840:
        /*0004*/ 	.word	0x00000082


	//----- nvinfo : EIATTR_KPARAM_INFO
	.align		4
.L_841:
        /*0008*/ 	.byte	0x04, 0x17
        /*000a*/ 	.short	(.L_843 - .L_842)
.L_842:
        /*000c*/ 	.word	0x00000000
        /*0010*/ 	.short	0x0000
        /*0012*/ 	.short	0x0000
        /*0014*/ 	.byte	0x00, 0xf0, 0xe1, 0x02


	//----- nvinfo : EIATTR_SPARSE_MMA_MASK
	.align		4
.L_843:
        /*0018*/ 	.byte	0x03, 0x50
        /*001a*/ 	.short	0x0000


	//----- nvinfo : EIATTR_MAXREG_COUNT
	.align		4
        /*001c*/ 	.byte	0x03, 0x1b
        /*001e*/ 	.short	0x0080


	//----- nvinfo : EIATTR_NUM_BARRIERS
	.align		4
        /*0020*/ 	.byte	0x02, 0x4c
        /*0022*/ 	.byte	0x01
	.zero		1


	//----- nvinfo : EIATTR_MERCURY_ISA_VERSION
	.align		4
        /*0024*/ 	.byte	0x03, 0x5f
        /*0026*/ 	.short	0x0101


	//----- nvinfo : EIATTR_INT_WARP_WIDE_INSTR_OFFSETS
	.align		4
        /*0028*/ 	.byte	0x04, 0x31
        /*002a*/ 	.short	(.L_845 - .L_844)


	//   ....[0]....
.L_844:
        /*002c*/ 	.word	0x000054d0


	//----- nvinfo : EIATTR_COOP_GROUP_MASK_REGIDS
	.align		4
.L_845:
        /*0030*/ 	.byte	0x04, 0x29
        /*0032*/ 	.short	(.L_847 - .L_846)


	//   ....[0]....
.L_846:
        /*0034*/ 	.word	0xffffffff


	//   ....[1]....
        /*0038*/ 	.word	0xffffffff


	//   ....[2]....
        /*003c*/ 	.word	0xffffffff


	//   ....[3]....
        /*0040*/ 	.word	0xffffffff


	//   ....[4]....
        /*0044*/ 	.word	0xffffffff


	//   ....[5]....
        /*0048*/ 	.word	0xffffffff


	//   ....[6]....
        /*004c*/ 	.word	0xffffffff


	//   ....[7]....
        /*0050*/ 	.word	0xffffffff


	//   ....[8]....
        /*0054*/ 	.word	0xffffffff


	//   ....[9]....
        /*0058*/ 	.word	0xffffffff


	//----- nvinfo : EIATTR_COOP_GROUP_INSTR_OFFSETS
	.align		4
.L_847:
        /*005c*/ 	.byte	0x04, 0x28
        /*005e*/ 	.short	(.L_849 - .L_848)


	//   ....[0]....
.L_848:
        /*0060*/ 	.word	0x00005260


	//   ....[1]....
        /*0064*/ 	.word	0x000052a0


	//   ....[2]....
        /*0068*/ 	.word	0x00005330


	//   ....[3]....
        /*006c*/ 	.word	0x00005350


	//   ....[4]....
        /*0070*/ 	.word	0x000053b0


	//   ....[5]....
        /*0074*/ 	.word	0x000053d0


	//   ....[6]....
        /*0078*/ 	.word	0x00005400


	//   ....[7]....
        /*007c*/ 	.word	0x00005420


	//   ....[8]....
        /*0080*/ 	.word	0x00005470


	//   ....[9]....
        /*0084*/ 	.word	0x00005480


	//----- nvinfo : EIATTR_VRC_CTA_INIT_COUNT
	.align		4
.L_849:
        /*0088*/ 	.byte	0x02, 0x4a
	.zero		1
	.zero		1


	//----- nvinfo : EIATTR_EXIT_INSTR_OFFSETS
	.align		4
        /*008c*/ 	.byte	0x04, 0x1c
        /*008e*/ 	.short	(.L_851 - .L_850)


	//   ....[0]....
.L_850:
        /*0090*/ 	.word	0x0000a080


	//   ....[1]....
        /*0094*/ 	.word	0x0000a1b0


	//   ....[2]....
        /*0098*/ 	.word	0x0000a7d0


	//   ....[3]....
        /*009c*/ 	.word	0x0000add0


	//----- nvinfo : EIATTR_MAX_THREADS
	.align		4
.L_851:
        /*00a0*/ 	.byte	0x04, 0x05
        /*00a2*/ 	.short	(.L_853 - .L_852)
.L_852:
        /*00a4*/ 	.word	0x000001c0
        /*00a8*/ 	.word	0x00000001
        /*00ac*/ 	.word	0x00000001


	//----- nvinfo : EIATTR_CRS_STACK_SIZE
	.align		4
.L_853:
        /*00b0*/ 	.byte	0x04, 0x1e
        /*00b2*/ 	.short	(.L_855 - .L_854)
.L_854:
        /*00b4*/ 	.word	0x00000000


	//----- nvinfo : EIATTR_CBANK_PARAM_SIZE
	.align		4
.L_855:
        /*00b8*/ 	.byte	0x03, 0x19
        /*00ba*/ 	.short	0x00b8


	//----- nvinfo : EIATTR_PARAM_CBANK
	.align		4
        /*00bc*/ 	.byte	0x04, 0x0a
        /*00be*/ 	.short	(.L_857 - .L_856)
	.align		4
.L_856:
        /*00c0*/ 	.word	index@(.nv.constant0._Z35group_norm_nhwc_bwd_one_pass_kernelI11Fp16IOBf16WLi256ELi56ELi448EEv26Group_norm_nhwc_bwd_params)
        /*00c4*/ 	.short	0x0380
        /*00c6*/ 	.short	0x00b8


	//----- nvinfo : EIATTR_SW_WAR
	.align		4
.L_857:
        /*00c8*/ 	.byte	0x04, 0x36
        /*00ca*/ 	.short	(.L_859 - .L_858)
.L_858:
        /*00cc*/ 	.word	0x00000008
.L_859:


//--------------------- .nv.info._Z35group_norm_nhwc_bwd_one_pass_kernelI11Fp16IOBf16WLi512ELi56ELi448EEv26Group_norm_nhwc_bwd_params --------------------------
	.section	.nv.info._Z35group_norm_nhwc_bwd_one_pass_kernelI11Fp16IOBf16WLi512ELi56ELi448EEv26Group_norm_nhwc_bwd_params,"",@"SHT_CUDA_INFO"
	.sectionflags	@""
	.align	4


	//----- nvinfo : EIATTR_CUDA_API_VERSION
	.align		4
        /*0000*/ 	.byte	0x04, 0x37
        /*0002*/ 	.short	(.L_861 - .L_860)
.L_860:
        /*0004*/ 	.word	0x00000082


	//----- nvinfo : EIATTR_KPARAM_INFO
	.align		4
.L_861:
        /*0008*/ 	.byte	0x04, 0x17
        /*000a*/ 	.short	(.L_863 - .L_862)
.L_862:
        /*000c*/ 	.word	0x00000000
        /*0010*/ 	.short	0x0000
        /*0012*/ 	.short	0x0000
        /*0014*/ 	.byte	0x00, 0xf0, 0xe1, 0x02


	//----- nvinfo : EIATTR_SPARSE_MMA_MASK
	.align		4
.L_863:
        /*0018*/ 	.byte	0x03, 0x50
        /*001a*/ 	.short	0x0000


	//----- nvinfo : EIATTR_MAXREG_COUNT
	.align		4
        /*001c*/ 	.byte	0x03, 0x1b
        /*001e*/ 	.short	0x0080


	//----- nvinfo : EIATTR_NUM_BARRIERS
	.align		4
        /*0020*/ 	.byte	0x02, 0x4c
        /*0022*/ 	.byte	0x01
	.zero		1


	//----- nvinfo : EIATTR_MERCURY_ISA_VERSION
	.align		4
        /*0024*/ 	.byte	0x03, 0x5f
        /*0026*/ 	.short	0x0101


	//----- nvinfo : EIATTR_INT_WARP_WIDE_INSTR_OFFSETS
	.align		4
        /*0028*/ 	.byte	0x04, 0x31
        /*002a*/ 	.short	(.L_865 - .L_864)


	//   ....[0]....
.L_864:
        /*002c*/ 	.word	0x0000bce0


	//   ....[1]....
        /*0030*/ 	.word	0x0000cff0


	//   ....[2]....
        /*0034*/ 	.word	0x0000d030


	//   ....[3]....
        /*0038*/ 	.word	0x0000d070


	//   ....[4]....
        /*003c*/ 	.word	0x0000d0b0


	//   ....[5]....
        /*0040*/ 	.word	0x0000d2d0


	//----- nvinfo : EIATTR_COOP_GROUP_MASK_REGIDS
	.align		4
.L_865:
        /*0044*/ 	.byte	0x04, 0x29
        /*0046*/ 	.short	(.L_867 - .L_866)


	//   ....[0]....
.L_866:
        /*0048*/ 	.word	0xffffffff


	//   ....[1]....
        /*004c*/ 	.word	0xffffffff


	//   ....[2]....
        /*0050*/ 	.word	0xffffffff


	//   ....[3]....
        /*0054*/ 	.word	0xffffffff


	//   ....[4]....
        /*0058*/ 	.word	0xffffffff


	//   ....[5]....
        /*005c*/ 	.word	0xffffffff


	//   ....[6]....
        /*0060*/ 	.word	0xffffffff


	//   ....[7]....
        /*0064*/ 	.word	0xffffffff


	//   ....[8]....
        /*0068*/ 	.word	0xffffffff


	//   ....[9]....
        /*006c*/ 	.word	0xffffffff


	//----- nvinfo : EIATTR_COOP_GROUP_INSTR_OFFSETS
	.align		4
.L_867:
        /*0070*/ 	.byte	0x04, 0x28
        /*0072*/ 	.short	(.L_869 - .L_868)


	//   ....[0]....
.L_868:
        /*0074*/ 	.word	0x0000ba70


	//   ....[1]....
        /*0078*/ 	.word	0x0000bab0


	//   ....[2]....
        /*007c*/ 	.word	0x0000bb40


	//   ....[3]....
        /*0080*/ 	.word	0x0000bb50


	//   ....[4]....
        /*0084*/ 	.word	0x0000bb80


	//   ....[5]....
        /*0088*/ 	.word	0x0000bba0


	//   ....[6]....
        /*008c*/ 	.word	0x0000bbe0


	//   ....[7]....
        /*0090*/ 	.word	0x0000bbf0


	//   ....[8]....
        /*0094*/ 	.word	0x0000bc80


	//   ....[9]....
        /*0098*/ 	.word	0x0000bc90


	//----- nvinfo : EIATTR_VRC_CTA_INIT_COUNT
	.align		4
.L_869:
        /*009c*/ 	.byte	0x02, 0x4a
	.zero		1
	.zero		1


	//----- nvinfo : EIATTR_EXIT_INSTR_OFFSETS
	.align		4
        /*00a0*/ 	.byte	0x04, 0x1c
        /*00a2*/ 	.short	(.L_871 - .L_870)


	//   ....[0]....
.L_870:
        /*00a4*/ 	.word	0x0000de10


	//   ....[1]....
        /*00a8*/ 	.word	0x0000df40


	//   ....[2]....
        /*00ac*/ 	.word	0x0000e570


	//   ....[3]....
        /*00b0*/ 	.word	0x0000eb70


	//----- nvinfo : EIATTR_MAX_THREADS
	.align		4
.L_871:
        /*00b4*/ 	.byte	0x04, 0x05
        /*00b6*/ 	.short	(.L_873 - .L_872)
.L_872:
        /*00b8*/ 	.word	0x000001c0
        /*00bc*/ 	.word	0x00000001
        /*00c0*/ 	.word	0x00000001


	//----- nvinfo : EIATTR_CRS_STACK_SIZE
	.align		4
.L_873:
        /*00c4*/ 	.byte	0x04, 0x1e
        /*00c6*/ 	.short	(.L_875 - .L_874)
.L_874:
        /*00c8*/ 	.word	0x00000000


	//----- nvinfo : EIATTR_CBANK_PARAM_SIZE
	.align		4
.L_875:
        /*00cc*/ 	.byte	0x03, 0x19
        /*00ce*/ 	.short	0x00b8


	//----- nvinfo : EIATTR_PARAM_CBANK
	.align		4
        /*00d0*/ 	.byte	0x04, 0x0a
        /*00d2*/ 	.short	(.L_877 - .L_876)
	.align		4
.L_876:
        /*00d4*/ 	.word	index@(.nv.constant0._Z35group_norm_nhwc_bwd_one_pass_kernelI11Fp16IOBf16WLi512ELi56ELi448EEv26Group_norm_nhwc_bwd_params)
        /*00d8*/ 	.short	0x0380
        /*00da*/ 	.short	0x00b8


	//----- nvinfo : EIATTR_SW_WAR
	.align		4
.L_877:
        /*00dc*/ 	.byte	0x04, 0x36
        /*00de*/ 	.short	(.L_879 - .L_878)
.L_878:
        /*00e0*/ 	.word	0x00000008
.L_879:


//--------------------- .nv.info._Z35group_norm_nhwc_bwd_one_pass_kernelI11Fp16IOFp16WLi64ELi56ELi448EEv26Group_norm_nhwc_bwd_params --------------------------
	.section	.nv.info._Z35group_norm_nhwc_bwd_one_pass_kernelI11Fp16IOFp16WLi64ELi56ELi448EEv26Group_norm_nhwc_bwd_params,"",@"SHT_CUDA_INFO"
	.sectionflags	@""
	.align	4


	//----- nvinfo : EIATTR_CUDA_API_VERSION
	.align		4
        /*0000*/ 	.byte	0x04, 0x37
        /*0002*/ 	.short	(.L_881 - .L_880)
.L_880:
        /*0004*/ 	.word	0x00000082


	//----- nvinfo : EIATTR_KPARAM_INFO
	.align		4
.L_881:
        /*0008*/ 	.byte	0x04, 0x17
        /*000a*/ 	.short	(.L_883 - .L_882)
.L_882:
        /*000c*/ 	.word	0x00000000
        /*0010*/ 	.short	0x0000
        /*0012*/ 	.short	0x0000
        /*0014*/ 	.byte	0x00, 0xf0, 0xe1, 0x02


	//----- nvinfo : EIATTR_SPARSE_MMA_MASK
	.align		4
.L_883:
        /*0018*/ 	.byte	0x03, 0x50
        /*001a*/ 	.short	0x0000


	//----- nvinfo : EIATTR_MAXREG_COUNT
	.align		4
        /*001c*/ 	.byte	0x03, 0x1b
        /*001e*/ 	.short	0x0080


	//----- nvinfo : EIATTR_NUM_BARRIERS
	.align		4
        /*0020*/ 	.byte	0x02, 0x4c
        /*0022*/ 	.byte	0x01
	.zero		1


	//----- nvinfo : EIATTR_MERCURY_ISA_VERSION
	.align		4
        /*0024*/ 	.byte	0x03, 0x5f
        /*0026*/ 	.short	0x0101


	//----- nvinfo : EIATTR_INT_WARP_WIDE_INSTR_OFFSETS
	.align		4
        /*0028*/ 	.byte	0x04, 0x31
        /*002a*/ 	.short	(.L_885 - .L_884)


	//   ....[0]....
.L_884:
        /*002c*/ 	.word	0x00001bd0


	//----- nvinfo : EIATTR_COOP_GROUP_MASK_REGIDS
	.align		4
.L_885:
        /*0030*/ 	.byte	0x04, 0x29
        /*0032*/ 	.short	(.L_887 - .L_886)


	//   ....[0]....
.L_886:
        /*0034*/ 	.word	0xffffffff


	//   ....[1]....
        /*0038*/ 	.word	0xffffffff


	//   ....[2]....
        /*003c*/ 	.word	0xffffffff


	//   ....[3]....
        /*0040*/ 	.word	0xffffffff


	//   ....[4]....
        /*0044*/ 	.word	0xffffffff


	//   ....[5]....
        /*0048*/ 	.word	0xffffffff


	//   ....[6]....
        /*004c*/ 	.word	0xffffffff


	//   ....[7]....
        /*0050*/ 	.word	0xffffffff


	//   ....[8]....
        /*0054*/ 	.word	0xffffffff


	//   ....[9]....
        /*0058*/ 	.word	0xffffffff


	//----- nvinfo : EIATTR_COOP_GROUP_INSTR_OFFSETS
	.align		4
.L_887:
        /*005c*/ 	.byte	0x04, 0x28
        /*005e*/ 	.short	(.L_889 - .L_888)


	//   ....[0]....
.L_888:
        /*0060*/ 	.word	0x00001980


	//   ....[1]....
        /*0064*/ 	.word	0x000019c0


	//   ....[2]....
        /*0068*/ 	.word	0x00001a40


	//   ....[3]....
        /*006c*/ 	.word	0x00001a70


	//   ....[4]....
        /*0070*/ 	.word	0x00001ab0


	//   ....[5]....
        /*0074*/ 	.word	0x00001ad0


	//   ....[6]....
        /*0078*/ 	.word	0x00001b00


	//   ....[7]....
        /*007c*/ 	.word	0x00001b20


	//   ....[8]....
        /*0080*/ 	.word	0x00001b70


	//   ....[9]....
        /*0084*/ 	.word	0x00001b80


	//----- nvinfo : EIATTR_VRC_CTA_INIT_COUNT
	.align		4
.L_889:
        /*0088*/ 	.byte	0x02, 0x4a
	.zero		1
	.zero		1


	//----- nvinfo : EIATTR_EXIT_INSTR_OFFSETS
	.align		4
        /*008c*/ 	.byte	0x04, 0x1c
        /*008e*/ 	.short	(.L_891 - .L_890)


	//   ....[0]....
.L_890:
        /*0090*/ 	.word	0x00003f40


	//   ....[1]....
        /*0094*/ 	.word	0x00004070


	//   ....[2]....
        /*0098*/ 	.word	0x00004680


	//   ....[3]....
        /*009c*/ 	.word	0x00004c80


	//----- nvinfo : EIATTR_MAX_THREADS
	.align		4
.L_891:
        /*00a0*/ 	.byte	0x04, 0x05
        /*00a2*/ 	.short	(.L_893 - .L_892)
.L_892:
        /*00a4*/ 	.word	0x000001c0
        /*00a8*/ 	.word	0x00000001
        /*00ac*/ 	.word	0x00000001


	//----- nvinfo : EIATTR_CRS_STACK_SIZE
	.align		4
.L_893:
        /*00b0*/ 	.byte	0x04, 0x1e
        /*00b2*/ 	.short	(.L_895 - .L_894)
.L_894:
        /*00b4*/ 	.word	0x00000000


	//----- nvinfo : EIATTR_CBANK_PARAM_SIZE
	.align		4
.L_895:
        /*00b8*/ 	.byte	0x03, 0x19
        /*00ba*/ 	.short	0x00b8


	//----- nvinfo : EIATTR_PARAM_CBANK
	.align		4
        /*00bc*/ 	.byte	0x04, 0x0a
        /*00be*/ 	.short	(.L_897 - .L_896)
	.align		4
.L_896:
        /*00c0*/ 	.word	index@(.nv.constant0._Z35group_norm_nhwc_bwd_one_pass_kernelI11Fp16IOFp16WLi64ELi56ELi448EEv26Group_norm_nhwc_bwd_params)
        /*00c4*/ 	.short	0x0380
        /*00c6*/ 	.short	0x00b8


	//----- nvinfo : EIATTR_SW_WAR
	.align		4
.L_897:
        /*00c8*/ 	.byte	0x04, 0x36
        /*00ca*/ 	.short	(.L_899 - .L_898)
.L_898:
        /*00cc*/ 	.word	0x00000008
.L_899:


//--------------------- .nv.info._Z35group_norm_nhwc_bwd_one_pass_kernelI11Fp16IOFp16WLi128ELi56ELi448EEv26Group_norm_nhwc_bwd_params --------------------------
	.section	.nv.info._Z35group_norm_nhwc_bwd_one_pass_kernelI11Fp16IOFp16WLi128ELi56ELi448EEv26Group_norm_nhwc_bwd_params,"",@"SHT_CUDA_INFO"
	.sectionflags	@""
	.align	4


	//----- nvinfo : EIATTR_CUDA_API_VERSION
	.align		4
        /*0000*/ 	.byte	0x04, 0x37
        /*0002*/ 	.short	(.L_901 - .L_900)
.L_900:
        /*0004*/ 	.word	0x00000082


	//----- nvinfo : EIATTR_KPARAM_INFO
	.align		4
.L_901:
        /*0008*/ 	.byte	0x04, 0x17
        /*000a*/ 	.short	(.L_903 - .L_902)
.L_902:
        /*000c*/ 	.word	0x00000000
        /*0010*/ 	.short	0x0000
        /*0012*/ 	.short	0x0000
        /*0014*/ 	.byte	0x00, 0xf0, 0xe1, 0x02


	//----- nvinfo : EIATTR_SPARSE_MMA_MASK
	.align		4
.L_903:
        /*0018*/ 	.byte	0x03, 0x50
        /*001a*/ 	.short	0x0000


	//----- nvinfo : EIATTR_MAXREG_COUNT
	.align		4
        /*001c*/ 	.byte	0x03, 0x1b
        /*001e*/ 	.short	0x0080


	//----- nvinfo : EIATTR_NUM_BARRIERS
	.align		4
        /*0020*/ 	.byte	0x02, 0x4c
        /*0022*/ 	.byte	0x01
	.zero		1


	//----- nvinfo : EIATTR_MERCURY_ISA_VERSION
	.align		4
        /*0024*/ 	.byte	0x03, 0x5f
        /*0026*/ 	.short	0x0101


	//----- nvinfo : EIATTR_COOP_GROUP_MASK_REGIDS
	.align		4
        /*0028*/ 	.byte	0x04, 0x29
        /*002a*/ 	.short	(.L_905 - .L_904)


	//   ....[0]....
.L_904:
        /*002c*/ 	.word	0xffffffff


	//   ....[1]....
        /*0030*/ 	.word	0xffffffff


	//   ....[2]....
        /*0034*/ 	.word	0xffffffff


	//   ....[3]....
        /*0038*/ 	.word	0xffffffff


	//   ....[4]....
        /*003c*/ 	.word	0xffffffff


	//   ....[5]....
        /*0040*/ 	.word	0xffffffff


	//   ....[6]....
        /*0044*/ 	.word	0xffffffff


	//   ....[7]....
        /*0048*/ 	.word	0xffffffff


	//   ....[8]....
        /*004c*/ 	.word	0xffffffff


	//   ....[9]....
        /*0050*/ 	.word	0xffffffff


	//----- nvinfo : EIATTR_COOP_GROUP_INSTR_OFFSETS
	.align		4
.L_905:
        /*0054*/ 	.byte	0x04, 0x28
        /*0056*/ 	.short	(.L_907 - .L_906)


	//   ....[0]....
.L_906:
        /*0058*/ 	.word	0x00002ce0


	//   ....[1]....
        /*005c*/ 	.word	0x00002d10


	//   ....[2]....
        /*0060*/ 	.word	0x00002d50


	//   ....[3]....
        /*0064*/ 	.word	0x00002d70


	//   ....[4]....
        /*0068*/ 	.word	0x00002da0


	//   ....[5]....
        /*006c*/ 	.word	0x00002dc0


	//   ....[6]....
        /*0070*/ 	.word	0x00002df0


	//   ....[7]....
        /*0074*/ 	.word	0x00002e10


	//   ....[8]....
        /*0078*/ 	.word	0x00002e60


	//   ....[9]....
        /*007c*/ 	.word	0x00002e70


	//----- nvinfo : EIATTR_VRC_CTA_INIT_COUNT
	.align		4
.L_907:
        /*0080*/ 	.byte	0x02, 0x4a
	.zero		1
	.zero		1


	//----- nvinfo : EIATTR_EXIT_INSTR_OFFSETS
	.align		4
        /*0084*/ 	.byte	0x04, 0x1c
        /*0086*/ 	.short	(.L_909 - .L_908)


	//   ....[0]....
.L_908:
        /*0088*/ 	.word	0x00005dd0


	//   ....[1]....
        /*008c*/ 	.word	0x00005f00


	//   ....[2]....
        /*0090*/ 	.word	0x00006510


	//   ....[3]....
        /*0094*/ 	.word	0x00006b10


	//----- nvinfo : EIATTR_MAX_THREADS
	.align		4
.L_909:
        /*0098*/ 	.byte	0x04, 0x05
        /*009a*/ 	.short	(.L_911 - .L_910)
.L_910:
        /*009c*/ 	.word	0x000001c0
        /*00a0*/ 	.word	0x00000001
        /*00a4*/ 	.word	0x00000001


	//----- nvinfo : EIATTR_CRS_STACK_SIZE
	.align		4
.L_911:
        /*00a8*/ 	.byte	0x04, 0x1e
        /*00aa*/ 	.short	(.L_913 - .L_912)
.L_912:
        /*00ac*/ 	.word	0x00000000


	//----- nvinfo : EIATTR_CBANK_PARAM_SIZE
	.align		4
.L_913:
        /*00b0*/ 	.byte	0x03, 0x19
        /*00b2*/ 	.short	0x00b8


	//----- nvinfo : EIATTR_PARAM_CBANK
	.align		4
        /*00b4*/ 	.byte	0x04, 0x0a
        /*00b6*/ 	.short	(.L_915 - .L_914)
	.align		4
.L_914:
        /*00b8*/ 	.word	index@(.nv.constant0._Z35group_norm_nhwc_bwd_one_pass_kernelI11Fp16IOFp16WLi128ELi56ELi448EEv26Group_norm_nhwc_bwd_params)
        /*00bc*/ 	.short	0x0380
        /*00be*/ 	.short	0x00b8


	//----- nvinfo : EIATTR_SW_WAR
	.align		4
.L_915:
        /*00c0*/ 	.byte	0x04, 0x36
        /*00c2*/ 	.short	(.L_917 - .L_916)
.L_916:
        /*00c4*/ 	.word	0x00000008
.L_917:


//--------------------- .nv.info._Z35group_norm_nhwc_bwd_one_pass_kernelI11Fp16IOFp16WLi256ELi56ELi448EEv26Group_norm_nhwc_bwd_params --------------------------
	.section	.nv.info._Z35group_norm_nhwc_bwd_one_pass_kernelI11Fp16IOFp16WLi256ELi56ELi448EEv26Group_norm_nhwc_bwd_params,"",@"SHT_CUDA_INFO"
	.sectionflags	@""
	.align	4


	//----- nvinfo : EIATTR_CUDA_API_VERSION
	.align		4
        /*0000*/ 	.byte	0x04, 0x37
        /*0002*/ 	.short	(.L_919 - .L_918)
.L_918:
        /*0004*/ 	.word	0x00000082


	//----- nvinfo : EIATTR_KPARAM_INFO
	.align		4
.L_919:
        /*0008*/ 	.byte	0x04, 0x17
        /*000a*/ 	.short	(.L_921 - .L_920)
.L_920:
        /*000c*/ 	.word	0x00000000
        /*0010*/ 	.short	0x0000
        /*0012*/ 	.short	0x0000
        /*0014*/ 	.byte	0x00, 0xf0, 0xe1, 0x02


	//----- nvinfo : EIATTR_SPARSE_MMA_MASK
	.align		4
.L_921:
        /*0018*/ 	.byte	0x03, 0x50
        /*001a*/ 	.short	0x0000


	//----- nvinfo : EIATTR_MAXREG_COUNT
	.align		4
        /*001c*/ 	.byte	0x03, 0x1b
        /*001e*/ 	.short	0x0080


	//----- nvinfo : EIATTR_NUM_BARRIERS
	.align		4
        /*0020*/ 	.byte	0x02, 0x4c
        /*0022*/ 	.byte	0x01
	.zero		1


	//----- nvinfo : EIATTR_MERCURY_ISA_VERSION
	.align		4
        /*0024*/ 	.byte	0x03, 0x5f
        /*0026*/ 	.short	0x0101


	//----- nvinfo : EIATTR_INT_WARP_WIDE_INSTR_OFFSETS
	.align		4
        /*0028*/ 	.byte	0x04, 0x31
        /*002a*/ 	.short	(.L_923 - .L_922)


	//   ....[0]....
.L_922:
        /*002c*/ 	.word	0x000054d0


	//----- nvinfo : EIATTR_COOP_GROUP_MASK_REGIDS
	.align		4
.L_923:
        /*0030*/ 	.byte	0x04, 0x29
        /*0032*/ 	.short	(.L_925 - .L_924)


	//   ....[0]....
.L_924:
        /*0034*/ 	.word	0xffffffff


	//   ....[1]....
        /*0038*/ 	.word	0xffffffff


	//   ....[2]....
        /*003c*/ 	.word	0xffffffff


	//   ....[3]....
        /*0040*/ 	.word	0xffffffff


	//   ....[4]....
        /*0044*/ 	.word	0xffffffff


	//   ....[5]....
        /*0048*/ 	.word	0xffffffff


	//   ....[6]....
        /*004c*/ 	.word	0xffffffff


	//   ....[7]....
        /*0050*/ 	.word	0xffffffff


	//   ....[8]....
        /*0054*/ 	.word	0xffffffff


	//   ....[9]....
        /*0058*/ 	.word	0xffffffff


	//----- nvinfo : EIATTR_COOP_GROUP_INSTR_OFFSETS
	.align		4
.L_925:
        /*005c*/ 	.byte	0x04, 0x28
        /*005e*/ 	.short	(.L_927 - .L_926)


	//   ....[0]....
.L_926:
        /*0060*/ 	.word	0x00005260


	//   ....[1]....
        /*0064*/ 	.word	0x000052a0


	//   ....[2]....
        /*0068*/ 	.word	0x00005330


	//   ....[3]....
        /*006c*/ 	.word	0x00005350


	//   ....[4]....
        /*0070*/ 	.word	0x000053b0


	//   ....[5]....
        /*0074*/ 	.word	0x000053d0


	//   ....[6]....
        /*0078*/ 	.word	0x00005400


	//   ....[7]....
        /*007c*/ 	.word	0x00005420


	//   ....[8]....
        /*0080*/ 	.word	0x00005470


	//   ....[9]....
        /*0084*/ 	.word	0x00005480


	//----- nvinfo : EIATTR_VRC_CTA_INIT_COUNT
	.align		4
.L_927:
        /*0088*/ 	.byte	0x02, 0x4a
	.zero		1
	.zero		1


	//----- nvinfo : EIATTR_EXIT_INSTR_OFFSETS
	.align		4
        /*008c*/ 	.byte	0x04, 0x1c
        /*008e*/ 	.short	(.L_929 - .L_928)


	//   ....[0]....
.L_928:
        /*0090*/ 	.word	0x0000a080


	//   ....[1]....
        /*0094*/ 	.word	0x0000a1b0


	//   ....[2]....
        /*0098*/ 	.word	0x0000a7d0


	//   ....[3]....
        /*009c*/ 	.word	0x0000add0


	//----- nvinfo : EIATTR_MAX_THREADS
	.align		4
.L_929:
        /*00a0*/ 	.byte	0x04, 0x05
        /*00a2*/ 	.short	(.L_931 - .L_930)
.L_930:
        /*00a4*/ 	.word	0x000001c0
        /*00a8*/ 	.word	0x00000001
        /*00ac*/ 	.word	0x00000001


	//----- nvinfo : EIATTR_CRS_STACK_SIZE
	.align		4
.L_931:
        /*00b0*/ 	.byte	0x04, 0x1e
        /*00b2*/ 	.short	(.L_933 - .L_932)
.L_932:
        /*00b4*/ 	.word	0x00000000


	//----- nvinfo : EIATTR_CBANK_PARAM_SIZE
	.align		4
.L_933:
        /*00b8*/ 	.byte	0x03, 0x19
        /*00ba*/ 	.short	0x00b8


	//----- nvinfo : EIATTR_PARAM_CBANK
	.align		4
        /*00bc*/ 	.byte	0x04, 0x0a
        /*00be*/ 	.short	(.L_935 - .L_934)
	.align		4
.L_934:
        /*00c0*/ 	.word	index@(.nv.constant0._Z35group_norm_nhwc_bwd_one_pass_kernelI11Fp16IOFp16WLi256ELi56ELi448EEv26Group_norm_nhwc_bwd_params)
        /*00c4*/ 	.short	0x0380
        /*00c6*/ 	.short	0x00b8


	//----- nvinfo : EIATTR_SW_WAR
	.align		4
.L_935:
        /*00c8*/ 	.byte	0x04, 0x36
        /*00ca*/ 	.short	(.L_937 - .L_936)
.L_936:
        /*00cc*/ 	.word	0x00000008
.L_937:


//--------------------- .nv.info._Z35group_norm_nhwc_bwd_one_pass_kernelI11Fp16IOFp16WLi512ELi56ELi448EEv26Group_norm_nhwc_bwd_params --------------------------
	.section	.nv.info._Z35group_norm_nhwc_bwd_one_pass_kernelI11Fp16IOFp16WLi512ELi56ELi448EEv26Group_norm_nhwc_bwd_params,"",@"SHT_CUDA_INFO"
	.sectionflags	@""
	.align	4


	//----- nvinfo : EIATTR_CUDA_API_VERSION
	.align		4
        /*0000*/ 	.byte	0x04, 0x37
        /*0002*/ 	.short	(.L_939 - .L_938)
.L_938:
        /*0004*/ 	.word	0x00000082


	//----- nvinfo : EIATTR_KPARAM_INFO
	.align		4
.L_939:
        /*0008*/ 	.byte	0x04, 0x17
        /*000a*/ 	.short	(.L_941 - .L_940)
.L_940:
        /*000c*/ 	.word	0x00000000
        /*0010*/ 	.short	0x0000
        /*0012*/ 	.short	0x0000
        /*0014*/ 	.byte	0x00, 0xf0, 0xe1, 0x02


	//----- nvinfo : EIATTR_SPARSE_MMA_MASK
	.align		4
.L_941:
        /*0018*/ 	.byte	0x03, 0x50
        /*001a*/ 	.short	0x0000


	//----- nvinfo : EIATTR_MAXREG_COUNT
	.align		4
        /*001c*/ 	.byte	0x03, 0x1b
        /*001e*/ 	.short	0x0080


	//----- nvinfo : EIATTR_NUM_BARRIERS
	.align		4
        /*0020*/ 	.byte	0x02, 0x4c
        /*0022*/ 	.byte	0x01
	.zero		1


	//----- nvinfo : EIATTR_MERCURY_ISA_VERSION
	.align		4
        /*0024*/ 	.byte	0x03, 0x5f
        /*0026*/ 	.short	0x0101


	//----- nvinfo : EIATTR_INT_WARP_WIDE_INSTR_OFFSETS
	.align		4
        /*0028*/ 	.byte	0x04, 0x31
        /*002a*/ 	.short	(.L_943 - .L_942)


	//   ....[0]....
.L_942:
        /*002c*/ 	.word	0x0000bcb0


	//   ....[1]....
        /*0030*/ 	.word	0x0000cfc0


	//   ....[2]....
        /*0034*/ 	.word	0x0000d000


	//   ....[3]....
        /*0038*/ 	.word	0x0000d040


	//   ....[4]....
        /*003c*/ 	.word	0x0000d080


	//   ....[5]....
        /*0040*/ 	.word	0x0000d2a0


	//----- nvinfo : EIATTR_COOP_GROUP_MASK_REGIDS
	.align		4
.L_943:
        /*0044*/ 	.byte	0x04, 0x29
        /*0046*/ 	.short	(.L_945 - .L_944)


	//   ....[0]....
.L_944:
        /*0048*/ 	.word	0xffffffff


	//   ....[1]....
        /*004c*/ 	.word	0xffffffff


	//   ....[2]....
        /*0050*/ 	.word	0xffffffff


	//   ....[3]....
        /*0054*/ 	.word	0xffffffff


	//   ....[4]....
        /*0058*/ 	.word	0xffffffff


	//   ....[5]....
        /*005c*/ 	.word	0xffffffff


	//   ....[6]....
        /*0060*/ 	.word	0xffffffff


	//   ....[7]....
        /*0064*/ 	.word	0xffffffff


	//   ....[8]....
        /*0068*/ 	.word	0xffffffff


	//   ....[9]....
        /*006c*/ 	.word	0xffffffff


	//----- nvinfo : EIATTR_COOP_GROUP_INSTR_OFFSETS
	.align		4
.L_945:
        /*0070*/ 	.byte	0x04, 0x28
        /*0072*/ 	.short	(.L_947 - .L_946)


	//   ....[0]....
.L_946:
        /*0074*/ 	.word	0x0000ba40


	//   ....[1]....
        /*0078*/ 	.word	0x0000ba80


	//   ....[2]....
        /*007c*/ 	.word	0x0000bb10


	//   ....[3]....
        /*0080*/ 	.word	0x0000bb20


	//   ....[4]....
        /*0084*/ 	.word	0x0000bb50


	//   ....[5]....
        /*0088*/ 	.word	0x0000bb70


	//   ....[6]....
        /*008c*/ 	.word	0x0000bbb0


	//   ....[7]....
        /*0090*/ 	.word	0x0000bbc0


	//   ....[8]....
        /*0094*/ 	.word	0x0000bc50


	//   ....[9]....
        /*0098*/ 	.word	0x0000bc60


	//----- nvinfo : EIATTR_VRC_CTA_INIT_COUNT
	.align		4
.L_947:
        /*009c*/ 	.byte	0x02, 0x4a
	.zero		1
	.zero		1


	//----- nvinfo : EIATTR_EXIT_INSTR_OFFSETS
	.align		4
        /*00a0*/ 	.byte	0x04, 0x1c
        /*00a2*/ 	.short	(.L_949 - .L_948)


	//   ....[0]....
.L_948:
        /*00a4*/ 	.word	0x0000dde0


	//   ....[1]....
        /*00a8*/ 	.word	0x0000df10


	//   ....[2]....
        /*00ac*/ 	.word	0x0000e540


	//   ....[3]....
        /*00b0*/ 	.word	0x0000eb40


	//----- nvinfo : EIATTR_MAX_THREADS
	.align		4
.L_949:
        /*00b4*/ 	.byte	0x04, 0x05
        /*00b6*/ 	.short	(.L_951 - .L_950)
.L_950:
        /*00b8*/ 	.word	0x000001c0
        /*00bc*/ 	.word	0x00000001
        /*00c0*/ 	.word	0x00000001


	//----- nvinfo : EIATTR_CRS_STACK_SIZE
	.align		4
.L_951:
        /*00c4*/ 	.byte	0x04, 0x1e
        /*00c6*/ 	.short	(.L_953 - .L_952)
.L_952:
        /*00c8*/ 	.word	0x00000000


	//----- nvinfo : EIATTR_CBANK_PARAM_SIZE
	.align		4
.L_953:
        /*00cc*/ 	.byte	0x03, 0x19
        /*00ce*/ 	.short	0x00b8


	//----- nvinfo : EIATTR_PARAM_CBANK
	.align		4
        /*00d0*/ 	.byte	0x04, 0x0a
        /*00d2*/ 	.short	(.L_955 - .L_954)
	.align		4
.L_954:
        /*00d4*/ 	.word	index@(.nv.constant0._Z35group_norm_nhwc_bwd_one_pass_kernelI11Fp16IOFp16WLi512ELi56ELi448EEv26Group_norm_nhwc_bwd_params)
        /*00d8*/ 	.short	0x0380
        /*00da*/ 	.short	0x00b8


	//----- nvinfo : EIATTR_SW_WAR
	.align		4
.L_955:
        /*00dc*/ 	.byte	0x04, 0x36
        /*00de*/ 	.short	(.L_957 - .L_956)
.L_956:
        /*00e0*/ 	.word	0x00000008
.L_957:


//--------------------- .nv.info._Z35group_norm_nhwc_bwd_one_pass_kernelI11Fp32IOFp32WLi64ELi56ELi448EEv26Group_norm_nhwc_bwd_params --------------------------
	.section	.nv.info._Z35group_norm_nhwc_bwd_one_pass_kernelI11Fp32IOFp32WLi64ELi56ELi448EEv26Group_norm_nhwc_bwd_params,"",@"SHT_CUDA_INFO"
	.sectionflags	@""
	.align	4


	//----- nvinfo : EIATTR_CUDA_API_VERSION
	.align		4
        /*0000*/ 	.byte	0x04, 0x37
        /*0002*/ 	.short	(.L_959 - .L_958)
.L_958:
        /*0004*/ 	.word	0x00000082


	//----- nvinfo : EIATTR_KPARAM_INFO
	.align		4
.L_959:
        /*0008*/ 	.byte	0x04, 0x17
        /*000a*/ 	.short	(.L_961 - .L_960)
.L_960:
        /*000c*/ 	.word	0x00000000
        /*0010*/ 	.short	0x0000
        /*0012*/ 	.short	0x0000
        /*0014*/ 	.byte	0x00, 0xf0, 0xe1, 0x02


	//----- nvinfo : EIATTR_SPARSE_MMA_MASK
	.align		4
.L_961:
        /*0018*/ 	.byte	0x03, 0x50
        /*001a*/ 	.short	0x0000


	//----- nvinfo : EIATTR_MAXREG_COUNT
	.align		4
        /*001c*/ 	.byte	0x03, 0x1b
        /*001e*/ 	.short	0x0080


	//----- nvinfo : EIATTR_NUM_BARRIERS
	.align		4
        /*0020*/ 	.byte	0x02, 0x4c
        /*0022*/ 	.byte	0x01
	.zero		1


	//----- nvinfo : EIATTR_MERCURY_ISA_VERSION
	.align		4
        /*0024*/ 	.byte	0x03, 0x5f
        /*0026*/ 	.short	0x0101


	//----- nvinfo : EIATTR_COOP_GROUP_MASK_REGIDS
	.align		4
        /*0028*/ 	.byte	0x04, 0x29
        /*002a*/ 	.short	(.L_963 - .L_962)


	//   ....[0]....
.L_962:
        /*002c*/ 	.word	0xffffffff


	//   ....[1]....
        /*0030*/ 	.word	0xffffffff


	//   ....[2]....
        /*0034*/ 	.word	0xffffffff


	//   ....[3]....
        /*0038*/ 	.word	0xffffffff


	//   ....[4]....
        /*003c*/ 	.word	0xffffffff


	//   ....[5]....
        /*0040*/ 	.word	0xffffffff


	//   ....[6]....
        /*0044*/ 	.word	0xffffffff


	//   ....[7]....
        /*0048*/ 	.word	0xffffffff


	//   ....[8]....
        /*004c*/ 	.word	0xffffffff


	//   ....[9]....
        /*0050*/ 	.word	0xffffffff


	//----- nvinfo : EIATTR_COOP_GROUP_INSTR_OFFSETS
	.align		4
.L_963:
        /*0054*/ 	.byte	0x04, 0x28
        /*0056*/ 	.short	(.L_965 - .L_964)


	//   ....[0]....
.L_964:
        /*0058*/ 	.word	0x000017d0


	//   ....[1]....
        /*005c*/ 	.word	0x00001800


	//   ....[2]....
        /*0060*/ 	.word	0x00001850


	//   ....[3]....
        /*0064*/ 	.word	0x00001870


	//   ....[4]....
        /*0068*/ 	.word	0x000018a0


	//   ....[5]....
        /*006c*/ 	.word	0x000018c0


	//   ....[6]....
        /*0070*/ 	.word	0x000018f0


	//   ....[7]....
        /*0074*/ 	.word	0x00001910


	//   ....[8]....
        /*0078*/ 	.word	0x00001960


	//   ....[9]....
        /*007c*/ 	.word	0x00001970


	//----- nvinfo : EIATTR_VRC_CTA_INIT_COUNT
	.align		4
.L_965:
        /*0080*/ 	.byte	0x02, 0x4a
	.zero		1
	.zero		1


	//----- nvinfo : EIATTR_EXIT_INSTR_OFFSETS
	.align		4
        /*0084*/ 	.byte	0x04, 0x1c
        /*0086*/ 	.short	(.L_967 - .L_966)


	//   ....[0]....
.L_966:
        /*0088*/ 	.word	0x00003ac0


	//   ....[1]....
        /*008c*/ 	.word	0x00003bf0


	//   ....[2]....
        /*0090*/ 	.word	0x000041d0


	//   ....[3]....
        /*0094*/ 	.word	0x00004780


	//----- nvinfo : EIATTR_MAX_THREADS
	.align		4
.L_967:
        /*0098*/ 	.byte	0x04, 0x05
        /*009a*/ 	.short	(.L_969 - .L_968)
.L_968:
        /*009c*/ 	.word	0x000001c0
        /*00a0*/ 	.word	0x00000001
        /*00a4*/ 	.word	0x00000001


	//----- nvinfo : EIATTR_CRS_STACK_SIZE
	.align		4
.L_969:
        /*00a8*/ 	.byte	0x04, 0x1e
        /*00aa*/ 	.short	(.L_971 - .L_970)
.L_970:
        /*00ac*/ 	.word	0x00000000


	//----- nvinfo : EIATTR_CBANK_PARAM_SIZE
	.align		4
.L_971:
        /*00b0*/ 	.byte	0x03, 0x19
        /*00b2*/ 	.short	0x00b8


	//----- nvinfo : EIATTR_PARAM_CBANK
	.align		4
        /*00b4*/ 	.byte	0x04, 0x0a
        /*00b6*/ 	.short	(.L_973 - .L_972)
	.align		4
.L_972:
        /*00b8*/ 	.word	index@(.nv.constant0._Z35group_norm_nhwc_bwd_one_pass_kernelI11Fp32IOFp32WLi64ELi56ELi448EEv26Group_norm_nhwc_bwd_params)
        /*00bc*/ 	.short	0x0380
        /*00be*/ 	.short	0x00b8


	//----- nvinfo : EIATTR_SW_WAR
	.align		4
.L_973:
        /*00c0*/ 	.byte	0x04, 0x36
        /*00c2*/ 	.short	(.L_975 - .L_974)
.L_974:
        /*00c4*/ 	.word	0x00000008
.L_975:


//--------------------- .nv.info._Z35group_norm_nhwc_bwd_one_pass_kernelI11Fp32IOFp32WLi128ELi56ELi448EEv26Group_norm_nhwc_bwd_params --------------------------
	.section	.nv.info._Z35group_norm_nhwc_bwd_one_pass_kernelI11Fp32IOFp32WLi128ELi56ELi448EEv26Group_norm_nhwc_bwd_params,"",@"SHT_CUDA_INFO"
	.sectionflags	@""
	.align	4


	//----- nvinfo : EIATTR_CUDA_API_VERSION
	.align		4
        /*0000*/ 	.byte	0x04, 0x37
        /*0002*/ 	.short	(.L_977 - .L_976)
.L_976:
        /*0004*/ 	.word	0x00000082


	//----- nvinfo : EIATTR_KPARAM_INFO
	.align		4
.L_977:
        /*0008*/ 	.byte	0x04, 0x17
        /*000a*/ 	.short	(.L_979 - .L_978)
.L_978:
        /*000c*/ 	.word	0x00000000
        /*0010*/ 	.short	0x0000
        /*0012*/ 	.short	0x0000
        /*0014*/ 	.byte	0x00, 0xf0, 0xe1, 0x02


	//----- nvinfo : EIATTR_SPARSE_MMA_MASK
	.align		4
.L_979:
        /*0018*/ 	.byte	0x03, 0x50
        /*001a*/ 	.short	0x0000


	//----- nvinfo : EIATTR_MAXREG_COUNT
	.align		4
        /*001c*/ 	.byte	0x03, 0x1b
        /*001e*/ 	.short	0x0080


	//----- nvinfo : EIATTR_NUM_BARRIERS
	.align		4
        /*0020*/ 	.byte	0x02, 0x4c
        /*0022*/ 	.byte	0x01
	.zero		1


	//----- nvinfo : EIATTR_MERCURY_ISA_VERSION
	.align		4
        /*0024*/ 	.byte	0x03, 0x5f
        /*0026*/ 	.short	0x0101


	//----- nvinfo : EIATTR_INT_WARP_WIDE_INSTR_OFFSETS
	.align		4
        /*0028*/ 	.byte	0x04, 0x31
        /*002a*/ 	.short	(.L_981 - .L_980)


	//   ....[0]....
.L_980:
        /*002c*/ 	.word	0x00002b50


	//----- nvinfo : EIATTR_COOP_GROUP_MASK_REGIDS
	.align		4
.L_981:
        /*0030*/ 	.byte	0x04, 0x29
        /*0032*/ 	.short	(.L_983 - .L_982)


	//   ....[0]....
.L_982:
        /*0034*/ 	.word	0xffffffff


	//   ....[1]....
        /*0038*/ 	.word	0xffffffff


	//   ....[2]....
        /*003c*/ 	.word	0xffffffff


	//   ....[3]....
        /*0040*/ 	.word	0xffffffff


	//   ....[4]....
        /*0044*/ 	.word	0xffffffff


	//   ....[5]....
        /*0048*/ 	.word	0xffffffff


	//   ....[6]....
        /*004c*/ 	.word	0xffffffff


	//   ....[7]....
        /*0050*/ 	.word	0xffffffff


	//   ....[8]....
        /*0054*/ 	.word	0xffffffff


	//   ....[9]....
        /*0058*/ 	.word	0xffffffff


	//----- nvinfo : EIATTR_COOP_GROUP_INSTR_OFFSETS
	.align		4
.L_983:
        /*005c*/ 	.byte	0x04, 0x28
        /*005e*/ 	.short	(.L_985 - .L_984)


	//   ....[0]....
.L_984:
        /*0060*/ 	.word	0x00002910


	//   ....[1]....
        /*0064*/ 	.word	0x00002950


	//   ....[2]....
        /*0068*/ 	.word	0x000029d0


	//   ....[3]....
        /*006c*/ 	.word	0x000029f0


	//   ....[4]....
        /*0070*/ 	.word	0x00002a30


	//   ....[5]....
        /*0074*/ 	.word	0x00002a50


	//   ....[6]....
        /*0078*/ 	.word	0x00002a80


	//   ....[7]....
        /*007c*/ 	.word	0x00002aa0


	//   ....[8]....
        /*0080*/ 	.word	0x00002af0


	//   ....[9]....
        /*0084*/ 	.word	0x00002b00


	//----- nvinfo : EIATTR_VRC_CTA_INIT_COUNT
	.align		4
.L_985:
        /*0088*/ 	.byte	0x02, 0x4a
	.zero		1
	.zero		1


	//----- nvinfo : EIATTR_EXIT_INSTR_OFFSETS
	.align		4
        /*008c*/ 	.byte	0x04, 0x1c
        /*008e*/ 	.short	(.L_987 - .L_986)


	//   ....[0]....
.L_986:
        /*0090*/ 	.word	0x000059a0


	//   ....[1]....
        /*0094*/ 	.word	0x00005ad0


	//   ....[2]....
        /*0098*/ 	.word	0x000060b0


	//   ....[3]....
        /*009c*/ 	.word	0x00006660


	//----- nvinfo : EIATTR_MAX_THREADS
	.align		4
.L_987:
        /*00a0*/ 	.byte	0x04, 0x05
        /*00a2*/ 	.short	(.L_989 - .L_988)
.L_988:
        /*00a4*/ 	.word	0x000001c0
        /*00a8*/ 	.word	0x00000001
        /*00ac*/ 	.word	0x00000001


	//----- nvinfo : EIATTR_CRS_STACK_SIZE
	.align		4
.L_989:
        /*00b0*/ 	.byte	0x04, 0x1e
        /*00b2*/ 	.short	(.L_991 - .L_990)
.L_990:
        /*00b4*/ 	.word	0x00000000


	//----- nvinfo : EIATTR_CBANK_PARAM_SIZE
	.align		4
.L_991:
        /*00b8*/ 	.byte	0x03, 0x19
        /*00ba*/ 	.short	0x00b8


	//----- nvinfo : EIATTR_PARAM_CBANK
	.align		4
        /*00bc*/ 	.byte	0x04, 0x0a
        /*00be*/ 	.short	(.L_993 - .L_992)
	.align		4
.L_992:
        /*00c0*/ 	.word	index@(.nv.constant0._Z35group_norm_nhwc_bwd_one_pass_kernelI11Fp32IOFp32WLi128ELi56ELi448EEv26Group_norm_nhwc_bwd_params)
        /*00c4*/ 	.short	0x0380
        /*00c6*/ 	.short	0x00b8


	//----- nvinfo : EIATTR_SW_WAR
	.align		4
.L_993:
        /*00c8*/ 	.byte	0x04, 0x36
        /*00ca*/ 	.short	(.L_995 - .L_994)
.L_994:
        /*00cc*/ 	.word	0x00000008
.L_995:


//--------------------- .nv.info._Z35group_norm_nhwc_bwd_one_pass_kernelI11Fp32IOFp32WLi256ELi56ELi448EEv26Group_norm_nhwc_bwd_params --------------------------
	.section	.nv.info._Z35group_norm_nhwc_bwd_one_pass_kernelI11Fp32IOFp32WLi256ELi56ELi448EEv26Group_norm_nhwc_bwd_params,"",@"SHT_CUDA_INFO"
	.sectionflags	@""
	.align	4


	//----- nvinfo : EIATTR_CUDA_API_VERSION
	.align		4
        /*0000*/ 	.byte	0x04, 0x37
        /*0002*/ 	.short	(.L_997 - .L_996)
.L_996:
        /*0004*/ 	.word	0x00000082


	//----- nvinfo : EIATTR_KPARAM_INFO
	.align		4
.L_997:
        /*0008*/ 	.byte	0x04, 0x17
        /*000a*/ 	.short	(.L_999 - .L_998)
.L_998:
        /*000c*/ 	.word	0x00000000
        /*0010*/ 	.short	0x0000
        /*0012*/ 	.short	0x0000
        /*0014*/ 	.byte	0x00, 0xf0, 0xe1, 0x02


	//----- nvinfo : EIATTR_SPARSE_MMA_MASK
	.align		4
.L_999:
        /*0018*/ 	.byte	0x03, 0x50
        /*001a*/ 	.short	0x0000


	//----- nvinfo : EIATTR_MAXREG_COUNT
	.align		4
        /*001c*/ 	.byte	0x03, 0x1b
        /*001e*/ 	.short	0x0080


	//----- nvinfo : EIATTR_NUM_BARRIERS
	.align		4
        /*0020*/ 	.byte	0x02, 0x4c
        /*0022*/ 	.byte	0x01
	.zero		1


	//----- nvinfo : EIATTR_MERCURY_ISA_VERSION
	.align		4
        /*0024*/ 	.byte	0x03, 0x5f
        /*0026*/ 	.short	0x0101


	//----- nvinfo : EIATTR_INT_WARP_WIDE_INSTR_OFFSETS
	.align		4
        /*0028*/ 	.byte	0x04, 0x31
        /*002a*/ 	.short	(.L_1001 - .L_1000)


	//   ....[0]....
.L_1000:
        /*002c*/ 	.word	0x00005af0


	//   ....[1]....
        /*0030*/ 	.word	0x00005b10


	//   ....[2]....
        /*0034*/ 	.word	0x00005b40


	//   ....[3]....
        /*0038*/ 	.word	0x00005b90


	//   ....[4]....
        /*003c*/ 	.word	0x00005d10


	//   ....[5]....
        /*0040*/ 	.word	0x00005d60


	//   ....[6]....
        /*0044*/ 	.word	0x00005d70


	//   ....[7]....
        /*0048*/ 	.word	0x00005dc0


	//----- nvinfo : EIATTR_COOP_GROUP_MASK_REGIDS
	.align		4
.L_1001:
        /*004c*/ 	.byte	0x04, 0x29
        /*004e*/ 	.short	(.L_1003 - .L_1002)


	//   ....[0]....
.L_1002:
        /*0050*/ 	.word	0xffffffff


	//   ....[1]....
        /*0054*/ 	.word	0xffffffff


	//   ....[2]....
        /*0058*/ 	.word	0xffffffff


	//   ....[3]....
        /*005c*/ 	.word	0xffffffff


	//   ....[4]....
        /*0060*/ 	.word	0xffffffff


	//   ....[5]....
        /*0064*/ 	.word	0xffffffff


	//   ....[6]....
        /*0068*/ 	.word	0xffffffff


	//   ....[7]....
        /*006c*/ 	.word	0xffffffff


	//   ....[8]....
        /*0070*/ 	.word	0xffffffff


	//   ....[9]....
        /*0074*/ 	.word	0xffffffff


	//----- nvinfo : EIATTR_COOP_GROUP_INSTR_OFFSETS
	.align		4
.L_1003:
        /*0078*/ 	.byte	0x04, 0x28
        /*007a*/ 	.short	(.L_1005 - .L_1004)


	//   ....[0]....
.L_1004:
        /*007c*/ 	.word	0x00004c00


	//   ....[1]....
        /*0080*/ 	.word	0x00004c40


	//   ....[2]....
        /*0084*/ 	.word	0x00004ca0


	//   ....[3]....
        /*0088*/ 	.word	0x00004cc0


	//   ....[4]....
        /*008c*/ 	.word	0x00004cf0


	//   ....[5]....
        /*0090*/ 	.word	0x00004d10


	//   ....[6]....
        /*0094*/ 	.word	0x00004d40


	//   ....[7]....
        /*0098*/ 	.word	0x00004d60


	//   ....[8]....
        /*009c*/ 	.word	0x00004db0


	//   ....[9]....
        /*00a0*/ 	.word	0x00004dc0


	//----- nvinfo : EIATTR_VRC_CTA_INIT_COUNT
	.align		4
.L_1005:
        /*00a4*/ 	.byte	0x02, 0x4a
	.zero		1
	.zero		1


	//----- nvinfo : EIATTR_EXIT_INSTR_OFFSETS
	.align		4
        /*00a8*/ 	.byte	0x04, 0x1c
        /*00aa*/ 	.short	(.L_1007 - .L_1006)


	//   ....[0]....
.L_1006:
        /*00ac*/ 	.word	0x000094d0


	//   ....[1]....
        /*00b0*/ 	.word	0x00009600


	//   ....[2]....
        /*00b4*/ 	.word	0x00009c00


	//   ....[3]....
        /*00b8*/ 	.word	0x0000a1b0


	//----- nvinfo : EIATTR_MAX_THREADS
	.align		4
.L_1007:
        /*00bc*/ 	.byte	0x04, 0x05
        /*00be*/ 	.short	(.L_1009 - .L_1008)
.L_1008:
        /*00c0*/ 	.word	0x000001c0
        /*00c4*/ 	.word	0x00000001
        /*00c8*/ 	.word	0x00000001


	//----- nvinfo : EIATTR_CRS_STACK_SIZE
	.align		4
.L_1009:
        /*00cc*/ 	.byte	0x04, 0x1e
        /*00ce*/ 	.short	(.L_1011 - .L_1010)
.L_1010:
        /*00d0*/ 	.word	0x00000000


	//----- nvinfo : EIATTR_CBANK_PARAM_SIZE
	.align		4
.L_1011:
        /*00d4*/ 	.byte	0x03, 0x19
        /*00d6*/ 	.short	0x00b8


	//----- nvinfo : EIATTR_PARAM_CBANK
	.align		4
        /*00d8*/ 	.byte	0x04, 0x0a
        /*00da*/ 	.short	(.L_1013 - .L_1012)
	.align		4
.L_1012:
        /*00dc*/ 	.word	index@(.nv.constant0._Z35group_norm_nhwc_bwd_one_pass_kernelI11Fp32IOFp32WLi256ELi56ELi448EEv26Group_norm_nhwc_bwd_params)
        /*00e0*/ 	.short	0x0380
        /*00e2*/ 	.short	0x00b8


	//----- nvinfo : EIATTR_SW_WAR
	.align		4
.L_1013:
        /*00e4*/ 	.byte	0x04, 0x36
        /*00e6*/ 	.short	(.L_1015 - .L_1014)
.L_1014:
        /*00e8*/ 	.word	0x00000008
.L_1015:


//--------------------- .nv.info._Z35group_norm_nhwc_bwd_one_pass_kernelI11Fp32IOFp32WLi512ELi56ELi448EEv26Group_norm_nhwc_bwd_params --------------------------
	.section	.nv.info._Z35group_norm_nhwc_bwd_one_pass_kernelI11Fp32IOFp32WLi512ELi56ELi448EEv26Group_norm_nhwc_bwd_params,"",@"SHT_CUDA_INFO"
	.sectionflags	@""
	.align	4


	//----- nvinfo : EIATTR_CUDA_API_VERSION
	.align		4
        /*0000*/ 	.byte	0x04, 0x37
        /*0002*/ 	.short	(.L_1017 - .L_1016)
.L_1016:
        /*0004*/ 	.word	0x00000082


	//----- nvinfo : EIATTR_KPARAM_INFO
	.align		4
.L_1017:
        /*0008*/ 	.byte	0x04, 0x17
        /*000a*/ 	.short	(.L_1019 - .L_1018)
.L_1018:
        /*000c*/ 	.word	0x00000000
        /*0010*/ 	.short	0x0000
        /*0012*/ 	.short	0x0000
        /*0014*/ 	.byte	0x00, 0xf0, 0xe1, 0x02


	//----- nvinfo : EIATTR_SPARSE_MMA_MASK
	.align		4
.L_1019:
        /*0018*/ 	.byte	0x03, 0x50
        /*001a*/ 	.short	0x0000


	//----- nvinfo : EIATTR_MAXREG_COUNT
	.align		4
        /*001c*/ 	.byte	0x03, 0x1b
        /*001e*/ 	.short	0x0080


	//----- nvinfo : EIATTR_NUM_BARRIERS
	.align		4
        /*0020*/ 	.byte	0x02, 0x4c
        /*0022*/ 	.byte	0x01
	.zero		1


	//----- nvinfo : EIATTR_ANNOTATIONS
	.align		4
        /*0024*/ 	.byte	0x04, 0x55
        /*0026*/ 	.short	(.L_1021 - .L_1020)


	//   ....[0]....
.L_1020:
        /* <DEDUP_REMOVED lines=63> */
        /*040c*/ 	.byte	0x90, 0xa3, 0x00, 0x00, 0x01, 0x00, 0x00, 0x00, 0xa0, 0xa3, 0x00, 0x00


	//----- nvinfo : EIATTR_MERCURY_ISA_VERSION
	.align		4
.L_1021:
        /*0418*/ 	.byte	0x03, 0x5f
        /*041a*/ 	.short	0x0101


	//----- nvinfo : EIATTR_INT_WARP_WIDE_INSTR_OFFSETS
	.align		4
        /*041c*/ 	.byte	0x04, 0x31
        /*041e*/ 	.short	(.L_1023 - .L_1022)


	//   ....[0]....
.L_1022:
        /*0420*/ 	.word	0x0000b630


	//   ....[1]....
        /*0424*/ 	.word	0x0000c940


	//   ....[2]....
        /*0428*/ 	.word	0x0000c980


	//   ....[3]....
        /*042c*/ 	.word	0x0000c9c0


	//   ....[4]....
        /*0430*/ 	.word	0x0000ca00


	//   ....[5]....
        /*0434*/ 	.word	0x0000cc20


	//----- nvinfo : EIATTR_COOP_GROUP_MASK_REGIDS
	.align		4
.L_1023:
        /*0438*/ 	.byte	0x04, 0x29
        /*043a*/ 	.short	(.L_1025 - .L_1024)


	//   ....[0]....
.L_1024:
        /*043c*/ 	.word	0xffffffff


	//   ....[1]....
        /*0440*/ 	.word	0xffffffff


	//   ....[2]....
        /*0444*/ 	.word	0xffffffff


	//   ....[3]....
        /*0448*/ 	.word	0xffffffff


	//   ....[4]....
        /*044c*/ 	.word	0xffffffff


	//   ....[5]....
        /*0450*/ 	.word	0xffffffff


	//   ....[6]....
        /*0454*/ 	.word	0xffffffff


	//   ....[7]....
        /*0458*/ 	.word	0xffffffff


	//   ....[8]....
        /*045c*/ 	.word	0xffffffff


	//   ....[9]....
        /*0460*/ 	.word	0xffffffff


	//----- nvinfo : EIATTR_COOP_GROUP_INSTR_OFFSETS
	.align		4
.L_1025:
        /*0464*/ 	.byte	0x04, 0x28
        /*0466*/ 	.short	(.L_1027 - .L_1026)


	//   ....[0]....
.L_1026:
        /*0468*/ 	.word	0x0000b3c0


	//   ....[1]....
        /*046c*/ 	.word	0x0000b400


	//   ....[2]....
        /*0470*/ 	.word	0x0000b4b0


	//   ....[3]....
        /*0474*/ 	.word	0x0000b4c0


	//   ....[4]....
        /*0478*/ 	.word	0x0000b4f0


	//   ....[5]....
        /*047c*/ 	.word	0x0000b510


	//   ....[6]....
        /*0480*/ 	.word	0x0000b540


	//   ....[7]....
        /*0484*/ 	.word	0x0000b560


	//   ....[8]....
        /*0488*/ 	.word	0x0000b5d0


	//   ....[9]....
        /*048c*/ 	.word	0x0000b5e0


	//----- nvinfo : EIATTR_VRC_CTA_INIT_COUNT
	.align		4
.L_1027:
        /*0490*/ 	.byte	0x02, 0x4a
	.zero		1
	.zero		1


	//----- nvinfo : EIATTR_EXIT_INSTR_OFFSETS
	.align		4
        /*0494*/ 	.byte	0x04, 0x1c
        /*0496*/ 	.short	(.L_1029 - .L_1028)


	//   ....[0]....
.L_1028:
        /*0498*/ 	.word	0x0000d6c0


	//   ....[1]....
        /*049c*/ 	.word	0x0000d7f0


	//   ....[2]....
        /*04a0*/ 	.word	0x0000de00


	//   ....[3]....
        /*04a4*/ 	.word	0x0000e3b0


	//----- nvinfo : EIATTR_MAX_THREADS
	.align		4
.L_1029:
        /*04a8*/ 	.byte	0x04, 0x05
        /*04aa*/ 	.short	(.L_1031 - .L_1030)
.L_1030:
        /*04ac*/ 	.word	0x000001c0
        /*04b0*/ 	.word	0x00000001
        /*04b4*/ 	.word	0x00000001


	//----- nvinfo : EIATTR_CRS_STACK_SIZE
	.align		4
.L_1031:
        /*04b8*/ 	.byte	0x04, 0x1e
        /*04ba*/ 	.short	(.L_1033 - .L_1032)
.L_1032:
        /*04bc*/ 	.word	0x00000000


	//----- nvinfo : EIATTR_CBANK_PARAM_SIZE
	.align		4
.L_1033:
        /*04c0*/ 	.byte	0x03, 0x19
        /*04c2*/ 	.short	0x00b8


	//----- nvinfo : EIATTR_PARAM_CBANK
	.align		4
        /*04c4*/ 	.byte	0x04, 0x0a
        /*04c6*/ 	.short	(.L_1035 - .L_1034)
	.align		4
.L_1034:
        /*04c8*/ 	.word	index@(.nv.constant0._Z35group_norm_nhwc_bwd_one_pass_kernelI11Fp32IOFp32WLi512ELi56ELi448EEv26Group_norm_nhwc_bwd_params)
        /*04cc*/ 	.short	0x0380
        /*04ce*/ 	.short	0x00b8


	//----- nvinfo : EIATTR_SW_WAR
	.align		4
.L_1035:
        /*04d0*/ 	.byte	0x04, 0x36
        /*04d2*/ 	.short	(.L_1037 - .L_1036)
.L_1036:
        /*04d4*/ 	.word	0x00000008
.L_1037:


//--------------------- .nv.info._Z35group_norm_nhwc_bwd_one_pass_kernelI11Fp32IOBf16WLi64ELi56ELi448EEv26Group_norm_nhwc_bwd_params --------------------------
	.section	.nv.info._Z35group_norm_nhwc_bwd_one_pass_kernelI11Fp32IOBf16WLi64ELi56ELi448EEv26Group_norm_nhwc_bwd_params,"",@"SHT_CUDA_INFO"
	.sectionflags	@""
	.align	4


	//----- nvinfo : EIATTR_CUDA_API_VERSION
	.align		4
        /*0000*/ 	.byte	0x04, 0x37
        /*0002*/ 	.short	(.L_1039 - .L_1038)
.L_1038:
        /*0004*/ 	.word	0x00000082


	//----- nvinfo : EIATTR_KPARAM_INFO
	.align		4
.L_1039:
        /*0008*/ 	.byte	0x04, 0x17
        /*000a*/ 	.short	(.L_1041 - .L_1040)
.L_1040:
        /*000c*/ 	.word	0x00000000
        /*0010*/ 	.short	0x0000
        /*0012*/ 	.short	0x0000
        /*0014*/ 	.byte	0x00, 0xf0, 0xe1, 0x02


	//----- nvinfo : EIATTR_SPARSE_MMA_MASK
	.align		4
.L_1041:
        /*0018*/ 	.byte	0x03, 0x50
        /*001a*/ 	.short	0x0000


	//----- nvinfo : EIATTR_MAXREG_COUNT
	.align		4
        /*001c*/ 	.byte	0x03, 0x1b
        /*001e*/ 	.short	0x0080


	//----- nvinfo : EIATTR_NUM_BARRIERS
	.align		4
        /*0020*/ 	.byte	0x02, 0x4c
        /*0022*/ 	.byte	0x01
	.zero		1


	//----- nvinfo : EIATTR_MERCURY_ISA_VERSION
	.align		4
        /*0024*/ 	.byte	0x03, 0x5f
        /*0026*/ 	.short	0x0101


	//----- nvinfo : EIATTR_COOP_GROUP_MASK_REGIDS
	.align		4
        /*0028*/ 	.byte	0x04, 0x29
        /*002a*/ 	.short	(.L_1043 - .L_1042)


	//   ....[0]....
.L_1042:
        /*002c*/ 	.word	0xffffffff


	//   ....[1]....
        /*0030*/ 	.word	0xffffffff


	//   ....[2]....
        /*0034*/ 	.word	0xffffffff


	//   ....[3]....
        /*0038*/ 	.word	0xffffffff


	//   ....[4]....
        /*003c*/ 	.word	0xffffffff


	//   ....[5]....
        /*0040*/ 	.word	0xffffffff


	//   ....[6]....
        /*0044*/ 	.word	0xffffffff


	//   ....[7]....
        /*0048*/ 	.word	0xffffffff


	//   ....[8]....
        /*004c*/ 	.word	0xffffffff


	//   ....[9]....
        /*0050*/ 	.word	0xffffffff


	//----- nvinfo : EIATTR_COOP_GROUP_INSTR_OFFSETS
	.align		4
.L_1043:
        /*0054*/ 	.byte	0x04, 0x28
        /*0056*/ 	.short	(.L_1045 - .L_1044)


	//   ....[0]....
.L_1044:
        /*0058*/ 	.word	0x00001840


	//   ....[1]....
        /*005c*/ 	.word	0x00001870


	//   ....[2]....
        /*0060*/ 	.word	0x000018c0


	//   ....[3]....
        /*0064*/ 	.word	0x000018e0


	//   ....[4]....
        /*0068*/ 	.word	0x00001910


	//   ....[5]....
        /*006c*/ 	.word	0x00001930


	//   ....[6]....
        /*0070*/ 	.word	0x00001960


	//   ....[7]....
        /*0074*/ 	.word	0x00001980


	//   ....[8]....
        /*0078*/ 	.word	0x000019d0


	//   ....[9]....
        /*007c*/ 	.word	0x000019e0


	//----- nvinfo : EIATTR_VRC_CTA_INIT_COUNT
	.align		4
.L_1045:
        /*0080*/ 	.byte	0x02, 0x4a
	.zero		1
	.zero		1


	//----- nvinfo : EIATTR_EXIT_INSTR_OFFSETS
	.align		4
        /*0084*/ 	.byte	0x04, 0x1c
        /*0086*/ 	.short	(.L_1047 - .L_1046)


	//   ....[0]....
.L_1046:
        /*0088*/ 	.word	0x00003b30


	//   ....[1]....
        /*008c*/ 	.word	0x00003c60


	//   ....[2]....
        /*0090*/ 	.word	0x00004260


	//   ....[3]....
        /*0094*/ 	.word	0x00004860


	//----- nvinfo : EIATTR_MAX_THREADS
	.align		4
.L_1047:
        /*0098*/ 	.byte	0x04, 0x05
        /*009a*/ 	.short	(.L_1049 - .L_1048)
.L_1048:
        /*009c*/ 	.word	0x000001c0
        /*00a0*/ 	.word	0x00000001
        /*00a4*/ 	.word	0x00000001


	//----- nvinfo : EIATTR_CRS_STACK_SIZE
	.align		4
.L_1049:
        /*00a8*/ 	.byte	0x04, 0x1e
        /*00aa*/ 	.short	(.L_1051 - .L_1050)
.L_1050:
        /*00ac*/ 	.word	0x00000000


	//----- nvinfo : EIATTR_CBANK_PARAM_SIZE
	.align		4
.L_1051:
        /*00b0*/ 	.byte	0x03, 0x19
        /*00b2*/ 	.short	0x00b8


	//----- nvinfo : EIATTR_PARAM_CBANK
	.align		4
        /*00b4*/ 	.byte	0x04, 0x0a
        /*00b6*/ 	.short	(.L_1053 - .L_1052)
	.align		4
.L_1052:
        /*00b8*/ 	.word	index@(.nv.constant0._Z35group_norm_nhwc_bwd_one_pass_kernelI11Fp32IOBf16WLi64ELi56ELi448EEv26Group_norm_nhwc_bwd_params)
        /*00bc*/ 	.short	0x0380
        /*00be*/ 	.short	0x00b8


	//----- nvinfo : EIATTR_SW_WAR
	.align		4
.L_1053:
        /*00c0*/ 	.byte	0x04, 0x36
        /*00c2*/ 	.short	(.L_1055 - .L_1054)
.L_1054:
        /*00c4*/ 	.word	0x00000008
.L_1055:


//--------------------- .nv.info._Z35group_norm_nhwc_bwd_one_pass_kernelI11Fp32IOBf16WLi128ELi56ELi448EEv26Group_norm_nhwc_bwd_params --------------------------
	.section	.nv.info._Z35group_norm_nhwc_bwd_one_pass_kernelI11Fp32IOBf16WLi128ELi56ELi448EEv26Group_norm_nhwc_bwd_params,"",@"SHT_CUDA_INFO"
	.sectionflags	@""
	.align	4


	//----- nvinfo : EIATTR_CUDA_API_VERSION
	.align		4
        /*0000*/ 	.byte	0x04, 0x37
        /*0002*/ 	.short	(.L_1057 - .L_1056)
.L_1056:
        /*0004*/ 	.word	0x00000082


	//----- nvinfo : EIATTR_KPARAM_INFO
	.align		4
.L_1057:
        /*0008*/ 	.byte	0x04, 0x17
        /*000a*/ 	.short	(.L_1059 - .L_1058)
.L_1058:
        /*000c*/ 	.word	0x00000000
        /*0010*/ 	.short	0x0000
        /*0012*/ 	.short	0x0000
        /*0014*/ 	.byte	0x00, 0xf0, 0xe1, 0x02


	//----- nvinfo : EIATTR_SPARSE_MMA_MASK
	.align		4
.L_1059:
        /*0018*/ 	.byte	0x03, 0x50
        /*001a*/ 	.short	0x0000


	//----- nvinfo : EIATTR_MAXREG_COUNT
	.align		4
        /*001c*/ 	.byte	0x03, 0x1b
        /*001e*/ 	.short	0x0080


	//----- nvinfo : EIATTR_NUM_BARRIERS
	.align		4
        /*0020*/ 	.byte	0x02, 0x4c
        /*0022*/ 	.byte	0x01
	.zero		1


	//----- nvinfo : EIATTR_MERCURY_ISA_VERSION
	.align		4
        /*0024*/ 	.byte	0x03, 0x5f
        /*0026*/ 	.short	0x0101


	//----- nvinfo : EIATTR_INT_WARP_WIDE_INSTR_OFFSETS
	.align		4
        /*0028*/ 	.byte	0x04, 0x31
        /*002a*/ 	.short	(.L_1061 - .L_1060)


	//   ....[0]....
.L_1060:
        /*002c*/ 	.word	0x00002bc0


	//----- nvinfo : EIATTR_COOP_GROUP_MASK_REGIDS
	.align		4
.L_1061:
        /*0030*/ 	.byte	0x04, 0x29
        /*0032*/ 	.short	(.L_1063 - .L_1062)


	//   ....[0]....
.L_1062:
        /*0034*/ 	.word	0xffffffff


	//   ....[1]....
        /*0038*/ 	.word	0xffffffff


	//   ....[2]....
        /*003c*/ 	.word	0xffffffff


	//   ....[3]....
        /*0040*/ 	.word	0xffffffff


	//   ....[4]....
        /*0044*/ 	.word	0xffffffff


	//   ....[5]....
        /*0048*/ 	.word	0xffffffff


	//   ....[6]....
        /*004c*/ 	.word	0xffffffff


	//   ....[7]....
        /*0050*/ 	.word	0xffffffff


	//   ....[8]....
        /*0054*/ 	.word	0xffffffff


	//   ....[9]....
        /*0058*/ 	.word	0xffffffff


	//----- nvinfo : EIATTR_COOP_GROUP_INSTR_OFFSETS
	.align		4
.L_1063:
        /*005c*/ 	.byte	0x04, 0x28
        /*005e*/ 	.short	(.L_1065 - .L_1064)


	//   ....[0]....
.L_1064:
        /*0060*/ 	.word	0x00002980


	//   ....[1]....
        /*0064*/ 	.word	0x000029c0


	//   ....[2]....
        /*0068*/ 	.word	0x00002a40


	//   ....[3]....
        /*006c*/ 	.word	0x00002a60


	//   ....[4]....
        /*0070*/ 	.word	0x00002aa0


	//   ....[5]....
        /*0074*/ 	.word	0x00002ac0


	//   ....[6]....
        /*0078*/ 	.word	0x00002af0


	//   ....[7]....
        /*007c*/ 	.word	0x00002b10


	//   ....[8]....
        /*0080*/ 	.word	0x00002b60


	//   ....[9]....
        /*0084*/ 	.word	0x00002b70


	//----- nvinfo : EIATTR_VRC_CTA_INIT_COUNT
	.align		4
.L_1065:
        /*0088*/ 	.byte	0x02, 0x4a
	.zero		1
	.zero		1


	//----- nvinfo : EIATTR_EXIT_INSTR_OFFSETS
	.align		4
        /*008c*/ 	.byte	0x04, 0x1c
        /*008e*/ 	.short	(.L_1067 - .L_1066)


	//   ....[0]....
.L_1066:
        /*0090*/ 	.word	0x00005a10


	//   ....[1]....
        /*0094*/ 	.word	0x00005b40


	//   ....[2]....
        /*0098*/ 	.word	0x00006140


	//   ....[3]....
        /*009c*/ 	.word	0x00006740


	//----- nvinfo : EIATTR_MAX_THREADS
	.align		4
.L_1067:
        /*00a0*/ 	.byte	0x04, 0x05
        /*00a2*/ 	.short	(.L_1069 - .L_1068)
.L_1068:
        /*00a4*/ 	.word	0x000001c0
        /*00a8*/ 	.word	0x00000001
        /*00ac*/ 	.word	0x00000001


	//----- nvinfo : EIATTR_CRS_STACK_SIZE
	.align		4
.L_1069:
        /*00b0*/ 	.byte	0x04, 0x1e
        /*00b2*/ 	.short	(.L_1071 - .L_1070)
.L_1070:
        /*00b4*/ 	.word	0x00000000


	//----- nvinfo : EIATTR_CBANK_PARAM_SIZE
	.align		4
.L_1071:
        /*00b8*/ 	.byte	0x03, 0x19
        /*00ba*/ 	.short	0x00b8


	//----- nvinfo : EIATTR_PARAM_CBANK
	.align		4
        /*00bc*/ 	.byte	0x04, 0x0a
        /*00be*/ 	.short	(.L_1073 - .L_1072)
	.align		4
.L_1072:
        /*00c0*/ 	.word	index@(.nv.constant0._Z35group_norm_nhwc_bwd_one_pass_kernelI11Fp32IOBf16WLi128ELi56ELi448EEv26Group_norm_nhwc_bwd_params)
        /*00c4*/ 	.short	0x0380
        /*00c6*/ 	.short	0x00b8


	//----- nvinfo : EIATTR_SW_WAR
	.align		4
.L_1073:
        /*00c8*/ 	.byte	0x04, 0x36
        /*00ca*/ 	.short	(.L_1075 - .L_1074)
.L_1074:
        /*00cc*/ 	.word	0x00000008
.L_1075:


//--------------------- .nv.info._Z35group_norm_nhwc_bwd_one_pass_kernelI11Fp32IOBf16WLi256ELi56ELi448EEv26Group_norm_nhwc_bwd_params --------------------------
	.section	.nv.info._Z35group_norm_nhwc_bwd_one_pass_kernelI11Fp32IOBf16WLi256ELi56ELi448EEv26Group_norm_nhwc_bwd_params,"",@"SHT_CUDA_INFO"
	.sectionflags	@""
	.align	4


	//----- nvinfo : EIATTR_CUDA_API_VERSION
	.align		4
        /*0000*/ 	.byte	0x04, 0x37
        /*0002*/ 	.short	(.L_1077 - .L_1076)
.L_1076:
        /*0004*/ 	.word	0x00000082


	//----- nvinfo : EIATTR_KPARAM_INFO
	.align		4
.L_1077:
        /*0008*/ 	.byte	0x04, 0x17
        /*000a*/ 	.short	(.L_1079 - .L_1078)
.L_1078:
        /*000c*/ 	.word	0x00000000
        /*0010*/ 	.short	0x0000
        /*0012*/ 	.short	0x0000
        /*0014*/ 	.byte	0x00, 0xf0, 0xe1, 0x02


	//----- nvinfo : EIATTR_SPARSE_MMA_MASK
	.align		4
.L_1079:
        /*0018*/ 	.byte	0x03, 0x50
        /*001a*/ 	.short	0x0000


	//----- nvinfo : EIATTR_MAXREG_COUNT
	.align		4
        /*001c*/ 	.byte	0x03, 0x1b
        /*001e*/ 	.short	0x0080


	//----- nvinfo : EIATTR_NUM_BARRIERS
	.align		4
        /*0020*/ 	.byte	0x02, 0x4c
        /*0022*/ 	.byte	0x01
	.zero		1


	//----- nvinfo : EIATTR_MERCURY_ISA_VERSION
	.align		4
        /*0024*/ 	.byte	0x03, 0x5f
        /*0026*/ 	.short	0x0101


	//----- nvinfo : EIATTR_COOP_GROUP_MASK_REGIDS
	.align		4
        /*0028*/ 	.byte	0x04, 0x29
        /*002a*/ 	.short	(.L_1081 - .L_1080)


	//   ....[0]....
.L_1080:
        /*002c*/ 	.word	0xffffffff


	//   ....[1]....
        /*0030*/ 	.word	0xffffffff


	//   ....[2]....
        /*0034*/ 	.word	0xffffffff


	//   ....[3]....
        /*0038*/ 	.word	0xffffffff


	//   ....[4]....
        /*003c*/ 	.word	0xffffffff


	//   ....[5]....
        /*0040*/ 	.word	0xffffffff


	//   ....[6]....
        /*0044*/ 	.word	0xffffffff


	//   ....[7]....
        /*0048*/ 	.word	0xffffffff


	//   ....[8]....
        /*004c*/ 	.word	0xffffffff


	//   ....[9]....
        /*0050*/ 	.word	0xffffffff


	//----- nvinfo : EIATTR_COOP_GROUP_INSTR_OFFSETS
	.align		4
.L_1081:
        /*0054*/ 	.byte	0x04, 0x28
        /*0056*/ 	.short	(.L_1083 - .L_1082)


	//   ....[0]....
.L_1082:
        /*0058*/ 	.word	0x00004c30


	//   ....[1]....
        /*005c*/ 	.word	0x00004c60


	//   ....[2]....
        /*0060*/ 	.word	0x00004ca0


	//   ....[3]....
        /*0064*/ 	.word	0x00004cc0


	//   ....[4]....
        /*0068*/ 	.word	0x00004cf0


	//   ....[5]....
        /*006c*/ 	.word	0x00004d10


	//   ....[6]....
        /*0070*/ 	.word	0x00004d40


	//   ....[7]....
        /*0074*/ 	.word	0x00004d60


	//   ....[8]....
        /*0078*/ 	.word	0x00004db0


	//   ....[9]....
        /*007c*/ 	.word	0x00004dc0


	//----- nvinfo : EIATTR_VRC_CTA_INIT_COUNT
	.align		4
.L_1083:
        /*0080*/ 	.byte	0x02, 0x4a
	.zero		1
	.zero		1


	//----- nvinfo : EIATTR_EXIT_INSTR_OFFSETS
	.align		4
        /*0084*/ 	.byte	0x04, 0x1c
        /*0086*/ 	.short	(.L_1085 - .L_1084)


	//   ....[0]....
.L_1084:
        /*0088*/ 	.word	0x000091e0


	//   ....[1]....
        /*008c*/ 	.word	0x00009310


	//   ....[2]....
        /*0090*/ 	.word	0x00009910


	//   ....[3]....
        /*0094*/ 	.word	0x00009f10


	//----- nvinfo : EIATTR_MAX_THREADS
	.align		4
.L_1085:
        /*0098*/ 	.byte	0x04, 0x05
        /*009a*/ 	.short	(.L_1087 - .L_1086)
.L_1086:
        /*009c*/ 	.word	0x000001c0
        /*00a0*/ 	.word	0x00000001
        /*00a4*/ 	.word	0x00000001


	//----- nvinfo : EIATTR_CRS_STACK_SIZE
	.align		4
.L_1087:
        /*00a8*/ 	.byte	0x04, 0x1e
        /*00aa*/ 	.short	(.L_1089 - .L_1088)
.L_1088:
        /*00ac*/ 	.word	0x00000000


	//----- nvinfo : EIATTR_CBANK_PARAM_SIZE
	.align		4
.L_1089:
        /*00b0*/ 	.byte	0x03, 0x19
        /*00b2*/ 	.short	0x00b8


	//----- nvinfo : EIATTR_PARAM_CBANK
	.align		4
        /*00b4*/ 	.byte	0x04, 0x0a
        /*00b6*/ 	.short	(.L_1091 - .L_1090)
	.align		4
.L_1090:
        /*00b8*/ 	.word	index@(.nv.constant0._Z35group_norm_nhwc_bwd_one_pass_kernelI11Fp32IOBf16WLi256ELi56ELi448EEv26Group_norm_nhwc_bwd_params)
        /*00bc*/ 	.short	0x0380
        /*00be*/ 	.short	0x00b8


	//----- nvinfo : EIATTR_SW_WAR
	.align		4
.L_1091:
        /*00c0*/ 	.byte	0x04, 0x36
        /*00c2*/ 	.short	(.L_1093 - .L_1092)
.L_1092:
        /*00c4*/ 	.word	0x00000008
.L_1093:


//--------------------- .nv.info._Z35group_norm_nhwc_bwd_one_pass_kernelI11Fp32IOBf16WLi512ELi56ELi448EEv26Group_norm_nhwc_bwd_params --------------------------
	.section	.nv.info._Z35group_norm_nhwc_bwd_one_pass_kernelI11Fp32IOBf16WLi512ELi56ELi448EEv26Group_norm_nhwc_bwd_params,"",@"SHT_CUDA_INFO"
	.sectionflags	@""
	.align	4


	//----- nvinfo : EIATTR_CUDA_API_VERSION
	.align		4
        /*0000*/ 	.byte	0x04, 0x37
        /*0002*/ 	.short	(.L_1095 - .L_1094)
.L_1094:
        /*0004*/ 	.word	0x00000082


	//----- nvinfo : EIATTR_KPARAM_INFO
	.align		4
.L_1095:
        /*0008*/ 	.byte	0x04, 0x17
        /*000a*/ 	.short	(.L_1097 - .L_1096)
.L_1096:
        /*000c*/ 	.word	0x00000000
        /*0010*/ 	.short	0x0000
        /*0012*/ 	.short	0x0000
        /*0014*/ 	.byte	0x00, 0xf0, 0xe1, 0x02


	//----- nvinfo : EIATTR_SPARSE_MMA_MASK
	.align		4
.L_1097:
        /*0018*/ 	.byte	0x03, 0x50
        /*001a*/ 	.short	0x0000


	//----- nvinfo : EIATTR_MAXREG_COUNT
	.align		4
        /*001c*/ 	.byte	0x03, 0x1b
        /*001e*/ 	.short	0x0080


	//----- nvinfo : EIATTR_NUM_BARRIERS
	.align		4
        /*0020*/ 	.byte	0x02, 0x4c
        /*0022*/ 	.byte	0x01
	.zero		1


	//----- nvinfo : EIATTR_ANNOTATIONS
	.align		4
        /*0024*/ 	.byte	0x04, 0x55
        /*0026*/ 	.short	(.L_1099 - .L_1098)


	//   ....[0]....
.L_1098:
        /* <DEDUP_REMOVED lines=62> */


	//----- nvinfo : EIATTR_MERCURY_ISA_VERSION
	.align		4
.L_1099:
        /*03f8*/ 	.byte	0x03, 0x5f
        /*03fa*/ 	.short	0x0101


	//----- nvinfo : EIATTR_INT_WARP_WIDE_INSTR_OFFSETS
	.align		4
        /*03fc*/ 	.byte	0x04, 0x31
        /*03fe*/ 	.short	(.L_1101 - .L_1100)


	//   ....[0]....
.L_1100:
        /*0400*/ 	.word	0x0000b5a0


	//   ....[1]....
        /*0404*/ 	.word	0x0000c8b0


	//   ....[2]....
        /*0408*/ 	.word	0x0000c8f0


	//   ....[3]....
        /*040c*/ 	.word	0x0000c930


	//   ....[4]....
        /*0410*/ 	.word	0x0000c970


	//   ....[5]....
        /*0414*/ 	.word	0x0000cb90


	//----- nvinfo : EIATTR_COOP_GROUP_MASK_REGIDS
	.align		4
.L_1101:
        /*0418*/ 	.byte	0x04, 0x29
        /*041a*/ 	.short	(.L_1103 - .L_1102)


	//   ....[0]....
.L_1102:
        /*041c*/ 	.word	0xffffffff


	//   ....[1]....
        /*0420*/ 	.word	0xffffffff


	//   ....[2]....
        /*0424*/ 	.word	0xffffffff


	//   ....[3]....
        /*0428*/ 	.word	0xffffffff


	//   ....[4]....
        /*042c*/ 	.word	0xffffffff


	//   ....[5]....
        /*0430*/ 	.word	0xffffffff


	//   ....[6]....
        /*0434*/ 	.word	0xffffffff


	//   ....[7]....
        /*0438*/ 	.word	0xffffffff


	//   ....[8]....
        /*043c*/ 	.word	0xffffffff


	//   ....[9]....
        /*0440*/ 	.word	0xffffffff


	//----- nvinfo : EIATTR_COOP_GROUP_INSTR_OFFSETS
	.align		4
.L_1103:
        /*0444*/ 	.byte	0x04, 0x28
        /*0446*/ 	.short	(.L_1105 - .L_1104)


	//   ....[0]....
.L_1104:
        /*0448*/ 	.word	0x0000b330


	//   ....[1]....
        /*044c*/ 	.word	0x0000b370


	//   ....[2]....
        /*0450*/ 	.word	0x0000b420


	//   ....[3]....
        /*0454*/ 	.word	0x0000b430


	//   ....[4]....
        /*0458*/ 	.word	0x0000b460


	//   ....[5]....
        /*045c*/ 	.word	0x0000b480


	//   ....[6]....
        /*0460*/ 	.word	0x0000b4b0


	//   ....[7]....
        /*0464*/ 	.word	0x0000b4d0


	//   ....[8]....
        /*0468*/ 	.word	0x0000b540


	//   ....[9]....
        /*046c*/ 	.word	0x0000b550


	//----- nvinfo : EIATTR_VRC_CTA_INIT_COUNT
	.align		4
.L_1105:
        /*0470*/ 	.byte	0x02, 0x4a
	.zero		1
	.zero		1


	//----- nvinfo : EIATTR_EXIT_INSTR_OFFSETS
	.align		4
        /*0474*/ 	.byte	0x04, 0x1c
        /*0476*/ 	.short	(.L_1107 - .L_1106)


	//   ....[0]....
.L_1106:
        /*0478*/ 	.word	0x0000d630


	//   ....[1]....
        /*047c*/ 	.word	0x0000d760


	//   ....[2]....
        /*0480*/ 	.word	0x0000dd90


	//   ....[3]....
        /*0484*/ 	.word	0x0000e390


	//----- nvinfo : EIATTR_MAX_THREADS
	.align		4
.L_1107:
        /*0488*/ 	.byte	0x04, 0x05
        /*048a*/ 	.short	(.L_1109 - .L_1108)
.L_1108:
        /*048c*/ 	.word	0x000001c0
        /*0490*/ 	.word	0x00000001
        /*0494*/ 	.word	0x00000001


	//----- nvinfo : EIATTR_CRS_STACK_SIZE
	.align		4
.L_1109:
        /*0498*/ 	.byte	0x04, 0x1e
        /*049a*/ 	.short	(.L_1111 - .L_1110)
.L_1110:
        /*049c*/ 	.word	0x00000000


	//----- nvinfo : EIATTR_CBANK_PARAM_SIZE
	.align		4
.L_1111:
        /*04a0*/ 	.byte	0x03, 0x19
        /*04a2*/ 	.short	0x00b8


	//----- nvinfo : EIATTR_PARAM_CBANK
	.align		4
        /*04a4*/ 	.byte	0x04, 0x0a
        /*04a6*/ 	.short	(.L_1113 - .L_1112)
	.align		4
.L_1112:
        /*04a8*/ 	.word	index@(.nv.constant0._Z35group_norm_nhwc_bwd_one_pass_kernelI11Fp32IOBf16WLi512ELi56ELi448EEv26Group_norm_nhwc_bwd_params)
        /*04ac*/ 	.short	0x0380
        /*04ae*/ 	.short	0x00b8


	//----- nvinfo : EIATTR_SW_WAR
	.align		4
.L_1113:
        /*04b0*/ 	.byte	0x04, 0x36
        /*04b2*/ 	.short	(.L_1115 - .L_1114)
.L_1114:
        /*04b4*/ 	.word	0x00000008
.L_1115:


//--------------------- .nv.info._Z35group_norm_nhwc_bwd_one_pass_kernelI11Fp32IOFp16WLi64ELi56ELi448EEv26Group_norm_nhwc_bwd_params --------------------------
	.section	.nv.info._Z35group_norm_nhwc_bwd_one_pass_kernelI11Fp32IOFp16WLi64ELi56ELi448EEv26Group_norm_nhwc_bwd_params,"",@"SHT_CUDA_INFO"
	.sectionflags	@""
	.align	4


	//----- nvinfo : EIATTR_CUDA_API_VERSION
	.align		4
        /*0000*/ 	.byte	0x04, 0x37
        /*0002*/ 	.short	(.L_1117 - .L_1116)
.L_1116:
        /*0004*/ 	.word	0x00000082


	//----- nvinfo : EIATTR_KPARAM_INFO
	.align		4
.L_1117:
        /*0008*/ 	.byte	0x04, 0x17
        /*000a*/ 	.short	(.L_1119 - .L_1118)
.L_1118:
        /*000c*/ 	.word	0x00000000
        /*0010*/ 	.short	0x0000
        /*0012*/ 	.short	0x0000
        /*0014*/ 	.byte	0x00, 0xf0, 0xe1, 0x02


	//----- nvinfo : EIATTR_SPARSE_MMA_MASK
	.align		4
.L_1119:
        /*0018*/ 	.byte	0x03, 0x50
        /*001a*/ 	.short	0x0000


	//----- nvinfo : EIATTR_MAXREG_COUNT
	.align		4
        /*001c*/ 	.byte	0x03, 0x1b
        /*001e*/ 	.short	0x0080


	//----- nvinfo : EIATTR_NUM_BARRIERS
	.align		4
        /*0020*/ 	.byte	0x02, 0x4c
        /*0022*/ 	.byte	0x01
	.zero		1


	//----- nvinfo : EIATTR_MERCURY_ISA_VERSION
	.align		4
        /*0024*/ 	.byte	0x03, 0x5f
        /*0026*/ 	.short	0x0101


	//----- nvinfo : EIATTR_COOP_GROUP_MASK_REGIDS
	.align		4
        /*0028*/ 	.byte	0x04, 0x29
        /*002a*/ 	.short	(.L_1121 - .L_1120)


	//   ....[0]....
.L_1120:
        /*002c*/ 	.word	0xffffffff


	//   ....[1]....
        /*0030*/ 	.word	0xffffffff


	//   ....[2]....
        /*0034*/ 	.word	0xffffffff


	//   ....[3]....
        /*0038*/ 	.word	0xffffffff


	//   ....[4]....
        /*003c*/ 	.word	0xffffffff


	//   ....[5]....
        /*0040*/ 	.word	0xffffffff


	//   ....[6]....
        /*0044*/ 	.word	0xffffffff


	//   ....[7]....
        /*0048*/ 	.word	0xffffffff


	//   ....[8]....
        /*004c*/ 	.word	0xffffffff


	//   ....[9]....
        /*0050*/ 	.word	0xffffffff


	//----- nvinfo : EIATTR_COOP_GROUP_INSTR_OFFSETS
	.align		4
.L_1121:
        /*0054*/ 	.byte	0x04, 0x28
        /*0056*/ 	.short	(.L_1123 - .L_1122)


	//   ....[0]....
.L_1122:
        /*0058*/ 	.word	0x00001840


	//   ....[1]....
        /*005c*/ 	.word	0x00001870


	//   ....[2]....
        /*0060*/ 	.word	0x000018c0


	//   ....[3]....
        /*0064*/ 	.word	0x000018e0


	//   ....[4]....
        /*0068*/ 	.word	0x00001910


	//   ....[5]....
        /*006c*/ 	.word	0x00001930


	//   ....[6]....
        /*0070*/ 	.word	0x00001960


	//   ....[7]....
        /*0074*/ 	.word	0x00001980


	//   ....[8]....
        /*0078*/ 	.word	0x000019d0


	//   ....[9]....
        /*007c*/ 	.word	0x000019e0


	//----- nvinfo : EIATTR_VRC_CTA_INIT_COUNT
	.align		4
.L_1123:
        /*0080*/ 	.byte	0x02, 0x4a
	.zero		1
	.zero		1


	//----- nvinfo : EIATTR_EXIT_INSTR_OFFSETS
	.align		4
        /*0084*/ 	.byte	0x04, 0x1c
        /*0086*/ 	.short	(.L_1125 - .L_1124)


	//   ....[0]....
.L_1124:
        /*0088*/ 	.word	0x00003b30


	//   ....[1]....
        /*008c*/ 	.word	0x00003c60


	//   ....[2]....
        /*0090*/ 	.word	0x00004260


	//   ....[3]....
        /*0094*/ 	.word	0x00004860


	//----- nvinfo : EIATTR_MAX_THREADS
	.align		4
.L_1125:
        /*0098*/ 	.byte	0x04, 0x05
        /*009a*/ 	.short	(.L_1127 - .L_1126)
.L_1126:
        /*009c*/ 	.word	0x000001c0
        /*00a0*/ 	.word	0x00000001
        /*00a4*/ 	.word	0x00000001


	//----- nvinfo : EIATTR_CRS_STACK_SIZE
	.align		4
.L_1127:
        /*00a8*/ 	.byte	0x04, 0x1e
        /*00aa*/ 	.short	(.L_1129 - .L_1128)
.L_1128:
        /*00ac*/ 	.word	0x00000000


	//----- nvinfo : EIATTR_CBANK_PARAM_SIZE
	.align		4
.L_1129:
        /*00b0*/ 	.byte	0x03, 0x19
        /*00b2*/ 	.short	0x00b8


	//----- nvinfo : EIATTR_PARAM_CBANK
	.align		4
        /*00b4*/ 	.byte	0x04, 0x0a
        /*00b6*/ 	.short	(.L_1131 - .L_1130)
	.align		4
.L_1130:
        /*00b8*/ 	.word	index@(.nv.constant0._Z35group_norm_nhwc_bwd_one_pass_kernelI11Fp32IOFp16WLi64ELi56ELi448EEv26Group_norm_nhwc_bwd_params)
        /*00bc*/ 	.short	0x0380
        /*00be*/ 	.short	0x00b8


	//----- nvinfo : EIATTR_SW_WAR
	.align		4
.L_1131:
        /*00c0*/ 	.byte	0x04, 0x36
        /*00c2*/ 	.short	(.L_1133 - .L_1132)
.L_1132:
        /*00c4*/ 	.word	0x00000008
.L_1133:


//--------------------- .nv.info._Z35group_norm_nhwc_bwd_one_pass_kernelI11Fp32IOFp16WLi128ELi56ELi448EEv26Group_norm_nhwc_bwd_params --------------------------
	.section	.nv.info._Z35group_norm_nhwc_bwd_one_pass_kernelI11Fp32IOFp16WLi128ELi56ELi448EEv26Group_norm_nhwc_bwd_params,"",@"SHT_CUDA_INFO"
	.sectionflags	@""
	.align	4


	//----- nvinfo : EIATTR_CUDA_API_VERSION
	.align		4
        /*0000*/ 	.byte	0x04, 0x37
        /*0002*/ 	.short	(.L_1135 - .L_1134)
.L_1134:
        /*0004*/ 	.word	0x00000082


	//----- nvinfo : EIATTR_KPARAM_INFO
	.align		4
.L_1135:
        /*0008*/ 	.byte	0x04, 0x17
        /*000a*/ 	.short	(.L_1137 - .L_1136)
.L_1136:
        /*000c*/ 	.word	0x00000000
        /*0010*/ 	.short	0x0000
        /*0012*/ 	.short	0x0000
        /*0014*/ 	.byte	0x00, 0xf0, 0xe1, 0x02


	//----- nvinfo : EIATTR_SPARSE_MMA_MASK
	.align		4
.L_1137:
        /*0018*/ 	.byte	0x03, 0x50
        /*001a*/ 	.short	0x0000


	//----- nvinfo : EIATTR_MAXREG_COUNT
	.align		4
        /*001c*/ 	.byte	0x03, 0x1b
        /*001e*/ 	.short	0x0080


	//----- nvinfo : EIATTR_NUM_BARRIERS
	.align		4
        /*0020*/ 	.byte	0x02, 0x4c
        /*0022*/ 	.byte	0x01
	.zero		1


	//----- nvinfo : EIATTR_MERCURY_ISA_VERSION
	.align		4
        /*0024*/ 	.byte	0x03, 0x5f
        /*0026*/ 	.short	0x0101


	//----- nvinfo : EIATTR_INT_WARP_WIDE_INSTR_OFFSETS
	.align		4
        /*0028*/ 	.byte	0x04, 0x31
        /*002a*/ 	.short	(.L_1139 - .L_1138)


	//   ....[0]....
.L_1138:
        /*002c*/ 	.word	0x00002bc0


	//----- nvinfo : EIATTR_COOP_GROUP_MASK_REGIDS
	.align		4
.L_1139:
        /*0030*/ 	.byte	0x04, 0x29
        /*0032*/ 	.short	(.L_1141 - .L_1140)


	//   ....[0]....
.L_1140:
        /*0034*/ 	.word	0xffffffff


	//   ....[1]....
        /*0038*/ 	.word	0xffffffff


	//   ....[2]....
        /*003c*/ 	.word	0xffffffff


	//   ....[3]....
        /*0040*/ 	.word	0xffffffff


	//   ....[4]....
        /*0044*/ 	.word	0xffffffff


	//   ....[5]....
        /*0048*/ 	.word	0xffffffff


	//   ....[6]....
        /*004c*/ 	.word	0xffffffff


	//   ....[7]....
        /*0050*/ 	.word	0xffffffff


	//   ....[8]....
        /*0054*/ 	.word	0xffffffff


	//   ....[9]....
        /*0058*/ 	.word	0xffffffff


	//----- nvinfo : EIATTR_COOP_GROUP_INSTR_OFFSETS
	.align		4
.L_1141:
        /*005c*/ 	.byte	0x04, 0x28
        /*005e*/ 	.short	(.L_1143 - .L_1142)


	//   ....[0]....
.L_1142:
        /*0060*/ 	.word	0x00002980


	//   ....[1]....
        /*0064*/ 	.word	0x000029c0


	//   ....[2]....
        /*0068*/ 	.word	0x00002a40


	//   ....[3]....
        /*006c*/ 	.word	0x00002a60


	//   ....[4]....
        /*0070*/ 	.word	0x00002aa0


	//   ....[5]....
        /*0074*/ 	.word	0x00002ac0


	//   ....[6]....
        /*0078*/ 	.word	0x00002af0


	//   ....[7]....
        /*007c*/ 	.word	0x00002b10


	//   ....[8]....
        /*0080*/ 	.word	0x00002b60


	//   ....[9]....
        /*0084*/ 	.word	0x00002b70


	//----- nvinfo : EIATTR_VRC_CTA_INIT_COUNT
	.align		4
.L_1143:
        /*0088*/ 	.byte	0x02, 0x4a
	.zero		1
	.zero		1


	//----- nvinfo : EIATTR_EXIT_INSTR_OFFSETS
	.align		4
        /*008c*/ 	.byte	0x04, 0x1c
        /*008e*/ 	.short	(.L_1145 - .L_1144)


	//   ....[0]....
.L_1144:
        /*0090*/ 	.word	0x00005a10


	//   ....[1]....
        /*0094*/ 	.word	0x00005b40


	//   ....[2]....
        /*0098*/ 	.word	0x00006140


	//   ....[3]....
        /*009c*/ 	.word	0x00006740


	//----- nvinfo : EIATTR_MAX_THREADS
	.align		4
.L_1145:
        /*00a0*/ 	.byte	0x04, 0x05
        /*00a2*/ 	.short	(.L_1147 - .L_1146)
.L_1146:
        /*00a4*/ 	.word	0x000001c0
        /*00a8*/ 	.word	0x00000001
        /*00ac*/ 	.word	0x00000001


	//----- nvinfo : EIATTR_CRS_STACK_SIZE
	.align		4
.L_1147:
        /*00b0*/ 	.byte	0x04, 0x1e
        /*00b2*/ 	.short	(.L_1149 - .L_1148)
.L_1148:
        /*00b4*/ 	.word	0x00000000


	//----- nvinfo : EIATTR_CBANK_PARAM_SIZE
	.align		4
.L_1149:
        /*00b8*/ 	.byte	0x03, 0x19
        /*00ba*/ 	.short	0x00b8


	//----- nvinfo : EIATTR_PARAM_CBANK
	.align		4
        /*00bc*/ 	.byte	0x04, 0x0a
        /*00be*/ 	.short	(.L_1151 - .L_1150)
	.align		4
.L_1150:
        /*00c0*/ 	.word	index@(.nv.constant0._Z35group_norm_nhwc_bwd_one_pass_kernelI11Fp32IOFp16WLi128ELi56ELi448EEv26Group_norm_nhwc_bwd_params)
        /*00c4*/ 	.short	0x0380
        /*00c6*/ 	.short	0x00b8


	//----- nvinfo : EIATTR_SW_WAR
	.align		4
.L_1151:
        /*00c8*/ 	.byte	0x04, 0x36
        /*00ca*/ 	.short	(.L_1153 - .L_1152)
.L_1152:
        /*00cc*/ 	.word	0x00000008
.L_1153:


//--------------------- .nv.info._Z35group_norm_nhwc_bwd_one_pass_kernelI11Fp32IOFp16WLi256ELi56ELi448EEv26Group_norm_nhwc_bwd_params --------------------------
	.section	.nv.info._Z35group_norm_nhwc_bwd_one_pass_kernelI11Fp32IOFp16WLi256ELi56ELi448EEv26Group_norm_nhwc_bwd_params,"",@"SHT_CUDA_INFO"
	.sectionflags	@""
	.align	4


	//----- nvinfo : EIATTR_CUDA_API_VERSION
	.align		4
        /*0000*/ 	.byte	0x04, 0x37
        /*0002*/ 	.short	(.L_1155 - .L_1154)
.L_1154:
        /*0004*/ 	.word	0x00000082


	//----- nvinfo : EIATTR_KPARAM_INFO
	.align		4
.L_1155:
        /*0008*/ 	.byte	0x04, 0x17
        /*000a*/ 	.short	(.L_1157 - .L_1156)
.L_1156:
        /*000c*/ 	.word	0x00000000
        /*0010*/ 	.short	0x0000
        /*0012*/ 	.short	0x0000
        /*0014*/ 	.byte	0x00, 0xf0, 0xe1, 0x02


	//----- nvinfo : EIATTR_SPARSE_MMA_MASK
	.align		4
.L_1157:
        /*0018*/ 	.byte	0x03, 0x50
        /*001a*/ 	.short	0x0000


	//----- nvinfo : EIATTR_MAXREG_COUNT
	.align		4
        /*001c*/ 	.byte	0x03, 0x1b
        /*001e*/ 	.short	0x0080


	//----- nvinfo : EIATTR_NUM_BARRIERS
	.align		4
        /*0020*/ 	.byte	0x02, 0x4c
        /*0022*/ 	.byte	0x01
	.zero		1


	//----- nvinfo : EIATTR_MERCURY_ISA_VERSION
	.align		4
        /*0024*/ 	.byte	0x03, 0x5f
        /*0026*/ 	.short	0x0101


	//----- nvinfo : EIATTR_COOP_GROUP_MASK_REGIDS
	.align		4
        /*0028*/ 	.byte	0x04, 0x29
        /*002a*/ 	.short	(.L_1159 - .L_1158)


	//   ....[0]....
.L_1158:
        /*002c*/ 	.word	0xffffffff


	//   ....[1]....
        /*0030*/ 	.word	0xffffffff


	//   ....[2]....
        /*0034*/ 	.word	0xffffffff


	//   ....[3]....
        /*0038*/ 	.word	0xffffffff


	//   ....[4]....
        /*003c*/ 	.word	0xffffffff


	//   ....[5]....
        /*0040*/ 	.word	0xffffffff


	//   ....[6]....
        /*0044*/ 	.word	0xffffffff


	//   ....[7]....
        /*0048*/ 	.word	0xffffffff


	//   ....[8]....
        /*004c*/ 	.word	0xffffffff


	//   ....[9]....
        /*0050*/ 	.word	0xffffffff


	//----- nvinfo : EIATTR_COOP_GROUP_INSTR_OFFSETS
	.align		4
.L_1159:
        /*0054*/ 	.byte	0x04, 0x28
        /*0056*/ 	.short	(.L_1161 - .L_1160)


	//   ....[0]....
.L_1160:
        /*0058*/ 	.word	0x00004c30


	//   ....[1]....
        /*005c*/ 	.word	0x00004c60


	//   ....[2]....
        /*0060*/ 	.word	0x00004ca0


	//   ....[3]....
        /*0064*/ 	.word	0x00004cc0


	//   ....[4]....
        /*0068*/ 	.word	0x00004cf0


	//   ....[5]....
        /*006c*/ 	.word	0x00004d10


	//   ....[6]....
        /*0070*/ 	.word	0x00004d40


	//   ....[7]....
        /*0074*/ 	.word	0x00004d60


	//   ....[8]....
        /*0078*/ 	.word	0x00004db0


	//   ....[9]....
        /*007c*/ 	.word	0x00004dc0


	//----- nvinfo : EIATTR_VRC_CTA_INIT_COUNT
	.align		4
.L_1161:
        /*0080*/ 	.byte	0x02, 0x4a
	.zero		1
	.zero		1


	//----- nvinfo : EIATTR_EXIT_INSTR_OFFSETS
	.align		4
        /*0084*/ 	.byte	0x04, 0x1c
        /*0086*/ 	.short	(.L_1163 - .L_1162)


	//   ....[0]....
.L_1162:
        /*0088*/ 	.word	0x000091e0


	//   ....[1]....
        /*008c*/ 	.word	0x00009310


	//   ....[2]....
        /*0090*/ 	.word	0x00009910


	//   ....[3]....
        /*0094*/ 	.word	0x00009f10


	//----- nvinfo : EIATTR_MAX_THREADS
	.align		4
.L_1163:
        /*0098*/ 	.byte	0x04, 0x05
        /*009a*/ 	.short	(.L_1165 - .L_1164)
.L_1164:
        /*009c*/ 	.word	0x000001c0
        /*00a0*/ 	.word	0x00000001
        /*00a4*/ 	.word	0x00000001


	//----- nvinfo : EIATTR_CRS_STACK_SIZE
	.align		4
.L_1165:
        /*00a8*/ 	.byte	0x04, 0x1e
        /*00aa*/ 	.short	(.L_1167 - .L_1166)
.L_1166:
        /*00ac*/ 	.word	0x00000000


	//----- nvinfo : EIATTR_CBANK_PARAM_SIZE
	.align		4
.L_1167:
        /*00b0*/ 	.byte	0x03, 0x19
        /*00b2*/ 	.short	0x00b8


	//----- nvinfo : EIATTR_PARAM_CBANK
	.align		4
        /*00b4*/ 	.byte	0x04, 0x0a
        /*00b6*/ 	.short	(.L_1169 - .L_1168)
	.align		4
.L_1168:
        /*00b8*/ 	.word	index@(.nv.constant0._Z35group_norm_nhwc_bwd_one_pass_kernelI11Fp32IOFp16WLi256ELi56ELi448EEv26Group_norm_nhwc_bwd_params)
        /*00bc*/ 	.short	0x0380
        /*00be*/ 	.short	0x00b8


	//----- nvinfo : EIATTR_SW_WAR
	.align		4
.L_1169:
        /*00c0*/ 	.byte	0x04, 0x36
        /*00c2*/ 	.short	(.L_1171 - .L_1170)
.L_1170:
        /*00c4*/ 	.word	0x00000008
.L_1171:


//--------------------- .nv.info._Z35group_norm_nhwc_bwd_one_pass_kernelI11Fp32IOFp16WLi512ELi56ELi448EEv26Group_norm_nhwc_bwd_params --------------------------
	.section	.nv.info._Z35group_norm_nhwc_bwd_one_pass_kernelI11Fp32IOFp16WLi512ELi56ELi448EEv26Group_norm_nhwc_bwd_params,"",@"SHT_CUDA_INFO"
	.sectionflags	@""
	.align	4


	//----- nvinfo : EIATTR_CUDA_API_VERSION
	.align		4
        /*0000*/ 	.byte	0x04, 0x37
        /*0002*/ 	.short	(.L_1173 - .L_1172)
.L_1172:
        /*0004*/ 	.word	0x00000082


	//----- nvinfo : EIATTR_KPARAM_INFO
	.align		4
.L_1173:
        /*0008*/ 	.byte	0x04, 0x17
        /*000a*/ 	.short	(.L_1175 - .L_1174)
.L_1174:
        /*000c*/ 	.word	0x00000000
        /*0010*/ 	.short	0x0000
        /*0012*/ 	.short	0x0000
        /*0014*/ 	.byte	0x00, 0xf0, 0xe1, 0x02


	//----- nvinfo : EIATTR_SPARSE_MMA_MASK
	.align		4
.L_1175:
        /*0018*/ 	.byte	0x03, 0x50
        /*001a*/ 	.short	0x0000


	//----- nvinfo : EIATTR_MAXREG_COUNT
	.align		4
        /*001c*/ 	.byte	0x03, 0x1b
        /*001e*/ 	.short	0x0080


	//----- nvinfo : EIATTR_NUM_BARRIERS
	.align		4
        /*0020*/ 	.byte	0x02, 0x4c
        /*0022*/ 	.byte	0x01
	.zero		1


	//----- nvinfo : EIATTR_ANNOTATIONS
	.align		4
        /*0024*/ 	.byte	0x04, 0x55
        /*0026*/ 	.short	(.L_1177 - .L_1176)


	//   ....[0]....
.L_1176:
        /* <DEDUP_REMOVED lines=62> */


	//----- nvinfo : EIATTR_MERCURY_ISA_VERSION
	.align		4
.L_1177:
        /*03f8*/ 	.byte	0x03, 0x5f
        /*03fa*/ 	.short	0x0101


	//----- nvinfo : EIATTR_INT_WARP_WIDE_INSTR_OFFSETS
	.align		4
        /*03fc*/ 	.byte	0x04, 0x31
        /*03fe*/ 	.short	(.L_1179 - .L_1178)


	//   ....[0]....
.L_1178:
        /*0400*/ 	.word	0x0000b5d0


	//   ....[1]....
        /*0404*/ 	.word	0x0000c8e0


	//   ....[2]....
        /*0408*/ 	.word	0x0000c920


	//   ....[3]....
        /*040c*/ 	.word	0x0000c960


	//   ....[4]....
        /*0410*/ 	.word	0x0000c9a0


	//   ....[5]....
        /*0414*/ 	.word	0x0000cbc0


	//----- nvinfo : EIATTR_COOP_GROUP_MASK_REGIDS
	.align		4
.L_1179:
        /*0418*/ 	.byte	0x04, 0x29
        /*041a*/ 	.short	(.L_1181 - .L_1180)


	//   ....[0]....
.L_1180:
        /*041c*/ 	.word	0xffffffff


	//   ....[1]....
        /*0420*/ 	.word	0xffffffff


	//   ....[2]....
        /*0424*/ 	.word	0xffffffff


	//   ....[3]....
        /*0428*/ 	.word	0xffffffff


	//   ....[4]....
        /*042c*/ 	.word	0xffffffff


	//   ....[5]....
        /*0430*/ 	.word	0xffffffff


	//   ....[6]....
        /*0434*/ 	.word	0xffffffff


	//   ....[7]....
        /*0438*/ 	.word	0xffffffff


	//   ....[8]....
        /*043c*/ 	.word	0xffffffff


	//   ....[9]....
        /*0440*/ 	.word	0xffffffff


	//----- nvinfo : EIATTR_COOP_GROUP_INSTR_OFFSETS
	.align		4
.L_1181:
        /*0444*/ 	.byte	0x04, 0x28
        /*0446*/ 	.short	(.L_1183 - .L_1182)


	//   ....[0]....
.L_1182:
        /*0448*/ 	.word	0x0000b360


	//   ....[1]....
        /*044c*/ 	.word	0x0000b3a0


	//   ....[2]....
        /*0450*/ 	.word	0x0000b450


	//   ....[3]....
        /*0454*/ 	.word	0x0000b460


	//   ....[4]....
        /*0458*/ 	.word	0x0000b490


	//   ....[5]....
        /*045c*/ 	.word	0x0000b4b0


	//   ....[6]....
        /*0460*/ 	.word	0x0000b4e0


	//   ....[7]....
        /*0464*/ 	.word	0x0000b500


	//   ....[8]....
        /*0468*/ 	.word	0x0000b570


	//   ....[9]....
        /*046c*/ 	.word	0x0000b580


	//----- nvinfo : EIATTR_VRC_CTA_INIT_COUNT
	.align		4
.L_1183:
        /*0470*/ 	.byte	0x02, 0x4a
	.zero		1
	.zero		1


	//----- nvinfo : EIATTR_EXIT_INSTR_OFFSETS
	.align		4
        /*0474*/ 	.byte	0x04, 0x1c
        /*0476*/ 	.short	(.L_1185 - .L_1184)


	//   ....[0]....
.L_1184:
        /*0478*/ 	.word	0x0000d660


	//   ....[1]....
        /*047c*/ 	.word	0x0000d790


	//   ....[2]....
        /*0480*/ 	.word	0x0000ddc0


	//   ....[3]....
        /*0484*/ 	.word	0x0000e3c0


	//----- nvinfo : EIATTR_MAX_THREADS
	.align		4
.L_1185:
        /*0488*/ 	.byte	0x04, 0x05
        /*048a*/ 	.short	(.L_1187 - .L_1186)
.L_1186:
        /*048c*/ 	.word	0x000001c0
        /*0490*/ 	.word	0x00000001
        /*0494*/ 	.word	0x00000001


	//----- nvinfo : EIATTR_CRS_STACK_SIZE
	.align		4
.L_1187:
        /*0498*/ 	.byte	0x04, 0x1e
        /*049a*/ 	.short	(.L_1189 - .L_1188)
.L_1188:
        /*049c*/ 	.word	0x00000000


	//----- nvinfo : EIATTR_CBANK_PARAM_SIZE
	.align		4
.L_1189:
        /*04a0*/ 	.byte	0x03, 0x19
        /*04a2*/ 	.short	0x00b8


	//----- nvinfo : EIATTR_PARAM_CBANK
	.align		4
        /*04a4*/ 	.byte	0x04, 0x0a
        /*04a6*/ 	.short	(.L_1191 - .L_1190)
	.align		4
.L_1190:
        /*04a8*/ 	.word	index@(.nv.constant0._Z35group_norm_nhwc_bwd_one_pass_kernelI11Fp32IOFp16WLi512ELi56ELi448EEv26Group_norm_nhwc_bwd_params)
        /*04ac*/ 	.short	0x0380
        /*04ae*/ 	.short	0x00b8


	//----- nvinfo : EIATTR_SW_WAR
	.align		4
.L_1191:
        /*04b0*/ 	.byte	0x04, 0x36
        /*04b2*/ 	.short	(.L_1193 - .L_1192)
.L_1192:
        /*04b4*/ 	.word	0x00000008
.L_1193:


//--------------------- .nv.info._Z35group_norm_nhwc_fwd_one_pass_kernelI11Bf16IOFp32WLi64ELi56ELi448EEv26Group_norm_nhwc_fwd_params --------------------------
	.section	.nv.info._Z35group_norm_nhwc_fwd_one_pass_kernelI11Bf16IOFp32WLi64ELi56ELi448EEv26Group_norm_nhwc_fwd_params,"",@"SHT_CUDA_INFO"
	.sectionflags	@""
	.align	4


	//----- nvinfo : EIATTR_CUDA_API_VERSION
	.align		4
        /*0000*/ 	.byte	0x04, 0x37
        /*0002*/ 	.short	(.L_1195 - .L_1194)
.L_1194:
        /*0004*/ 	.word	0x00000082


	//----- nvinfo : EIATTR_KPARAM_INFO
	.align		4
.L_1195:
        /*0008*/ 	.byte	0x04, 0x17
        /*000a*/ 	.short	(.L_1197 - .L_1196)
.L_1196:
        /*000c*/ 	.word	0x00000000
        /*0010*/ 	.short	0x0000
        /*0012*/ 	.short	0x0000
        /*0014*/ 	.byte	0x00, 0xf0, 0x81, 0x02


	//----- nvinfo : EIATTR_SPARSE_MMA_MASK
	.align		4
.L_1197:
        /*0018*/ 	.byte	0x03, 0x50
        /*001a*/ 	.short	0x0000


	//----- nvinfo : EIATTR_MAXREG_COUNT
	.align		4
        /*001c*/ 	.byte	0x03, 0x1b
        /*001e*/ 	.short	0x0080


	//----- nvinfo : EIATTR_NUM_BARRIERS
	.align		4
        /*0020*/ 	.byte	0x02, 0x4c
        /*0022*/ 	.byte	0x01
	.zero		1


	//----- nvinfo : EIATTR_MERCURY_ISA_VERSION
	.align		4
        /*0024*/ 	.byte	0x03, 0x5f
        /*0026*/ 	.short	0x0101


	//----- nvinfo : EIATTR_INT_WARP_WIDE_INSTR_OFFSETS
	.align		4
        /*0028*/ 	.byte	0x04, 0x31
        /*002a*/ 	.short	(.L_1199 - .L_1198)


	//   ....[0]....
.L_1198:
        /*002c*/ 	.word	0x00001310


	//   ....[1]....
        /*0030*/ 	.word	0x00001380


	//   ....[2]....
        /*0034*/ 	.word	0x00001390


	//   ....[3]....
        /*0038*/ 	.word	0x000013c0


	//   ....[4]....
        /*003c*/ 	.word	0x00001580


	//   ....[5]....
        /*0040*/ 	.word	0x000015e0


	//   ....[6]....
        /*0044*/ 	.word	0x00001600


	//   ....[7]....
        /*0048*/ 	.word	0x00001630


	//   ....[8]....
        /*004c*/ 	.word	0x00001960


	//   ....[9]....
        /*0050*/ 	.word	0x00001980


	//   ....[10]....
        /*0054*/ 	.word	0x000019a0


	//   ....[11]....
        /*0058*/ 	.word	0x000019c0


	//   ....[12]....
        /*005c*/ 	.word	0x00001c20


	//   ....[13]....
        /*0060*/ 	.word	0x00001c40


	//----- nvinfo : EIATTR_COOP_GROUP_MASK_REGIDS
	.align		4
.L_1199:
        /*0064*/ 	.byte	0x04, 0x29
        /*0066*/ 	.short	(.L_1201 - .L_1200)


	//   ....[0]....
.L_1200:
        /*0068*/ 	.word	0xffffffff


	//   ....[1]....
        /*006c*/ 	.word	0xffffffff


	//   ....[2]....
        /*0070*/ 	.word	0xffffffff


	//   ....[3]....
        /*0074*/ 	.word	0xffffffff


	//   ....[4]....
        /*0078*/ 	.word	0xffffffff


	//   ....[5]....
        /*007c*/ 	.word	0xffffffff


	//   ....[6]....
        /*0080*/ 	.word	0xffffffff


	//   ....[7]....
        /*0084*/ 	.word	0xffffffff


	//   ....[8]....
        /*0088*/ 	.word	0xffffffff


	//   ....[9]....
        /*008c*/ 	.word	0xffffffff


	//----- nvinfo : EIATTR_COOP_GROUP_INSTR_OFFSETS
	.align		4
.L_1201:
        /*0090*/ 	.byte	0x04, 0x28
        /*0092*/ 	.short	(.L_1203 - .L_1202)


	//   ....[0]....
.L_1202:
        /*0094*/ 	.word	0x00000aa0


	//   ....[1]....
        /*0098*/ 	.word	0x00000ab0


	//   ....[2]....
        /*009c*/ 	.word	0x00000ae0


	//   ....[3]....
        /*00a0*/ 	.word	0x00000af0


	//   ....[4]....
        /*00a4*/ 	.word	0x00000b30


	//   ....[5]....
        /*00a8*/ 	.word	0x00000b40


	//   ....[6]....
        /*00ac*/ 	.word	0x00000b80


	//   ....[7]....
        /*00b0*/ 	.word	0x00000b90


	//   ....[8]....
        /*00b4*/ 	.word	0x00000bf0


	//   ....[9]....
        /*00b8*/ 	.word	0x00000c00


	//----- nvinfo : EIATTR_VRC_CTA_INIT_COUNT
	.align		4
.L_1203:
        /*00bc*/ 	.byte	0x02, 0x4a
	.zero		1
	.zero		1


	//----- nvinfo : EIATTR_EXIT_INSTR_OFFSETS
	.align		4
        /*00c0*/ 	.byte	0x04, 0x1c
        /*00c2*/ 	.short	(.L_1205 - .L_1204)


	//   ....[0]....
.L_1204:
        /*00c4*/ 	.word	0x00000070


	//   ....[1]....
        /*00c8*/ 	.word	0x00002ff0


	//----- nvinfo : EIATTR_MAX_THREADS
	.align		4
.L_1205:
        /*00cc*/ 	.byte	0x04, 0x05
        /*00ce*/ 	.short	(.L_1207 - .L_1206)
.L_1206:
        /*00d0*/ 	.word	0x000001c0
        /*00d4*/ 	.word	0x00000001
        /*00d8*/ 	.word	0x00000001


	//----- nvinfo : EIATTR_CRS_STACK_SIZE
	.align		4
.L_1207:
        /*00dc*/ 	.byte	0x04, 0x1e
        /*00de*/ 	.short	(.L_1209 - .L_1208)
.L_1208:
        /*00e0*/ 	.word	0x00000000


	//----- nvinfo : EIATTR_CBANK_PARAM_SIZE
	.align		4
.L_1209:
        /*00e4*/ 	.byte	0x03, 0x19
        /*00e6*/ 	.short	0x00a0


	//----- nvinfo : EIATTR_PARAM_CBANK
	.align		4
        /*00e8*/ 	.byte	0x04, 0x0a
        /*00ea*/ 	.short	(.L_1211 - .L_1210)
	.align		4
.L_1210:
        /*00ec*/ 	.word	index@(.nv.constant0._Z35group_norm_nhwc_fwd_one_pass_kernelI11Bf16IOFp32WLi64ELi56ELi448EEv26Group_norm_nhwc_fwd_params)
        /*00f0*/ 	.short	0x0380
        /*00f2*/ 	.short	0x00a0


	//----- nvinfo : EIATTR_SW_WAR
	.align		4
.L_1211:
        /*00f4*/ 	.byte	0x04, 0x36
        /*00f6*/ 	.short	(.L_1213 - .L_1212)
.L_1212:
        /*00f8*/ 	.word	0x00000008
.L_1213:


//--------------------- .nv.info._Z35group_norm_nhwc_fwd_one_pass_kernelI11Bf16IOFp32WLi128ELi56ELi448EEv26Group_norm_nhwc_fwd_params --------------------------
	.section	.nv.info._Z35group_norm_nhwc_fwd_one_pass_kernelI11Bf16IOFp32WLi128ELi56ELi448EEv26Group_norm_nhwc_fwd_params,"",@"SHT_CUDA_INFO"
	.sectionflags	@""
	.align	4


	//----- nvinfo : EIATTR_CUDA_API_VERSION
	.align		4
        /*0000*/ 	.byte	0x04, 0x37
        /*0002*/ 	.short	(.L_1215 - .L_1214)
.L_1214:
        /*0004*/ 	.word	0x00000082


	//----- nvinfo : EIATTR_KPARAM_INFO
	.align		4
.L_1215:
        /*0008*/ 	.byte	0x04, 0x17
        /*000a*/ 	.short	(.L_1217 - .L_1216)
.L_1216:
        /*000c*/ 	.word	0x00000000
        /*0010*/ 	.short	0x0000
        /*0012*/ 	.short	0x0000
        /*0014*/ 	.byte	0x00, 0xf0, 0x81, 0x02


	//----- nvinfo : EIATTR_SPARSE_MMA_MASK
	.align		4
.L_1217:
        /*0018*/ 	.byte	0x03, 0x50
        /*001a*/ 	.short	0x0000


	//----- nvinfo : EIATTR_MAXREG_COUNT
	.align		4
        /*001c*/ 	.byte	0x03, 0x1b
        /*001e*/ 	.short	0x0080


	//----- nvinfo : EIATTR_NUM_BARRIERS
	.align		4
        /*0020*/ 	.byte	0x02, 0x4c
        /*0022*/ 	.byte	0x01
	.zero		1


	//----- nvinfo : EIATTR_MERCURY_ISA_VERSION
	.align		4
        /*0024*/ 	.byte	0x03, 0x5f
        /*0026*/ 	.short	0x0101


	//----- nvinfo : EIATTR_COOP_GROUP_MASK_REGIDS
	.align		4
        /*0028*/ 	.byte	0x04, 0x29
        /*002a*/ 	.short	(.L_1219 - .L_1218)


	//   ....[0]....
.L_1218:
        /*002c*/ 	.word	0xffffffff


	//   ....[1]....
        /*0030*/ 	.word	0xffffffff


	//   ....[2]....
        /*0034*/ 	.word	0xffffffff


	//   ....[3]....
        /*0038*/ 	.word	0xffffffff


	//   ....[4]....
        /*003c*/ 	.word	0xffffffff


	//   ....[5]....
        /*0040*/ 	.word	0xffffffff


	//   ....[6]....
        /*0044*/ 	.word	0xffffffff


	//   ....[7]....
        /*0048*/ 	.word	0xffffffff


	//   ....[8]....
        /*004c*/ 	.word	0xffffffff


	//   ....[9]....
        /*0050*/ 	.word	0xffffffff


	//----- nvinfo : EIATTR_COOP_GROUP_INSTR_OFFSETS
	.align		4
.L_1219:
        /*0054*/ 	.byte	0x04, 0x28
        /*0056*/ 	.short	(.L_1221 - .L_1220)


	//   ....[0]....
.L_1220:
        /*0058*/ 	.word	0x00001050


	//   ....[1]....
        /*005c*/ 	.word	0x00001060


	//   ....[2]....
        /*0060*/ 	.word	0x00001090


	//   ....[3]....
        /*0064*/ 	.word	0x000010a0


	//   ....[4]....
        /*0068*/ 	.word	0x000010e0


	//   ....[5]....
        /*006c*/ 	.word	0x000010f0


	//   ....[6]....
        /*0070*/ 	.word	0x00001130


	//   ....[7]....
        /*0074*/ 	.word	0x00001140


	//   ....[8]....
        /*0078*/ 	.word	0x000011b0


	//   ....[9]....
        /*007c*/ 	.word	0x000011c0


	//----- nvinfo : EIATTR_VRC_CTA_INIT_COUNT
	.align		4
.L_1221:
        /*0080*/ 	.byte	0x02, 0x4a
	.zero		1
	.zero		1


	//----- nvinfo : EIATTR_EXIT_INSTR_OFFSETS
	.align		4
        /*0084*/ 	.byte	0x04, 0x1c
        /*0086*/ 	.short	(.L_1223 - .L_1222)


	//   ....[0]....
.L_1222:
        /*0088*/ 	.word	0x00000060


	//   ....[1]....
        /*008c*/ 	.word	0x00003e60


	//----- nvinfo : EIATTR_MAX_THREADS
	.align		4
.L_1223:
        /*0090*/ 	.byte	0x04, 0x05
        /*0092*/ 	.short	(.L_1225 - .L_1224)
.L_1224:
        /*0094*/ 	.word	0x000001c0
        /*0098*/ 	.word	0x00000001
        /*009c*/ 	.word	0x00000001


	//----- nvinfo : EIATTR_CRS_STACK_SIZE
	.align		4
.L_1225:
        /*00a0*/ 	.byte	0x04, 0x1e
        /*00a2*/ 	.short	(.L_1227 - .L_1226)
.L_1226:
        /*00a4*/ 	.word	0x00000000


	//----- nvinfo : EIATTR_CBANK_PARAM_SIZE
	.align		4
.L_1227:
        /*00a8*/ 	.byte	0x03, 0x19
        /*00aa*/ 	.short	0x00a0


	//----- nvinfo : EIATTR_PARAM_CBANK
	.align		4
        /*00ac*/ 	.byte	0x04, 0x0a
        /*00ae*/ 	.short	(.L_1229 - .L_1228)
	.align		4
.L_1228:
        /*00b0*/ 	.word	index@(.nv.constant0._Z35group_norm_nhwc_fwd_one_pass_kernelI11Bf16IOFp32WLi128ELi56ELi448EEv26Group_norm_nhwc_fwd_params)
        /*00b4*/ 	.short	0x0380
        /*00b6*/ 	.short	0x00a0


	//----- nvinfo : EIATTR_SW_WAR
	.align		4
.L_1229:
        /*00b8*/ 	.byte	0x04, 0x36
        /*00ba*/ 	.short	(.L_1231 - .L_1230)
.L_1230:
        /*00bc*/ 	.word	0x00000008
.L_1231:


//--------------------- .nv.info._Z35group_norm_nhwc_fwd_one_pass_kernelI11Bf16IOFp32WLi256ELi56ELi448EEv26Group_norm_nhwc_fwd_params --------------------------
	.section	.nv.info._Z35group_norm_nhwc_fwd_one_pass_kernelI11Bf16IOFp32WLi256ELi56ELi448EEv26Group_norm_nhwc_fwd_params,"",@"SHT_CUDA_INFO"
	.sectionflags	@""
	.align	4


	//----- nvinfo : EIATTR_CUDA_API_VERSION
	.align		4
        /*0000*/ 	.byte	0x04, 0x37
        /*0002*/ 	.short	(.L_1233 - .L_1232)
.L_1232:
        /*0004*/ 	.word	0x00000082


	//----- nvinfo : EIATTR_KPARAM_INFO
	.align		4
.L_1233:
        /*0008*/ 	.byte	0x04, 0x17
        /*000a*/ 	.short	(.L_1235 - .L_1234)
.L_1234:
        /*000c*/ 	.word	0x00000000
        /*0010*/ 	.short	0x0000
        /*0012*/ 	.short	0x0000
        /*0014*/ 	.byte	0x00, 0xf0, 0x81, 0x02


	//----- nvinfo : EIATTR_SPARSE_MMA_MASK
	.align		4
.L_1235:
        /*0018*/ 	.byte	0x03, 0x50
        /*001a*/ 	.short	0x0000


	//----- nvinfo : EIATTR_MAXREG_COUNT
	.align		4
        /*001c*/ 	.byte	0x03, 0x1b
        /*001e*/ 	.short	0x0080


	//----- nvinfo : EIATTR_NUM_BARRIERS
	.align		4
        /*0020*/ 	.byte	0x02, 0x4c
        /*0022*/ 	.byte	0x01
	.zero		1


	//----- nvinfo : EIATTR_MERCURY_ISA_VERSION
	.align		4
        /*0024*/ 	.byte	0x03, 0x5f
        /*0026*/ 	.short	0x0101


	//----- nvinfo : EIATTR_COOP_GROUP_MASK_REGIDS
	.align		4
        /*0028*/ 	.byte	0x04, 0x29
        /*002a*/ 	.short	(.L_1237 - .L_1236)


	//   ....[0]....
.L_1236:
        /*002c*/ 	.word	0xffffffff


	//   ....[1]....
        /*0030*/ 	.word	0xffffffff


	//   ....[2]....
        /*0034*/ 	.word	0xffffffff


	//   ....[3]....
        /*0038*/ 	.word	0xffffffff


	//   ....[4]....
        /*003c*/ 	.word	0xffffffff


	//   ....[5]....
        /*0040*/ 	.word	0xffffffff


	//   ....[6]....
        /*0044*/ 	.word	0xffffffff


	//   ....[7]....
        /*0048*/ 	.word	0xffffffff


	//   ....[8]....
        /*004c*/ 	.word	0xffffffff


	//   ....[9]....
        /*0050*/ 	.word	0xffffffff


	//----- nvinfo : EIATTR_COOP_GROUP_INSTR_OFFSETS
	.align		4
.L_1237:
        /*0054*/ 	.byte	0x04, 0x28
        /*0056*/ 	.short	(.L_1239 - .L_1238)


	//   ....[0]....
.L_1238:
        /*0058*/ 	.word	0x00001c20


	//   ....[1]....
        /*005c*/ 	.word	0x00001c30


	//   ....[2]....
        /*0060*/ 	.word	0x00001c70


	//   ....[3]....
        /*0064*/ 	.word	0x00001c80


	//   ....[4]....
        /*0068*/ 	.word	0x00001cc0


	//   ....[5]....
        /*006c*/ 	.word	0x00001cd0


	//   ....[6]....
        /*0070*/ 	.word	0x00001d10


	//   ....[7]....
        /*0074*/ 	.word	0x00001d20


	//   ....[8]....
        /*0078*/ 	.word	0x00001da0


	//   ....[9]....
        /*007c*/ 	.word	0x00001db0


	//----- nvinfo : EIATTR_VRC_CTA_INIT_COUNT
	.align		4
.L_1239:
        /*0080*/ 	.byte	0x02, 0x4a
	.zero		1
	.zero		1


	//----- nvinfo : EIATTR_EXIT_INSTR_OFFSETS
	.align		4
        /*0084*/ 	.byte	0x04, 0x1c
        /*0086*/ 	.short	(.L_1241 - .L_1240)


	//   ....[0]....
.L_1240:
        /*0088*/ 	.word	0x00000060


	//   ....[1]....
        /*008c*/ 	.word	0x000065c0


	//----- nvinfo : EIATTR_MAX_THREADS
	.align		4
.L_1241:
        /*0090*/ 	.byte	0x04, 0x05
        /*0092*/ 	.short	(.L_1243 - .L_1242)
.L_1242:
        /*0094*/ 	.word	0x000001c0
        /*0098*/ 	.word	0x00000001
        /*009c*/ 	.word	0x00000001


	//----- nvinfo : EIATTR_CRS_STACK_SIZE
	.align		4
.L_1243:
        /*00a0*/ 	.byte	0x04, 0x1e
        /*00a2*/ 	.short	(.L_1245 - .L_1244)
.L_1244:
        /*00a4*/ 	.word	0x00000000


	//----- nvinfo : EIATTR_CBANK_PARAM_SIZE
	.align		4
.L_1245:
        /*00a8*/ 	.byte	0x03, 0x19
        /*00aa*/ 	.short	0x00a0


	//----- nvinfo : EIATTR_PARAM_CBANK
	.align		4
        /*00ac*/ 	.byte	0x04, 0x0a
        /*00ae*/ 	.short	(.L_1247 - .L_1246)
	.align		4
.L_1246:
        /*00b0*/ 	.word	index@(.nv.constant0._Z35group_norm_nhwc_fwd_one_pass_kernelI11Bf16IOFp32WLi256ELi56ELi448EEv26Group_norm_nhwc_fwd_params)
        /*00b4*/ 	.short	0x0380
        /*00b6*/ 	.short	0x00a0


	//----- nvinfo : EIATTR_SW_WAR
	.align		4
.L_1247:
        /*00b8*/ 	.byte	0x04, 0x36
        /*00ba*/ 	.short	(.L_1249 - .L_1248)
.L_1248:
        /*00bc*/ 	.word	0x00000008
.L_1249:


//--------------------- .nv.info._Z35group_norm_nhwc_fwd_one_pass_kernelI11Bf16IOFp32WLi512ELi56ELi448EEv26Group_norm_nhwc_fwd_params --------------------------
	.section	.nv.info._Z35group_norm_nhwc_fwd_one_pass_kernelI11Bf16IOFp32WLi512ELi56ELi448EEv26Group_norm_nhwc_fwd_params,"",@"SHT_CUDA_INFO"
	.sectionflags	@""
	.align	4


	//----- nvinfo : EIATTR_CUDA_API_VERSION
	.align		4
        /*0000*/ 	.byte	0x04, 0x37
        /*0002*/ 	.short	(.L_1251 - .L_1250)
.L_1250:
        /*0004*/ 	.word	0x00000082


	//----- nvinfo : EIATTR_KPARAM_INFO
	.align		4
.L_1251:
        /*0008*/ 	.byte	0x04, 0x17
        /*000a*/ 	.short	(.L_1253 - .L_1252)
.L_1252:
        /*000c*/ 	.word	0x00000000
        /*0010*/ 	.short	0x0000
        /*0012*/ 	.short	0x0000
        /*0014*/ 	.byte	0x00, 0xf0, 0x81, 0x02


	//----- nvinfo : EIATTR_SPARSE_MMA_MASK
	.align		4
.L_1253:
        /*0018*/ 	.byte	0x03, 0x50
        /*001a*/ 	.short	0x0000


	//----- nvinfo : EIATTR_MAXREG_COUNT
	.align		4
        /*001c*/ 	.byte	0x03, 0x1b
        /*001e*/ 	.short	0x0080


	//----- nvinfo : EIATTR_NUM_BARRIERS
	.align		4
        /*0020*/ 	.byte	0x02, 0x4c
        /*0022*/ 	.byte	0x01
	.zero		1


	//----- nvinfo : EIATTR_MERCURY_ISA_VERSION
	.align		4
        /*0024*/ 	.byte	0x03, 0x5f
        /*0026*/ 	.short	0x0101


	//----- nvinfo : EIATTR_COOP_GROUP_MASK_REGIDS
	.align		4
        /*0028*/ 	.byte	0x04, 0x29
        /*002a*/ 	.short	(.L_1255 - .L_1254)


	//   ....[0]....
.L_1254:
        /*002c*/ 	.word	0xffffffff


	//   ....[1]....
        /*0030*/ 	.word	0xffffffff


	//   ....[2]....
        /*0034*/ 	.word	0xffffffff


	//   ....[3]....
        /*0038*/ 	.word	0xffffffff


	//   ....[4]....
        /*003c*/ 	.word	0xffffffff


	//   ....[5]....
        /*0040*/ 	.word	0xffffffff


	//   ....[6]....
        /*0044*/ 	.word	0xffffffff


	//   ....[7]....
        /*0048*/ 	.word	0xffffffff


	//   ....[8]....
        /*004c*/ 	.word	0xffffffff


	//   ....[9]....
        /*0050*/ 	.word	0xffffffff


	//----- nvinfo : EIATTR_COOP_GROUP_INSTR_OFFSETS
	.align		4
.L_1255:
        /*0054*/ 	.byte	0x04, 0x28
        /*0056*/ 	.short	(.L_1257 - .L_1256)


	//   ....[0]....
.L_1256:
        /*0058*/ 	.word	0x000033b0


	//   ....[1]....
        /*005c*/ 	.word	0x000033c0


	//   ....[2]....
        /*0060*/ 	.word	0x00003400


	//   ....[3]....
        /*0064*/ 	.word	0x00003410


	//   ....[4]....
        /*0068*/ 	.word	0x00003450


	//   ....[5]....
        /*006c*/ 	.word	0x00003460


	//   ....[6]....
        /*0070*/ 	.word	0x000034a0


	//   ....[7]....
        /*0074*/ 	.word	0x000034b0


	//   ....[8]....
        /*0078*/ 	.word	0x00003540


	//   ....[9]....
        /*007c*/ 	.word	0x00003550


	//----- nvinfo : EIATTR_VRC_CTA_INIT_COUNT
	.align		4
.L_1257:
        /*0080*/ 	.byte	0x02, 0x4a
	.zero		1
	.zero		1


	//----- nvinfo : EIATTR_EXIT_INSTR_OFFSETS
	.align		4
        /*0084*/ 	.byte	0x04, 0x1c
        /*0086*/ 	.short	(.L_1259 - .L_1258)


	//   ....[0]....
.L_1258:
        /*0088*/ 	.word	0x00000060


	//   ....[1]....
        /*008c*/ 	.word	0x0000ba50


	//----- nvinfo : EIATTR_MAX_THREADS
	.align		4
.L_1259:
        /*0090*/ 	.byte	0x04, 0x05
        /*0092*/ 	.short	(.L_1261 - .L_1260)
.L_1260:
        /*0094*/ 	.word	0x000001c0
        /*0098*/ 	.word	0x00000001
        /*009c*/ 	.word	0x00000001


	//----- nvinfo : EIATTR_CRS_STACK_SIZE
	.align		4
.L_1261:
        /*00a0*/ 	.byte	0x04, 0x1e
        /*00a2*/ 	.short	(.L_1263 - .L_1262)
.L_1262:
        /*00a4*/ 	.word	0x00000000


	//----- nvinfo : EIATTR_CBANK_PARAM_SIZE
	.align		4
.L_1263:
        /*00a8*/ 	.byte	0x03, 0x19
        /*00aa*/ 	.short	0x00a0


	//----- nvinfo : EIATTR_PARAM_CBANK
	.align		4
        /*00ac*/ 	.byte	0x04, 0x0a
        /*00ae*/ 	.short	(.L_1265 - .L_1264)
	.align		4
.L_1264:
        /*00b0*/ 	.word	index@(.nv.constant0._Z35group_norm_nhwc_fwd_one_pass_kernelI11Bf16IOFp32WLi512ELi56ELi448EEv26Group_norm_nhwc_fwd_params)
        /*00b4*/ 	.short	0x0380
        /*00b6*/ 	.short	0x00a0


	//----- nvinfo : EIATTR_SW_WAR
	.align		4
.L_1265:
        /*00b8*/ 	.byte	0x04, 0x36
        /*00ba*/ 	.short	(.L_1267 - .L_1266)
.L_1266:
        /*00bc*/ 	.word	0x00000008
.L_1267:


//--------------------- .nv.info._Z35group_norm_nhwc_fwd_one_pass_kernelI11Bf16IOBf16WLi64ELi56ELi448EEv26Group_norm_nhwc_fwd_params --------------------------
	.section	.nv.info._Z35group_norm_nhwc_fwd_one_pass_kernelI11Bf16IOBf16WLi64ELi56ELi448EEv26Group_norm_nhwc_fwd_params,"",@"SHT_CUDA_INFO"
	.sectionflags	@""
	.align	4


	//----- nvinfo : EIATTR_CUDA_API_VERSION
	.align		4
        /*0000*/ 	.byte	0x04, 0x37
        /*0002*/ 	.short	(.L_1269 - .L_1268)
.L_1268:
        /*0004*/ 	.word	0x00000082


	//----- nvinfo : EIATTR_KPARAM_INFO
	.align		4
.L_1269:
        /*0008*/ 	.byte	0x04, 0x17
        /*000a*/ 	.short	(.L_1271 - .L_1270)
.L_1270:
        /*000c*/ 	.word	0x00000000
        /*0010*/ 	.short	0x0000
        /*0012*/ 	.short	0x0000
        /*0014*/ 	.byte	0x00, 0xf0, 0x81, 0x02


	//----- nvinfo : EIATTR_SPARSE_MMA_MASK
	.align		4
.L_1271:
        /*0018*/ 	.byte	0x03, 0x50
        /*001a*/ 	.short	0x0000


	//----- nvinfo : EIATTR_MAXREG_COUNT
	.align		4
        /*001c*/ 	.byte	0x03, 0x1b
        /*001e*/ 	.short	0x0080


	//----- nvinfo : EIATTR_NUM_BARRIERS
	.align		4
        /*0020*/ 	.byte	0x02, 0x4c
        /*0022*/ 	.byte	0x01
	.zero		1


	//----- nvinfo : EIATTR_MERCURY_ISA_VERSION
	.align		4
        /*0024*/ 	.byte	0x03, 0x5f
        /*0026*/ 	.short	0x0101


	//----- nvinfo : EIATTR_INT_WARP_WIDE_INSTR_OFFSETS
	.align		4
        /*0028*/ 	.byte	0x04, 0x31
        /*002a*/ 	.short	(.L_1273 - .L_1272)


	//   ....[0]....
.L_1272:
        /*002c*/ 	.word	0x00001310


	//   ....[1]....
        /*0030*/ 	.word	0x00001370


	//   ....[2]....
        /*0034*/ 	.word	0x00001390


	//   ....[3]....
        /*0038*/ 	.word	0x000013c0


	//   ....[4]....
        /*003c*/ 	.word	0x00001580


	//   ....[5]....
        /*0040*/ 	.word	0x000015e0


	//   ....[6]....
        /*0044*/ 	.word	0x00001600


	//   ....[7]....
        /*0048*/ 	.word	0x00001630


	//   ....[8]....
        /*004c*/ 	.word	0x00001960


	//   ....[9]....
        /*0050*/ 	.word	0x00001980


	//   ....[10]....
        /*0054*/ 	.word	0x00001990


	//   ....[11]....
        /*0058*/ 	.word	0x000019c0


	//   ....[12]....
        /*005c*/ 	.word	0x00001c20


	//   ....[13]....
        /*0060*/ 	.word	0x00001c40


	//----- nvinfo : EIATTR_COOP_GROUP_MASK_REGIDS
	.align		4
.L_1273:
        /*0064*/ 	.byte	0x04, 0x29
        /*0066*/ 	.short	(.L_1275 - .L_1274)


	//   ....[0]....
.L_1274:
        /*0068*/ 	.word	0xffffffff


	//   ....[1]....
        /*006c*/ 	.word	0xffffffff


	//   ....[2]....
        /*0070*/ 	.word	0xffffffff


	//   ....[3]....
        /*0074*/ 	.word	0xffffffff


	//   ....[4]....
        /*0078*/ 	.word	0xffffffff


	//   ....[5]....
        /*007c*/ 	.word	0xffffffff


	//   ....[6]....
        /*0080*/ 	.word	0xffffffff


	//   ....[7]....
        /*0084*/ 	.word	0xffffffff


	//   ....[8]....
        /*0088*/ 	.word	0xffffffff


	//   ....[9]....
        /*008c*/ 	.word	0xffffffff


	//----- nvinfo : EIATTR_COOP_GROUP_INSTR_OFFSETS
	.align		4
.L_1275:
        /*0090*/ 	.byte	0x04, 0x28
        /*0092*/ 	.short	(.L_1277 - .L_1276)


	//   ....[0]....
.L_1276:
        /*0094*/ 	.word	0x00000aa0


	//   ....[1]....
        /*0098*/ 	.word	0x00000ab0


	//   ....[2]....
        /*009c*/ 	.word	0x00000ae0


	//   ....[3]....
        /*00a0*/ 	.word	0x00000af0


	//   ....[4]....
        /*00a4*/ 	.word	0x00000b30


	//   ....[5]....
        /*00a8*/ 	.word	0x00000b40


	//   ....[6]....
        /*00ac*/ 	.word	0x00000b80


	//   ....[7]....
        /*00b0*/ 	.word	0x00000b90


	//   ....[8]....
        /*00b4*/ 	.word	0x00000bf0


	//   ....[9]....
        /*00b8*/ 	.word	0x00000c00


	//----- nvinfo : EIATTR_VRC_CTA_INIT_COUNT
	.align		4
.L_1277:
        /*00bc*/ 	.byte	0x02, 0x4a
	.zero		1
	.zero		1


	//----- nvinfo : EIATTR_EXIT_INSTR_OFFSETS
	.align		4
        /*00c0*/ 	.byte	0x04, 0x1c
        /*00c2*/ 	.short	(.L_1279 - .L_1278)


	//   ....[0]....
.L_1278:
        /*00c4*/ 	.word	0x00000070


	//   ....[1]....
        /*00c8*/ 	.word	0x00003050


	//----- nvinfo : EIATTR_MAX_THREADS
	.align		4
.L_1279:
        /*00cc*/ 	.byte	0x04, 0x05
        /*00ce*/ 	.short	(.L_1281 - .L_1280)
.L_1280:
        /*00d0*/ 	.word	0x000001c0
        /*00d4*/ 	.word	0x00000001
        /*00d8*/ 	.word	0x00000001


	//----- nvinfo : EIATTR_CRS_STACK_SIZE
	.align		4
.L_1281:
        /*00dc*/ 	.byte	0x04, 0x1e
        /*00de*/ 	.short	(.L_1283 - .L_1282)
.L_1282:
        /*00e0*/ 	.word	0x00000000


	//----- nvinfo : EIATTR_CBANK_PARAM_SIZE
	.align		4
.L_1283:
        /*00e4*/ 	.byte	0x03, 0x19
        /*00e6*/ 	.short	0x00a0


	//----- nvinfo : EIATTR_PARAM_CBANK
	.align		4
        /*00e8*/ 	.byte	0x04, 0x0a
        /*00ea*/ 	.short	(.L_1285 - .L_1284)
	.align		4
.L_1284:
        /*00ec*/ 	.word	index@(.nv.constant0._Z35group_norm_nhwc_fwd_one_pass_kernelI11Bf16IOBf16WLi64ELi56ELi448EEv26Group_norm_nhwc_fwd_params)
        /*00f0*/ 	.short	0x0380
        /*00f2*/ 	.short	0x00a0


	//----- nvinfo : EIATTR_SW_WAR
	.align		4
.L_1285:
        /*00f4*/ 	.byte	0x04, 0x36
        /*00f6*/ 	.short	(.L_1287 - .L_1286)
.L_1286:
        /*00f8*/ 	.word	0x00000008
.L_1287:


//--------------------- .nv.info._Z35group_norm_nhwc_fwd_one_pass_kernelI11Bf16IOBf16WLi128ELi56ELi448EEv26Group_norm_nhwc_fwd_params --------------------------
	.section	.nv.info._Z35group_norm_nhwc_fwd_one_pass_kernelI11Bf16IOBf16WLi128ELi56ELi448EEv26Group_norm_nhwc_fwd_params,"",@"SHT_CUDA_INFO"
	.sectionflags	@""
	.align	4


	//----- nvinfo : EIATTR_CUDA_API_VERSION
	.align		4
        /*0000*/ 	.byte	0x04, 0x37
        /*0002*/ 	.short	(.L_1289 - .L_1288)
.L_1288:
        /*0004*/ 	.word	0x00000082


	//----- nvinfo : EIATTR_KPARAM_INFO
	.align		4
.L_1289:
        /*0008*/ 	.byte	0x04, 0x17
        /*000a*/ 	.short	(.L_1291 - .L_1290)
.L_1290:
        /*000c*/ 	.word	0x00000000
        /*0010*/ 	.short	0x0000
        /*0012*/ 	.short	0x0000
        /*0014*/ 	.byte	0x00, 0xf0, 0x81, 0x02


	//----- nvinfo : EIATTR_SPARSE_MMA_MASK
	.align		4
.L_1291:
        /*0018*/ 	.byte	0x03, 0x50
        /*001a*/ 	.short	0x0000


	//----- nvinfo : EIATTR_MAXREG_COUNT
	.align		4
        /*001c*/ 	.byte	0x03, 0x1b
        /*001e*/ 	.short	0x0080


	//----- nvinfo : EIATTR_NUM_BARRIERS
	.align		4
        /*0020*/ 	.byte	0x02, 0x4c
        /*0022*/ 	.byte	0x01
	.zero		1


	//----- nvinfo : EIATTR_MERCURY_ISA_VERSION
	.align		4
        /*0024*/ 	.byte	0x03, 0x5f
        /*0026*/ 	.short	0x0101


	//----- nvinfo : EIATTR_COOP_GROUP_MASK_REGIDS
	.align		4
        /*0028*/ 	.byte	0x04, 0x29
        /*002a*/ 	.short	(.L_1293 - .L_1292)


	//   ....[0]....
.L_1292:
        /*002c*/ 	.word	0xffffffff


	//   ....[1]....
        /*0030*/ 	.word	0xffffffff


	//   ....[2]....
        /*0034*/ 	.word	0xffffffff


	//   ....[3]....
        /*0038*/ 	.word	0xffffffff


	//   ....[4]....
        /*003c*/ 	.word	0xffffffff


	//   ....[5]....
        /*0040*/ 	.word	0xffffffff


	//   ....[6]....
        /*0044*/ 	.word	0xffffffff


	//   ....[7]....
        /*0048*/ 	.word	0xffffffff


	//   ....[8]....
        /*004c*/ 	.word	0xffffffff


	//   ....[9]....
        /*0050*/ 	.word	0xffffffff


	//----- nvinfo : EIATTR_COOP_GROUP_INSTR_OFFSETS
	.align		4
.L_1293:
        /*0054*/ 	.byte	0x04, 0x28
        /*0056*/ 	.short	(.L_1295 - .L_1294)


	//   ....[0]....
.L_1294:
        /*0058*/ 	.word	0x00001040


	//   ....[1]....
        /*005c*/ 	.word	0x00001050


	//   ....[2]....
        /*0060*/ 	.word	0x00001080


	//   ....[3]....
        /*0064*/ 	.word	0x00001090


	//   ....[4]....
        /*0068*/ 	.word	0x000010d0


	//   ....[5]....
        /*006c*/ 	.word	0x000010e0


	//   ....[6]....
        /*0070*/ 	.word	0x00001120


	//   ....[7]....
        /*0074*/ 	.word	0x00001130


	//   ....[8]....
        /*0078*/ 	.word	0x000011c0


	//   ....[9]....
        /*007c*/ 	.word	0x000011d0


	//----- nvinfo : EIATTR_VRC_CTA_INIT_COUNT
	.align		4
.L_1295:
        /*0080*/ 	.byte	0x02, 0x4a
	.zero		1
	.zero		1


	//----- nvinfo : EIATTR_EXIT_INSTR_OFFSETS
	.align		4
        /*0084*/ 	.byte	0x04, 0x1c
        /*0086*/ 	.short	(.L_1297 - .L_1296)


	//   ....[0]....
.L_1296:
        /*0088*/ 	.word	0x00000060


	//   ....[1]....
        /*008c*/ 	.word	0x00003ed0


	//----- nvinfo : EIATTR_MAX_THREADS
	.align		4
.L_1297:
        /*0090*/ 	.byte	0x04, 0x05
        /*0092*/ 	.short	(.L_1299 - .L_1298)
.L_1298:
        /*0094*/ 	.word	0x000001c0
        /*0098*/ 	.word	0x00000001
        /*009c*/ 	.word	0x00000001


	//----- nvinfo : EIATTR_CRS_STACK_SIZE
	.align		4
.L_1299:
        /*00a0*/ 	.byte	0x04, 0x1e
        /*00a2*/ 	.short	(.L_1301 - .L_1300)
.L_1300:
        /*00a4*/ 	.word	0x00000000


	//----- nvinfo : EIATTR_CBANK_PARAM_SIZE
	.align		4
.L_1301:
        /*00a8*/ 	.byte	0x03, 0x19
        /*00aa*/ 	.short	0x00a0


	//----- nvinfo : EIATTR_PARAM_CBANK
	.align		4
        /*00ac*/ 	.byte	0x04, 0x0a
        /*00ae*/ 	.short	(.L_1303 - .L_1302)
	.align		4
.L_1302:
        /*00b0*/ 	.word	index@(.nv.constant0._Z35group_norm_nhwc_fwd_one_pass_kernelI11Bf16IOBf16WLi128ELi56ELi448EEv26Group_norm_nhwc_fwd_params)
        /*00b4*/ 	.short	0x0380
        /*00b6*/ 	.short	0x00a0


	//----- nvinfo : EIATTR_SW_WAR
	.align		4
.L_1303:
        /*00b8*/ 	.byte	0x04, 0x36
        /*00ba*/ 	.short	(.L_1305 - .L_1304)
.L_1304:
        /*00bc*/ 	.word	0x00000008
.L_1305:


//--------------------- .nv.info._Z35group_norm_nhwc_fwd_one_pass_kernelI11Bf16IOBf16WLi256ELi56ELi448EEv26Group_norm_nhwc_fwd_params --------------------------
	.section	.nv.info._Z35group_norm_nhwc_fwd_one_pass_kernelI11Bf16IOBf16WLi256ELi56ELi448EEv26Group_norm_nhwc_fwd_params,"",@"SHT_CUDA_INFO"
	.sectionflags	@""
	.align	4


	//----- nvinfo : EIATTR_CUDA_API_VERSION
	.align		4
        /*0000*/ 	.byte	0x04, 0x37
        /*0002*/ 	.short	(.L_1307 - .L_1306)
.L_1306:
        /*0004*/ 	.word	0x00000082


	//----- nvinfo : EIATTR_KPARAM_INFO
	.align		4
.L_1307:
        /*0008*/ 	.byte	0x04, 0x17
        /*000a*/ 	.short	(.L_1309 - .L_1308)
.L_1308:
        /*000c*/ 	.word	0x00000000
        /*0010*/ 	.short	0x0000
        /*0012*/ 	.short	0x0000
        /*0014*/ 	.byte	0x00, 0xf0, 0x81, 0x02


	//----- nvinfo : EIATTR_SPARSE_MMA_MASK
	.align		4
.L_1309:
        /*0018*/ 	.byte	0x03, 0x50
        /*001a*/ 	.short	0x0000


	//----- nvinfo : EIATTR_MAXREG_COUNT
	.align		4
        /*001c*/ 	.byte	0x03, 0x1b
        /*001e*/ 	.short	0x0080


	//----- nvinfo : EIATTR_NUM_BARRIERS
	.align		4
        /*0020*/ 	.byte	0x02, 0x4c
        /*0022*/ 	.byte	0x01
	.zero		1


	//----- nvinfo : EIATTR_MERCURY_ISA_VERSION
	.align		4
        /*0024*/ 	.byte	0x03, 0x5f
        /*0026*/ 	.short	0x0101


	//----- nvinfo : EIATTR_COOP_GROUP_MASK_REGIDS
	.align		4
        /*0028*/ 	.byte	0x04, 0x29
        /*002a*/ 	.short	(.L_1311 - .L_1310)


	//   ....[0]....
.L_1310:
        /*002c*/ 	.word	0xffffffff


	//   ....[1]....
        /*0030*/ 	.word	0xffffffff


	//   ....[2]....
        /*0034*/ 	.word	0xffffffff


	//   ....[3]....
        /*0038*/ 	.word	0xffffffff


	//   ....[4]....
        /*003c*/ 	.word	0xffffffff


	//   ....[5]....
        /*0040*/ 	.word	0xffffffff


	//   ....[6]....
        /*0044*/ 	.word	0xffffffff


	//   ....[7]....
        /*0048*/ 	.word	0xffffffff


	//   ....[8]....
        /*004c*/ 	.word	0xffffffff


	//   ....[9]....
        /*0050*/ 	.word	0xffffffff


	//----- nvinfo : EIATTR_COOP_GROUP_INSTR_OFFSETS
	.align		4
.L_1311:
        /*0054*/ 	.byte	0x04, 0x28
        /*0056*/ 	.short	(.L_1313 - .L_1312)


	//   ....[0]....
.L_1312:
        /*0058*/ 	.word	0x00001c20


	//   ....[1]....
        /*005c*/ 	.word	0x00001c30


	//   ....[2]....
        /*0060*/ 	.word	0x00001c70


	//   ....[3]....
        /*0064*/ 	.word	0x00001c80


	//   ....[4]....
        /*0068*/ 	.word	0x00001cc0


	//   ....[5]....
        /*006c*/ 	.word	0x00001cd0


	//   ....[6]....
        /*0070*/ 	.word	0x00001d10


	//   ....[7]....
        /*0074*/ 	.word	0x00001d20


	//   ....[8]....
        /*0078*/ 	.word	0x00001da0


	//   ....[9]....
        /*007c*/ 	.word	0x00001db0


	//----- nvinfo : EIATTR_VRC_CTA_INIT_COUNT
	.align		4
.L_1313:
        /*0080*/ 	.byte	0x02, 0x4a
	.zero		1
	.zero		1


	//----- nvinfo : EIATTR_EXIT_INSTR_OFFSETS
	.align		4
        /*0084*/ 	.byte	0x04, 0x1c
        /*0086*/ 	.short	(.L_1315 - .L_1314)


	//   ....[0]....
.L_1314:
        /*0088*/ 	.word	0x00000060


	//   ....[1]....
        /*008c*/ 	.word	0x00006620


	//----- nvinfo : EIATTR_MAX_THREADS
	.align		4
.L_1315:
        /*0090*/ 	.byte	0x04, 0x05
        /*0092*/ 	.short	(.L_1317 - .L_1316)
.L_1316:
        /*0094*/ 	.word	0x000001c0
        /*0098*/ 	.word	0x00000001
        /*009c*/ 	.word	0x00000001


	//----- nvinfo : EIATTR_CRS_STACK_SIZE
	.align		4
.L_1317:
        /*00a0*/ 	.byte	0x04, 0x1e
        /*00a2*/ 	.short	(.L_1319 - .L_1318)
.L_1318:
        /*00a4*/ 	.word	0x00000000


	//----- nvinfo : EIATTR_CBANK_PARAM_SIZE
	.align		4
.L_1319:
        /*00a8*/ 	.byte	0x03, 0x19
        /*00aa*/ 	.short	0x00a0


	//----- nvinfo : EIATTR_PARAM_CBANK
	.align		4
        /*00ac*/ 	.byte	0x04, 0x0a
        /*00ae*/ 	.short	(.L_1321 - .L_1320)
	.align		4
.L_1320:
        /*00b0*/ 	.word	index@(.nv.constant0._Z35group_norm_nhwc_fwd_one_pass_kernelI11Bf16IOBf16WLi256ELi56ELi448EEv26Group_norm_nhwc_fwd_params)
        /*00b4*/ 	.short	0x0380
        /*00b6*/ 	.short	0x00a0


	//----- nvinfo : EIATTR_SW_WAR
	.align		4
.L_1321:
        /*00b8*/ 	.byte	0x04, 0x36
        /*00ba*/ 	.short	(.L_1323 - .L_1322)
.L_1322:
        /*00bc*/ 	.word	0x00000008
.L_1323:


//--------------------- .nv.info._Z35group_norm_nhwc_fwd_one_pass_kernelI11Bf16IOBf16WLi512ELi56ELi448EEv26Group_norm_nhwc_fwd_params --------------------------
	.section	.nv.info._Z35group_norm_nhwc_fwd_one_pass_kernelI11Bf16IOBf16WLi512ELi56ELi448EEv26Group_norm_nhwc_fwd_params,"",@"SHT_CUDA_INFO"
	.sectionflags	@""
	.align	4


	//----- nvinfo : EIATTR_CUDA_API_VERSION
	.align		4
        /*0000*/ 	.byte	0x04, 0x37
        /*0002*/ 	.short	(.L_1325 - .L_1324)
.L_1324:
        /*0004*/ 	.word	0x00000082


	//----- nvinfo : EIATTR_KPARAM_INFO
	.align		4
.L_1325:
        /*0008*/ 	.byte	0x04, 0x17
        /*000a*/ 	.short	(.L_1327 - .L_1326)
.L_1326:
        /*000c*/ 	.word	0x00000000
        /*0010*/ 	.short	0x0000
        /*0012*/ 	.short	0x0000
        /*0014*/ 	.byte	0x00, 0xf0, 0x81, 0x02


	//----- nvinfo : EIATTR_SPARSE_MMA_MASK
	.align		4
.L_1327:
        /*0018*/ 	.byte	0x03, 0x50
        /*001a*/ 	.short	0x0000


	//----- nvinfo : EIATTR_MAXREG_COUNT
	.align		4
        /*001c*/ 	.byte	0x03, 0x1b
        /*001e*/ 	.short	0x0080


	//----- nvinfo : EIATTR_NUM_BARRIERS
	.align		4
        /*0020*/ 	.byte	0x02, 0x4c
        /*0022*/ 	.byte	0x01
	.zero		1


	//----- nvinfo : EIATTR_MERCURY_ISA_VERSION
	.align		4
        /*0024*/ 	.byte	0x03, 0x5f
        /*0026*/ 	.short	0x0101


	//----- nvinfo : EIATTR_COOP_GROUP_MASK_REGIDS
	.align		4
        /*0028*/ 	.byte	0x04, 0x29
        /*002a*/ 	.short	(.L_1329 - .L_1328)


	//   ....[0]....
.L_1328:
        /*002c*/ 	.word	0xffffffff


	//   ....[1]....
        /*0030*/ 	.word	0xffffffff


	//   ....[2]....
        /*0034*/ 	.word	0xffffffff


	//   ....[3]....
        /*0038*/ 	.word	0xffffffff


	//   ....[4]....
        /*003c*/ 	.word	0xffffffff


	//   ....[5]....
        /*0040*/ 	.word	0xffffffff


	//   ....[6]....
        /*0044*/ 	.word	0xffffffff


	//   ....[7]....
        /*0048*/ 	.word	0xffffffff


	//   ....[8]....
        /*004c*/ 	.word	0xffffffff


	//   ....[9]....
        /*0050*/ 	.word	0xffffffff


	//----- nvinfo : EIATTR_COOP_GROUP_INSTR_OFFSETS
	.align		4
.L_1329:
        /*0054*/ 	.byte	0x04, 0x28
        /*0056*/ 	.short	(.L_1331 - .L_1330)


	//   ....[0]....
.L_1330:
        /*0058*/ 	.word	0x00003400


	//   ....[1]....
        /*005c*/ 	.word	0x00003410


	//   ....[2]....
        /*0060*/ 	.word	0x00003450


	//   ....[3]....
        /*0064*/ 	.word	0x00003460


	//   ....[4]....
        /*0068*/ 	.word	0x000034a0


	//   ....[5]....
        /*006c*/ 	.word	0x000034b0


	//   ....[6]....
        /*0070*/ 	.word	0x000034f0


	//   ....[7]....
        /*0074*/ 	.word	0x00003500


	//   ....[8]....
        /*0078*/ 	.word	0x00003590


	//   ....[9]....
        /*007c*/ 	.word	0x000035a0


	//----- nvinfo : EIATTR_VRC_CTA_INIT_COUNT
	.align		4
.L_1331:
        /*0080*/ 	.byte	0x02, 0x4a
	.zero		1
	.zero		1


	//----- nvinfo : EIATTR_EXIT_INSTR_OFFSETS
	.align		4
        /*0084*/ 	.byte	0x04, 0x1c
        /*0086*/ 	.short	(.L_1333 - .L_1332)


	//   ....[0]....
.L_1332:
        /*0088*/ 	.word	0x00000060


	//   ....[1]....
        /*008c*/ 	.word	0x0000bb00


	//----- nvinfo : EIATTR_MAX_THREADS
	.align		4
.L_1333:
        /*0090*/ 	.byte	0x04, 0x05
        /*0092*/ 	.short	(.L_1335 - .L_1334)
.L_1334:
        /*0094*/ 	.word	0x000001c0
        /*0098*/ 	.word	0x00000001
        /*009c*/ 	.word	0x00000001


	//----- nvinfo : EIATTR_CRS_STACK_SIZE
	.align		4
.L_1335:
        /*00a0*/ 	.byte	0x04, 0x1e
        /*00a2*/ 	.short	(.L_1337 - .L_1336)
.L_1336:
        /*00a4*/ 	.word	0x00000000


	//----- nvinfo : EIATTR_CBANK_PARAM_SIZE
	.align		4
.L_1337:
        /*00a8*/ 	.byte	0x03, 0x19
        /*00aa*/ 	.short	0x00a0


	//----- nvinfo : EIATTR_PARAM_CBANK
	.align		4
        /*00ac*/ 	.byte	0x04, 0x0a
        /*00ae*/ 	.short	(.L_1339 - .L_1338)
	.align		4
.L_1338:
        /*00b0*/ 	.word	index@(.nv.constant0._Z35group_norm_nhwc_fwd_one_pass_kernelI11Bf16IOBf16WLi512ELi56ELi448EEv26Group_norm_nhwc_fwd_params)
        /*00b4*/ 	.short	0x0380
        /*00b6*/ 	.short	0x00a0


	//----- nvinfo : EIATTR_SW_WAR
	.align		4
.L_1339:
        /*00b8*/ 	.byte	0x04, 0x36
        /*00ba*/ 	.short	(.L_1341 - .L_1340)
.L_1340:
        /*00bc*/ 	.word	0x00000008
.L_1341:


//--------------------- .nv.info._Z35group_norm_nhwc_fwd_one_pass_kernelI11Bf16IOFp16WLi64ELi56ELi448EEv26Group_norm_nhwc_fwd_params --------------------------
	.section	.nv.info._Z35group_norm_nhwc_fwd_one_pass_kernelI11Bf16IOFp16WLi64ELi56ELi448EEv26Group_norm_nhwc_fwd_params,"",@"SHT_CUDA_INFO"
	.sectionflags	@""
	.align	4


	//----- nvinfo : EIATTR_CUDA_API_VERSION
	.align		4
        /*0000*/ 	.byte	0x04, 0x37
        /*0002*/ 	.short	(.L_1343 - .L_1342)
.L_1342:
        /*0004*/ 	.word	0x00000082


	//----- nvinfo : EIATTR_KPARAM_INFO
	.align		4
.L_1343:
        /*0008*/ 	.byte	0x04, 0x17
        /*000a*/ 	.short	(.L_1345 - .L_1344)
.L_1344:
        /*000c*/ 	.word	0x00000000
        /*0010*/ 	.short	0x0000
        /*0012*/ 	.short	0x0000
        /*0014*/ 	.byte	0x00, 0xf0, 0x81, 0x02


	//----- nvinfo : EIATTR_SPARSE_MMA_MASK
	.align		4
.L_1345:
        /*0018*/ 	.byte	0x03, 0x50
        /*001a*/ 	.short	0x0000


	//----- nvinfo : EIATTR_MAXREG_COUNT
	.align		4
        /*001c*/ 	.byte	0x03, 0x1b
        /*001e*/ 	.short	0x0080


	//----- nvinfo : EIATTR_NUM_BARRIERS
	.align		4
        /*0020*/ 	.byte	0x02, 0x4c
        /*0022*/ 	.byte	0x01
	.zero		1


	//----- nvinfo : EIATTR_MERCURY_ISA_VERSION
	.align		4
        /*0024*/ 	.byte	0x03, 0x5f
        /*0026*/ 	.short	0x0101


	//----- nvinfo : EIATTR_INT_WARP_WIDE_INSTR_OFFSETS
	.align		4
        /*0028*/ 	.byte	0x04, 0x31
        /*002a*/ 	.short	(.L_1347 - .L_1346)


	//   ....[0]....
.L_1346:
        /*002c*/ 	.word	0x00001310


	//   ....[1]....
        /*0030*/ 	.word	0x00001380


	//   ....[2]....
        /*0034*/ 	.word	0x00001390


	//   ....[3]....
        /*0038*/ 	.word	0x000013c0


	//   ....[4]....
        /*003c*/ 	.word	0x00001580


	//   ....[5]....
        /*0040*/ 	.word	0x000015e0


	//   ....[6]....
        /*0044*/ 	.word	0x00001600


	//   ....[7]....
        /*0048*/ 	.word	0x00001630


	//   ....[8]....
        /*004c*/ 	.word	0x00001960


	//   ....[9]....
        /*0050*/ 	.word	0x00001980


	//   ....[10]....
        /*0054*/ 	.word	0x000019a0


	//   ....[11]....
        /*0058*/ 	.word	0x000019c0


	//   ....[12]....
        /*005c*/ 	.word	0x00001c20


	//   ....[13]....
        /*0060*/ 	.word	0x00001c40


	//----- nvinfo : EIATTR_COOP_GROUP_MASK_REGIDS
	.align		4
.L_1347:
        /*0064*/ 	.byte	0x04, 0x29
        /*0066*/ 	.short	(.L_1349 - .L_1348)


	//   ....[0]....
.L_1348:
        /*0068*/ 	.word	0xffffffff


	//   ....[1]....
        /*006c*/ 	.word	0xffffffff


	//   ....[2]....
        /*0070*/ 	.word	0xffffffff


	//   ....[3]....
        /*0074*/ 	.word	0xffffffff


	//   ....[4]....
        /*0078*/ 	.word	0xffffffff


	//   ....[5]....
        /*007c*/ 	.word	0xffffffff


	//   ....[6]....
        /*0080*/ 	.word	0xffffffff


	//   ....[7]....
        /*0084*/ 	.word	0xffffffff


	//   ....[8]....
        /*0088*/ 	.word	0xffffffff


	//   ....[9]....
        /*008c*/ 	.word	0xffffffff


	//----- nvinfo : EIATTR_COOP_GROUP_INSTR_OFFSETS
	.align		4
.L_1349:
        /*0090*/ 	.byte	0x04, 0x28
        /*0092*/ 	.short	(.L_1351 - .L_1350)


	//   ....[0]....
.L_1350:
        /*0094*/ 	.word	0x00000aa0


	//   ....[1]....
        /*0098*/ 	.word	0x00000ab0


	//   ....[2]....
        /*009c*/ 	.word	0x00000ae0


	//   ....[3]....
        /*00a0*/ 	.word	0x00000af0


	//   ....[4]....
        /*00a4*/ 	.word	0x00000b30


	//   ....[5]....
        /*00a8*/ 	.word	0x00000b40


	//   ....[6]....
        /*00ac*/ 	.word	0x00000b80


	//   ....[7]....
        /*00b0*/ 	.word	0x00000b90


	//   ....[8]....
        /*00b4*/ 	.word	0x00000bf0


	//   ....[9]....
        /*00b8*/ 	.word	0x00000c00


	//----- nvinfo : EIATTR_VRC_CTA_INIT_COUNT
	.align		4
.L_1351:
        /*00bc*/ 	.byte	0x02, 0x4a
	.zero		1
	.zero		1


	//----- nvinfo : EIATTR_EXIT_INSTR_OFFSETS
	.align		4
        /*00c0*/ 	.byte	0x04, 0x1c
        /*00c2*/ 	.short	(.L_1353 - .L_1352)


	//   ....[0]....
.L_1352:
        /*00c4*/ 	.word	0x00000070


	//   ....[1]....
        /*00c8*/ 	.word	0x00003050


	//----- nvinfo : EIATTR_MAX_THREADS
	.align		4
.L_1353:
        /*00cc*/ 	.byte	0x04, 0x05
        /*00ce*/ 	.short	(.L_1355 - .L_1354)
.L_1354:
        /*00d0*/ 	.word	0x000001c0
        /*00d4*/ 	.word	0x00000001
        /*00d8*/ 	.word	0x00000001


	//----- nvinfo : EIATTR_CRS_STACK_SIZE
	.align		4
.L_1355:
        /*00dc*/ 	.byte	0x04, 0x1e
        /*00de*/ 	.short	(.L_1357 - .L_1356)
.L_1356:
        /*00e0*/ 	.word	0x00000000


	//----- nvinfo : EIATTR_CBANK_PARAM_SIZE
	.align		4
.L_1357:
        /*00e4*/ 	.byte	0x03, 0x19
        /*00e6*/ 	.short	0x00a0


	//----- nvinfo : EIATTR_PARAM_CBANK
	.align		4
        /*00e8*/ 	.byte	0x04, 0x0a
        /*00ea*/ 	.short	(.L_1359 - .L_1358)
	.align		4
.L_1358:
        /*00ec*/ 	.word	index@(.nv.constant0._Z35group_norm_nhwc_fwd_one_pass_kernelI11Bf16IOFp16WLi64ELi56ELi448EEv26Group_norm_nhwc_fwd_params)
        /*00f0*/ 	.short	0x0380
        /*00f2*/ 	.short	0x00a0


	//----- nvinfo : EIATTR_SW_WAR
	.align		4
.L_1359:
        /*00f4*/ 	.byte	0x04, 0x36
        /*00f6*/ 	.short	(.L_1361 - .L_1360)
.L_1360:
        /*00f8*/ 	.word	0x00000008
.L_1361:


//--------------------- .nv.info._Z35group_norm_nhwc_fwd_one_pass_kernelI11Bf16IOFp16WLi128ELi56ELi448EEv26Group_norm_nhwc_fwd_params --------------------------
	.section	.nv.info._Z35group_norm_nhwc_fwd_one_pass_kernelI11Bf16IOFp16WLi128ELi56ELi448EEv26Group_norm_nhwc_fwd_params,"",@"SHT_CUDA_INFO"
	.sectionflags	@""
	.align	4


	//----- nvinfo : EIATTR_CUDA_API_VERSION
	.align		4
        /*0000*/ 	.byte	0x04, 0x37
        /*0002*/ 	.short	(.L_1363 - .L_1362)
.L_1362:
        /*0004*/ 	.word	0x00000082


	//----- nvinfo : EIATTR_KPARAM_INFO
	.align		4
.L_1363:
        /*0008*/ 	.byte	0x04, 0x17
        /*000a*/ 	.short	(.L_1365 - .L_1364)
.L_1364:
        /*000c*/ 	.word	0x00000000
        /*0010*/ 	.short	0x0000
        /*0012*/ 	.short	0x0000
        /*0014*/ 	.byte	0x00, 0xf0, 0x81, 0x02


	//----- nvinfo : EIATTR_SPARSE_MMA_MASK
	.align		4
.L_1365:
        /*0018*/ 	.byte	0x03, 0x50
        /*001a*/ 	.short	0x0000


	//----- nvinfo : EIATTR_MAXREG_COUNT
	.align		4
        /*001c*/ 	.byte	0x03, 0x1b
        /*001e*/ 	.short	0x0080


	//----- nvinfo : EIATTR_NUM_BARRIERS
	.align		4
        /*0020*/ 	.byte	0x02, 0x4c
        /*0022*/ 	.byte	0x01
	.zero		1


	//----- nvinfo : EIATTR_MERCURY_ISA_VERSION
	.align		4
        /*0024*/ 	.byte	0x03, 0x5f
        /*0026*/ 	.short	0x0101


	//----- nvinfo : EIATTR_COOP_GROUP_MASK_REGIDS
	.align		4
        /*0028*/ 	.byte	0x04, 0x29
        /*002a*/ 	.short	(.L_1367 - .L_1366)


	//   ....[0]....
.L_1366:
        /*002c*/ 	.word	0xffffffff


	//   ....[1]....
        /*0030*/ 	.word	0xffffffff


	//   ....[2]....
        /*0034*/ 	.word	0xffffffff


	//   ....[3]....
        /*0038*/ 	.word	0xffffffff


	//   ....[4]....
        /*003c*/ 	.word	0xffffffff


	//   ....[5]....
        /*0040*/ 	.word	0xffffffff


	//   ....[6]....
        /*0044*/ 	.word	0xffffffff


	//   ....[7]....
        /*0048*/ 	.word	0xffffffff


	//   ....[8]....
        /*004c*/ 	.word	0xffffffff


	//   ....[9]....
        /*0050*/ 	.word	0xffffffff


	//----- nvinfo : EIATTR_COOP_GROUP_INSTR_OFFSETS
	.align		4
.L_1367:
        /*0054*/ 	.byte	0x04, 0x28
        /*0056*/ 	.short	(.L_1369 - .L_1368)


	//   ....[0]....
.L_1368:
        /*0058*/ 	.word	0x00001040


	//   ....[1]....
        /*005c*/ 	.word	0x00001050


	//   ....[2]....
        /*0060*/ 	.word	0x00001080


	//   ....[3]....
        /*0064*/ 	.word	0x00001090


	//   ....[4]....
        /*0068*/ 	.word	0x000010d0


	//   ....[5]....
        /*006c*/ 	.word	0x000010e0


	//   ....[6]....
        /*0070*/ 	.word	0x00001120


	//   ....[7]....
        /*0074*/ 	.word	0x00001130


	//   ....[8]....
        /*0078*/ 	.word	0x000011c0


	//   ....[9]....
        /*007c*/ 	.word	0x000011d0


	//----- nvinfo : EIATTR_VRC_CTA_INIT_COUNT
	.align		4
.L_1369:
        /*0080*/ 	.byte	0x02, 0x4a
	.zero		1
	.zero		1


	//----- nvinfo : EIATTR_EXIT_INSTR_OFFSETS
	.align		4
        /*0084*/ 	.byte	0x04, 0x1c
        /*0086*/ 	.short	(.L_1371 - .L_1370)


	//   ....[0]....
.L_1370:
        /*0088*/ 	.word	0x00000060


	//   ....[1]....
        /*008c*/ 	.word	0x00003ed0


	//----- nvinfo : EIATTR_MAX_THREADS
	.align		4
.L_1371:
        /*0090*/ 	.byte	0x04, 0x05
        /*0092*/ 	.short	(.L_1373 - .L_1372)
.L_1372:
        /*0094*/ 	.word	0x000001c0
        /*0098*/ 	.word	0x00000001
        /*009c*/ 	.word	0x00000001


	//----- nvinfo : EIATTR_CRS_STACK_SIZE
	.align		4
.L_1373:
        /*00a0*/ 	.byte	0x04, 0x1e
        /*00a2*/ 	.short	(.L_1375 - .L_1374)
.L_1374:
        /*00a4*/ 	.word	0x00000000


	//----- nvinfo : EIATTR_CBANK_PARAM_SIZE
	.align		4
.L_1375:
        /*00a8*/ 	.byte	0x03, 0x19
        /*00aa*/ 	.short	0x00a0


	//----- nvinfo : EIATTR_PARAM_CBANK
	.align		4
        /*00ac*/ 	.byte	0x04, 0x0a
        /*00ae*/ 	.short	(.L_1377 - .L_1376)
	.align		4
.L_1376:
        /*00b0*/ 	.word	index@(.nv.constant0._Z35group_norm_nhwc_fwd_one_pass_kernelI11Bf16IOFp16WLi128ELi56ELi448EEv26Group_norm_nhwc_fwd_params)
        /*00b4*/ 	.short	0x0380
        /*00b6*/ 	.short	0x00a0


	//----- nvinfo : EIATTR_SW_WAR
	.align		4
.L_1377:
        /*00b8*/ 	.byte	0x04, 0x36
        /*00ba*/ 	.short	(.L_1379 - .L_1378)
.L_1378:
        /*00bc*/ 	.word	0x00000008
.L_1379:


//--------------------- .nv.info._Z35group_norm_nhwc_fwd_one_pass_kernelI11Bf16IOFp16WLi256ELi56ELi448EEv26Group_norm_nhwc_fwd_params --------------------------
	.section	.nv.info._Z35group_norm_nhwc_fwd_one_pass_kernelI11Bf16IOFp16WLi256ELi56ELi448EEv26Group_norm_nhwc_fwd_params,"",@"SHT_CUDA_INFO"
	.sectionflags	@""
	.align	4


	//----- nvinfo : EIATTR_CUDA_API_VERSION
	.align		4
        /*0000*/ 	.byte	0x04, 0x37
        /*0002*/ 	.short	(.L_1381 - .L_1380)
.L_1380:
        /*0004*/ 	.word	0x00000082


	//----- nvinfo : EIATTR_KPARAM_INFO
	.align		4
.L_1381:
        /*0008*/ 	.byte	0x04, 0x17
        /*000a*/ 	.short	(.L_1383 - .L_1382)
.L_1382:
        /*000c*/ 	.word	0x00000000
        /*0010*/ 	.short	0x0000
        /*0012*/ 	.short	0x0000
        /*0014*/ 	.byte	0x00, 0xf0, 0x81, 0x02


	//----- nvinfo : EIATTR_SPARSE_MMA_MASK
	.align		4
.L_1383:
        /*0018*/ 	.byte	0x03, 0x50
        /*001a*/ 	.short	0x0000


	//----- nvinfo : EIATTR_MAXREG_COUNT
	.align		4
        /*001c*/ 	.byte	0x03, 0x1b
        /*001e*/ 	.short	0x0080


	//----- nvinfo : EIATTR_NUM_BARRIERS
	.align		4
        /*0020*/ 	.byte	0x02, 0x4c
        /*0022*/ 	.byte	0x01
	.zero		1


	//----- nvinfo : EIATTR_MERCURY_ISA_VERSION
	.align		4
        /*0024*/ 	.byte	0x03, 0x5f
        /*0026*/ 	.short	0x0101


	//----- nvinfo : EIATTR_COOP_GROUP_MASK_REGIDS
	.align		4
        /*0028*/ 	.byte	0x04, 0x29
        /*002a*/ 	.short	(.L_1385 - .L_1384)


	//   ....[0]....
.L_1384:
        /*002c*/ 	.word	0xffffffff


	//   ....[1]....
        /*0030*/ 	.word	0xffffffff


	//   ....[2]....
        /*0034*/ 	.word	0xffffffff


	//   ....[3]....
        /*0038*/ 	.word	0xffffffff


	//   ....[4]....
        /*003c*/ 	.word	0xffffffff


	//   ....[5]....
        /*0040*/ 	.word	0xffffffff


	//   ....[6]....
        /*0044*/ 	.word	0xffffffff


	//   ....[7]....
        /*0048*/ 	.word	0xffffffff


	//   ....[8]....
        /*004c*/ 	.word	0xffffffff


	//   ....[9]....
        /*0050*/ 	.word	0xffffffff


	//----- nvinfo : EIATTR_COOP_GROUP_INSTR_OFFSETS
	.align		4
.L_1385:
        /*0054*/ 	.byte	0x04, 0x28
        /*0056*/ 	.short	(.L_1387 - .L_1386)


	//   ....[0]....
.L_1386:
        /*0058*/ 	.word	0x00001c20


	//   ....[1]....
        /*005c*/ 	.word	0x00001c30


	//   ....[2]....
        /*0060*/ 	.word	0x00001c70


	//   ....[3]....
        /*0064*/ 	.word	0x00001c80


	//   ....[4]....
        /*0068*/ 	.word	0x00001cc0


	//   ....[5]....
        /*006c*/ 	.word	0x00001cd0


	//   ....[6]....
        /*0070*/ 	.word	0x00001d10


	//   ....[7]....
        /*0074*/ 	.word	0x00001d20


	//   ....[8]....
        /*0078*/ 	.word	0x00001da0


	//   ....[9]....
        /*007c*/ 	.word	0x00001db0


	//----- nvinfo : EIATTR_VRC_CTA_INIT_COUNT
	.align		4
.L_1387:
        /*0080*/ 	.byte	0x02, 0x4a
	.zero		1
	.zero		1


	//----- nvinfo : EIATTR_EXIT_INSTR_OFFSETS
	.align		4
        /*0084*/ 	.byte	0x04, 0x1c
        /*0086*/ 	.short	(.L_1389 - .L_1388)


	//   ....[0]....
.L_1388:
        /*0088*/ 	.word	0x00000060


	//   ....[1]....
        /*008c*/ 	.word	0x00006620


	//----- nvinfo : EIATTR_MAX_THREADS
	.align		4
.L_1389:
        /*0090*/ 	.byte	0x04, 0x05
        /*0092*/ 	.short	(.L_1391 - .L_1390)
.L_1390:
        /*0094*/ 	.word	0x000001c0
        /*0098*/ 	.word	0x00000001
        /*009c*/ 	.word	0x00000001


	//----- nvinfo : EIATTR_CRS_STACK_SIZE
	.align		4
.L_1391:
        /*00a0*/ 	.byte	0x04, 0x1e
        /*00a2*/ 	.short	(.L_1393 - .L_1392)
.L_1392:
        /*00a4*/ 	.word	0x00000000


	//----- nvinfo : EIATTR_CBANK_PARAM_SIZE
	.align		4
.L_1393:
        /*00a8*/ 	.byte	0x03, 0x19
        /*00aa*/ 	.short	0x00a0


	//----- nvinfo : EIATTR_PARAM_CBANK
	.align		4
        /*00ac*/ 	.byte	0x04, 0x0a
        /*00ae*/ 	.short	(.L_1395 - .L_1394)
	.align		4
.L_1394:
        /*00b0*/ 	.word	index@(.nv.constant0._Z35group_norm_nhwc_fwd_one_pass_kernelI11Bf16IOFp16WLi256ELi56ELi448EEv26Group_norm_nhwc_fwd_params)
        /*00b4*/ 	.short	0x0380
        /*00b6*/ 	.short	0x00a0


	//----- nvinfo : EIATTR_SW_WAR
	.align		4
.L_1395:
        /*00b8*/ 	.byte	0x04, 0x36
        /*00ba*/ 	.short	(.L_1397 - .L_1396)
.L_1396:
        /*00bc*/ 	.word	0x00000008
.L_1397:


//--------------------- .nv.info._Z35group_norm_nhwc_fwd_one_pass_kernelI11Bf16IOFp16WLi512ELi56ELi448EEv26Group_norm_nhwc_fwd_params --------------------------
	.section	.nv.info._Z35group_norm_nhwc_fwd_one_pass_kernelI11Bf16IOFp16WLi512ELi56ELi448EEv26Group_norm_nhwc_fwd_params,"",@"SHT_CUDA_INFO"
	.sectionflags	@""
	.align	4


	//----- nvinfo : EIATTR_CUDA_API_VERSION
	.align		4
        /*0000*/ 	.byte	0x04, 0x37
        /*0002*/ 	.short	(.L_1399 - .L_1398)
.L_1398:
        /*0004*/ 	.word	0x00000082


	//----- nvinfo : EIATTR_KPARAM_INFO
	.align		4
.L_1399:
        /*0008*/ 	.byte	0x04, 0x17
        /*000a*/ 	.short	(.L_1401 - .L_1400)
.L_1400:
        /*000c*/ 	.word	0x00000000
        /*0010*/ 	.short	0x0000
        /*0012*/ 	.short	0x0000
        /*0014*/ 	.byte	0x00, 0xf0, 0x81, 0x02


	//----- nvinfo : EIATTR_SPARSE_MMA_MASK
	.align		4
.L_1401:
        /*0018*/ 	.byte	0x03, 0x50
        /*001a*/ 	.short	0x0000


	//----- nvinfo : EIATTR_MAXREG_COUNT
	.align		4
        /*001c*/ 	.byte	0x03, 0x1b
        /*001e*/ 	.short	0x0080


	//----- nvinfo : EIATTR_NUM_BARRIERS
	.align		4
        /*0020*/ 	.byte	0x02, 0x4c
        /*0022*/ 	.byte	0x01
	.zero		1


	//----- nvinfo : EIATTR_MERCURY_ISA_VERSION
	.align		4
        /*0024*/ 	.byte	0x03, 0x5f
        /*0026*/ 	.short	0x0101


	//----- nvinfo : EIATTR_COOP_GROUP_MASK_REGIDS
	.align		4
        /*0028*/ 	.byte	0x04, 0x29
        /*002a*/ 	.short	(.L_1403 - .L_1402)


	//   ....[0]....
.L_1402:
        /*002c*/ 	.word	0xffffffff


	//   ....[1]....
        /*0030*/ 	.word	0xffffffff


	//   ....[2]....
        /*0034*/ 	.word	0xffffffff


	//   ....[3]....
        /*0038*/ 	.word	0xffffffff


	//   ....[4]....
        /*003c*/ 	.word	0xffffffff


	//   ....[5]....
        /*0040*/ 	.word	0xffffffff


	//   ....[6]....
        /*0044*/ 	.word	0xffffffff


	//   ....[7]....
        /*0048*/ 	.word	0xffffffff


	//   ....[8]....
        /*004c*/ 	.word	0xffffffff


	//   ....[9]....
        /*0050*/ 	.word	0xffffffff


	//----- nvinfo : EIATTR_COOP_GROUP_INSTR_OFFSETS
	.align		4
.L_1403:
        /*0054*/ 	.byte	0x04, 0x28
        /*0056*/ 	.short	(.L_1405 - .L_1404)


	//   ....[0]....
.L_1404:
        /*0058*/ 	.word	0x00003400


	//   ....[1]....
        /*005c*/ 	.word	0x00003410


	//   ....[2]....
        /*0060*/ 	.word	0x00003450


	//   ....[3]....
        /*0064*/ 	.word	0x00003460


	//   ....[4]....
        /*0068*/ 	.word	0x000034a0


	//   ....[5]....
        /*006c*/ 	.word	0x000034b0


	//   ....[6]....
        /*0070*/ 	.word	0x000034f0


	//   ....[7]....
        /*0074*/ 	.word	0x00003500


	//   ....[8]....
        /*0078*/ 	.word	0x00003590


	//   ....[9]....
        /*007c*/ 	.word	0x000035a0


	//----- nvinfo : EIATTR_VRC_CTA_INIT_COUNT
	.align		4
.L_1405:
        /*0080*/ 	.byte	0x02, 0x4a
	.zero		1
	.zero		1


	//----- nvinfo : EIATTR_EXIT_INSTR_OFFSETS
	.align		4
        /*0084*/ 	.byte	0x04, 0x1c
        /*0086*/ 	.short	(.L_1407 - .L_1406)


	//   ....[0]....
.L_1406:
        /*0088*/ 	.word	0x00000060


	//   ....[1]....
        /*008c*/ 	.word	0x0000bb00


	//----- nvinfo : EIATTR_MAX_THREADS
	.align		4
.L_1407:
        /*0090*/ 	.byte	0x04, 0x05
        /*0092*/ 	.short	(.L_1409 - .L_1408)
.L_1408:
        /*0094*/ 	.word	0x000001c0
        /*0098*/ 	.word	0x00000001
        /*009c*/ 	.word	0x00000001


	//----- nvinfo : EIATTR_CRS_STACK_SIZE
	.align		4
.L_1409:
        /*00a0*/ 	.byte	0x04, 0x1e
        /*00a2*/ 	.short	(.L_1411 - .L_1410)
.L_1410:
        /*00a4*/ 	.word	0x00000000


	//----- nvinfo : EIATTR_CBANK_PARAM_SIZE
	.align		4
.L_1411:
        /*00a8*/ 	.byte	0x03, 0x19
        /*00aa*/ 	.short	0x00a0


	//----- nvinfo : EIATTR_PARAM_CBANK
	.align		4
        /*00ac*/ 	.byte	0x04, 0x0a
        /*00ae*/ 	.short	(.L_1413 - .L_1412)
	.align		4
.L_1412:
        /*00b0*/ 	.word	index@(.nv.constant0._Z35group_norm_nhwc_fwd_one_pass_kernelI11Bf16IOFp16WLi512ELi56ELi448EEv26Group_norm_nhwc_fwd_params)
        /*00b4*/ 	.short	0x0380
        /*00b6*/ 	.short	0x00a0


	//----- nvinfo : EIATTR_SW_WAR
	.align		4
.L_1413:
        /*00b8*/ 	.byte	0x04, 0x36
        /*00ba*/ 	.short	(.L_1415 - .L_1414)
.L_1414:
        /*00bc*/ 	.word	0x00000008
.L_1415:


//--------------------- .nv.info._Z35group_norm_nhwc_fwd_one_pass_kernelI11Fp16IOFp32WLi64ELi56ELi448EEv26Group_norm_nhwc_fwd_params --------------------------
	.section	.nv.info._Z35group_norm_nhwc_fwd_one_pass_kernelI11Fp16IOFp32WLi64ELi56ELi448EEv26Group_norm_nhwc_fwd_params,"",@"SHT_CUDA_INFO"
	.sectionflags	@""
	.align	4


	//----- nvinfo : EIATTR_CUDA_API_VERSION
	.align		4
        /*0000*/ 	.byte	0x04, 0x37
        /*0002*/ 	.short	(.L_1417 - .L_1416)
.L_1416:
        /*0004*/ 	.word	0x00000082


	//----- nvinfo : EIATTR_KPARAM_INFO
	.align		4
.L_1417:
        /*0008*/ 	.byte	0x04, 0x17
        /*000a*/ 	.short	(.L_1419 - .L_1418)
.L_1418:
        /*000c*/ 	.word	0x00000000
        /*0010*/ 	.short	0x0000
        /*0012*/ 	.short	0x0000
        /*0014*/ 	.byte	0x00, 0xf0, 0x81, 0x02


	//----- nvinfo : EIATTR_SPARSE_MMA_MASK
	.align		4
.L_1419:
        /*0018*/ 	.byte	0x03, 0x50
        /*001a*/ 	.short	0x0000


	//----- nvinfo : EIATTR_MAXREG_COUNT
	.align		4
        /*001c*/ 	.byte	0x03, 0x1b
        /*001e*/ 	.short	0x0080


	//----- nvinfo : EIATTR_NUM_BARRIERS
	.align		4
        /*0020*/ 	.byte	0x02, 0x4c
        /*0022*/ 	.byte	0x01
	.zero		1


	//----- nvinfo : EIATTR_MERCURY_ISA_VERSION
	.align		4
        /*0024*/ 	.byte	0x03, 0x5f
        /*0026*/ 	.short	0x0101


	//----- nvinfo : EIATTR_INT_WARP_WIDE_INSTR_OFFSETS
	.align		4
        /*0028*/ 	.byte	0x04, 0x31
        /*002a*/ 	.short	(.L_1421 - .L_1420)


	//   ....[0]....
.L_1420:
        /*002c*/ 	.word	0x000012d0


	//   ....[1]....
        /*0030*/ 	.word	0x00001340


	//   ....[2]....
        /*0034*/ 	.word	0x00001350


	//   ....[3]....
        /*0038*/ 	.word	0x00001380


	//   ....[4]....
        /*003c*/ 	.word	0x00001540


	//   ....[5]....
        /*0040*/ 	.word	0x000015a0


	//   ....[6]....
        /*0044*/ 	.word	0x000015c0


	//   ....[7]....
        /*0048*/ 	.word	0x000015f0


	//   ....[8]....
        /*004c*/ 	.word	0x00001920


	//   ....[9]....
        /*0050*/ 	.word	0x00001940


	//   ....[10]....
        /*0054*/ 	.word	0x00001960


	//   ....[11]....
        /*0058*/ 	.word	0x00001980


	//   ....[12]....
        /*005c*/ 	.word	0x00001be0


	//   ....[13]....
        /*0060*/ 	.word	0x00001c00


	//----- nvinfo : EIATTR_COOP_GROUP_MASK_REGIDS
	.align		4
.L_1421:
        /*0064*/ 	.byte	0x04, 0x29
        /*0066*/ 	.short	(.L_1423 - .L_1422)


	//   ....[0]....
.L_1422:
        /*0068*/ 	.word	0xffffffff


	//   ....[1]....
        /*006c*/ 	.word	0xffffffff


	//   ....[2]....
        /*0070*/ 	.word	0xffffffff


	//   ....[3]....
        /*0074*/ 	.word	0xffffffff


	//   ....[4]....
        /*0078*/ 	.word	0xffffffff


	//   ....[5]....
        /*007c*/ 	.word	0xffffffff


	//   ....[6]....
        /*0080*/ 	.word	0xffffffff


	//   ....[7]....
        /*0084*/ 	.word	0xffffffff


	//   ....[8]....
        /*0088*/ 	.word	0xffffffff


	//   ....[9]....
        /*008c*/ 	.word	0xffffffff


	//----- nvinfo : EIATTR_COOP_GROUP_INSTR_OFFSETS
	.align		4
.L_1423:
        /*0090*/ 	.byte	0x04, 0x28
        /*0092*/ 	.short	(.L_1425 - .L_1424)


	//   ....[0]....
.L_1424:
        /*0094*/ 	.word	0x00000a60


	//   ....[1]....
        /*0098*/ 	.word	0x00000a70


	//   ....[2]....
        /*009c*/ 	.word	0x00000aa0


	//   ....[3]....
        /*00a0*/ 	.word	0x00000ac0


	//   ....[4]....
        /*00a4*/ 	.word	0x00000af0


	//   ....[5]....
        /*00a8*/ 	.word	0x00000b10


	//   ....[6]....
        /*00ac*/ 	.word	0x00000b40


	//   ....[7]....
        /*00b0*/ 	.word	0x00000b60


	//   ....[8]....
        /*00b4*/ 	.word	0x00000bb0


	//   ....[9]....
        /*00b8*/ 	.word	0x00000bc0


	//----- nvinfo : EIATTR_VRC_CTA_INIT_COUNT
	.align		4
.L_1425:
        /*00bc*/ 	.byte	0x02, 0x4a
	.zero		1
	.zero		1


	//----- nvinfo : EIATTR_EXIT_INSTR_OFFSETS
	.align		4
        /*00c0*/ 	.byte	0x04, 0x1c
        /*00c2*/ 	.short	(.L_1427 - .L_1426)


	//   ....[0]....
.L_1426:
        /*00c4*/ 	.word	0x00000070


	//   ....[1]....
        /*00c8*/ 	.word	0x00002fb0


	//----- nvinfo : EIATTR_MAX_THREADS
	.align		4
.L_1427:
        /*00cc*/ 	.byte	0x04, 0x05
        /*00ce*/ 	.short	(.L_1429 - .L_1428)
.L_1428:
        /*00d0*/ 	.word	0x000001c0
        /*00d4*/ 	.word	0x00000001
        /*00d8*/ 	.word	0x00000001


	//----- nvinfo : EIATTR_CRS_STACK_SIZE
	.align		4
.L_1429:
        /*00dc*/ 	.byte	0x04, 0x1e
        /*00de*/ 	.short	(.L_1431 - .L_1430)
.L_1430:
        /*00e0*/ 	.word	0x00000000


	//----- nvinfo : EIATTR_CBANK_PARAM_SIZE
	.align		4
.L_1431:
        /*00e4*/ 	.byte	0x03, 0x19
        /*00e6*/ 	.short	0x00a0


	//----- nvinfo : EIATTR_PARAM_CBANK
	.align		4
        /*00e8*/ 	.byte	0x04, 0x0a
        /*00ea*/ 	.short	(.L_1433 - .L_1432)
	.align		4
.L_1432:
        /*00ec*/ 	.word	index@(.nv.constant0._Z35group_norm_nhwc_fwd_one_pass_kernelI11Fp16IOFp32WLi64ELi56ELi448EEv26Group_norm_nhwc_fwd_params)
        /*00f0*/ 	.short	0x0380
        /*00f2*/ 	.short	0x00a0


	//----- nvinfo : EIATTR_SW_WAR
	.align		4
.L_1433:
        /*00f4*/ 	.byte	0x04, 0x36
        /*00f6*/ 	.short	(.L_1435 - .L_1434)
.L_1434:
        /*00f8*/ 	.word	0x00000008
.L_1435:


//--------------------- .nv.info._Z35group_norm_nhwc_fwd_one_pass_kernelI11Fp16IOFp32WLi128ELi56ELi448EEv26Group_norm_nhwc_fwd_params --------------------------
	.section	.nv.info._Z35group_norm_nhwc_fwd_one_pass_kernelI11Fp16IOFp32WLi128ELi56ELi448EEv26Group_norm_nhwc_fwd_params,"",@"SHT_CUDA_INFO"
	.sectionflags	@""
	.align	4


	//----- nvinfo : EIATTR_CUDA_API_VERSION
	.align		4
        /*0000*/ 	.byte	0x04, 0x37
        /*0002*/ 	.short	(.L_1437 - .L_1436)
.L_1436:
        /*0004*/ 	.word	0x00000082


	//----- nvinfo : EIATTR_KPARAM_INFO
	.align		4
.L_1437:
        /*0008*/ 	.byte	0x04, 0x17
        /*000a*/ 	.short	(.L_1439 - .L_1438)
.L_1438:
        /*000c*/ 	.word	0x00000000
        /*0010*/ 	.short	0x0000
        /*0012*/ 	.short	0x0000
        /*0014*/ 	.byte	0x00, 0xf0, 0x81, 0x02


	//----- nvinfo : EIATTR_SPARSE_MMA_MASK
	.align		4
.L_1439:
        /*0018*/ 	.byte	0x03, 0x50
        /*001a*/ 	.short	0x0000


	//----- nvinfo : EIATTR_MAXREG_COUNT
	.align		4
        /*001c*/ 	.byte	0x03, 0x1b
        /*001e*/ 	.short	0x0080


	//----- nvinfo : EIATTR_NUM_BARRIERS
	.align		4
        /*0020*/ 	.byte	0x02, 0x4c
        /*0022*/ 	.byte	0x01
	.zero		1


	//----- nvinfo : EIATTR_MERCURY_ISA_VERSION
	.align		4
        /*0024*/ 	.byte	0x03, 0x5f
        /*0026*/ 	.short	0x0101


	//----- nvinfo : EIATTR_COOP_GROUP_MASK_REGIDS
	.align		4
        /*0028*/ 	.byte	0x04, 0x29
        /*002a*/ 	.short	(.L_1441 - .L_1440)


	//   ....[0]....
.L_1440:
        /*002c*/ 	.word	0xffffffff


	//   ....[1]....
        /*0030*/ 	.word	0xffffffff


	//   ....[2]....
        /*0034*/ 	.word	0xffffffff


	//   ....[3]....
        /*0038*/ 	.word	0xffffffff


	//   ....[4]....
        /*003c*/ 	.word	0xffffffff


	//   ....[5]....
        /*0040*/ 	.word	0xffffffff


	//   ....[6]....
        /*0044*/ 	.word	0xffffffff


	//   ....[7]....
        /*0048*/ 	.word	0xffffffff


	//   ....[8]....
        /*004c*/ 	.word	0xffffffff


	//   ....[9]....
        /*0050*/ 	.word	0xffffffff


	//----- nvinfo : EIATTR_COOP_GROUP_INSTR_OFFSETS
	.align		4
.L_1441:
        /*0054*/ 	.byte	0x04, 0x28
        /*0056*/ 	.short	(.L_1443 - .L_1442)


	//   ....[0]....
.L_1442:
        /*0058*/ 	.word	0x00000fc0


	//   ....[1]....
        /*005c*/ 	.word	0x00000fd0


	//   ....[2]....
        /*0060*/ 	.word	0x00001000


	//   ....[3]....
        /*0064*/ 	.word	0x00001010


	//   ....[4]....
        /*0068*/ 	.word	0x00001050


	//   ....[5]....
        /*006c*/ 	.word	0x00001060


	//   ....[6]....
        /*0070*/ 	.word	0x000010a0


	//   ....[7]....
        /*0074*/ 	.word	0x000010b0


	//   ....[8]....
        /*0078*/ 	.word	0x00001140


	//   ....[9]....
        /*007c*/ 	.word	0x00001150


	//----- nvinfo : EIATTR_VRC_CTA_INIT_COUNT
	.align		4
.L_1443:
        /*0080*/ 	.byte	0x02, 0x4a
	.zero		1
	.zero		1


	//----- nvinfo : EIATTR_EXIT_INSTR_OFFSETS
	.align		4
        /*0084*/ 	.byte	0x04, 0x1c
        /*0086*/ 	.short	(.L_1445 - .L_1444)


	//   ....[0]....
.L_1444:
        /*0088*/ 	.word	0x00000060


	//   ....[1]....
        /*008c*/ 	.word	0x00003df0


	//----- nvinfo : EIATTR_MAX_THREADS
	.align		4
.L_1445:
        /*0090*/ 	.byte	0x04, 0x05
        /*0092*/ 	.short	(.L_1447 - .L_1446)
.L_1446:
        /*0094*/ 	.word	0x000001c0
        /*0098*/ 	.word	0x00000001
        /*009c*/ 	.word	0x00000001


	//----- nvinfo : EIATTR_CRS_STACK_SIZE
	.align		4
.L_1447:
        /*00a0*/ 	.byte	0x04, 0x1e
        /*00a2*/ 	.short	(.L_1449 - .L_1448)
.L_1448:
        /*00a4*/ 	.word	0x00000000


	//----- nvinfo : EIATTR_CBANK_PARAM_SIZE
	.align		4
.L_1449:
        /*00a8*/ 	.byte	0x03, 0x19
        /*00aa*/ 	.short	0x00a0


	//----- nvinfo : EIATTR_PARAM_CBANK
	.align		4
        /*00ac*/ 	.byte	0x04, 0x0a
        /*00ae*/ 	.short	(.L_1451 - .L_1450)
	.align		4
.L_1450:
        /*00b0*/ 	.word	index@(.nv.constant0._Z35group_norm_nhwc_fwd_one_pass_kernelI11Fp16IOFp32WLi128ELi56ELi448EEv26Group_norm_nhwc_fwd_params)
        /*00b4*/ 	.short	0x0380
        /*00b6*/ 	.short	0x00a0


	//----- nvinfo : EIATTR_SW_WAR
	.align		4
.L_1451:
        /*00b8*/ 	.byte	0x04, 0x36
        /*00ba*/ 	.short	(.L_1453 - .L_1452)
.L_1452:
        /*00bc*/ 	.word	0x00000008
.L_1453:


//--------------------- .nv.info._Z35group_norm_nhwc_fwd_one_pass_kernelI11Fp16IOFp32WLi256ELi56ELi448EEv26Group_norm_nhwc_fwd_params --------------------------
	.section	.nv.info._Z35group_norm_nhwc_fwd_one_pass_kernelI11Fp16IOFp32WLi256ELi56ELi448EEv26Group_norm_nhwc_fwd_params,"",@"SHT_CUDA_INFO"
	.sectionflags	@""
	.align	4


	//----- nvinfo : EIATTR_CUDA_API_VERSION
	.align		4
        /*0000*/ 	.byte	0x04, 0x37
        /*0002*/ 	.short	(.L_1455 - .L_1454)
.L_1454:
        /*0004*/ 	.word	0x00000082


	//----- nvinfo : EIATTR_KPARAM_INFO
	.align		4
.L_1455:
        /*0008*/ 	.byte	0x04, 0x17
        /*000a*/ 	.short	(.L_1457 - .L_1456)
.L_1456:
        /*000c*/ 	.word	0x00000000
        /*0010*/ 	.short	0x0000
        /*0012*/ 	.short	0x0000
        /*0014*/ 	.byte	0x00, 0xf0, 0x81, 0x02


	//----- nvinfo : EIATTR_SPARSE_MMA_MASK
	.align		4
.L_1457:
        /*0018*/ 	.byte	0x03, 0x50
        /*001a*/ 	.short	0x0000


	//----- nvinfo : EIATTR_MAXREG_COUNT
	.align		4
        /*001c*/ 	.byte	0x03, 0x1b
        /*001e*/ 	.short	0x0080


	//----- nvinfo : EIATTR_NUM_BARRIERS
	.align		4
        /*0020*/ 	.byte	0x02, 0x4c
        /*0022*/ 	.byte	0x01
	.zero		1


	//----- nvinfo : EIATTR_MERCURY_ISA_VERSION
	.align		4
        /*0024*/ 	.byte	0x03, 0x5f
        /*0026*/ 	.short	0x0101


	//----- nvinfo : EIATTR_COOP_GROUP_MASK_REGIDS
	.align		4
        /*0028*/ 	.byte	0x04, 0x29
        /*002a*/ 	.short	(.L_1459 - .L_1458)


	//   ....[0]....
.L_1458:
        /*002c*/ 	.word	0xffffffff


	//   ....[1]....
        /*0030*/ 	.word	0xffffffff


	//   ....[2]....
        /*0034*/ 	.word	0xffffffff


	//   ....[3]....
        /*0038*/ 	.word	0xffffffff


	//   ....[4]....
        /*003c*/ 	.word	0xffffffff


	//   ....[5]....
        /*0040*/ 	.word	0xffffffff


	//   ....[6]....
        /*0044*/ 	.word	0xffffffff


	//   ....[7]....
        /*0048*/ 	.word	0xffffffff


	//   ....[8]....
        /*004c*/ 	.word	0xffffffff


	//   ....[9]....
        /*0050*/ 	.word	0xffffffff


	//----- nvinfo : EIATTR_COOP_GROUP_INSTR_OFFSETS
	.align		4
.L_1459:
        /*0054*/ 	.byte	0x04, 0x28
        /*0056*/ 	.short	(.L_1461 - .L_1460)


	//   ....[0]....
.L_1460:
        /*0058*/ 	.word	0x00001b30


	//   ....[1]....
        /*005c*/ 	.word	0x00001b40


	//   ....[2]....
        /*0060*/ 	.word	0x00001b70


	//   ....[3]....
        /*0064*/ 	.word	0x00001b80


	//   ....[4]....
        /*0068*/ 	.word	0x00001bc0


	//   ....[5]....
        /*006c*/ 	.word	0x00001bd0


	//   ....[6]....
        /*0070*/ 	.word	0x00001c10


	//   ....[7]....
        /*0074*/ 	.word	0x00001c20


	//   ....[8]....
        /*0078*/ 	.word	0x00001ca0


	//   ....[9]....
        /*007c*/ 	.word	0x00001cb0


	//----- nvinfo : EIATTR_VRC_CTA_INIT_COUNT
	.align		4
.L_1461:
        /*0080*/ 	.byte	0x02, 0x4a
	.zero		1
	.zero		1


	//----- nvinfo : EIATTR_EXIT_INSTR_OFFSETS
	.align		4
        /*0084*/ 	.byte	0x04, 0x1c
        /*0086*/ 	.short	(.L_1463 - .L_1462)


	//   ....[0]....
.L_1462:
        /*0088*/ 	.word	0x00000060


	//   ....[1]....
        /*008c*/ 	.word	0x000064c0


	//----- nvinfo : EIATTR_MAX_THREADS
	.align		4
.L_1463:
        /*0090*/ 	.byte	0x04, 0x05
        /*0092*/ 	.short	(.L_1465 - .L_1464)
.L_1464:
        /*0094*/ 	.word	0x000001c0
        /*0098*/ 	.word	0x00000001
        /*009c*/ 	.word	0x00000001


	//----- nvinfo : EIATTR_CRS_STACK_SIZE
	.align		4
.L_1465:
        /*00a0*/ 	.byte	0x04, 0x1e
        /*00a2*/ 	.short	(.L_1467 - .L_1466)
.L_1466:
        /*00a4*/ 	.word	0x00000000


	//----- nvinfo : EIATTR_CBANK_PARAM_SIZE
	.align		4
.L_1467:
        /*00a8*/ 	.byte	0x03, 0x19
        /*00aa*/ 	.short	0x00a0


	//----- nvinfo : EIATTR_PARAM_CBANK
	.align		4
        /*00ac*/ 	.byte	0x04, 0x0a
        /*00ae*/ 	.short	(.L_1469 - .L_1468)
	.align		4
.L_1468:
        /*00b0*/ 	.word	index@(.nv.constant0._Z35group_norm_nhwc_fwd_one_pass_kernelI11Fp16IOFp32WLi256ELi56ELi448EEv26Group_norm_nhwc_fwd_params)
        /*00b4*/ 	.short	0x0380
        /*00b6*/ 	.short	0x00a0


	//----- nvinfo : EIATTR_SW_WAR
	.align		4
.L_1469:
        /*00b8*/ 	.byte	0x04, 0x36
        /*00ba*/ 	.short	(.L_1471 - .L_1470)
.L_1470:
        /*00bc*/ 	.word	0x00000008
.L_1471:


//--------------------- .nv.info._Z35group_norm_nhwc_fwd_one_pass_kernelI11Fp16IOFp32WLi512ELi56ELi448EEv26Group_norm_nhwc_fwd_params --------------------------
	.section	.nv.info._Z35group_norm_nhwc_fwd_one_pass_kernelI11Fp16IOFp32WLi512ELi56ELi448EEv26Group_norm_nhwc_fwd_params,"",@"SHT_CUDA_INFO"
	.sectionflags	@""
	.align	4


	//----- nvinfo : EIATTR_CUDA_API_VERSION
	.align		4
        /*0000*/ 	.byte	0x04, 0x37
        /*0002*/ 	.short	(.L_1473 - .L_1472)
.L_1472:
        /*0004*/ 	.word	0x00000082


	//----- nvinfo : EIATTR_KPARAM_INFO
	.align		4
.L_1473:
        /*0008*/ 	.byte	0x04, 0x17
        /*000a*/ 	.short	(.L_1475 - .L_1474)
.L_1474:
        /*000c*/ 	.word	0x00000000
        /*0010*/ 	.short	0x0000
        /*0012*/ 	.short	0x0000
        /*0014*/ 	.byte	0x00, 0xf0, 0x81, 0x02


	//----- nvinfo : EIATTR_SPARSE_MMA_MASK
	.align		4
.L_1475:
        /*0018*/ 	.byte	0x03, 0x50
        /*001a*/ 	.short	0x0000


	//----- nvinfo : EIATTR_MAXREG_COUNT
	.align		4
        /*001c*/ 	.byte	0x03, 0x1b
        /*001e*/ 	.short	0x0080


	//----- nvinfo : EIATTR_NUM_BARRIERS
	.align		4
        /*0020*/ 	.byte	0x02, 0x4c
        /*0022*/ 	.byte	0x01
	.zero		1


	//----- nvinfo : EIATTR_MERCURY_ISA_VERSION
	.align		4
        /*0024*/ 	.byte	0x03, 0x5f
        /*0026*/ 	.short	0x0101


	//----- nvinfo : EIATTR_COOP_GROUP_MASK_REGIDS
	.align		4
        /*0028*/ 	.byte	0x04, 0x29
        /*002a*/ 	.short	(.L_1477 - .L_1476)


	//   ....[0]....
.L_1476:
        /*002c*/ 	.word	0xffffffff


	//   ....[1]....
        /*0030*/ 	.word	0xffffffff


	//   ....[2]....
        /*0034*/ 	.word	0xffffffff


	//   ....[3]....
        /*0038*/ 	.word	0xffffffff


	//   ....[4]....
        /*003c*/ 	.word	0xffffffff


	//   ....[5]....
        /*0040*/ 	.word	0xffffffff


	//   ....[6]....
        /*0044*/ 	.word	0xffffffff


	//   ....[7]....
        /*0048*/ 	.word	0xffffffff


	//   ....[8]....
        /*004c*/ 	.word	0xffffffff


	//   ....[9]....
        /*0050*/ 	.word	0xffffffff


	//----- nvinfo : EIATTR_COOP_GROUP_INSTR_OFFSETS
	.align		4
.L_1477:
        /*0054*/ 	.byte	0x04, 0x28
        /*0056*/ 	.short	(.L_1479 - .L_1478)


	//   ....[0]....
.L_1478:
        /*0058*/ 	.word	0x000031e0


	//   ....[1]....
        /*005c*/ 	.word	0x000031f0


	//   ....[2]....
        /*0060*/ 	.word	0x00003230


	//   ....[3]....
        /*0064*/ 	.word	0x00003240


	//   ....[4]....
        /*0068*/ 	.word	0x00003280


	//   ....[5]....
        /*006c*/ 	.word	0x00003290


	//   ....[6]....
        /*0070*/ 	.word	0x000032d0


	//   ....[7]....
        /*0074*/ 	.word	0x000032e0


	//   ....[8]....
        /*0078*/ 	.word	0x00003370


	//   ....[9]....
        /*007c*/ 	.word	0x00003380


	//----- nvinfo : EIATTR_VRC_CTA_INIT_COUNT
	.align		4
.L_1479:
        /*0080*/ 	.byte	0x02, 0x4a
	.zero		1
	.zero		1


	//----- nvinfo : EIATTR_EXIT_INSTR_OFFSETS
	.align		4
        /*0084*/ 	.byte	0x04, 0x1c
        /*0086*/ 	.short	(.L_1481 - .L_1480)


	//   ....[0]....
.L_1480:
        /*0088*/ 	.word	0x00000060


	//   ....[1]....
        /*008c*/ 	.word	0x0000b880


	//----- nvinfo : EIATTR_MAX_THREADS
	.align		4
.L_1481:
        /*0090*/ 	.byte	0x04, 0x05
        /*0092*/ 	.short	(.L_1483 - .L_1482)
.L_1482:
        /*0094*/ 	.word	0x000001c0
        /*0098*/ 	.word	0x00000001
        /*009c*/ 	.word	0x00000001


	//----- nvinfo : EIATTR_CRS_STACK_SIZE
	.align		4
.L_1483:
        /*00a0*/ 	.byte	0x04, 0x1e
        /*00a2*/ 	.short	(.L_1485 - .L_1484)
.L_1484:
        /*00a4*/ 	.word	0x00000000


	//----- nvinfo : EIATTR_CBANK_PARAM_SIZE
	.align		4
.L_1485:
        /*00a8*/ 	.byte	0x03, 0x19
        /*00aa*/ 	.short	0x00a0


	//----- nvinfo : EIATTR_PARAM_CBANK
	.align		4
        /*00ac*/ 	.byte	0x04, 0x0a
        /*00ae*/ 	.short	(.L_1487 - .L_1486)
	.align		4
.L_1486:
        /*00b0*/ 	.word	index@(.nv.constant0._Z35group_norm_nhwc_fwd_one_pass_kernelI11Fp16IOFp32WLi512ELi56ELi448EEv26Group_norm_nhwc_fwd_params)
        /*00b4*/ 	.short	0x0380
        /*00b6*/ 	.short	0x00a0


	//----- nvinfo : EIATTR_SW_WAR
	.align		4
.L_1487:
        /*00b8*/ 	.byte	0x04, 0x36
        /*00ba*/ 	.short	(.L_1489 - .L_1488)
.L_1488:
        /*00bc*/ 	.word	0x00000008
.L_1489:


//--------------------- .nv.info._Z35group_norm_nhwc_fwd_one_pass_kernelI11Fp16IOBf16WLi64ELi56ELi448EEv26Group_norm_nhwc_fwd_params --------------------------
	.section	.nv.info._Z35group_norm_nhwc_fwd_one_pass_kernelI11Fp16IOBf16WLi64ELi56ELi448EEv26Group_norm_nhwc_fwd_params,"",@"SHT_CUDA_INFO"
	.sectionflags	@""
	.align	4


	//----- nvinfo : EIATTR_CUDA_API_VERSION
	.align		4
        /*0000*/ 	.byte	0x04, 0x37
        /*0002*/ 	.short	(.L_1491 - .L_1490)
.L_1490:
        /*0004*/ 	.word	0x00000082


	//----- nvinfo : EIATTR_KPARAM_INFO
	.align		4
.L_1491:
        /*0008*/ 	.byte	0x04, 0x17
        /*000a*/ 	.short	(.L_1493 - .L_1492)
.L_1492:
        /*000c*/ 	.word	0x00000000
        /*0010*/ 	.short	0x0000
        /*0012*/ 	.short	0x0000
        /*0014*/ 	.byte	0x00, 0xf0, 0x81, 0x02


	//----- nvinfo : EIATTR_SPARSE_MMA_MASK
	.align		4
.L_1493:
        /*0018*/ 	.byte	0x03, 0x50
        /*001a*/ 	.short	0x0000


	//----- nvinfo : EIATTR_MAXREG_COUNT
	.align		4
        /*001c*/ 	.byte	0x03, 0x1b
        /*001e*/ 	.short	0x0080


	//----- nvinfo : EIATTR_NUM_BARRIERS
	.align		4
        /*0020*/ 	.byte	0x02, 0x4c
        /*0022*/ 	.byte	0x01
	.zero		1


	//----- nvinfo : EIATTR_MERCURY_ISA_VERSION
	.align		4
        /*0024*/ 	.byte	0x03, 0x5f
        /*0026*/ 	.short	0x0101


	//----- nvinfo : EIATTR_INT_WARP_WIDE_INSTR_OFFSETS
	.align		4
        /*0028*/ 	.byte	0x04, 0x31
        /*002a*/ 	.short	(.L_1495 - .L_1494)


	//   ....[0]....
.L_1494:
        /*002c*/ 	.word	0x000012d0


	//   ....[1]....
        /*0030*/ 	.word	0x00001340


	//   ....[2]....
        /*0034*/ 	.word	0x00001350


	//   ....[3]....
        /*0038*/ 	.word	0x00001380


	//   ....[4]....
        /*003c*/ 	.word	0x00001540


	//   ....[5]....
        /*0040*/ 	.word	0x000015a0


	//   ....[6]....
        /*0044*/ 	.word	0x000015c0


	//   ....[7]....
        /*0048*/ 	.word	0x000015f0


	//   ....[8]....
        /*004c*/ 	.word	0x00001920


	//   ....[9]....
        /*0050*/ 	.word	0x00001940


	//   ....[10]....
        /*0054*/ 	.word	0x00001960


	//   ....[11]....
        /*0058*/ 	.word	0x00001980


	//   ....[12]....
        /*005c*/ 	.word	0x00001be0


	//   ....[13]....
        /*0060*/ 	.word	0x00001c00


	//----- nvinfo : EIATTR_COOP_GROUP_MASK_REGIDS
	.align		4
.L_1495:
        /*0064*/ 	.byte	0x04, 0x29
        /*0066*/ 	.short	(.L_1497 - .L_1496)


	//   ....[0]....
.L_1496:
        /*0068*/ 	.word	0xffffffff


	//   ....[1]....
        /*006c*/ 	.word	0xffffffff


	//   ....[2]....
        /*0070*/ 	.word	0xffffffff


	//   ....[3]....
        /*0074*/ 	.word	0xffffffff


	//   ....[4]....
        /*0078*/ 	.word	0xffffffff


	//   ....[5]....
        /*007c*/ 	.word	0xffffffff


	//   ....[6]....
        /*0080*/ 	.word	0xffffffff


	//   ....[7]....
        /*0084*/ 	.word	0xffffffff


	//   ....[8]....
        /*0088*/ 	.word	0xffffffff


	//   ....[9]....
        /*008c*/ 	.word	0xffffffff


	//----- nvinfo : EIATTR_COOP_GROUP_INSTR_OFFSETS
	.align		4
.L_1497:
        /*0090*/ 	.byte	0x04, 0x28
        /*0092*/ 	.short	(.L_1499 - .L_1498)


	//   ....[0]....
.L_1498:
        /*0094*/ 	.word	0x00000a60


	//   ....[1]....
        /*0098*/ 	.word	0x00000a70


	//   ....[2]....
        /*009c*/ 	.word	0x00000aa0


	//   ....[3]....
        /*00a0*/ 	.word	0x00000ac0


	//   ....[4]....
        /*00a4*/ 	.word	0x00000af0


	//   ....[5]....
        /*00a8*/ 	.word	0x00000b10


	//   ....[6]....
        /*00ac*/ 	.word	0x00000b40


	//   ....[7]....
        /*00b0*/ 	.word	0x00000b60


	//   ....[8]....
        /*00b4*/ 	.word	0x00000bb0


	//   ....[9]....
        /*00b8*/ 	.word	0x00000bc0


	//----- nvinfo : EIATTR_VRC_CTA_INIT_COUNT
	.align		4
.L_1499:
        /*00bc*/ 	.byte	0x02, 0x4a
	.zero		1
	.zero		1


	//----- nvinfo : EIATTR_EXIT_INSTR_OFFSETS
	.align		4
        /*00c0*/ 	.byte	0x04, 0x1c
        /*00c2*/ 	.short	(.L_1501 - .L_1500)


	//   ....[0]....
.L_1500:
        /*00c4*/ 	.word	0x00000070


	//   ....[1]....
        /*00c8*/ 	.word	0x00003010


	//----- nvinfo : EIATTR_MAX_THREADS
	.align		4
.L_1501:
        /*00cc*/ 	.byte	0x04, 0x05
        /*00ce*/ 	.short	(.L_1503 - .L_1502)
.L_1502:
        /*00d0*/ 	.word	0x000001c0
        /*00d4*/ 	.word	0x00000001
        /*00d8*/ 	.word	0x00000001


	//----- nvinfo : EIATTR_CRS_STACK_SIZE
	.align		4
.L_1503:
        /*00dc*/ 	.byte	0x04, 0x1e
        /*00de*/ 	.short	(.L_1505 - .L_1504)
.L_1504:
        /*00e0*/ 	.word	0x00000000


	//----- nvinfo : EIATTR_CBANK_PARAM_SIZE
	.align		4
.L_1505:
        /*00e4*/ 	.byte	0x03, 0x19
        /*00e6*/ 	.short	0x00a0


	//----- nvinfo : EIATTR_PARAM_CBANK
	.align		4
        /*00e8*/ 	.byte	0x04, 0x0a
        /*00ea*/ 	.short	(.L_1507 - .L_1506)
	.align		4
.L_1506:
        /*00ec*/ 	.word	index@(.nv.constant0._Z35group_norm_nhwc_fwd_one_pass_kernelI11Fp16IOBf16WLi64ELi56ELi448EEv26Group_norm_nhwc_fwd_params)
        /*00f0*/ 	.short	0x0380
        /*00f2*/ 	.short	0x00a0


	//----- nvinfo : EIATTR_SW_WAR
	.align		4
.L_1507:
        /*00f4*/ 	.byte	0x04, 0x36
        /*00f6*/ 	.short	(.L_1509 - .L_1508)
.L_1508:
        /*00f8*/ 	.word	0x00000008
.L_1509:


//--------------------- .nv.info._Z35group_norm_nhwc_fwd_one_pass_kernelI11Fp16IOBf16WLi128ELi56ELi448EEv26Group_norm_nhwc_fwd_params --------------------------
	.section	.nv.info._Z35group_norm_nhwc_fwd_one_pass_kernelI11Fp16IOBf16WLi128ELi56ELi448EEv26Group_norm_nhwc_fwd_params,"",@"SHT_CUDA_INFO"
	.sectionflags	@""
	.align	4


	//----- nvinfo : EIATTR_CUDA_API_VERSION
	.align		4
        /*0000*/ 	.byte	0x04, 0x37
        /*0002*/ 	.short	(.L_1511 - .L_1510)
.L_1510:
        /*0004*/ 	.word	0x00000082


	//----- nvinfo : EIATTR_KPARAM_INFO
	.align		4
.L_1511:
        /*0008*/ 	.byte	0x04, 0x17
        /*000a*/ 	.short	(.L_1513 - .L_1512)
.L_1512:
        /*000c*/ 	.word	0x00000000
        /*0010*/ 	.short	0x0000
        /*0012*/ 	.short	0x0000
        /*0014*/ 	.byte	0x00, 0xf0, 0x81, 0x02


	//----- nvinfo : EIATTR_SPARSE_MMA_MASK
	.align		4
.L_1513:
        /*0018*/ 	.byte	0x03, 0x50
        /*001a*/ 	.short	0x0000


	//----- nvinfo : EIATTR_MAXREG_COUNT
	.align		4
        /*001c*/ 	.byte	0x03, 0x1b
        /*001e*/ 	.short	0x0080


	//----- nvinfo : EIATTR_NUM_BARRIERS
	.align		4
        /*0020*/ 	.byte	0x02, 0x4c
        /*0022*/ 	.byte	0x01
	.zero		1


	//----- nvinfo : EIATTR_MERCURY_ISA_VERSION
	.align		4
        /*0024*/ 	.byte	0x03, 0x5f
        /*0026*/ 	.short	0x0101


	//----- nvinfo : EIATTR_COOP_GROUP_MASK_REGIDS
	.align		4
        /*0028*/ 	.byte	0x04, 0x29
        /*002a*/ 	.short	(.L_1515 - .L_1514)


	//   ....[0]....
.L_1514:
        /*002c*/ 	.word	0xffffffff


	//   ....[1]....
        /*0030*/ 	.word	0xffffffff


	//   ....[2]....
        /*0034*/ 	.word	0xffffffff


	//   ....[3]....
        /*0038*/ 	.word	0xffffffff


	//   ....[4]....
        /*003c*/ 	.word	0xffffffff


	//   ....[5]....
        /*0040*/ 	.word	0xffffffff


	//   ....[6]....
        /*0044*/ 	.word	0xffffffff


	//   ....[7]....
        /*0048*/ 	.word	0xffffffff


	//   ....[8]....
        /*004c*/ 	.word	0xffffffff


	//   ....[9]....
        /*0050*/ 	.word	0xffffffff


	//----- nvinfo : EIATTR_COOP_GROUP_INSTR_OFFSETS
	.align		4
.L_1515:
        /*0054*/ 	.byte	0x04, 0x28
        /*0056*/ 	.short	(.L_1517 - .L_1516)


	//   ....[0]....
.L_1516:
        /*0058*/ 	.word	0x00000fe0


	//   ....[1]....
        /*005c*/ 	.word	0x00000ff0


	//   ....[2]....
        /*0060*/ 	.word	0x00001020


	//   ....[3]....
        /*0064*/ 	.word	0x00001030


	//   ....[4]....
        /*0068*/ 	.word	0x00001070


	//   ....[5]....
        /*006c*/ 	.word	0x00001080


	//   ....[6]....
        /*0070*/ 	.word	0x000010c0


	//   ....[7]....
        /*0074*/ 	.word	0x000010d0


	//   ....[8]....
        /*0078*/ 	.word	0x00001130


	//   ....[9]....
        /*007c*/ 	.word	0x00001140


	//----- nvinfo : EIATTR_VRC_CTA_INIT_COUNT
	.align		4
.L_1517:
        /*0080*/ 	.byte	0x02, 0x4a
	.zero		1
	.zero		1


	//----- nvinfo : EIATTR_EXIT_INSTR_OFFSETS
	.align		4
        /*0084*/ 	.byte	0x04, 0x1c
        /*0086*/ 	.short	(.L_1519 - .L_1518)


	//   ....[0]....
.L_1518:
        /*0088*/ 	.word	0x00000060


	//   ....[1]....
        /*008c*/ 	.word	0x00003e40


	//----- nvinfo : EIATTR_MAX_THREADS
	.align		4
.L_1519:
        /*0090*/ 	.byte	0x04, 0x05
        /*0092*/ 	.short	(.L_1521 - .L_1520)
.L_1520:
        /*0094*/ 	.word	0x000001c0
        /*0098*/ 	.word	0x00000001
        /*009c*/ 	.word	0x00000001


	//----- nvinfo : EIATTR_CRS_STACK_SIZE
	.align		4
.L_1521:
        /*00a0*/ 	.byte	0x04, 0x1e
        /*00a2*/ 	.short	(.L_1523 - .L_1522)
.L_1522:
        /*00a4*/ 	.word	0x00000000


	//----- nvinfo : EIATTR_CBANK_PARAM_SIZE
	.align		4
.L_1523:
        /*00a8*/ 	.byte	0x03, 0x19
        /*00aa*/ 	.short	0x00a0


	//----- nvinfo : EIATTR_PARAM_CBANK
	.align		4
        /*00ac*/ 	.byte	0x04, 0x0a
        /*00ae*/ 	.short	(.L_1525 - .L_1524)
	.align		4
.L_1524:
        /*00b0*/ 	.word	index@(.nv.constant0._Z35group_norm_nhwc_fwd_one_pass_kernelI11Fp16IOBf16WLi128ELi56ELi448EEv26Group_norm_nhwc_fwd_params)
        /*00b4*/ 	.short	0x0380
        /*00b6*/ 	.short	0x00a0


	//----- nvinfo : EIATTR_SW_WAR
	.align		4
.L_1525:
        /*00b8*/ 	.byte	0x04, 0x36
        /*00ba*/ 	.short	(.L_1527 - .L_1526)
.L_1526:
        /*00bc*/ 	.word	0x00000008
.L_1527:


//--------------------- .nv.info._Z35group_norm_nhwc_fwd_one_pass_kernelI11Fp16IOBf16WLi256ELi56ELi448EEv26Group_norm_nhwc_fwd_params --------------------------
	.section	.nv.info._Z35group_norm_nhwc_fwd_one_pass_kernelI11Fp16IOBf16WLi256ELi56ELi448EEv26Group_norm_nhwc_fwd_params,"",@"SHT_CUDA_INFO"
	.sectionflags	@""
	.align	4


	//----- nvinfo : EIATTR_CUDA_API_VERSION
	.align		4
        /*0000*/ 	.byte	0x04, 0x37
        /*0002*/ 	.short	(.L_1529 - .L_1528)
.L_1528:
        /*0004*/ 	.word	0x00000082


	//----- nvinfo : EIATTR_KPARAM_INFO
	.align		4
.L_1529:
        /*0008*/ 	.byte	0x04, 0x17
        /*000a*/ 	.short	(.L_1531 - .L_1530)
.L_1530:
        /*000c*/ 	.word	0x00000000
        /*0010*/ 	.short	0x0000
        /*0012*/ 	.short	0x0000
        /*0014*/ 	.byte	0x00, 0xf0, 0x81, 0x02


	//----- nvinfo : EIATTR_SPARSE_MMA_MASK
	.align		4
.L_1531:
        /*0018*/ 	.byte	0x03, 0x50
        /*001a*/ 	.short	0x0000


	//----- nvinfo : EIATTR_MAXREG_COUNT
	.align		4
        /*001c*/ 	.byte	0x03, 0x1b
        /*001e*/ 	.short	0x0080


	//----- nvinfo : EIATTR_NUM_BARRIERS
	.align		4
        /*0020*/ 	.byte	0x02, 0x4c
        /*0022*/ 	.byte	0x01
	.zero		1


	//----- nvinfo : EIATTR_MERCURY_ISA_VERSION
	.align		4
        /*0024*/ 	.byte	0x03, 0x5f
        /*0026*/ 	.short	0x0101


	//----- nvinfo : EIATTR_COOP_GROUP_MASK_REGIDS
	.align		4
        /*0028*/ 	.byte	0x04, 0x29
        /*002a*/ 	.short	(.L_1533 - .L_1532)


	//   ....[0]....
.L_1532:
        /*002c*/ 	.word	0xffffffff


	//   ....[1]....
        /*0030*/ 	.word	0xffffffff


	//   ....[2]....
        /*0034*/ 	.word	0xffffffff


	//   ....[3]....
        /*0038*/ 	.word	0xffffffff


	//   ....[4]....
        /*003c*/ 	.word	0xffffffff


	//   ....[5]....
        /*0040*/ 	.word	0xffffffff


	//   ....[6]....
        /*0044*/ 	.word	0xffffffff


	//   ....[7]....
        /*0048*/ 	.word	0xffffffff


	//   ....[8]....
        /*004c*/ 	.word	0xffffffff


	//   ....[9]....
        /*0050*/ 	.word	0xffffffff


	//----- nvinfo : EIATTR_COOP_GROUP_INSTR_OFFSETS
	.align		4
.L_1533:
        /*0054*/ 	.byte	0x04, 0x28
        /*0056*/ 	.short	(.L_1535 - .L_1534)


	//   ....[0]....
.L_1534:
        /*0058*/ 	.word	0x00001b30


	//   ....[1]....
        /*005c*/ 	.word	0x00001b40


	//   ....[2]....
        /*0060*/ 	.word	0x00001b70


	//   ....[3]....
        /*0064*/ 	.word	0x00001b80


	//   ....[4]....
        /*0068*/ 	.word	0x00001bc0


	//   ....[5]....
        /*006c*/ 	.word	0x00001bd0


	//   ....[6]....
        /*0070*/ 	.word	0x00001c10


	//   ....[7]....
        /*0074*/ 	.word	0x00001c20


	//   ....[8]....
        /*0078*/ 	.word	0x00001ca0


	//   ....[9]....
        /*007c*/ 	.word	0x00001cb0


	//----- nvinfo : EIATTR_VRC_CTA_INIT_COUNT
	.align		4
.L_1535:
        /*0080*/ 	.byte	0x02, 0x4a
	.zero		1
	.zero		1


	//----- nvinfo : EIATTR_EXIT_INSTR_OFFSETS
	.align		4
        /*0084*/ 	.byte	0x04, 0x1c
        /*0086*/ 	.short	(.L_1537 - .L_1536)


	//   ....[0]....
.L_1536:
        /*0088*/ 	.word	0x00000060


	//   ....[1]....
        /*008c*/ 	.word	0x00006520


	//----- nvinfo : EIATTR_MAX_THREADS
	.align		4
.L_1537:
        /*0090*/ 	.byte	0x04, 0x05
        /*0092*/ 	.short	(.L_1539 - .L_1538)
.L_1538:
        /*0094*/ 	.word	0x000001c0
        /*0098*/ 	.word	0x00000001
        /*009c*/ 	.word	0x00000001


	//----- nvinfo : EIATTR_CRS_STACK_SIZE
	.align		4
.L_1539:
        /*00a0*/ 	.byte	0x04, 0x1e
        /*00a2*/ 	.short	(.L_1541 - .L_1540)
.L_1540:
        /*00a4*/ 	.word	0x00000000


	//----- nvinfo : EIATTR_CBANK_PARAM_SIZE
	.align		4
.L_1541:
        /*00a8*/ 	.byte	0x03, 0x19
        /*00aa*/ 	.short	0x00a0


	//----- nvinfo : EIATTR_PARAM_CBANK
	.align		4
        /*00ac*/ 	.byte	0x04, 0x0a
        /*00ae*/ 	.short	(.L_1543 - .L_1542)
	.align		4
.L_1542:
        /*00b0*/ 	.word	index@(.nv.constant0._Z35group_norm_nhwc_fwd_one_pass_kernelI11Fp16IOBf16WLi256ELi56ELi448EEv26Group_norm_nhwc_fwd_params)
        /*00b4*/ 	.short	0x0380
        /*00b6*/ 	.short	0x00a0


	//----- nvinfo : EIATTR_SW_WAR
	.align		4
.L_1543:
        /*00b8*/ 	.byte	0x04, 0x36
        /*00ba*/ 	.short	(.L_1545 - .L_1544)
.L_1544:
        /*00bc*/ 	.word	0x00000008
.L_1545:


//--------------------- .nv.info._Z35group_norm_nhwc_fwd_one_pass_kernelI11Fp16IOBf16WLi512ELi56ELi448EEv26Group_norm_nhwc_fwd_params --------------------------
	.section	.nv.info._Z35group_norm_nhwc_fwd_one_pass_kernelI11Fp16IOBf16WLi512ELi56ELi448EEv26Group_norm_nhwc_fwd_params,"",@"SHT_CUDA_INFO"
	.sectionflags	@""
	.align	4


	//----- nvinfo : EIATTR_CUDA_API_VERSION
	.align		4
        /*0000*/ 	.byte	0x04, 0x37
        /*0002*/ 	.short	(.L_1547 - .L_1546)
.L_1546:
        /*0004*/ 	.word	0x00000082


	//----- nvinfo : EIATTR_KPARAM_INFO
	.align		4
.L_1547:
        /*0008*/ 	.byte	0x04, 0x17
        /*000a*/ 	.short	(.L_1549 - .L_1548)
.L_1548:
        /*000c*/ 	.word	0x00000000
        /*0010*/ 	.short	0x0000
        /*0012*/ 	.short	0x0000
        /*0014*/ 	.byte	0x00, 0xf0, 0x81, 0x02


	//----- nvinfo : EIATTR_SPARSE_MMA_MASK
	.align		4
.L_1549:
        /*0018*/ 	.byte	0x03, 0x50
        /*001a*/ 	.short	0x0000


	//----- nvinfo : EIATTR_MAXREG_COUNT
	.align		4
        /*001c*/ 	.byte	0x03, 0x1b
        /*001e*/ 	.short	0x0080


	//----- nvinfo : EIATTR_NUM_BARRIERS
	.align		4
        /*0020*/ 	.byte	0x02, 0x4c
        /*0022*/ 	.byte	0x01
	.zero		1


	//----- nvinfo : EIATTR_MERCURY_ISA_VERSION
	.align		4
        /*0024*/ 	.byte	0x03, 0x5f
        /*0026*/ 	.short	0x0101


	//----- nvinfo : EIATTR_COOP_GROUP_MASK_REGIDS
	.align		4
        /*0028*/ 	.byte	0x04, 0x29
        /*002a*/ 	.short	(.L_1551 - .L_1550)


	//   ....[0]....
.L_1550:
        /*002c*/ 	.word	0xffffffff


	//   ....[1]....
        /*0030*/ 	.word	0xffffffff


	//   ....[2]....
        /*0034*/ 	.word	0xffffffff


	//   ....[3]....
        /*0038*/ 	.word	0xffffffff


	//   ....[4]....
        /*003c*/ 	.word	0xffffffff


	//   ....[5]....
        /*0040*/ 	.word	0xffffffff


	//   ....[6]....
        /*0044*/ 	.word	0xffffffff


	//   ....[7]....
        /*0048*/ 	.word	0xffffffff


	//   ....[8]....
        /*004c*/ 	.word	0xffffffff


	//   ....[9]....
        /*0050*/ 	.word	0xffffffff


	//----- nvinfo : EIATTR_COOP_GROUP_INSTR_OFFSETS
	.align		4
.L_1551:
        /*0054*/ 	.byte	0x04, 0x28
        /*0056*/ 	.short	(.L_1553 - .L_1552)


	//   ....[0]....
.L_1552:
        /*0058*/ 	.word	0x00003200


	//   ....[1]....
        /*005c*/ 	.word	0x00003210


	//   ....[2]....
        /*0060*/ 	.word	0x00003250


	//   ....[3]....
        /*0064*/ 	.word	0x00003260


	//   ....[4]....
        /*0068*/ 	.word	0x000032a0


	//   ....[5]....
        /*006c*/ 	.word	0x000032b0


	//   ....[6]....
        /*0070*/ 	.word	0x000032f0


	//   ....[7]....
        /*0074*/ 	.word	0x00003300


	//   ....[8]....
        /*0078*/ 	.word	0x00003390


	//   ....[9]....
        /*007c*/ 	.word	0x000033a0


	//----- nvinfo : EIATTR_VRC_CTA_INIT_COUNT
	.align		4
.L_1553:
        /*0080*/ 	.byte	0x02, 0x4a
	.zero		1
	.zero		1


	//----- nvinfo : EIATTR_EXIT_INSTR_OFFSETS
	.align		4
        /*0084*/ 	.byte	0x04, 0x1c
        /*0086*/ 	.short	(.L_1555 - .L_1554)


	//   ....[0]....
.L_1554:
        /*0088*/ 	.word	0x00000060


	//   ....[1]....
        /*008c*/ 	.word	0x0000b900


	//----- nvinfo : EIATTR_MAX_THREADS
	.align		4
.L_1555:
        /*0090*/ 	.byte	0x04, 0x05
        /*0092*/ 	.short	(.L_1557 - .L_1556)
.L_1556:
        /*0094*/ 	.word	0x000001c0
        /*0098*/ 	.word	0x00000001
        /*009c*/ 	.word	0x00000001


	//----- nvinfo : EIATTR_CRS_STACK_SIZE
	.align		4
.L_1557:
        /*00a0*/ 	.byte	0x04, 0x1e
        /*00a2*/ 	.short	(.L_1559 - .L_1558)
.L_1558:
        /*00a4*/ 	.word	0x00000000


	//----- nvinfo : EIATTR_CBANK_PARAM_SIZE
	.align		4
.L_1559:
        /*00a8*/ 	.byte	0x03, 0x19
        /*00aa*/ 	.short	0x00a0


	//----- nvinfo : EIATTR_PARAM_CBANK
	.align		4
        /*00ac*/ 	.byte	0x04, 0x0a
        /*00ae*/ 	.short	(.L_1561 - .L_1560)
	.align		4
.L_1560:
        /*00b0*/ 	.word	index@(.nv.constant0._Z35group_norm_nhwc_fwd_one_pass_kernelI11Fp16IOBf16WLi512ELi56ELi448EEv26Group_norm_nhwc_fwd_params)
        /*00b4*/ 	.short	0x0380
        /*00b6*/ 	.short	0x00a0


	//----- nvinfo : EIATTR_SW_WAR
	.align		4
.L_1561:
        /*00b8*/ 	.byte	0x04, 0x36
        /*00ba*/ 	.short	(.L_1563 - .L_1562)
.L_1562:
        /*00bc*/ 	.word	0x00000008
.L_1563:


//--------------------- .nv.info._Z35group_norm_nhwc_fwd_one_pass_kernelI11Fp16IOFp16WLi64ELi56ELi448EEv26Group_norm_nhwc_fwd_params --------------------------
	.section	.nv.info._Z35group_norm_nhwc_fwd_one_pass_kernelI11Fp16IOFp16WLi64ELi56ELi448EEv26Group_norm_nhwc_fwd_params,"",@"SHT_CUDA_INFO"
	.sectionflags	@""
	.align	4


	//----- nvinfo : EIATTR_CUDA_API_VERSION
	.align		4
        /*0000*/ 	.byte	0x04, 0x37
        /*0002*/ 	.short	(.L_1565 - .L_1564)
.L_1564:
        /*0004*/ 	.word	0x00000082


	//----- nvinfo : EIATTR_KPARAM_INFO
	.align		4
.L_1565:
        /*0008*/ 	.byte	0x04, 0x17
        /*000a*/ 	.short	(.L_1567 - .L_1566)
.L_1566:
        /*000c*/ 	.word	0x00000000
        /*0010*/ 	.short	0x0000
        /*0012*/ 	.short	0x0000
        /*0014*/ 	.byte	0x00, 0xf0, 0x81, 0x02


	//----- nvinfo : EIATTR_SPARSE_MMA_MASK
	.align		4
.L_1567:
        /*0018*/ 	.byte	0x03, 0x50
        /*001a*/ 	.short	0x0000


	//----- nvinfo : EIATTR_MAXREG_COUNT
	.align		4
        /*001c*/ 	.byte	0x03, 0x1b
        /*001e*/ 	.short	0x0080


	//----- nvinfo : EIATTR_NUM_BARRIERS
	.align		4
        /*0020*/ 	.byte	0x02, 0x4c
        /*0022*/ 	.byte	0x01
	.zero		1


	//----- nvinfo : EIATTR_MERCURY_ISA_VERSION
	.align		4
        /*0024*/ 	.byte	0x03, 0x5f
        /*0026*/ 	.short	0x0101


	//----- nvinfo : EIATTR_INT_WARP_WIDE_INSTR_OFFSETS
	.align		4
        /*0028*/ 	.byte	0x04, 0x31
        /*002a*/ 	.short	(.L_1569 - .L_1568)


	//   ....[0]....
.L_1568:
        /*002c*/ 	.word	0x000012d0


	//   ....[1]....
        /*0030*/ 	.word	0x00001330


	//   ....[2]....
        /*0034*/ 	.word	0x00001350


	//   ....[3]....
        /*0038*/ 	.word	0x00001380


	//   ....[4]....
        /*003c*/ 	.word	0x00001540


	//   ....[5]....
        /*0040*/ 	.word	0x000015a0


	//   ....[6]....
        /*0044*/ 	.word	0x000015c0


	//   ....[7]....
        /*0048*/ 	.word	0x000015f0


	//   ....[8]....
        /*004c*/ 	.word	0x00001920


	//   ....[9]....
        /*0050*/ 	.word	0x00001940


	//   ....[10]....
        /*0054*/ 	.word	0x00001960


	//   ....[11]....
        /*0058*/ 	.word	0x00001980


	//   ....[12]....
        /*005c*/ 	.word	0x00001be0


	//   ....[13]....
        /*0060*/ 	.word	0x00001c00


	//----- nvinfo : EIATTR_COOP_GROUP_MASK_REGIDS
	.align		4
.L_1569:
        /*0064*/ 	.byte	0x04, 0x29
        /*0066*/ 	.short	(.L_1571 - .L_1570)


	//   ....[0]....
.L_1570:
        /*0068*/ 	.word	0xffffffff


	//   ....[1]....
        /*006c*/ 	.word	0xffffffff


	//   ....[2]....
        /*0070*/ 	.word	0xffffffff


	//   ....[3]....
        /*0074*/ 	.word	0xffffffff


	//   ....[4]....
        /*0078*/ 	.word	0xffffffff


	//   ....[5]....
        /*007c*/ 	.word	0xffffffff


	//   ....[6]....
        /*0080*/ 	.word	0xffffffff


	//   ....[7]....
        /*0084*/ 	.word	0xffffffff


	//   ....[8]....
        /*0088*/ 	.word	0xffffffff


	//   ....[9]....
        /*008c*/ 	.word	0xffffffff


	//----- nvinfo : EIATTR_COOP_GROUP_INSTR_OFFSETS
	.align		4
.L_1571:
        /*0090*/ 	.byte	0x04, 0x28
        /*0092*/ 	.short	(.L_1573 - .L_1572)


	//   ....[0]....
.L_1572:
        /*0094*/ 	.word	0x00000a60


	//   ....[1]....
        /*0098*/ 	.word	0x00000a70


	//   ....[2]....
        /*009c*/ 	.word	0x00000aa0


	//   ....[3]....
        /*00a0*/ 	.word	0x00000ab0


	//   ....[4]....
        /*00a4*/ 	.word	0x00000af0


	//   ....[5]....
        /*00a8*/ 	.word	0x00000b00


	//   ....[6]....
        /*00ac*/ 	.word	0x00000b40


	//   ....[7]....
        /*00b0*/ 	.word	0x00000b50


	//   ....[8]....
        /*00b4*/ 	.word	0x00000bb0


	//   ....[9]....
        /*00b8*/ 	.word	0x00000bc0


	//----- nvinfo : EIATTR_VRC_CTA_INIT_COUNT
	.align		4
.L_1573:
        /*00bc*/ 	.byte	0x02, 0x4a
	.zero		1
	.zero		1


	//----- nvinfo : EIATTR_EXIT_INSTR_OFFSETS
	.align		4
        /*00c0*/ 	.byte	0x04, 0x1c
        /*00c2*/ 	.short	(.L_1575 - .L_1574)


	//   ....[0]....
.L_1574:
        /*00c4*/ 	.word	0x00000070


	//   ....[1]....
        /*00c8*/ 	.word	0x00003010


	//----- nvinfo : EIATTR_MAX_THREADS
	.align		4
.L_1575:
        /*00cc*/ 	.byte	0x04, 0x05
        /*00ce*/ 	.short	(.L_1577 - .L_1576)
.L_1576:
        /*00d0*/ 	.word	0x000001c0
        /*00d4*/ 	.word	0x00000001
        /*00d8*/ 	.word	0x00000001


	//----- nvinfo : EIATTR_CRS_STACK_SIZE
	.align		4
.L_1577:
        /*00dc*/ 	.byte	0x04, 0x1e
        /*00de*/ 	.short	(.L_1579 - .L_1578)
.L_1578:
        /*00e0*/ 	.word	0x00000000


	//----- nvinfo : EIATTR_CBANK_PARAM_SIZE
	.align		4
.L_1579:
        /*00e4*/ 	.byte	0x03, 0x19
        /*00e6*/ 	.short	0x00a0


	//----- nvinfo : EIATTR_PARAM_CBANK
	.align		4
        /*00e8*/ 	.byte	0x04, 0x0a
        /*00ea*/ 	.short	(.L_1581 - .L_1580)
	.align		4
.L_1580:
        /*00ec*/ 	.word	index@(.nv.constant0._Z35group_norm_nhwc_fwd_one_pass_kernelI11Fp16IOFp16WLi64ELi56ELi448EEv26Group_norm_nhwc_fwd_params)
        /*00f0*/ 	.short	0x0380
        /*00f2*/ 	.short	0x00a0


	//----- nvinfo : EIATTR_SW_WAR
	.align		4
.L_1581:
        /*00f4*/ 	.byte	0x04, 0x36
        /*00f6*/ 	.short	(.L_1583 - .L_1582)
.L_1582:
        /*00f8*/ 	.word	0x00000008
.L_1583:


//--------------------- .nv.info._Z35group_norm_nhwc_fwd_one_pass_kernelI11Fp16IOFp16WLi128ELi56ELi448EEv26Group_norm_nhwc_fwd_params --------------------------
	.section	.nv.info._Z35group_norm_nhwc_fwd_one_pass_kernelI11Fp16IOFp16WLi128ELi56ELi448EEv26Group_norm_nhwc_fwd_params,"",@"SHT_CUDA_INFO"
	.sectionflags	@""
	.align	4


	//----- nvinfo : EIATTR_CUDA_API_VERSION
	.align		4
        /*0000*/ 	.byte	0x04, 0x37
        /*0002*/ 	.short	(.L_1585 - .L_1584)
.L_1584:
        /*0004*/ 	.word	0x00000082


	//----- nvinfo : EIATTR_KPARAM_INFO
	.align		4
.L_1585:
        /*0008*/ 	.byte	0x04, 0x17
        /*000a*/ 	.short	(.L_1587 - .L_1586)
.L_1586:
        /*000c*/ 	.word	0x00000000
        /*0010*/ 	.short	0x0000
        /*0012*/ 	.short	0x0000
        /*0014*/ 	.byte	0x00, 0xf0, 0x81, 0x02


	//----- nvinfo : EIATTR_SPARSE_MMA_MASK
	.align		4
.L_1587:
        /*0018*/ 	.byte	0x03, 0x50
        /*001a*/ 	.short	0x0000


	//----- nvinfo : EIATTR_MAXREG_COUNT
	.align		4
        /*001c*/ 	.byte	0x03, 0x1b
        /*001e*/ 	.short	0x0080


	//----- nvinfo : EIATTR_NUM_BARRIERS
	.align		4
        /*0020*/ 	.byte	0x02, 0x4c
        /*0022*/ 	.byte	0x01
	.zero		1


	//----- nvinfo : EIATTR_MERCURY_ISA_VERSION
	.align		4
        /*0024*/ 	.byte	0x03, 0x5f
        /*0026*/ 	.short	0x0101


	//----- nvinfo : EIATTR_COOP_GROUP_MASK_REGIDS
	.align		4
        /*0028*/ 	.byte	0x04, 0x29
        /*002a*/ 	.short	(.L_1589 - .L_1588)


	//   ....[0]....
.L_1588:
        /*002c*/ 	.word	0xffffffff


	//   ....[1]....
        /*0030*/ 	.word	0xffffffff


	//   ....[2]....
        /*0034*/ 	.word	0xffffffff


	//   ....[3]....
        /*0038*/ 	.word	0xffffffff


	//   ....[4]....
        /*003c*/ 	.word	0xffffffff


	//   ....[5]....
        /*0040*/ 	.word	0xffffffff


	//   ....[6]....
        /*0044*/ 	.word	0xffffffff


	//   ....[7]....
        /*0048*/ 	.word	0xffffffff


	//   ....[8]....
        /*004c*/ 	.word	0xffffffff


	//   ....[9]....
        /*0050*/ 	.word	0xffffffff


	//----- nvinfo : EIATTR_COOP_GROUP_INSTR_OFFSETS
	.align		4
.L_1589:
        /*0054*/ 	.byte	0x04, 0x28
        /*0056*/ 	.short	(.L_1591 - .L_1590)


	//   ....[0]....
.L_1590:
        /*0058*/ 	.word	0x00000fe0


	//   ....[1]....
        /*005c*/ 	.word	0x00000ff0


	//   ....[2]....
        /*0060*/ 	.word	0x00001020


	//   ....[3]....
        /*0064*/ 	.word	0x00001030


	//   ....[4]....
        /*0068*/ 	.word	0x00001070


	//   ....[5]....
        /*006c*/ 	.word	0x00001080


	//   ....[6]....
        /*0070*/ 	.word	0x000010c0


	//   ....[7]....
        /*0074*/ 	.word	0x000010d0


	//   ....[8]....
        /*0078*/ 	.word	0x00001130


	//   ....[9]....
        /*007c*/ 	.word	0x00001140


	//----- nvinfo : EIATTR_VRC_CTA_INIT_COUNT
	.align		4
.L_1591:
        /*0080*/ 	.byte	0x02, 0x4a
	.zero		1
	.zero		1


	//----- nvinfo : EIATTR_EXIT_INSTR_OFFSETS
	.align		4
        /*0084*/ 	.byte	0x04, 0x1c
        /*0086*/ 	.short	(.L_1593 - .L_1592)


	//   ....[0]....
.L_1592:
        /*0088*/ 	.word	0x00000060


	//   ....[1]....
        /*008c*/ 	.word	0x00003e40


	//----- nvinfo : EIATTR_MAX_THREADS
	.align		4
.L_1593:
        /*0090*/ 	.byte	0x04, 0x05
        /*0092*/ 	.short	(.L_1595 - .L_1594)
.L_1594:
        /*0094*/ 	.word	0x000001c0
        /*0098*/ 	.word	0x00000001
        /*009c*/ 	.word	0x00000001


	//----- nvinfo : EIATTR_CRS_STACK_SIZE
	.align		4
.L_1595:
        /*00a0*/ 	.byte	0x04, 0x1e
        /*00a2*/ 	.short	(.L_1597 - .L_1596)
.L_1596:
        /*00a4*/ 	.word	0x00000000


	//----- nvinfo : EIATTR_CBANK_PARAM_SIZE
	.align		4
.L_1597:
        /*00a8*/ 	.byte	0x03, 0x19
        /*00aa*/ 	.short	0x00a0


	//----- nvinfo : EIATTR_PARAM_CBANK
	.align		4
        /*00ac*/ 	.byte	0x04, 0x0a
        /*00ae*/ 	.short	(.L_1599 - .L_1598)
	.align		4
.L_1598:
        /*00b0*/ 	.word	index@(.nv.constant0._Z35group_norm_nhwc_fwd_one_pass_kernelI11Fp16IOFp16WLi128ELi56ELi448EEv26Group_norm_nhwc_fwd_params)
        /*00b4*/ 	.short	0x0380
        /*00b6*/ 	.short	0x00a0


	//----- nvinfo : EIATTR_SW_WAR
	.align		4
.L_1599:
        /*00b8*/ 	.byte	0x04, 0x36
        /*00ba*/ 	.short	(.L_1601 - .L_1600)
.L_1600:
        /*00bc*/ 	.word	0x00000008
.L_1601:


//--------------------- .nv.info._Z35group_norm_nhwc_fwd_one_pass_kernelI11Fp16IOFp16WLi256ELi56ELi448EEv26Group_norm_nhwc_fwd_params --------------------------
	.section	.nv.info._Z35group_norm_nhwc_fwd_one_pass_kernelI11Fp16IOFp16WLi256ELi56ELi448EEv26Group_norm_nhwc_fwd_params,"",@"SHT_CUDA_INFO"
	.sectionflags	@""
	.align	4


	//----- nvinfo : EIATTR_CUDA_API_VERSION
	.align		4
        /*0000*/ 	.byte	0x04, 0x37
        /*0002*/ 	.short	(.L_1603 - .L_1602)
.L_1602:
        /*0004*/ 	.word	0x00000082


	//----- nvinfo : EIATTR_KPARAM_INFO
	.align		4
.L_1603:
        /*0008*/ 	.byte	0x04, 0x17
        /*000a*/ 	.short	(.L_1605 - .L_1604)
.L_1604:
        /*000c*/ 	.word	0x00000000
        /*0010*/ 	.short	0x0000
        /*0012*/ 	.short	0x0000
        /*0014*/ 	.byte	0x00, 0xf0, 0x81, 0x02


	//----- nvinfo : EIATTR_SPARSE_MMA_MASK
	.align		4
.L_1605:
        /*0018*/ 	.byte	0x03, 0x50
        /*001a*/ 	.short	0x0000


	//----- nvinfo : EIATTR_MAXREG_COUNT
	.align		4
        /*001c*/ 	.byte	0x03, 0x1b
        /*001e*/ 	.short	0x0080


	//----- nvinfo : EIATTR_NUM_BARRIERS
	.align		4
        /*0020*/ 	.byte	0x02, 0x4c
        /*0022*/ 	.byte	0x01
	.zero		1


	//----- nvinfo : EIATTR_MERCURY_ISA_VERSION
	.align		4
        /*0024*/ 	.byte	0x03, 0x5f
        /*0026*/ 	.short	0x0101


	//----- nvinfo : EIATTR_COOP_GROUP_MASK_REGIDS
	.align		4
        /*0028*/ 	.byte	0x04, 0x29
        /*002a*/ 	.short	(.L_1607 - .L_1606)


	//   ....[0]....
.L_1606:
        /*002c*/ 	.word	0xffffffff


	//   ....[1]....
        /*0030*/ 	.word	0xffffffff


	//   ....[2]....
        /*0034*/ 	.word	0xffffffff


	//   ....[3]....
        /*0038*/ 	.word	0xffffffff


	//   ....[4]....
        /*003c*/ 	.word	0xffffffff


	//   ....[5]....
        /*0040*/ 	.word	0xffffffff


	//   ....[6]....
        /*0044*/ 	.word	0xffffffff


	//   ....[7]....
        /*0048*/ 	.word	0xffffffff


	//   ....[8]....
        /*004c*/ 	.word	0xffffffff


	//   ....[9]....
        /*0050*/ 	.word	0xffffffff


	//----- nvinfo : EIATTR_COOP_GROUP_INSTR_OFFSETS
	.align		4
.L_1607:
        /*0054*/ 	.byte	0x04, 0x28
        /*0056*/ 	.short	(.L_1609 - .L_1608)


	//   ....[0]....
.L_1608:
        /*0058*/ 	.word	0x00001b30


	//   ....[1]....
        /*005c*/ 	.word	0x00001b40


	//   ....[2]....
        /*0060*/ 	.word	0x00001b70


	//   ....[3]....
        /*0064*/ 	.word	0x00001b80


	//   ....[4]....
        /*0068*/ 	.word	0x00001bc0


	//   ....[5]....
        /*006c*/ 	.word	0x00001bd0


	//   ....[6]....
        /*0070*/ 	.word	0x00001c10


	//   ....[7]....
        /*0074*/ 	.word	0x00001c20


	//   ....[8]....
        /*0078*/ 	.word	0x00001ca0


	//   ....[9]....
        /*007c*/ 	.word	0x00001cb0


	//----- nvinfo : EIATTR_VRC_CTA_INIT_COUNT
	.align		4
.L_1609:
        /*0080*/ 	.byte	0x02, 0x4a
	.zero		1
	.zero		1


	//----- nvinfo : EIATTR_EXIT_INSTR_OFFSETS
	.align		4
        /*0084*/ 	.byte	0x04, 0x1c
        /*0086*/ 	.short	(.L_1611 - .L_1610)


	//   ....[0]....
.L_1610:
        /*0088*/ 	.word	0x00000060


	//   ....[1]....
        /*008c*/ 	.word	0x00006520


	//----- nvinfo : EIATTR_MAX_THREADS
	.align		4
.L_1611:
        /*0090*/ 	.byte	0x04, 0x05
        /*0092*/ 	.short	(.L_1613 - .L_1612)
.L_1612:
        /*0094*/ 	.word	0x000001c0
        /*0098*/ 	.word	0x00000001
        /*009c*/ 	.word	0x00000001


	//----- nvinfo : EIATTR_CRS_STACK_SIZE
	.align		4
.L_1613:
        /*00a0*/ 	.byte	0x04, 0x1e
        /*00a2*/ 	.short	(.L_1615 - .L_1614)
.L_1614:
        /*00a4*/ 	.word	0x00000000


	//----- nvinfo : EIATTR_CBANK_PARAM_SIZE
	.align		4
.L_1615:
        /*00a8*/ 	.byte	0x03, 0x19
        /*00aa*/ 	.short	0x00a0


	//----- nvinfo : EIATTR_PARAM_CBANK
	.align		4
        /*00ac*/ 	.byte	0x04, 0x0a
        /*00ae*/ 	.short	(.L_1617 - .L_1616)
	.align		4
.L_1616:
        /*00b0*/ 	.word	index@(.nv.constant0._Z35group_norm_nhwc_fwd_one_pass_kernelI11Fp16IOFp16WLi256ELi56ELi448EEv26Group_norm_nhwc_fwd_params)
        /*00b4*/ 	.short	0x0380
        /*00b6*/ 	.short	0x00a0


	//----- nvinfo : EIATTR_SW_WAR
	.align		4
.L_1617:
        /*00b8*/ 	.byte	0x04, 0x36
        /*00ba*/ 	.short	(.L_1619 - .L_1618)
.L_1618:
        /*00bc*/ 	.word	0x00000008
.L_1619:


//--------------------- .nv.info._Z35group_norm_nhwc_fwd_one_pass_kernelI11Fp16IOFp16WLi512ELi56ELi448EEv26Group_norm_nhwc_fwd_params --------------------------
	.section	.nv.info._Z35group_norm_nhwc_fwd_one_pass_kernelI11Fp16IOFp16WLi512ELi56ELi448EEv26Group_norm_nhwc_fwd_params,"",@"SHT_CUDA_INFO"
	.sectionflags	@""
	.align	4


	//----- nvinfo : EIATTR_CUDA_API_VERSION
	.align		4
        /*0000*/ 	.byte	0x04, 0x37
        /*0002*/ 	.short	(.L_1621 - .L_1620)
.L_1620:
        /*0004*/ 	.word	0x00000082


	//----- nvinfo : EIATTR_KPARAM_INFO
	.align		4
.L_1621:
        /*0008*/ 	.byte	0x04, 0x17
        /*000a*/ 	.short	(.L_1623 - .L_1622)
.L_1622:
        /*000c*/ 	.word	0x00000000
        /*0010*/ 	.short	0x0000
        /*0012*/ 	.short	0x0000
        /*0014*/ 	.byte	0x00, 0xf0, 0x81, 0x02


	//----- nvinfo : EIATTR_SPARSE_MMA_MASK
	.align		4
.L_1623:
        /*0018*/ 	.byte	0x03, 0x50
        /*001a*/ 	.short	0x0000


	//----- nvinfo : EIATTR_MAXREG_COUNT
	.align		4
        /*001c*/ 	.byte	0x03, 0x1b
        /*001e*/ 	.short	0x0080


	//----- nvinfo : EIATTR_NUM_BARRIERS
	.align		4
        /*0020*/ 	.byte	0x02, 0x4c
        /*0022*/ 	.byte	0x01
	.zero		1


	//----- nvinfo : EIATTR_MERCURY_ISA_VERSION
	.align		4
        /*0024*/ 	.byte	0x03, 0x5f
        /*0026*/ 	.short	0x0101


	//----- nvinfo : EIATTR_COOP_GROUP_MASK_REGIDS
	.align		4
        /*0028*/ 	.byte	0x04, 0x29
        /*002a*/ 	.short	(.L_1625 - .L_1624)


	//   ....[0]....
.L_1624:
        /*002c*/ 	.word	0xffffffff


	//   ....[1]....
        /*0030*/ 	.word	0xffffffff


	//   ....[2]....
        /*0034*/ 	.word	0xffffffff


	//   ....[3]....
        /*0038*/ 	.word	0xffffffff


	//   ....[4]....
        /*003c*/ 	.word	0xffffffff


	//   ....[5]....
        /*0040*/ 	.word	0xffffffff


	//   ....[6]....
        /*0044*/ 	.word	0xffffffff


	//   ....[7]....
        /*0048*/ 	.word	0xffffffff


	//   ....[8]....
        /*004c*/ 	.word	0xffffffff


	//   ....[9]....
        /*0050*/ 	.word	0xffffffff


	//----- nvinfo : EIATTR_COOP_GROUP_INSTR_OFFSETS
	.align		4
.L_1625:
        /*0054*/ 	.byte	0x04, 0x28
        /*0056*/ 	.short	(.L_1627 - .L_1626)


	//   ....[0]....
.L_1626:
        /*0058*/ 	.word	0x00003200


	//   ....[1]....
        /*005c*/ 	.word	0x00003210


	//   ....[2]....
        /*0060*/ 	.word	0x00003250


	//   ....[3]....
        /*0064*/ 	.word	0x00003260


	//   ....[4]....
        /*0068*/ 	.word	0x000032a0


	//   ....[5]....
        /*006c*/ 	.word	0x000032b0


	//   ....[6]....
        /*0070*/ 	.word	0x000032f0


	//   ....[7]....
        /*0074*/ 	.word	0x00003300


	//   ....[8]....
        /*0078*/ 	.word	0x00003390


	//   ....[9]....
        /*007c*/ 	.word	0x000033a0


	//----- nvinfo : EIATTR_VRC_CTA_INIT_COUNT
	.align		4
.L_1627:
        /*0080*/ 	.byte	0x02, 0x4a
	.zero		1
	.zero		1


	//----- nvinfo : EIATTR_EXIT_INSTR_OFFSETS
	.align		4
        /*0084*/ 	.byte	0x04, 0x1c
        /*0086*/ 	.short	(.L_1629 - .L_1628)


	//   ....[0]....
.L_1628:
        /*0088*/ 	.word	0x00000060


	//   ....[1]....
        /*008c*/ 	.word	0x0000b900


	//----- nvinfo : EIATTR_MAX_THREADS
	.align		4
.L_1629:
        /*0090*/ 	.byte	0x04, 0x05
        /*0092*/ 	.short	(.L_1631 - .L_1630)
.L_1630:
        /*0094*/ 	.word	0x000001c0
        /*0098*/ 	.word	0x00000001
        /*009c*/ 	.word	0x00000001


	//----- nvinfo : EIATTR_CRS_STACK_SIZE
	.align		4
.L_1631:
        /*00a0*/ 	.byte	0x04, 0x1e
        /*00a2*/ 	.short	(.L_1633 - .L_1632)
.L_1632:
        /*00a4*/ 	.word	0x00000000


	//----- nvinfo : EIATTR_CBANK_PARAM_SIZE
	.align		4
.L_1633:
        /*00a8*/ 	.byte	0x03, 0x19
        /*00aa*/ 	.short	0x00a0


	//----- nvinfo : EIATTR_PARAM_CBANK
	.align		4
        /*00ac*/ 	.byte	0x04, 0x0a
        /*00ae*/ 	.short	(.L_1635 - .L_1634)
	.align		4
.L_1634:
        /*00b0*/ 	.word	index@(.nv.constant0._Z35group_norm_nhwc_fwd_one_pass_kernelI11Fp16IOFp16WLi512ELi56ELi448EEv26Group_norm_nhwc_fwd_params)
        /*00b4*/ 	.short	0x0380
        /*00b6*/ 	.short	0x00a0


	//----- nvinfo : EIATTR_SW_WAR
	.align		4
.L_1635:
        /*00b8*/ 	.byte	0x04, 0x36
        /*00ba*/ 	.short	(.L_1637 - .L_1636)
.L_1636:
        /*00bc*/ 	.word	0x00000008
.L_1637:


//--------------------- .nv.info._Z35group_norm_nhwc_fwd_one_pass_kernelI11Fp32IOFp32WLi64ELi56ELi448EEv26Group_norm_nhwc_fwd_params --------------------------
	.section	.nv.info._Z35group_norm_nhwc_fwd_one_pass_kernelI11Fp32IOFp32WLi64ELi56ELi448EEv26Group_norm_nhwc_fwd_params,"",@"SHT_CUDA_INFO"
	.sectionflags	@""
	.align	4


	//----- nvinfo : EIATTR_CUDA_API_VERSION
	.align		4
        /*0000*/ 	.byte	0x04, 0x37
        /*0002*/ 	.short	(.L_1639 - .L_1638)
.L_1638:
        /*0004*/ 	.word	0x00000082


	//----- nvinfo : EIATTR_KPARAM_INFO
	.align		4
.L_1639:
        /*0008*/ 	.byte	0x04, 0x17
        /*000a*/ 	.short	(.L_1641 - .L_1640)
.L_1640:
        /*000c*/ 	.word	0x00000000
        /*0010*/ 	.short	0x0000
        /*0012*/ 	.short	0x0000
        /*0014*/ 	.byte	0x00, 0xf0, 0x81, 0x02


	//----- nvinfo : EIATTR_SPARSE_MMA_MASK
	.align		4
.L_1641:
        /*0018*/ 	.byte	0x03, 0x50
        /*001a*/ 	.short	0x0000


	//----- nvinfo : EIATTR_MAXREG_COUNT
	.align		4
        /*001c*/ 	.byte	0x03, 0x1b
        /*001e*/ 	.short	0x0080


	//----- nvinfo : EIATTR_NUM_BARRIERS
	.align		4
        /*0020*/ 	.byte	0x02, 0x4c
        /*0022*/ 	.byte	0x01
	.zero		1


	//----- nvinfo : EIATTR_MERCURY_ISA_VERSION
	.align		4
        /*0024*/ 	.byte	0x03, 0x5f
        /*0026*/ 	.short	0x0101


	//----- nvinfo : EIATTR_INT_WARP_WIDE_INSTR_OFFSETS
	.align		4
        /*0028*/ 	.byte	0x04, 0x31
        /*002a*/ 	.short	(.L_1643 - .L_1642)


	//   ....[0]....
.L_1642:
        /*002c*/ 	.word	0x00001270


	//   ....[1]....
        /*0030*/ 	.word	0x000012b0


	//   ....[2]....
        /*0034*/ 	.word	0x000012d0


	//   ....[3]....
        /*0038*/ 	.word	0x00001300


	//   ....[4]....
        /*003c*/ 	.word	0x000014e0


	//   ....[5]....
        /*0040*/ 	.word	0x00001530


	//   ....[6]....
        /*0044*/ 	.word	0x00001550


	//   ....[7]....
        /*0048*/ 	.word	0x00001580


	//   ....[8]....
        /*004c*/ 	.word	0x000018b0


	//   ....[9]....
        /*0050*/ 	.word	0x000018d0


	//   ....[10]....
        /*0054*/ 	.word	0x000018f0


	//   ....[11]....
        /*0058*/ 	.word	0x00001910


	//   ....[12]....
        /*005c*/ 	.word	0x00001b70


	//   ....[13]....
        /*0060*/ 	.word	0x00001b90


	//----- nvinfo : EIATTR_COOP_GROUP_MASK_REGIDS
	.align		4
.L_1643:
        /*0064*/ 	.byte	0x04, 0x29
        /*0066*/ 	.short	(.L_1645 - .L_1644)


	//   ....[0]....
.L_1644:
        /*0068*/ 	.word	0xffffffff


	//   ....[1]....
        /*006c*/ 	.word	0xffffffff


	//   ....[2]....
        /*0070*/ 	.word	0xffffffff


	//   ....[3]....
        /*0074*/ 	.word	0xffffffff


	//   ....[4]....
        /*0078*/ 	.word	0xffffffff


	//   ....[5]....
        /*007c*/ 	.word	0xffffffff


	//   ....[6]....
        /*0080*/ 	.word	0xffffffff


	//   ....[7]....
        /*0084*/ 	.word	0xffffffff


	//   ....[8]....
        /*0088*/ 	.word	0xffffffff


	//   ....[9]....
        /*008c*/ 	.word	0xffffffff


	//----- nvinfo : EIATTR_COOP_GROUP_INSTR_OFFSETS
	.align		4
.L_1645:
        /*0090*/ 	.byte	0x04, 0x28
        /*0092*/ 	.short	(.L_1647 - .L_1646)


	//   ....[0]....
.L_1646:
        /*0094*/ 	.word	0x000009f0


	//   ....[1]....
        /*0098*/ 	.word	0x00000a00


	//   ....[2]....
        /*009c*/ 	.word	0x00000a30


	//   ....[3]....
        /*00a0*/ 	.word	0x00000a40


	//   ....[4]....
        /*00a4*/ 	.word	0x00000a80


	//   ....[5]....
        /*00a8*/ 	.word	0x00000a90


	//   ....[6]....
        /*00ac*/ 	.word	0x00000ad0


	//   ....[7]....
        /*00b0*/ 	.word	0x00000ae0


	//   ....[8]....
        /*00b4*/ 	.word	0x00000b40


	//   ....[9]....
        /*00b8*/ 	.word	0x00000b50


	//----- nvinfo : EIATTR_VRC_CTA_INIT_COUNT
	.align		4
.L_1647:
        /*00bc*/ 	.byte	0x02, 0x4a
	.zero		1
	.zero		1


	//----- nvinfo : EIATTR_EXIT_INSTR_OFFSETS
	.align		4
        /*00c0*/ 	.byte	0x04, 0x1c
        /*00c2*/ 	.short	(.L_1649 - .L_1648)


	//   ....[0]....
.L_1648:
        /*00c4*/ 	.word	0x00000070


	//   ....[1]....
        /*00c8*/ 	.word	0x00002ed0


	//----- nvinfo : EIATTR_MAX_THREADS
	.align		4
.L_1649:
        /*00cc*/ 	.byte	0x04, 0x05
        /*00ce*/ 	.short	(.L_1651 - .L_1650)
.L_1650:
        /*00d0*/ 	.word	0x000001c0
        /*00d4*/ 	.word	0x00000001
        /*00d8*/ 	.word	0x00000001


	//----- nvinfo : EIATTR_CRS_STACK_SIZE
	.align		4
.L_1651:
        /*00dc*/ 	.byte	0x04, 0x1e
        /*00de*/ 	.short	(.L_1653 - .L_1652)
.L_1652:
        /*00e0*/ 	.word	0x00000000


	//----- nvinfo : EIATTR_CBANK_PARAM_SIZE
	.align		4
.L_1653:
        /*00e4*/ 	.byte	0x03, 0x19
        /*00e6*/ 	.short	0x00a0


	//----- nvinfo : EIATTR_PARAM_CBANK
	.align		4
        /*00e8*/ 	.byte	0x04, 0x0a
        /*00ea*/ 	.short	(.L_1655 - .L_1654)
	.align		4
.L_1654:
        /*00ec*/ 	.word	index@(.nv.constant0._Z35group_norm_nhwc_fwd_one_pass_kernelI11Fp32IOFp32WLi64ELi56ELi448EEv26Group_norm_nhwc_fwd_params)
        /*00f0*/ 	.short	0x0380
        /*00f2*/ 	.short	0x00a0


	//----- nvinfo : EIATTR_SW_WAR
	.align		4
.L_1655:
        /*00f4*/ 	.byte	0x04, 0x36
        /*00f6*/ 	.short	(.L_1657 - .L_1656)
.L_1656:
        /*00f8*/ 	.word	0x00000008
.L_1657:


//--------------------- .nv.info._Z35group_norm_nhwc_fwd_one_pass_kernelI11Fp32IOFp32WLi128ELi56ELi448EEv26Group_norm_nhwc_fwd_params --------------------------
	.section	.nv.info._Z35group_norm_nhwc_fwd_one_pass_kernelI11Fp32IOFp32WLi128ELi56ELi448EEv26Group_norm_nhwc_fwd_params,"",@"SHT_CUDA_INFO"
	.sectionflags	@""
	.align	4


	//----- nvinfo : EIATTR_CUDA_API_VERSION
	.align		4
        /*0000*/ 	.byte	0x04, 0x37
        /*0002*/ 	.short	(.L_1659 - .L_1658)
.L_1658:
        /*0004*/ 	.word	0x00000082


	//----- nvinfo : EIATTR_KPARAM_INFO
	.align		4
.L_1659:
        /*0008*/ 	.byte	0x04, 0x17
        /*000a*/ 	.short	(.L_1661 - .L_1660)
.L_1660:
        /*000c*/ 	.word	0x00000000
        /*0010*/ 	.short	0x0000
        /*0012*/ 	.short	0x0000
        /*0014*/ 	.byte	0x00, 0xf0, 0x81, 0x02


	//----- nvinfo : EIATTR_SPARSE_MMA_MASK
	.align		4
.L_1661:
        /*0018*/ 	.byte	0x03, 0x50
        /*001a*/ 	.short	0x0000


	//----- nvinfo : EIATTR_MAXREG_COUNT
	.align		4
        /*001c*/ 	.byte	0x03, 0x1b
        /*001e*/ 	.short	0x0080


	//----- nvinfo : EIATTR_NUM_BARRIERS
	.align		4
        /*0020*/ 	.byte	0x02, 0x4c
        /*0022*/ 	.byte	0x01
	.zero		1


	//----- nvinfo : EIATTR_MERCURY_ISA_VERSION
	.align		4
        /*0024*/ 	.byte	0x03, 0x5f
        /*0026*/ 	.short	0x0101


	//----- nvinfo : EIATTR_COOP_GROUP_MASK_REGIDS
	.align		4
        /*0028*/ 	.byte	0x04, 0x29
        /*002a*/ 	.short	(.L_1663 - .L_1662)


	//   ....[0]....
.L_1662:
        /*002c*/ 	.word	0xffffffff


	//   ....[1]....
        /*0030*/ 	.word	0xffffffff


	//   ....[2]....
        /*0034*/ 	.word	0xffffffff


	//   ....[3]....
        /*0038*/ 	.word	0xffffffff


	//   ....[4]....
        /*003c*/ 	.word	0xffffffff


	//   ....[5]....
        /*0040*/ 	.word	0xffffffff


	//   ....[6]....
        /*0044*/ 	.word	0xffffffff


	//   ....[7]....
        /*0048*/ 	.word	0xffffffff


	//   ....[8]....
        /*004c*/ 	.word	0xffffffff


	//   ....[9]....
        /*0050*/ 	.word	0xffffffff


	//----- nvinfo : EIATTR_COOP_GROUP_INSTR_OFFSETS
	.align		4
.L_1663:
        /*0054*/ 	.byte	0x04, 0x28
        /*0056*/ 	.short	(.L_1665 - .L_1664)


	//   ....[0]....
.L_1664:
        /*0058*/ 	.word	0x00000ed0


	//   ....[1]....
        /*005c*/ 	.word	0x00000ee0


	//   ....[2]....
        /*0060*/ 	.word	0x00000f10


	//   ....[3]....
        /*0064*/ 	.word	0x00000f20


	//   ....[4]....
        /*0068*/ 	.word	0x00000f60


	//   ....[5]....
        /*006c*/ 	.word	0x00000f70


	//   ....[6]....
        /*0070*/ 	.word	0x00000fb0


	//   ....[7]....
        /*0074*/ 	.word	0x00000fc0


	//   ....[8]....
        /*0078*/ 	.word	0x00001040


	//   ....[9]....
        /*007c*/ 	.word	0x00001050


	//----- nvinfo : EIATTR_VRC_CTA_INIT_COUNT
	.align		4
.L_1665:
        /*0080*/ 	.byte	0x02, 0x4a
	.zero		1
	.zero		1


	//----- nvinfo : EIATTR_EXIT_INSTR_OFFSETS
	.align		4
        /*0084*/ 	.byte	0x04, 0x1c
        /*0086*/ 	.short	(.L_1667 - .L_1666)


	//   ....[0]....
.L_1666:
        /*0088*/ 	.word	0x00000060


	//   ....[1]....
        /*008c*/ 	.word	0x00003c00


	//----- nvinfo : EIATTR_MAX_THREADS
	.align		4
.L_1667:
        /*0090*/ 	.byte	0x04, 0x05
        /*0092*/ 	.short	(.L_1669 - .L_1668)
.L_1668:
        /*0094*/ 	.word	0x000001c0
        /*0098*/ 	.word	0x00000001
        /*009c*/ 	.word	0x00000001


	//----- nvinfo : EIATTR_CRS_STACK_SIZE
	.align		4
.L_1669:
        /*00a0*/ 	.byte	0x04, 0x1e
        /*00a2*/ 	.short	(.L_1671 - .L_1670)
.L_1670:
        /*00a4*/ 	.word	0x00000000


	//----- nvinfo : EIATTR_CBANK_PARAM_SIZE
	.align		4
.L_1671:
        /*00a8*/ 	.byte	0x03, 0x19
        /*00aa*/ 	.short	0x00a0


	//----- nvinfo : EIATTR_PARAM_CBANK
	.align		4
        /*00ac*/ 	.byte	0x04, 0x0a
        /*00ae*/ 	.short	(.L_1673 - .L_1672)
	.align		4
.L_1672:
        /*00b0*/ 	.word	index@(.nv.constant0._Z35group_norm_nhwc_fwd_one_pass_kernelI11Fp32IOFp32WLi128ELi56ELi448EEv26Group_norm_nhwc_fwd_params)
        /*00b4*/ 	.short	0x0380
        /*00b6*/ 	.short	0x00a0


	//----- nvinfo : EIATTR_SW_WAR
	.align		4
.L_1673:
        /*00b8*/ 	.byte	0x04, 0x36
        /*00ba*/ 	.short	(.L_1675 - .L_1674)
.L_1674:
        /*00bc*/ 	.word	0x00000008
.L_1675:


//--------------------- .nv.info._Z35group_norm_nhwc_fwd_one_pass_kernelI11Fp32IOFp32WLi256ELi56ELi448EEv26Group_norm_nhwc_fwd_params --------------------------
	.section	.nv.info._Z35group_norm_nhwc_fwd_one_pass_kernelI11Fp32IOFp32WLi256ELi56ELi448EEv26Group_norm_nhwc_fwd_params,"",@"SHT_CUDA_INFO"
	.sectionflags	@""
	.align	4


	//----- nvinfo : EIATTR_CUDA_API_VERSION
	.align		4
        /*0000*/ 	.byte	0x04, 0x37
        /*0002*/ 	.short	(.L_1677 - .L_1676)
.L_1676:
        /*0004*/ 	.word	0x00000082


	//----- nvinfo : EIATTR_KPARAM_INFO
	.align		4
.L_1677:
        /*0008*/ 	.byte	0x04, 0x17
        /*000a*/ 	.short	(.L_1679 - .L_1678)
.L_1678:
        /*000c*/ 	.word	0x00000000
        /*0010*/ 	.short	0x0000
        /*0012*/ 	.short	0x0000
        /*0014*/ 	.byte	0x00, 0xf0, 0x81, 0x02


	//----- nvinfo : EIATTR_SPARSE_MMA_MASK
	.align		4
.L_1679:
        /*0018*/ 	.byte	0x03, 0x50
        /*001a*/ 	.short	0x0000


	//----- nvinfo : EIATTR_MAXREG_COUNT
	.align		4
        /*001c*/ 	.byte	0x03, 0x1b
        /*001e*/ 	.short	0x0080


	//----- nvinfo : EIATTR_NUM_BARRIERS
	.align		4
        /*0020*/ 	.byte	0x02, 0x4c
        /*0022*/ 	.byte	0x01
	.zero		1


	//----- nvinfo : EIATTR_MERCURY_ISA_VERSION
	.align		4
        /*0024*/ 	.byte	0x03, 0x5f
        /*0026*/ 	.short	0x0101


	//----- nvinfo : EIATTR_COOP_GROUP_MASK_REGIDS
	.align		4
        /*0028*/ 	.byte	0x04, 0x29
        /*002a*/ 	.short	(.L_1681 - .L_1680)


	//   ....[0]....
.L_1680:
        /*002c*/ 	.word	0xffffffff


	//   ....[1]....
        /*0030*/ 	.word	0xffffffff


	//   ....[2]....
        /*0034*/ 	.word	0xffffffff


	//   ....[3]....
        /*0038*/ 	.word	0xffffffff


	//   ....[4]....
        /*003c*/ 	.word	0xffffffff


	//   ....[5]....
        /*0040*/ 	.word	0xffffffff


	//   ....[6]....
        /*0044*/ 	.word	0xffffffff


	//   ....[7]....
        /*0048*/ 	.word	0xffffffff


	//   ....[8]....
        /*004c*/ 	.word	0xffffffff


	//   ....[9]....
        /*0050*/ 	.word	0xffffffff


	//----- nvinfo : EIATTR_COOP_GROUP_INSTR_OFFSETS
	.align		4
.L_1681:
        /*0054*/ 	.byte	0x04, 0x28
        /*0056*/ 	.short	(.L_1683 - .L_1682)


	//   ....[0]....
.L_1682:
        /*0058*/ 	.word	0x00001930


	//   ....[1]....
        /*005c*/ 	.word	0x00001940


	//   ....[2]....
        /*0060*/ 	.word	0x00001970


	//   ....[3]....
        /*0064*/ 	.word	0x00001980


	//   ....[4]....
        /*0068*/ 	.word	0x000019c0


	//   ....[5]....
        /*006c*/ 	.word	0x000019d0


	//   ....[6]....
        /*0070*/ 	.word	0x00001a10


	//   ....[7]....
        /*0074*/ 	.word	0x00001a20


	//   ....[8]....
        /*0078*/ 	.word	0x00001aa0


	//   ....[9]....
        /*007c*/ 	.word	0x00001ab0


	//----- nvinfo : EIATTR_VRC_CTA_INIT_COUNT
	.align		4
.L_1683:
        /*0080*/ 	.byte	0x02, 0x4a
	.zero		1
	.zero		1


	//----- nvinfo : EIATTR_EXIT_INSTR_OFFSETS
	.align		4
        /*0084*/ 	.byte	0x04, 0x1c
        /*0086*/ 	.short	(.L_1685 - .L_1684)


	//   ....[0]....
.L_1684:
        /*0088*/ 	.word	0x00000060


	//   ....[1]....
        /*008c*/ 	.word	0x000060c0


	//----- nvinfo : EIATTR_MAX_THREADS
	.align		4
.L_1685:
        /*0090*/ 	.byte	0x04, 0x05
        /*0092*/ 	.short	(.L_1687 - .L_1686)
.L_1686:
        /*0094*/ 	.word	0x000001c0
        /*0098*/ 	.word	0x00000001
        /*009c*/ 	.word	0x00000001


	//----- nvinfo : EIATTR_CRS_STACK_SIZE
	.align		4
.L_1687:
        /*00a0*/ 	.byte	0x04, 0x1e
        /*00a2*/ 	.short	(.L_1689 - .L_1688)
.L_1688:
        /*00a4*/ 	.word	0x00000000


	//----- nvinfo : EIATTR_CBANK_PARAM_SIZE
	.align		4
.L_1689:
        /*00a8*/ 	.byte	0x03, 0x19
        /*00aa*/ 	.short	0x00a0


	//----- nvinfo : EIATTR_PARAM_CBANK
	.align		4
        /*00ac*/ 	.byte	0x04, 0x0a
        /*00ae*/ 	.short	(.L_1691 - .L_1690)
	.align		4
.L_1690:
        /*00b0*/ 	.word	index@(.nv.constant0._Z35group_norm_nhwc_fwd_one_pass_kernelI11Fp32IOFp32WLi256ELi56ELi448EEv26Group_norm_nhwc_fwd_params)
        /*00b4*/ 	.short	0x0380
        /*00b6*/ 	.short	0x00a0


	//----- nvinfo : EIATTR_SW_WAR
	.align		4
.L_1691:
        /*00b8*/ 	.byte	0x04, 0x36
        /*00ba*/ 	.short	(.L_1693 - .L_1692)
.L_1692:
        /*00bc*/ 	.word	0x00000008
.L_1693:


//--------------------- .nv.info._Z35group_norm_nhwc_fwd_one_pass_kernelI11Fp32IOFp32WLi512ELi56ELi448EEv26Group_norm_nhwc_fwd_params --------------------------
	.section	.nv.info._Z35group_norm_nhwc_fwd_one_pass_kernelI11Fp32IOFp32WLi512ELi56ELi448EEv26Group_norm_nhwc_fwd_params,"",@"SHT_CUDA_INFO"
	.sectionflags	@""
	.align	4


	//----- nvinfo : EIATTR_CUDA_API_VERSION
	.align		4
        /*0000*/ 	.byte	0x04, 0x37
        /*0002*/ 	.short	(.L_1695 - .L_1694)
.L_1694:
        /*0004*/ 	.word	0x00000082


	//----- nvinfo : EIATTR_KPARAM_INFO
	.align		4
.L_1695:
        /*0008*/ 	.byte	0x04, 0x17
        /*000a*/ 	.short	(.L_1697 - .L_1696)
.L_1696:
        /*000c*/ 	.word	0x00000000
        /*0010*/ 	.short	0x0000
        /*0012*/ 	.short	0x0000
        /*0014*/ 	.byte	0x00, 0xf0, 0x81, 0x02


	//----- nvinfo : EIATTR_SPARSE_MMA_MASK
	.align		4
.L_1697:
        /*0018*/ 	.byte	0x03, 0x50
        /*001a*/ 	.short	0x0000


	//----- nvinfo : EIATTR_MAXREG_COUNT
	.align		4
        /*001c*/ 	.byte	0x03, 0x1b
        /*001e*/ 	.short	0x0080


	//----- nvinfo : EIATTR_NUM_BARRIERS
	.align		4
        /*0020*/ 	.byte	0x02, 0x4c
        /*0022*/ 	.byte	0x01
	.zero		1


	//----- nvinfo : EIATTR_MERCURY_ISA_VERSION
	.align		4
        /*0024*/ 	.byte	0x03, 0x5f
        /*0026*/ 	.short	0x0101


	//----- nvinfo : EIATTR_COOP_GROUP_MASK_REGIDS
	.align		4
        /*0028*/ 	.byte	0x04, 0x29
        /*002a*/ 	.short	(.L_1699 - .L_1698)


	//   ....[0]....
.L_1698:
        /*002c*/ 	.word	0xffffffff


	//   ....[1]....
        /*0030*/ 	.word	0xffffffff


	//   ....[2]....
        /*0034*/ 	.word	0xffffffff


	//   ....[3]....
        /*0038*/ 	.word	0xffffffff


	//   ....[4]....
        /*003c*/ 	.word	0xffffffff


	//   ....[5]....
        /*0040*/ 	.word	0xffffffff


	//   ....[6]....
        /*0044*/ 	.word	0xffffffff


	//   ....[7]....
        /*0048*/ 	.word	0xffffffff


	//   ....[8]....
        /*004c*/ 	.word	0xffffffff


	//   ....[9]....
        /*0050*/ 	.word	0xffffffff


	//----- nvinfo : EIATTR_COOP_GROUP_INSTR_OFFSETS
	.align		4
.L_1699:
        /*0054*/ 	.byte	0x04, 0x28
        /*0056*/ 	.short	(.L_1701 - .L_1700)


	//   ....[0]....
.L_1700:
        /*0058*/ 	.word	0x00002e40


	//   ....[1]....
        /*005c*/ 	.word	0x00002e50


	//   ....[2]....
        /*0060*/ 	.word	0x00002e90


	//   ....[3]....
        /*0064*/ 	.word	0x00002ea0


	//   ....[4]....
        /*0068*/ 	.word	0x00002ee0


	//   ....[5]....
        /*006c*/ 	.word	0x00002ef0


	//   ....[6]....
        /*0070*/ 	.word	0x00002f30


	//   ....[7]....
        /*0074*/ 	.word	0x00002f40


	//   ....[8]....
        /*0078*/ 	.word	0x00002fd0


	//   ....[9]....
        /*007c*/ 	.word	0x00002fe0


	//----- nvinfo : EIATTR_VRC_CTA_INIT_COUNT
	.align		4
.L_1701:
        /*0080*/ 	.byte	0x02, 0x4a
	.zero		1
	.zero		1


	//----- nvinfo : EIATTR_EXIT_INSTR_OFFSETS
	.align		4
        /*0084*/ 	.byte	0x04, 0x1c
        /*0086*/ 	.short	(.L_1703 - .L_1702)


	//   ....[0]....
.L_1702:
        /*0088*/ 	.word	0x00000060


	//   ....[1]....
        /*008c*/ 	.word	0x0000b0e0


	//----- nvinfo : EIATTR_MAX_THREADS
	.align		4
.L_1703:
        /*0090*/ 	.byte	0x04, 0x05
        /*0092*/ 	.short	(.L_1705 - .L_1704)
.L_1704:
        /*0094*/ 	.word	0x000001c0
        /*0098*/ 	.word	0x00000001
        /*009c*/ 	.word	0x00000001


	//----- nvinfo : EIATTR_CRS_STACK_SIZE
	.align		4
.L_1705:
        /*00a0*/ 	.byte	0x04, 0x1e
        /*00a2*/ 	.short	(.L_1707 - .L_1706)
.L_1706:
        /*00a4*/ 	.word	0x00000000


	//----- nvinfo : EIATTR_CBANK_PARAM_SIZE
	.align		4
.L_1707:
        /*00a8*/ 	.byte	0x03, 0x19
        /*00aa*/ 	.short	0x00a0


	//----- nvinfo : EIATTR_PARAM_CBANK
	.align		4
        /*00ac*/ 	.byte	0x04, 0x0a
        /*00ae*/ 	.short	(.L_1709 - .L_1708)
	.align		4
.L_1708:
        /*00b0*/ 	.word	index@(.nv.constant0._Z35group_norm_nhwc_fwd_one_pass_kernelI11Fp32IOFp32WLi512ELi56ELi448EEv26Group_norm_nhwc_fwd_params)
        /*00b4*/ 	.short	0x0380
        /*00b6*/ 	.short	0x00a0


	//----- nvinfo : EIATTR_SW_WAR
	.align		4
.L_1709:
        /*00b8*/ 	.byte	0x04, 0x36
        /*00ba*/ 	.short	(.L_1711 - .L_1710)
.L_1710:
        /*00bc*/ 	.word	0x00000008
.L_1711:


//--------------------- .nv.info._Z35group_norm_nhwc_fwd_one_pass_kernelI11Fp32IOBf16WLi64ELi56ELi448EEv26Group_norm_nhwc_fwd_params --------------------------
	.section	.nv.info._Z35group_norm_nhwc_fwd_one_pass_kernelI11Fp32IOBf16WLi64ELi56ELi448EEv26Group_norm_nhwc_fwd_params,"",@"SHT_CUDA_INFO"
	.sectionflags	@""
	.align	4


	//----- nvinfo : EIATTR_CUDA_API_VERSION
	.align		4
        /*0000*/ 	.byte	0x04, 0x37
        /*0002*/ 	.short	(.L_1713 - .L_1712)
.L_1712:
        /*0004*/ 	.word	0x00000082


	//----- nvinfo : EIATTR_KPARAM_INFO
	.align		4
.L_1713:
        /*0008*/ 	.byte	0x04, 0x17
        /*000a*/ 	.short	(.L_1715 - .L_1714)
.L_1714:
        /*000c*/ 	.word	0x00000000
        /*0010*/ 	.short	0x0000
        /*0012*/ 	.short	0x0000
        /*0014*/ 	.byte	0x00, 0xf0, 0x81, 0x02


	//----- nvinfo : EIATTR_SPARSE_MMA_MASK
	.align		4
.L_1715:
        /*0018*/ 	.byte	0x03, 0x50
        /*001a*/ 	.short	0x0000


	//----- nvinfo : EIATTR_MAXREG_COUNT
	.align		4
        /*001c*/ 	.byte	0x03, 0x1b
        /*001e*/ 	.short	0x0080


	//----- nvinfo : EIATTR_NUM_BARRIERS
	.align		4
        /*0020*/ 	.byte	0x02, 0x4c
        /*0022*/ 	.byte	0x01
	.zero		1


	//----- nvinfo : EIATTR_MERCURY_ISA_VERSION
	.align		4
        /*0024*/ 	.byte	0x03, 0x5f
        /*0026*/ 	.short	0x0101


	//----- nvinfo : EIATTR_INT_WARP_WIDE_INSTR_OFFSETS
	.align		4
        /*0028*/ 	.byte	0x04, 0x31
        /*002a*/ 	.short	(.L_1717 - .L_1716)


	//   ....[0]....
.L_1716:
        /*002c*/ 	.word	0x00001280


	//   ....[1]....
        /*0030*/ 	.word	0x000012b0


	//   ....[2]....
        /*0034*/ 	.word	0x000012c0


	//   ....[3]....
        /*0038*/ 	.word	0x00001300


	//   ....[4]....
        /*003c*/ 	.word	0x000014d0


	//   ....[5]....
        /*0040*/ 	.word	0x00001530


	//   ....[6]....
        /*0044*/ 	.word	0x00001550


	//   ....[7]....
        /*0048*/ 	.word	0x00001580


	//   ....[8]....
        /*004c*/ 	.word	0x000018b0


	//   ....[9]....
        /*0050*/ 	.word	0x000018d0


	//   ....[10]....
        /*0054*/ 	.word	0x000018f0


	//   ....[11]....
        /*0058*/ 	.word	0x00001910


	//   ....[12]....
        /*005c*/ 	.word	0x00001b70


	//   ....[13]....
        /*0060*/ 	.word	0x00001b90


	//----- nvinfo : EIATTR_COOP_GROUP_MASK_REGIDS
	.align		4
.L_1717:
        /*0064*/ 	.byte	0x04, 0x29
        /*0066*/ 	.short	(.L_1719 - .L_1718)


	//   ....[0]....
.L_1718:
        /*0068*/ 	.word	0xffffffff


	//   ....[1]....
        /*006c*/ 	.word	0xffffffff


	//   ....[2]....
        /*0070*/ 	.word	0xffffffff


	//   ....[3]....
        /*0074*/ 	.word	0xffffffff


	//   ....[4]....
        /*0078*/ 	.word	0xffffffff


	//   ....[5]....
        /*007c*/ 	.word	0xffffffff


	//   ....[6]....
        /*0080*/ 	.word	0xffffffff


	//   ....[7]....
        /*0084*/ 	.word	0xffffffff


	//   ....[8]....
        /*0088*/ 	.word	0xffffffff


	//   ....[9]....
        /*008c*/ 	.word	0xffffffff


	//----- nvinfo : EIATTR_COOP_GROUP_INSTR_OFFSETS
	.align		4
.L_1719:
        /*0090*/ 	.byte	0x04, 0x28
        /*0092*/ 	.short	(.L_1721 - .L_1720)


	//   ....[0]....
.L_1720:
        /*0094*/ 	.word	0x000009f0


	//   ....[1]....
        /*0098*/ 	.word	0x00000a00


	//   ....[2]....
        /*009c*/ 	.word	0x00000a30


	//   ....[3]....
        /*00a0*/ 	.word	0x00000a40


	//   ....[4]....
        /*00a4*/ 	.word	0x00000a80


	//   ....[5]....
        /*00a8*/ 	.word	0x00000a90


	//   ....[6]....
        /*00ac*/ 	.word	0x00000ad0


	//   ....[7]....
        /*00b0*/ 	.word	0x00000ae0


	//   ....[8]....
        /*00b4*/ 	.word	0x00000b40


	//   ....[9]....
        /*00b8*/ 	.word	0x00000b50


	//----- nvinfo : EIATTR_VRC_CTA_INIT_COUNT
	.align		4
.L_1721:
        /*00bc*/ 	.byte	0x02, 0x4a
	.zero		1
	.zero		1


	//----- nvinfo : EIATTR_EXIT_INSTR_OFFSETS
	.align		4
        /*00c0*/ 	.byte	0x04, 0x1c
        /*00c2*/ 	.short	(.L_1723 - .L_1722)


	//   ....[0]....
.L_1722:
        /*00c4*/ 	.word	0x00000070


	//   ....[1]....
        /*00c8*/ 	.word	0x00002f30


	//----- nvinfo : EIATTR_MAX_THREADS
	.align		4
.L_1723:
        /*00cc*/ 	.byte	0x04, 0x05
        /*00ce*/ 	.short	(.L_1725 - .L_1724)
.L_1724:
        /*00d0*/ 	.word	0x000001c0
        /*00d4*/ 	.word	0x00000001
        /*00d8*/ 	.word	0x00000001


	//----- nvinfo : EIATTR_CRS_STACK_SIZE
	.align		4
.L_1725:
        /*00dc*/ 	.byte	0x04, 0x1e
        /*00de*/ 	.short	(.L_1727 - .L_1726)
.L_1726:
        /*00e0*/ 	.word	0x00000000


	//----- nvinfo : EIATTR_CBANK_PARAM_SIZE
	.align		4
.L_1727:
        /*00e4*/ 	.byte	0x03, 0x19
        /*00e6*/ 	.short	0x00a0


	//----- nvinfo : EIATTR_PARAM_CBANK
	.align		4
        /*00e8*/ 	.byte	0x04, 0x0a
        /*00ea*/ 	.short	(.L_1729 - .L_1728)
	.align		4
.L_1728:
        /*00ec*/ 	.word	index@(.nv.constant0._Z35group_norm_nhwc_fwd_one_pass_kernelI11Fp32IOBf16WLi64ELi56ELi448EEv26Group_norm_nhwc_fwd_params)
        /*00f0*/ 	.short	0x0380
        /*00f2*/ 	.short	0x00a0


	//----- nvinfo : EIATTR_SW_WAR
	.align		4
.L_1729:
        /*00f4*/ 	.byte	0x04, 0x36
        /*00f6*/ 	.short	(.L_1731 - .L_1730)
.L_1730:
        /*00f8*/ 	.word	0x00000008
.L_1731:


//--------------------- .nv.info._Z35group_norm_nhwc_fwd_one_pass_kernelI11Fp32IOBf16WLi128ELi56ELi448EEv26Group_norm_nhwc_fwd_params --------------------------
	.section	.nv.info._Z35group_norm_nhwc_fwd_one_pass_kernelI11Fp32IOBf16WLi128ELi56ELi448EEv26Group_norm_nhwc_fwd_params,"",@"SHT_CUDA_INFO"
	.sectionflags	@""
	.align	4


	//----- nvinfo : EIATTR_CUDA_API_VERSION
	.align		4
        /*0000*/ 	.byte	0x04, 0x37
        /*0002*/ 	.short	(.L_1733 - .L_1732)
.L_1732:
        /*0004*/ 	.word	0x00000082


	//----- nvinfo : EIATTR_KPARAM_INFO
	.align		4
.L_1733:
        /*0008*/ 	.byte	0x04, 0x17
        /*000a*/ 	.short	(.L_1735 - .L_1734)
.L_1734:
        /*000c*/ 	.word	0x00000000
        /*0010*/ 	.short	0x0000
        /*0012*/ 	.short	0x0000
        /*0014*/ 	.byte	0x00, 0xf0, 0x81, 0x02


	//----- nvinfo : EIATTR_SPARSE_MMA_MASK
	.align		4
.L_1735:
        /*0018*/ 	.byte	0x03, 0x50
        /*001a*/ 	.short	0x0000


	//----- nvinfo : EIATTR_MAXREG_COUNT
	.align		4
        /*001c*/ 	.byte	0x03, 0x1b
        /*001e*/ 	.short	0x0080


	//----- nvinfo : EIATTR_NUM_BARRIERS
	.align		4
        /*0020*/ 	.byte	0x02, 0x4c
        /*0022*/ 	.byte	0x01
	.zero		1


	//----- nvinfo : EIATTR_MERCURY_ISA_VERSION
	.align		4
        /*0024*/ 	.byte	0x03, 0x5f
        /*0026*/ 	.short	0x0101


	//----- nvinfo : EIATTR_COOP_GROUP_MASK_REGIDS
	.align		4
        /*0028*/ 	.byte	0x04, 0x29
        /*002a*/ 	.short	(.L_1737 - .L_1736)


	//   ....[0]....
.L_1736:
        /*002c*/ 	.word	0xffffffff


	//   ....[1]....
        /*0030*/ 	.word	0xffffffff


	//   ....[2]....
        /*0034*/ 	.word	0xffffffff


	//   ....[3]....
        /*0038*/ 	.word	0xffffffff


	//   ....[4]....
        /*003c*/ 	.word	0xffffffff


	//   ....[5]....
        /*0040*/ 	.word	0xffffffff


	//   ....[6]....
        /*0044*/ 	.word	0xffffffff


	//   ....[7]....
        /*0048*/ 	.word	0xffffffff


	//   ....[8]....
        /*004c*/ 	.word	0xffffffff


	//   ....[9]....
        /*0050*/ 	.word	0xffffffff


	//----- nvinfo : EIATTR_COOP_GROUP_INSTR_OFFSETS
	.align		4
.L_1737:
        /*0054*/ 	.byte	0x04, 0x28
        /*0056*/ 	.short	(.L_1739 - .L_1738)


	//   ....[0]....
.L_1738:
        /*0058*/ 	.word	0x00000ed0


	//   ....[1]....
        /*005c*/ 	.word	0x00000ee0


	//   ....[2]....
        /*0060*/ 	.word	0x00000f10


	//   ....[3]....
        /*0064*/ 	.word	0x00000f20


	//   ....[4]....
        /*0068*/ 	.word	0x00000f60


	//   ....[5]....
        /*006c*/ 	.word	0x00000f70


	//   ....[6]....
        /*0070*/ 	.word	0x00000fb0


	//   ....[7]....
        /*0074*/ 	.word	0x00000fc0


	//   ....[8]....
        /*0078*/ 	.word	0x00001040


	//   ....[9]....
        /*007c*/ 	.word	0x00001050


	//----- nvinfo : EIATTR_VRC_CTA_INIT_COUNT
	.align		4
.L_1739:
        /*0080*/ 	.byte	0x02, 0x4a
	.zero		1
	.zero		1


	//----- nvinfo : EIATTR_EXIT_INSTR_OFFSETS
	.align		4
        /*0084*/ 	.byte	0x04, 0x1c
        /*0086*/ 	.short	(.L_1741 - .L_1740)


	//   ....[0]....
.L_1740:
        /*0088*/ 	.word	0x00000060


	//   ....[1]....
        /*008c*/ 	.word	0x00003c60


	//----- nvinfo : EIATTR_MAX_THREADS
	.align		4
.L_1741:
        /*0090*/ 	.byte	0x04, 0x05
        /*0092*/ 	.short	(.L_1743 - .L_1742)
.L_1742:
        /*0094*/ 	.word	0x000001c0
        /*0098*/ 	.word	0x00000001
        /*009c*/ 	.word	0x00000001


	//----- nvinfo : EIATTR_CRS_STACK_SIZE
	.align		4
.L_1743:
        /*00a0*/ 	.byte	0x04, 0x1e
        /*00a2*/ 	.short	(.L_1745 - .L_1744)
.L_1744:
        /*00a4*/ 	.word	0x00000000


	//----- nvinfo : EIATTR_CBANK_PARAM_SIZE
	.align		4
.L_1745:
        /*00a8*/ 	.byte	0x03, 0x19
        /*00aa*/ 	.short	0x00a0


	//----- nvinfo : EIATTR_PARAM_CBANK
	.align		4
        /*00ac*/ 	.byte	0x04, 0x0a
        /*00ae*/ 	.short	(.L_1747 - .L_1746)
	.align		4
.L_1746:
        /*00b0*/ 	.word	index@(.nv.constant0._Z35group_norm_nhwc_fwd_one_pass_kernelI11Fp32IOBf16WLi128ELi56ELi448EEv26Group_norm_nhwc_fwd_params)
        /*00b4*/ 	.short	0x0380
        /*00b6*/ 	.short	0x00a0


	//----- nvinfo : EIATTR_SW_WAR
	.align		4
.L_1747:
        /*00b8*/ 	.byte	0x04, 0x36
        /*00ba*/ 	.short	(.L_1749 - .L_1748)
.L_1748:
        /*00bc*/ 	.word	0x00000008
.L_1749:


//--------------------- .nv.info._Z35group_norm_nhwc_fwd_one_pass_kernelI11Fp32IOBf16WLi256ELi56ELi448EEv26Group_norm_nhwc_fwd_params --------------------------
	.section	.nv.info._Z35group_norm_nhwc_fwd_one_pass_kernelI11Fp32IOBf16WLi256ELi56ELi448EEv26Group_norm_nhwc_fwd_params,"",@"SHT_CUDA_INFO"
	.sectionflags	@""
	.align	4


	//----- nvinfo : EIATTR_CUDA_API_VERSION
	.align		4
        /*0000*/ 	.byte	0x04, 0x37
        /*0002*/ 	.short	(.L_1751 - .L_1750)
.L_1750:
        /*0004*/ 	.word	0x00000082


	//----- nvinfo : EIATTR_KPARAM_INFO
	.align		4
.L_1751:
        /*0008*/ 	.byte	0x04, 0x17
        /*000a*/ 	.short	(.L_1753 - .L_1752)
.L_1752:
        /*000c*/ 	.word	0x00000000
        /*0010*/ 	.short	0x0000
        /*0012*/ 	.short	0x0000
        /*0014*/ 	.byte	0x00, 0xf0, 0x81, 0x02


	//----- nvinfo : EIATTR_SPARSE_MMA_MASK
	.align		4
.L_1753:
        /*0018*/ 	.byte	0x03, 0x50
        /*001a*/ 	.short	0x0000


	//----- nvinfo : EIATTR_MAXREG_COUNT
	.align		4
        /*001c*/ 	.byte	0x03, 0x1b
        /*001e*/ 	.short	0x0080


	//----- nvinfo : EIATTR_NUM_BARRIERS
	.align		4
        /*0020*/ 	.byte	0x02, 0x4c
        /*0022*/ 	.byte	0x01
	.zero		1


	//----- nvinfo : EIATTR_MERCURY_ISA_VERSION
	.align		4
        /*0024*/ 	.byte	0x03, 0x5f
        /*0026*/ 	.short	0x0101


	//----- nvinfo : EIATTR_COOP_GROUP_MASK_REGIDS
	.align		4
        /*0028*/ 	.byte	0x04, 0x29
        /*002a*/ 	.short	(.L_1755 - .L_1754)


	//   ....[0]....
.L_1754:
        /*002c*/ 	.word	0xffffffff


	//   ....[1]....
        /*0030*/ 	.word	0xffffffff


	//   ....[2]....
        /*0034*/ 	.word	0xffffffff


	//   ....[3]....
        /*0038*/ 	.word	0xffffffff


	//   ....[4]....
        /*003c*/ 	.word	0xffffffff


	//   ....[5]....
        /*0040*/ 	.word	0xffffffff


	//   ....[6]....
        /*0044*/ 	.word	0xffffffff


	//   ....[7]....
        /*0048*/ 	.word	0xffffffff


	//   ....[8]....
        /*004c*/ 	.word	0xffffffff


	//   ....[9]....
        /*0050*/ 	.word	0xffffffff


	//----- nvinfo : EIATTR_COOP_GROUP_INSTR_OFFSETS
	.align		4
.L_1755:
        /*0054*/ 	.byte	0x04, 0x28
        /*0056*/ 	.short	(.L_1757 - .L_1756)


	//   ....[0]....
.L_1756:
        /*0058*/ 	.word	0x00001930


	//   ....[1]....
        /*005c*/ 	.word	0x00001940


	//   ....[2]....
        /*0060*/ 	.word	0x00001970


	//   ....[3]....
        /*0064*/ 	.word	0x00001980


	//   ....[4]....
        /*0068*/ 	.word	0x000019c0


	//   ....[5]....
        /*006c*/ 	.word	0x000019d0


	//   ....[6]....
        /*0070*/ 	.word	0x00001a10


	//   ....[7]....
        /*0074*/ 	.word	0x00001a20


	//   ....[8]....
        /*0078*/ 	.word	0x00001aa0


	//   ....[9]....
        /*007c*/ 	.word	0x00001ab0


	//----- nvinfo : EIATTR_VRC_CTA_INIT_COUNT
	.align		4
.L_1757:
        /*0080*/ 	.byte	0x02, 0x4a
	.zero		1
	.zero		1


	//----- nvinfo : EIATTR_EXIT_INSTR_OFFSETS
	.align		4
        /*0084*/ 	.byte	0x04, 0x1c
        /*0086*/ 	.short	(.L_1759 - .L_1758)


	//   ....[0]....
.L_1758:
        /*0088*/ 	.word	0x00000060


	//   ....[1]....
        /*008c*/ 	.word	0x00006120


	//----- nvinfo : EIATTR_MAX_THREADS
	.align		4
.L_1759:
        /*0090*/ 	.byte	0x04, 0x05
        /*0092*/ 	.short	(.L_1761 - .L_1760)
.L_1760:
        /*0094*/ 	.word	0x000001c0
        /*0098*/ 	.word	0x00000001
        /*009c*/ 	.word	0x00000001


	//----- nvinfo : EIATTR_CRS_STACK_SIZE
	.align		4
.L_1761:
        /*00a0*/ 	.byte	0x04, 0x1e
        /*00a2*/ 	.short	(.L_1763 - .L_1762)
.L_1762:
        /*00a4*/ 	.word	0x00000000


	//----- nvinfo : EIATTR_CBANK_PARAM_SIZE
	.align		4
.L_1763:
        /*00a8*/ 	.byte	0x03, 0x19
        /*00aa*/ 	.short	0x00a0


	//----- nvinfo : EIATTR_PARAM_CBANK
	.align		4
        /*00ac*/ 	.byte	0x04, 0x0a
        /*00ae*/ 	.short	(.L_1765 - .L_1764)
	.align		4
.L_1764:
        /*00b0*/ 	.word	index@(.nv.constant0._Z35group_norm_nhwc_fwd_one_pass_kernelI11Fp32IOBf16WLi256ELi56ELi448EEv26Group_norm_nhwc_fwd_params)
        /*00b4*/ 	.short	0x0380
        /*00b6*/ 	.short	0x00a0


	//----- nvinfo : EIATTR_SW_WAR
	.align		4
.L_1765:
        /*00b8*/ 	.byte	0x04, 0x36
        /*00ba*/ 	.short	(.L_1767 - .L_1766)
.L_1766:
        /*00bc*/ 	.word	0x00000008
.L_1767:


//--------------------- .nv.info._Z35group_norm_nhwc_fwd_one_pass_kernelI11Fp32IOBf16WLi512ELi56ELi448EEv26Group_norm_nhwc_fwd_params --------------------------
	.section	.nv.info._Z35group_norm_nhwc_fwd_one_pass_kernelI11Fp32IOBf16WLi512ELi56ELi448EEv26Group_norm_nhwc_fwd_params,"",@"SHT_CUDA_INFO"
	.sectionflags	@""
	.align	4


	//----- nvinfo : EIATTR_CUDA_API_VERSION
	.align		4
        /*0000*/ 	.byte	0x04, 0x37
        /*0002*/ 	.short	(.L_1769 - .L_1768)
.L_1768:
        /*0004*/ 	.word	0x00000082


	//----- nvinfo : EIATTR_KPARAM_INFO
	.align		4
.L_1769:
        /*0008*/ 	.byte	0x04, 0x17
        /*000a*/ 	.short	(.L_1771 - .L_1770)
.L_1770:
        /*000c*/ 	.word	0x00000000
        /*0010*/ 	.short	0x0000
        /*0012*/ 	.short	0x0000
        /*0014*/ 	.byte	0x00, 0xf0, 0x81, 0x02


	//----- nvinfo : EIATTR_SPARSE_MMA_MASK
	.align		4
.L_1771:
        /*0018*/ 	.byte	0x03, 0x50
        /*001a*/ 	.short	0x0000


	//----- nvinfo : EIATTR_MAXREG_COUNT
	.align		4
        /*001c*/ 	.byte	0x03, 0x1b
        /*001e*/ 	.short	0x0080


	//----- nvinfo : EIATTR_NUM_BARRIERS
	.align		4
        /*0020*/ 	.byte	0x02, 0x4c
        /*0022*/ 	.byte	0x01
	.zero		1


	//----- nvinfo : EIATTR_MERCURY_ISA_VERSION
	.align		4
        /*0024*/ 	.byte	0x03, 0x5f
        /*0026*/ 	.short	0x0101


	//----- nvinfo : EIATTR_COOP_GROUP_MASK_REGIDS
	.align		4
        /*0028*/ 	.byte	0x04, 0x29
        /*002a*/ 	.short	(.L_1773 - .L_1772)


	//   ....[0]....
.L_1772:
        /*002c*/ 	.word	0xffffffff


	//   ....[1]....
        /*0030*/ 	.word	0xffffffff


	//   ....[2]....
        /*0034*/ 	.word	0xffffffff


	//   ....[3]....
        /*0038*/ 	.word	0xffffffff


	//   ....[4]....
        /*003c*/ 	.word	0xffffffff


	//   ....[5]....
        /*0040*/ 	.word	0xffffffff


	//   ....[6]....
        /*0044*/ 	.word	0xffffffff


	//   ....[7]....
        /*0048*/ 	.word	0xffffffff


	//   ....[8]....
        /*004c*/ 	.word	0xffffffff


	//   ....[9]....
        /*0050*/ 	.word	0xffffffff


	//----- nvinfo : EIATTR_COOP_GROUP_INSTR_OFFSETS
	.align		4
.L_1773:
        /*0054*/ 	.byte	0x04, 0x28
        /*0056*/ 	.short	(.L_1775 - .L_1774)


	//   ....[0]....
.L_1774:
        /*0058*/ 	.word	0x00002e30


	//   ....[1]....
        /*005c*/ 	.word	0x00002e40


	//   ....[2]....
        /*0060*/ 	.word	0x00002e80


	//   ....[3]....
        /*0064*/ 	.word	0x00002e90


	//   ....[4]....
        /*0068*/ 	.word	0x00002ed0


	//   ....[5]....
        /*006c*/ 	.word	0x00002ee0


	//   ....[6]....
        /*0070*/ 	.word	0x00002f20


	//   ....[7]....
        /*0074*/ 	.word	0x00002f30


	//   ....[8]....
        /*0078*/ 	.word	0x00002fc0


	//   ....[9]....
        /*007c*/ 	.word	0x00002fd0


	//----- nvinfo : EIATTR_VRC_CTA_INIT_COUNT
	.align		4
.L_1775:
        /*0080*/ 	.byte	0x02, 0x4a
	.zero		1
	.zero		1


	//----- nvinfo : EIATTR_EXIT_INSTR_OFFSETS
	.align		4
        /*0084*/ 	.byte	0x04, 0x1c
        /*0086*/ 	.short	(.L_1777 - .L_1776)


	//   ....[0]....
.L_1776:
        /*0088*/ 	.word	0x00000060


	//   ....[1]....
        /*008c*/ 	.word	0x0000b130


	//----- nvinfo : EIATTR_MAX_THREADS
	.align		4
.L_1777:
        /*0090*/ 	.byte	0x04, 0x05
        /*0092*/ 	.short	(.L_1779 - .L_1778)
.L_1778:
        /*0094*/ 	.word	0x000001c0
        /*0098*/ 	.word	0x00000001
        /*009c*/ 	.word	0x00000001


	//----- nvinfo : EIATTR_CRS_STACK_SIZE
	.align		4
.L_1779:
        /*00a0*/ 	.byte	0x04, 0x1e
        /*00a2*/ 	.short	(.L_1781 - .L_1780)
.L_1780:
        /*00a4*/ 	.word	0x00000000


	//----- nvinfo : EIATTR_CBANK_PARAM_SIZE
	.align		4
.L_1781:
        /*00a8*/ 	.byte	0x03, 0x19
        /*00aa*/ 	.short	0x00a0


	//----- nvinfo : EIATTR_PARAM_CBANK
	.align		4
        /*00ac*/ 	.byte	0x04, 0x0a
        /*00ae*/ 	.short	(.L_1783 - .L_1782)
	.align		4
.L_1782:
        /*00b0*/ 	.word	index@(.nv.constant0._Z35group_norm_nhwc_fwd_one_pass_kernelI11Fp32IOBf16WLi512ELi56ELi448EEv26Group_norm_nhwc_fwd_params)
        /*00b4*/ 	.short	0x0380
        /*00b6*/ 	.short	0x00a0


	//----- nvinfo : EIATTR_SW_WAR
	.align		4
.L_1783:
        /*00b8*/ 	.byte	0x04, 0x36
        /*00ba*/ 	.short	(.L_1785 - .L_1784)
.L_1784:
        /*00bc*/ 	.word	0x00000008
.L_1785:


//--------------------- .nv.info._Z35group_norm_nhwc_fwd_one_pass_kernelI11Fp32IOFp16WLi64ELi56ELi448EEv26Group_norm_nhwc_fwd_params --------------------------
	.section	.nv.info._Z35group_norm_nhwc_fwd_one_pass_kernelI11Fp32IOFp16WLi64ELi56ELi448EEv26Group_norm_nhwc_fwd_params,"",@"SHT_CUDA_INFO"
	.sectionflags	@""
	.align	4


	//----- nvinfo : EIATTR_CUDA_API_VERSION
	.align		4
        /*0000*/ 	.byte	0x04, 0x37
        /*0002*/ 	.short	(.L_1787 - .L_1786)
.L_1786:
        /*0004*/ 	.word	0x00000082


	//----- nvinfo : EIATTR_KPARAM_INFO
	.align		4
.L_1787:
        /*0008*/ 	.byte	0x04, 0x17
        /*000a*/ 	.short	(.L_1789 - .L_1788)
.L_1788:
        /*000c*/ 	.word	0x00000000
        /*0010*/ 	.short	0x0000
        /*0012*/ 	.short	0x0000
        /*0014*/ 	.byte	0x00, 0xf0, 0x81, 0x02


	//----- nvinfo : EIATTR_SPARSE_MMA_MASK
	.align		4
.L_1789:
        /*0018*/ 	.byte	0x03, 0x50
        /*001a*/ 	.short	0x0000


	//----- nvinfo : EIATTR_MAXREG_COUNT
	.align		4
        /*001c*/ 	.byte	0x03, 0x1b
        /*001e*/ 	.short	0x0080


	//----- nvinfo : EIATTR_NUM_BARRIERS
	.align		4
        /*0020*/ 	.byte	0x02, 0x4c
        /*0022*/ 	.byte	0x01
	.zero		1


	//----- nvinfo : EIATTR_MERCURY_ISA_VERSION
	.align		4
        /*0024*/ 	.byte	0x03, 0x5f
        /*0026*/ 	.short	0x0101


	//----- nvinfo : EIATTR_INT_WARP_WIDE_INSTR_OFFSETS
	.align		4
        /*0028*/ 	.byte	0x04, 0x31
        /*002a*/ 	.short	(.L_1791 - .L_1790)


	//   ....[0]....
.L_1790:
        /*002c*/ 	.word	0x00001280


	//   ....[1]....
        /*0030*/ 	.word	0x000012b0


	//   ....[2]....
        /*0034*/ 	.word	0x000012c0


	//   ....[3]....
        /*0038*/ 	.word	0x00001300


	//   ....[4]....
        /*003c*/ 	.word	0x000014d0


	//   ....[5]....
        /*0040*/ 	.word	0x00001530


	//   ....[6]....
        /*0044*/ 	.word	0x00001550


	//   ....[7]....
        /*0048*/ 	.word	0x00001580


	//   ....[8]....
        /*004c*/ 	.word	0x000018b0


	//   ....[9]....
        /*0050*/ 	.word	0x000018d0


	//   ....[10]....
        /*0054*/ 	.word	0x000018f0


	//   ....[11]....
        /*0058*/ 	.word	0x00001910


	//   ....[12]....
        /*005c*/ 	.word	0x00001b70


	//   ....[13]....
        /*0060*/ 	.word	0x00001b90


	//----- nvinfo : EIATTR_COOP_GROUP_MASK_REGIDS
	.align		4
.L_1791:
        /*0064*/ 	.byte	0x04, 0x29
        /*0066*/ 	.short	(.L_1793 - .L_1792)


	//   ....[0]....
.L_1792:
        /*0068*/ 	.word	0xffffffff


	//   ....[1]....
        /*006c*/ 	.word	0xffffffff


	//   ....[2]....
        /*0070*/ 	.word	0xffffffff


	//   ....[3]....
        /*0074*/ 	.word	0xffffffff


	//   ....[4]....
        /*0078*/ 	.word	0xffffffff


	//   ....[5]....
        /*007c*/ 	.word	0xffffffff


	//   ....[6]....
        /*0080*/ 	.word	0xffffffff


	//   ....[7]....
        /*0084*/ 	.word	0xffffffff


	//   ....[8]....
        /*0088*/ 	.word	0xffffffff


	//   ....[9]....
        /*008c*/ 	.word	0xffffffff


	//----- nvinfo : EIATTR_COOP_GROUP_INSTR_OFFSETS
	.align		4
.L_1793:
        /*0090*/ 	.byte	0x04, 0x28
        /*0092*/ 	.short	(.L_1795 - .L_1794)


	//   ....[0]....
.L_1794:
        /*0094*/ 	.word	0x000009f0


	//   ....[1]....
        /*0098*/ 	.word	0x00000a00


	//   ....[2]....
        /*009c*/ 	.word	0x00000a30


	//   ....[3]....
        /*00a0*/ 	.word	0x00000a40


	//   ....[4]....
        /*00a4*/ 	.word	0x00000a80


	//   ....[5]....
        /*00a8*/ 	.word	0x00000a90


	//   ....[6]....
        /*00ac*/ 	.word	0x00000ad0


	//   ....[7]....
        /*00b0*/ 	.word	0x00000ae0


	//   ....[8]....
        /*00b4*/ 	.word	0x00000b40


	//   ....[9]....
        /*00b8*/ 	.word	0x00000b50


	//----- nvinfo : EIATTR_VRC_CTA_INIT_COUNT
	.align		4
.L_1795:
        /*00bc*/ 	.byte	0x02, 0x4a
	.zero		1
	.zero		1


	//----- nvinfo : EIATTR_EXIT_INSTR_OFFSETS
	.align		4
        /*00c0*/ 	.byte	0x04, 0x1c
        /*00c2*/ 	.short	(.L_1797 - .L_1796)


	//   ....[0]....
.L_1796:
        /*00c4*/ 	.word	0x00000070


	//   ....[1]....
        /*00c8*/ 	.word	0x00002f30


	//----- nvinfo : EIATTR_MAX_THREADS
	.align		4
.L_1797:
        /*00cc*/ 	.byte	0x04, 0x05
        /*00ce*/ 	.short	(.L_1799 - .L_1798)
.L_1798:
        /*00d0*/ 	.word	0x000001c0
        /*00d4*/ 	.word	0x00000001
        /*00d8*/ 	.word	0x00000001


	//----- nvinfo : EIATTR_CRS_STACK_SIZE
	.align		4
.L_1799:
        /*00dc*/ 	.byte	0x04, 0x1e
        /*00de*/ 	.short	(.L_1801 - .L_1800)
.L_1800:
        /*00e0*/ 	.word	0x00000000


	//----- nvinfo : EIATTR_CBANK_PARAM_SIZE
	.align		4
.L_1801:
        /*00e4*/ 	.byte	0x03, 0x19
        /*00e6*/ 	.short	0x00a0


	//----- nvinfo : EIATTR_PARAM_CBANK
	.align		4
        /*00e8*/ 	.byte	0x04, 0x0a
        /*00ea*/ 	.short	(.L_1803 - .L_1802)
	.align		4
.L_1802:
        /*00ec*/ 	.word	index@(.nv.constant0._Z35group_norm_nhwc_fwd_one_pass_kernelI11Fp32IOFp16WLi64ELi56ELi448EEv26Group_norm_nhwc_fwd_params)
        /*00f0*/ 	.short	0x0380
        /*00f2*/ 	.short	0x00a0


	//----- nvinfo : EIATTR_SW_WAR
	.align		4
.L_1803:
        /*00f4*/ 	.byte	0x04, 0x36
        /*00f6*/ 	.short	(.L_1805 - .L_1804)
.L_1804:
        /*00f8*/ 	.word	0x00000008
.L_1805:


//--------------------- .nv.info._Z35group_norm_nhwc_fwd_one_pass_kernelI11Fp32IOFp16WLi128ELi56ELi448EEv26Group_norm_nhwc_fwd_params --------------------------
	.section	.nv.info._Z35group_norm_nhwc_fwd_one_pass_kernelI11Fp32IOFp16WLi128ELi56ELi448EEv26Group_norm_nhwc_fwd_params,"",@"SHT_CUDA_INFO"
	.sectionflags	@""
	.align	4


	//----- nvinfo : EIATTR_CUDA_API_VERSION
	.align		4
        /*0000*/ 	.byte	0x04, 0x37
        /*0002*/ 	.short	(.L_1807 - .L_1806)
.L_1806:
        /*0004*/ 	.word	0x00000082


	//----- nvinfo : EIATTR_KPARAM_INFO
	.align		4
.L_1807:
        /*0008*/ 	.byte	0x04, 0x17
        /*000a*/ 	.short	(.L_1809 - .L_1808)
.L_1808:
        /*000c*/ 	.word	0x00000000
        /*0010*/ 	.short	0x0000
        /*0012*/ 	.short	0x0000
        /*0014*/ 	.byte	0x00, 0xf0, 0x81, 0x02


	//----- nvinfo : EIATTR_SPARSE_MMA_MASK
	.align		4
.L_1809:
        /*0018*/ 	.byte	0x03, 0x50
        /*001a*/ 	.short	0x0000


	//----- nvinfo : EIATTR_MAXREG_COUNT
	.align		4
        /*001c*/ 	.byte	0x03, 0x1b
        /*001e*/ 	.short	0x0080


	//----- nvinfo : EIATTR_NUM_BARRIERS
	.align		4
        /*0020*/ 	.byte	0x02, 0x4c
        /*0022*/ 	.byte	0x01
	.zero		1


	//----- nvinfo : EIATTR_MERCURY_ISA_VERSION
	.align		4
        /*0024*/ 	.byte	0x03, 0x5f
        /*0026*/ 	.short	0x0101


	//----- nvinfo : EIATTR_COOP_GROUP_MASK_REGIDS
	.align		4
        /*0028*/ 	.byte	0x04, 0x29
        /*002a*/ 	.short	(.L_1811 - .L_1810)


	//   ....[0]....
.L_1810:
        /*002c*/ 	.word	0xffffffff


	//   ....[1]....
        /*0030*/ 	.word	0xffffffff


	//   ....[2]....
        /*0034*/ 	.word	0xffffffff


	//   ....[3]....
        /*0038*/ 	.word	0xffffffff


	//   ....[4]....
        /*003c*/ 	.word	0xffffffff


	//   ....[5]....
        /*0040*/ 	.word	0xffffffff


	//   ....[6]....
        /*0044*/ 	.word	0xffffffff


	//   ....[7]....
        /*0048*/ 	.word	0xffffffff


	//   ....[8]....
        /*004c*/ 	.word	0xffffffff


	//   ....[9]....
        /*0050*/ 	.word	0xffffffff


	//----- nvinfo : EIATTR_COOP_GROUP_INSTR_OFFSETS
	.align		4
.L_1811:
        /*0054*/ 	.byte	0x04, 0x28
        /*0056*/ 	.short	(.L_1813 - .L_1812)


	//   ....[0]....
.L_1812:
        /*0058*/ 	.word	0x00000ed0


	//   ....[1]....
        /*005c*/ 	.word	0x00000ee0


	//   ....[2]....
        /*0060*/ 	.word	0x00000f10


	//   ....[3]....
        /*0064*/ 	.word	0x00000f20


	//   ....[4]....
        /*0068*/ 	.word	0x00000f60


	//   ....[5]....
        /*006c*/ 	.word	0x00000f70


	//   ....[6]....
        /*0070*/ 	.word	0x00000fb0


	//   ....[7]....
        /*0074*/ 	.word	0x00000fc0


	//   ....[8]....
        /*0078*/ 	.word	0x00001040


	//   ....[9]....
        /*007c*/ 	.word	0x00001050


	//----- nvinfo : EIATTR_VRC_CTA_INIT_COUNT
	.align		4
.L_1813:
        /*0080*/ 	.byte	0x02, 0x4a
	.zero		1
	.zero		1


	//----- nvinfo : EIATTR_EXIT_INSTR_OFFSETS
	.align		4
        /*0084*/ 	.byte	0x04, 0x1c
        /*0086*/ 	.short	(.L_1815 - .L_1814)


	//   ....[0]....
.L_1814:
        /*0088*/ 	.word	0x00000060


	//   ....[1]....
        /*008c*/ 	.word	0x00003c60


	//----- nvinfo : EIATTR_MAX_THREADS
	.align		4
.L_1815:
        /*0090*/ 	.byte	0x04, 0x05
        /*0092*/ 	.short	(.L_1817 - .L_1816)
.L_1816:
        /*0094*/ 	.word	0x000001c0
        /*0098*/ 	.word	0x00000001
        /*009c*/ 	.word	0x00000001


	//----- nvinfo : EIATTR_CRS_STACK_SIZE
	.align		4
.L_1817:
        /*00a0*/ 	.byte	0x04, 0x1e
        /*00a2*/ 	.short	(.L_1819 - .L_1818)
.L_1818:
        /*00a4*/ 	.word	0x00000000


	//----- nvinfo : EIATTR_CBANK_PARAM_SIZE
	.align		4
.L_1819:
        /*00a8*/ 	.byte	0x03, 0x19
        /*00aa*/ 	.short	0x00a0


	//----- nvinfo : EIATTR_PARAM_CBANK
	.align		4
        /*00ac*/ 	.byte	0x04, 0x0a
        /*00ae*/ 	.short	(.L_1821 - .L_1820)
	.align		4
.L_1820:
        /*00b0*/ 	.word	index@(.nv.constant0._Z35group_norm_nhwc_fwd_one_pass_kernelI11Fp32IOFp16WLi128ELi56ELi448EEv26Group_norm_nhwc_fwd_params)
        /*00b4*/ 	.short	0x0380
        /*00b6*/ 	.short	0x00a0


	//----- nvinfo : EIATTR_SW_WAR
	.align		4
.L_1821:
        /*00b8*/ 	.byte	0x04, 0x36
        /*00ba*/ 	.short	(.L_1823 - .L_1822)
.L_1822:
        /*00bc*/ 	.word	0x00000008
.L_1823:


//--------------------- .nv.info._Z35group_norm_nhwc_fwd_one_pass_kernelI11Fp32IOFp16WLi256ELi56ELi448EEv26Group_norm_nhwc_fwd_params --------------------------
	.section	.nv.info._Z35group_norm_nhwc_fwd_one_pass_kernelI11Fp32IOFp16WLi256ELi56ELi448EEv26Group_norm_nhwc_fwd_params,"",@"SHT_CUDA_INFO"
	.sectionflags	@""
	.align	4


	//----- nvinfo : EIATTR_CUDA_API_VERSION
	.align		4
        /*0000*/ 	.byte	0x04, 0x37
        /*0002*/ 	.short	(.L_1825 - .L_1824)
.L_1824:
        /*0004*/ 	.word	0x00000082


	//----- nvinfo : EIATTR_KPARAM_INFO
	.align		4
.L_1825:
        /*0008*/ 	.byte	0x04, 0x17
        /*000a*/ 	.short	(.L_1827 - .L_1826)
.L_1826:
        /*000c*/ 	.word	0x00000000
        /*0010*/ 	.short	0x0000
        /*0012*/ 	.short	0x0000
        /*0014*/ 	.byte	0x00, 0xf0, 0x81, 0x02


	//----- nvinfo : EIATTR_SPARSE_MMA_MASK
	.align		4
.L_1827:
        /*0018*/ 	.byte	0x03, 0x50
        /*001a*/ 	.short	0x0000


	//----- nvinfo : EIATTR_MAXREG_COUNT
	.align		4
        /*001c*/ 	.byte	0x03, 0x1b
        /*001e*/ 	.short	0x0080


	//----- nvinfo : EIATTR_NUM_BARRIERS
	.align		4
        /*0020*/ 	.byte	0x02, 0x4c
        /*0022*/ 	.byte	0x01
	.zero		1


	//----- nvinfo : EIATTR_MERCURY_ISA_VERSION
	.align		4
        /*0024*/ 	.byte	0x03, 0x5f
        /*0026*/ 	.short	0x0101


	//----- nvinfo : EIATTR_COOP_GROUP_MASK_REGIDS
	.align		4
        /*0028*/ 	.byte	0x04, 0x29
        /*002a*/ 	.short	(.L_1829 - .L_1828)


	//   ....[0]....
.L_1828:
        /*002c*/ 	.word	0xffffffff


	//   ....[1]....
        /*0030*/ 	.word	0xffffffff


	//   ....[2]....
        /*0034*/ 	.word	0xffffffff


	//   ....[3]....
        /*0038*/ 	.word	0xffffffff


	//   ....[4]....
        /*003c*/ 	.word	0xffffffff


	//   ....[5]....
        /*0040*/ 	.word	0xffffffff


	//   ....[6]....
        /*0044*/ 	.word	0xffffffff


	//   ....[7]....
        /*0048*/ 	.word	0xffffffff


	//   ....[8]....
        /*004c*/ 	.word	0xffffffff


	//   ....[9]....
        /*0050*/ 	.word	0xffffffff


	//----- nvinfo : EIATTR_COOP_GROUP_INSTR_OFFSETS
	.align		4
.L_1829:
        /*0054*/ 	.byte	0x04, 0x28
        /*0056*/ 	.short	(.L_1831 - .L_1830)


	//   ....[0]....
.L_1830:
        /*0058*/ 	.word	0x00001930


	//   ....[1]....
        /*005c*/ 	.word	0x00001940


	//   ....[2]....
        /*0060*/ 	.word	0x00001970


	//   ....[3]....
        /*0064*/ 	.word	0x00001980


	//   ....[4]....
        /*0068*/ 	.word	0x000019c0


	//   ....[5]....
        /*006c*/ 	.word	0x000019d0


	//   ....[6]....
        /*0070*/ 	.word	0x00001a10


	//   ....[7]....
        /*0074*/ 	.word	0x00001a20


	//   ....[8]....
        /*0078*/ 	.word	0x00001aa0


	//   ....[9]....
        /*007c*/ 	.word	0x00001ab0


	//----- nvinfo : EIATTR_VRC_CTA_INIT_COUNT
	.align		4
.L_1831:
        /*0080*/ 	.byte	0x02, 0x4a
	.zero		1
	.zero		1


	//----- nvinfo : EIATTR_EXIT_INSTR_OFFSETS
	.align		4
        /*0084*/ 	.byte	0x04, 0x1c
        /*0086*/ 	.short	(.L_1833 - .L_1832)


	//   ....[0]....
.L_1832:
        /*0088*/ 	.word	0x00000060


	//   ....[1]....
        /*008c*/ 	.word	0x00006120


	//----- nvinfo : EIATTR_MAX_THREADS
	.align		4
.L_1833:
        /*0090*/ 	.byte	0x04, 0x05
        /*0092*/ 	.short	(.L_1835 - .L_1834)
.L_1834:
        /*0094*/ 	.word	0x000001c0
        /*0098*/ 	.word	0x00000001
        /*009c*/ 	.word	0x00000001


	//----- nvinfo : EIATTR_CRS_STACK_SIZE
	.align		4
.L_1835:
        /*00a0*/ 	.byte	0x04, 0x1e
        /*00a2*/ 	.short	(.L_1837 - .L_1836)
.L_1836:
        /*00a4*/ 	.word	0x00000000


	//----- nvinfo : EIATTR_CBANK_PARAM_SIZE
	.align		4
.L_1837:
        /*00a8*/ 	.byte	0x03, 0x19
        /*00aa*/ 	.short	0x00a0


	//----- nvinfo : EIATTR_PARAM_CBANK
	.align		4
        /*00ac*/ 	.byte	0x04, 0x0a
        /*00ae*/ 	.short	(.L_1839 - .L_1838)
	.align		4
.L_1838:
        /*00b0*/ 	.word	index@(.nv.constant0._Z35group_norm_nhwc_fwd_one_pass_kernelI11Fp32IOFp16WLi256ELi56ELi448EEv26Group_norm_nhwc_fwd_params)
        /*00b4*/ 	.short	0x0380
        /*00b6*/ 	.short	0x00a0


	//----- nvinfo : EIATTR_SW_WAR
	.align		4
.L_1839:
        /*00b8*/ 	.byte	0x04, 0x36
        /*00ba*/ 	.short	(.L_1841 - .L_1840)
.L_1840:
        /*00bc*/ 	.word	0x00000008
.L_1841:


//--------------------- .nv.info._Z35group_norm_nhwc_fwd_one_pass_kernelI11Fp32IOFp16WLi512ELi56ELi448EEv26Group_norm_nhwc_fwd_params --------------------------
	.section	.nv.info._Z35group_norm_nhwc_fwd_one_pass_kernelI11Fp32IOFp16WLi512ELi56ELi448EEv26Group_norm_nhwc_fwd_params,"",@"SHT_CUDA_INFO"
	.sectionflags	@""
	.align	4


	//----- nvinfo : EIATTR_CUDA_API_VERSION
	.align		4
        /*0000*/ 	.byte	0x04, 0x37
        /*0002*/ 	.short	(.L_1843 - .L_1842)
.L_1842:
        /*0004*/ 	.word	0x00000082


	//----- nvinfo : EIATTR_KPARAM_INFO
	.align		4
.L_1843:
        /*0008*/ 	.byte	0x04, 0x17
        /*000a*/ 	.short	(.L_1845 - .L_1844)
.L_1844:
        /*000c*/ 	.word	0x00000000
        /*0010*/ 	.short	0x0000
        /*0012*/ 	.short	0x0000
        /*0014*/ 	.byte	0x00, 0xf0, 0x81, 0x02


	//----- nvinfo : EIATTR_SPARSE_MMA_MASK
	.align		4
.L_1845:
        /*0018*/ 	.byte	0x03, 0x50
        /*001a*/ 	.short	0x0000


	//----- nvinfo : EIATTR_MAXREG_COUNT
	.align		4
        /*001c*/ 	.byte	0x03, 0x1b
        /*001e*/ 	.short	0x0080


	//----- nvinfo : EIATTR_NUM_BARRIERS
	.align		4
        /*0020*/ 	.byte	0x02, 0x4c
        /*0022*/ 	.byte	0x01
	.zero		1


	//----- nvinfo : EIATTR_MERCURY_ISA_VERSION
	.align		4
        /*0024*/ 	.byte	0x03, 0x5f
        /*0026*/ 	.short	0x0101


	//----- nvinfo : EIATTR_COOP_GROUP_MASK_REGIDS
	.align		4
        /*0028*/ 	.byte	0x04, 0x29
        /*002a*/ 	.short	(.L_1847 - .L_1846)


	//   ....[0]....
.L_1846:
        /*002c*/ 	.word	0xffffffff


	//   ....[1]....
        /*0030*/ 	.word	0xffffffff


	//   ....[2]....
        /*0034*/ 	.word	0xffffffff


	//   ....[3]....
        /*0038*/ 	.word	0xffffffff


	//   ....[4]....
        /*003c*/ 	.word	0xffffffff


	//   ....[5]....
        /*0040*/ 	.word	0xffffffff


	//   ....[6]....
        /*0044*/ 	.word	0xffffffff


	//   ....[7]....
        /*0048*/ 	.word	0xffffffff


	//   ....[8]....
        /*004c*/ 	.word	0xffffffff


	//   ....[9]....
        /*0050*/ 	.word	0xffffffff


	//----- nvinfo : EIATTR_COOP_GROUP_INSTR_OFFSETS
	.align		4
.L_1847:
        /*0054*/ 	.byte	0x04, 0x28
        /*0056*/ 	.short	(.L_1849 - .L_1848)


	//   ....[0]....
.L_1848:
        /*0058*/ 	.word	0x00002e30


	//   ....[1]....
        /*005c*/ 	.word	0x00002e40


	//   ....[2]....
        /*0060*/ 	.word	0x00002e80


	//   ....[3]....
        /*0064*/ 	.word	0x00002e90


	//   ....[4]....
        /*0068*/ 	.word	0x00002ed0


	//   ....[5]....
        /*006c*/ 	.word	0x00002ee0


	//   ....[6]....
        /*0070*/ 	.word	0x00002f20


	//   ....[7]....
        /*0074*/ 	.word	0x00002f30


	//   ....[8]....
        /*0078*/ 	.word	0x00002fc0


	//   ....[9]....
        /*007c*/ 	.word	0x00002fd0


	//----- nvinfo : EIATTR_VRC_CTA_INIT_COUNT
	.align		4
.L_1849:
        /*0080*/ 	.byte	0x02, 0x4a
	.zero		1
	.zero		1


	//----- nvinfo : EIATTR_EXIT_INSTR_OFFSETS
	.align		4
        /*0084*/ 	.byte	0x04, 0x1c
        /*0086*/ 	.short	(.L_1851 - .L_1850)


	//   ....[0]....
.L_1850:
        /*0088*/ 	.word	0x00000060


	//   ....[1]....
        /*008c*/ 	.word	0x0000b130


	//----- nvinfo : EIATTR_MAX_THREADS
	.align		4
.L_1851:
        /*0090*/ 	.byte	0x04, 0x05
        /*0092*/ 	.short	(.L_1853 - .L_1852)
.L_1852:
        /*0094*/ 	.word	0x000001c0
        /*0098*/ 	.word	0x00000001
        /*009c*/ 	.word	0x00000001


	//----- nvinfo : EIATTR_CRS_STACK_SIZE
	.align		4
.L_1853:
        /*00a0*/ 	.byte	0x04, 0x1e
        /*00a2*/ 	.short	(.L_1855 - .L_1854)
.L_1854:
        /*00a4*/ 	.word	0x00000000


	//----- nvinfo : EIATTR_CBANK_PARAM_SIZE
	.align		4
.L_1855:
        /*00a8*/ 	.byte	0x03, 0x19
        /*00aa*/ 	.short	0x00a0


	//----- nvinfo : EIATTR_PARAM_CBANK
	.align		4
        /*00ac*/ 	.byte	0x04, 0x0a
        /*00ae*/ 	.short	(.L_1857 - .L_1856)
	.align		4
.L_1856:
        /*00b0*/ 	.word	index@(.nv.constant0._Z35group_norm_nhwc_fwd_one_pass_kernelI11Fp32IOFp16WLi512ELi56ELi448EEv26Group_norm_nhwc_fwd_params)
        /*00b4*/ 	.short	0x0380
        /*00b6*/ 	.short	0x00a0


	//----- nvinfo : EIATTR_SW_WAR
	.align		4
.L_1857:
        /*00b8*/ 	.byte	0x04, 0x36
        /*00ba*/ 	.short	(.L_1859 - .L_1858)
.L_1858:
        /*00bc*/ 	.word	0x00000008
.L_1859:


//--------------------- .nv.callgraph             --------------------------
	.section	.nv.callgraph,"",@"SHT_CUDA_CALLGRAPH"
	.align	4
	.sectionentsize	8
	.align		4
        /*0000*/ 	.word	0x00000000
	.align		4
        /*0004*/ 	.word	0xffffffff
	.align		4
        /*0008*/ 	.word	0x00000000
	.align		4
        /*000c*/ 	.word	0xfffffffe
	.align		4
        /*0010*/ 	.word	0x00000000
	.align		4
        /*0014*/ 	.word	0xfffffffd
	.align		4
        /*0018*/ 	.word	0x00000000
	.align		4
        /*001c*/ 	.word	0xfffffffc


//--------------------- .nv.constant4             --------------------------
	.section	.nv.constant4,"a",@progbits
	.align	8
	.align		8
.nv.constant4:
        /*0000*/ 	.dword	_ZN61_INTERNAL_11d9d268_30_group_norm_nhwc_one_pass_56_cu_66b800b84cuda3std3__45__cpo5beginE
	.align		8
        /*0008*/ 	.dword	_ZN61_INTERNAL_11d9d268_30_group_norm_nhwc_one_pass_56_cu_66b800b84cuda3std3__45__cpo3endE
	.align		8
        /*0010*/ 	.dword	_ZN61_INTERNAL_11d9d268_30_group_norm_nhwc_one_pass_56_cu_66b800b84cuda3std3__45__cpo6cbeginE
	.align		8
        /*0018*/ 	.dword	_ZN61_INTERNAL_11d9d268_30_group_norm_nhwc_one_pass_56_cu_66b800b84cuda3std3__45__cpo4cendE
	.align		8
        /*0020*/ 	.dword	_ZN61_INTERNAL_11d9d268_30_group_norm_nhwc_one_pass_56_cu_66b800b84cuda3std3__45__cpo6rbeginE
	.align		8
        /*0028*/ 	.dword	_ZN61_INTERNAL_11d9d268_30_group_norm_nhwc_one_pass_56_cu_66b800b84cuda3std3__45__cpo4rendE
	.align		8
        /*0030*/ 	.dword	_ZN61_INTERNAL_11d9d268_30_group_norm_nhwc_one_pass_56_cu_66b800b84cuda3std3__45__cpo7crbeginE
	.align		8
        /*0038*/ 	.dword	_ZN61_INTERNAL_11d9d268_30_group_norm_nhwc_one_pass_56_cu_66b800b84cuda3std3__45__cpo5crendE
	.align		8
        /*0040*/ 	.dword	_ZN61_INTERNAL_11d9d268_30_group_norm_nhwc_one_pass_56_cu_66b800b84cuda3std3__463_GLOBAL__N__11d9d268_30_group_norm_nhwc_one_pass_56_cu_66b800b86ignoreE
	.align		8
        /*0048*/ 	.dword	_ZN61_INTERNAL_11d9d268_30_group_norm_nhwc_one_pass_56_cu_66b800b84cuda3std3__419piecewise_constructE
	.align		8
        /*0050*/ 	.dword	_ZN61_INTERNAL_11d9d268_30_group_norm_nhwc_one_pass_56_cu_66b800b84cuda3std3__48in_placeE
	.align		8
        /*0058*/ 	.dword	_ZN61_INTERNAL_11d9d268_30_group_norm_nhwc_one_pass_56_cu_66b800b84cuda3std3__420unreachable_sentinelE
	.align		8
        /*0060*/ 	.dword	_ZN61_INTERNAL_11d9d268_30_group_norm_nhwc_one_pass_56_cu_66b800b84cuda3std3__47nulloptE
	.align		8
        /*0068*/ 	.dword	_ZN61_INTERNAL_11d9d268_30_group_norm_nhwc_one_pass_56_cu_66b800b84cuda3std3__48unexpectE
	.align		8
        /*0070*/ 	.dword	_ZN61_INTERNAL_11d9d268_30_group_norm_nhwc_one_pass_56_cu_66b800b84cuda3std6ranges3__45__cpo4swapE
	.align		8
        /*0078*/ 	.dword	_ZN61_INTERNAL_11d9d268_30_group_norm_nhwc_one_pass_56_cu_66b800b84cuda3std6ranges3__45__cpo9iter_moveE
	.align		8
        /*0080*/ 	.dword	_ZN61_INTERNAL_11d9d268_30_group_norm_nhwc_one_pass_56_cu_66b800b84cuda3std6ranges3__45__cpo5beginE
	.align		8
        /*0088*/ 	.dword	_ZN61_INTERNAL_11d9d268_30_group_norm_nhwc_one_pass_56_cu_66b800b84cuda3std6ranges3__45__cpo3endE
	.align		8
        /*0090*/ 	.dword	_ZN61_INTERNAL_11d9d268_30_group_norm_nhwc_one_pass_56_cu_66b800b84cuda3std6ranges3__45__cpo6cbeginE
	.align		8
        /*0098*/ 	.dword	_ZN61_INTERNAL_11d9d268_30_group_norm_nhwc_one_pass_56_cu_66b800b84cuda3std6ranges3__45__cpo4cendE
	.align		8
        /*00a0*/ 	.dword	_ZN61_INTERNAL_11d9d268_30_group_norm_nhwc_one_pass_56_cu_66b800b84cuda3std6ranges3__45__cpo7advanceE
	.align		8
        /*00a8*/ 	.dword	_ZN61_INTERNAL_11d9d268_30_group_norm_nhwc_one_pass_56_cu_66b800b84cuda3std6ranges3__45__cpo9iter_swapE
	.align		8
        /*00b0*/ 	.dword	_ZN61_INTERNAL_11d9d268_30_group_norm_nhwc_one_pass_56_cu_66b800b84cuda3std6ranges3__45__cpo4nextE
	.align		8
        /*00b8*/ 	.dword	_ZN61_INTERNAL_11d9d268_30_group_norm_nhwc_one_pass_56_cu_66b800b84cuda3std6ranges3__45__cpo4prevE
	.align		8
        /*00c0*/ 	.dword	_ZN61_INTERNAL_11d9d268_30_group_norm_nhwc_one_pass_56_cu_66b800b84cuda3std6ranges3__45__cpo4dataE
	.align		8
        /*00c8*/ 	.dword	_ZN61_INTERNAL_11d9d268_30_group_norm_nhwc_one_pass_56_cu_66b800b84cuda3std6ranges3__45__cpo5cdataE
	.align		8
        /*00d0*/ 	.dword	_ZN61_INTERNAL_11d9d268_30_group_norm_nhwc_one_pass_56_cu_66b800b84cuda3std6ranges3__45__cpo4sizeE
	.align		8
        /*00d8*/ 	.dword	_ZN61_INTERNAL_11d9d268_30_group_norm_nhwc_one_pass_56_cu_66b800b84cuda3std6ranges3__45__cpo5ssizeE
	.align		8
        /*00e0*/ 	.dword	_ZN61_INTERNAL_11d9d268_30_group_norm_nhwc_one_pass_56_cu_66b800b84cuda3std6ranges3__45__cpo8distanceE
	.align		8
        /*00e8*/ 	.dword	_ZN61_INTERNAL_11d9d268_30_group_norm_nhwc_one_pass_56_cu_66b800b86thrust24THRUST_300001_SM_1000_NS6system6detail10sequential3seqE
	.align		8
        /*00f0*/ 	.dword	_ZN61_INTERNAL_11d9d268_30_group_norm_nhwc_one_pass_56_cu_66b800b86thrust24THRUST_300001_SM_1000_NS12placeholders2_1E
	.align		8
        /*00f8*/ 	.dword	_ZN61_INTERNAL_11d9d268_30_group_norm_nhwc_one_pass_56_cu_66b800b86thrust24THRUST_300001_SM_1000_NS12placeholders2_2E
	.align		8
        /*0100*/ 	.dword	_ZN61_INTERNAL_11d9d268_30_group_norm_nhwc_one_pass_56_cu_66b800b86thrust24THRUST_300001_SM_1000_NS12placeholders2_3E
	.align		8
        /*0108*/ 	.dword	_ZN61_INTERNAL_11d9d268_30_group_norm_nhwc_one_pass_56_cu_66b800b86thrust24THRUST_300001_SM_1000_NS12placeholders2_4E
	.align		8
        /*0110*/ 	.dword	_ZN61_INTERNAL_11d9d268_30_group_norm_nhwc_one_pass_56_cu_66b800b86thrust24THRUST_300001_SM_1000_NS12placeholders2_5E
	.align		8
        /*0118*/ 	.dword	_ZN61_INTERNAL_11d9d268_30_group_norm_nhwc_one_pass_56_cu_66b800b86thrust24THRUST_300001_SM_1000_NS12placeholders2_6E
	.align		8
        /*0120*/ 	.dword	_ZN61_INTERNAL_11d9d268_30_group_norm_nhwc_one_pass_56_cu_66b800b86thrust24THRUST_300001_SM_1000_NS12placeholders2_7E
	.align		8
        /*0128*/ 	.dword	_ZN61_INTERNAL_11d9d268_30_group_norm_nhwc_one_pass_56_cu_66b800b86thrust24THRUST_300001_SM_1000_NS12placeholders2_8E
	.align		8
        /*0130*/ 	.dword	_ZN61_INTERNAL_11d9d268_30_group_norm_nhwc_one_pass_56_cu_66b800b86thrust24THRUST_300001_SM_1000_NS12placeholders2_9E
	.align		8
        /*0138*/ 	.dword	_ZN61_INTERNAL_11d9d268_30_group_norm_nhwc_one_pass_56_cu_66b800b86thrust24THRUST_300001_SM_1000_NS12placeholders3_10E


//--------------------- .text._ZN3cub18CUB_300001_SM_10006detail11EmptyKernelIvEEvv --------------------------
	.section	.text._ZN3cub18CUB_300001_SM_10006detail11EmptyKernelIvEEvv,"ax",@progbits
	.align	128
        .global         _ZN3cub18CUB_300001_SM_10006detail11EmptyKernelIvEEvv
        .type           _ZN3cub18CUB_300001_SM_10006detail11EmptyKernelIvEEvv,@function
        .size           _ZN3cub18CUB_300001_SM_10006detail11EmptyKernelIvEEvv,(.L_x_4492 - _ZN3cub18CUB_300001_SM_10006detail11EmptyKernelIvEEvv)
        .other          _ZN3cub18CUB_300001_SM_10006detail11EmptyKernelIvEEvv,@"STO_CUDA_ENTRY STV_DEFAULT"
_ZN3cub18CUB_300001_SM_10006detail11EmptyKernelIvEEvv:
.text._ZN3cub18CUB_300001_SM_10006detail11EmptyKernelIvEEvv:
[----:B------:R-:W-:Y:S01]  /*0000*/  LDC R1, c[0x0][0x37c] ;  /* 0x0000df00ff017b82 */ /* 0x000fe20000000800 */
[----:B------:R-:W-:Y:S05]  /*0010*/  EXIT ;  /* 0x000000000000794d */ /* 0x000fea0003800000 */
.L_x_0:
[----:B------:R-:W-:-:S00]  /*0020*/  BRA `(.L_x_0) ;  /* 0xfffffffc00fc7947 */ /* 0x000fc0000383ffff */
[----:B------:R-:W-:-:S00]  /*0030*/  NOP ;  /* 0x0000000000007918 */ /* 0x000fc00000000000 */
        /* <DEDUP_REMOVED lines=12> */
.L_x_4492:


//--------------------- .text._Z35group_norm_nhwc_bwd_one_pass_kernelI11Bf16IOFp32WLi64ELi56ELi448EEv26Group_norm_nhwc_bwd_params --------------------------
	.section	.text._Z35group_norm_nhwc_bwd_one_pass_kernelI11Bf16IOFp32WLi64ELi56ELi448EEv26Group_norm_nhwc_bwd_params,"ax",@progbits
	.align	128
        .global         _Z35group_norm_nhwc_bwd_one_pass_kernelI11Bf16IOFp32WLi64ELi56ELi448EEv26Group_norm_nhwc_bwd_params
        .type           _Z35group_norm_nhwc_bwd_one_pass_kernelI11Bf16IOFp32WLi64ELi56ELi448EEv26Group_norm_nhwc_bwd_params,@function
        .size           _Z35group_norm_nhwc_bwd_one_pass_kernelI11Bf16IOFp32WLi64ELi56ELi448EEv26Group_norm_nhwc_bwd_params,(.L_x_4493 - _Z35group_norm_nhwc_bwd_one_pass_kernelI11Bf16IOFp32WLi64ELi56ELi448EEv26Group_norm_nhwc_bwd_params)
        .other          _Z35group_norm_nhwc_bwd_one_pass_kernelI11Bf16IOFp32WLi64ELi56ELi448EEv26Group_norm_nhwc_bwd_params,@"STO_CUDA_ENTRY STV_DEFAULT"
_Z35group_norm_nhwc_bwd_one_pass_kernelI11Bf16IOFp32WLi64ELi56ELi448EEv26Group_norm_nhwc_bwd_params:
.text._Z35group_norm_nhwc_bwd_one_pass_kernelI11Bf16IOFp32WLi64ELi56ELi448EEv26Group_norm_nhwc_bwd_params:
[----:B------:R-:W-:Y:S01]  /*0000*/  LDC R1, c[0x0][0x37c] ;  /* 0x0000df00ff017b82 */ /* 0x000fe20000000800 */
[----:B------:R-:W0:Y:S01]  /*0010*/  S2R R0, SR_CTAID.Y ;  /* 0x0000000000007919 */ /* 0x000e220000002600 */
[----:B------:R-:W1:Y:S06]  /*0020*/  LDCU UR4, c[0x0][0x410] ;  /* 0x00008200ff0477ac */ /* 0x000e6c0008000800 */
[----:B------:R-:W2:Y:S01]  /*0030*/  S2UR UR9, SR_CTAID.X ;  /* 0x00000000000979c3 */ /* 0x000ea20000002500 */
[----:B------:R-:W3:Y:S01]  /*0040*/  S2R R2, SR_TID.X ;  /* 0x0000000000027919 */ /* 0x000ee20000002100 */
[----:B------:R-:W1:Y:S01]  /*0050*/  LDCU UR5, c[0x0][0x3e0] ;  /* 0x00007c00ff0577ac */ /* 0x000e620008000800 */
[----:B------:R-:W4:Y:S01]  /*0060*/  LDCU.64 UR6, c[0x0][0x358] ;  /* 0x00006b00ff0677ac */ /* 0x000f220008000a00 */
[----:B-1----:R-:W-:-:S06]  /*0070*/  UIMAD UR4, UR4, UR5, URZ ;  /* 0x00000005040472a4 */ /* 0x002fcc000f8e02ff */
[----:B0-----:R-:W-:-:S13]  /*0080*/  ISETP.GE.AND P0, PT, R0, UR4, PT ;  /* 0x0000000400007c0c */ /* 0x001fda000bf06270 */
[----:B--234-:R-:W-:Y:S05]  /*0090*/  @P0 BRA `(.L_x_1) ;  /* 0x0000003c00440947 */ /* 0x01cfea0003800000 */
[----:B------:R-:W-:Y:S01]  /*00a0*/  LOP3.LUT R3, R2, 0xffff, RZ, 0xc0, !PT ;  /* 0x0000ffff02037812 */ /* 0x000fe200078ec0ff */
[----:B------:R-:W0:Y:S01]  /*00b0*/  LDC R5, c[0x0][0x374] ;  /* 0x0000dd00ff057b82 */ /* 0x000e220000000800 */
[----:B------:R-:W-:Y:S01]  /*00c0*/  HFMA2 R35, -RZ, RZ, 0, 0 ;  /* 0x00000000ff237431 */ /* 0x000fe200000001ff */
[----:B------:R-:W-:Y:S02]  /*00d0*/  MOV R36, R0 ;  /* 0x0000000000247202 */ /* 0x000fe40000000f00 */
[----:B------:R-:W-:-:S05]  /*00e0*/  IMAD R3, R3, 0x925, RZ ;  /* 0x0000092503037824 */ /* 0x000fca00078e02ff */
[----:B------:R-:W-:Y:S02]  /*00f0*/  SHF.R.U32.HI R38, RZ, 0x10, R3 ;  /* 0x00000010ff267819 */ /* 0x000fe40000011603 */
[----:B------:R-:W1:Y:S02]  /*0100*/  S2R R3, SR_LANEID ;  /* 0x0000000000037919 */ /* 0x000e640000000000 */
[----:B------:R-:W-:-:S05]  /*0110*/  PRMT R4, R38, 0x9910, RZ ;  /* 0x0000991026047816 */ /* 0x000fca00000000ff */
[----:B------:R-:W-:-:S05]  /*0120*/  IMAD R4, R4, 0x1c, RZ ;  /* 0x0000001c04047824 */ /* 0x000fca00078e02ff */
[----:B------:R-:W-:-:S04]  /*0130*/  IADD3 R4, PT, PT, RZ, -R4, RZ ;  /* 0x80000004ff047210 */ /* 0x000fc80007ffe0ff */
[----:B------:R-:W-:-:S04]  /*0140*/  PRMT R37, R4, 0x7710, RZ ;  /* 0x0000771004257816 */ /* 0x000fc800000000ff */
[----:B------:R-:W-:-:S04]  /*0150*/  IADD3 R37, PT, PT, R37, R2, RZ ;  /* 0x0000000225257210 */ /* 0x000fc80007ffe0ff */
[----:B------:R-:W-:-:S04]  /*0160*/  SHF.L.U32 R37, R37, 0x1, RZ ;  /* 0x0000000125257819 */ /* 0x000fc800000006ff */
[----:B------:R-:W-:-:S07]  /*0170*/  LOP3.LUT R4, R37, 0xffff, RZ, 0xc0, !PT ;  /* 0x0000ffff25047812 */ /* 0x000fce00078ec0ff */
.L_x_32:
[----:B--2---:R-:W2:Y:S01]  /*0180*/  LDC R15, c[0x0][0x410] ;  /* 0x00010400ff0f7b82 */ /* 0x004ea20000000800 */
[----:B---3--:R-:W3:Y:S01]  /*0190*/  LDCU.128 UR12, c[0x0][0x400] ;  /* 0x00008000ff0c77ac */ /* 0x008ee20008000c00 */
[----:B------:R-:W-:Y:S02]  /*01a0*/  ISETP.GE.AND P3, PT, R36, RZ, PT ;  /* 0x000000ff2400720c */ /* 0x000fe40003f66270 */
[----:B------:R-:W-:Y:S01]  /*01b0*/  MOV R34, RZ ;  /* 0x000000ff00227202 */ /* 0x000fe20000000f00 */
[----:B------:R-:W4:Y:S03]  /*01c0*/  LDCU.U8 UR4, c[0x0][0x414] ;  /* 0x00008280ff0477ac */ /* 0x000f260008000000 */
[----:B-1----:R-:W1:Y:S08]  /*01d0*/  LDC R19, c[0x0][0x41c] ;  /* 0x00010700ff137b82 */ /* 0x002e700000000800 */
[----:B0-----:R-:W0:Y:S01]  /*01e0*/  LDC.64 R20, c[0x0][0x3b8] ;  /* 0x0000ee00ff147b82 */ /* 0x001e220000000a00 */
[----:B--2---:R-:W-:-:S04]  /*01f0*/  IABS R9, R15 ;  /* 0x0000000f00097213 */ /* 0x004fc80000000000 */
[----:B------:R-:W2:Y:S01]  /*0200*/  I2F.RP R8, R9 ;  /* 0x0000000900087306 */ /* 0x000ea20000209400 */
[----:B-1----:R-:W-:-:S05]  /*0210*/  IMAD R19, R19, UR9, R38 ;  /* 0x0000000913137c24 */ /* 0x002fca000f8e0226 */
[C---:B---3--:R-:W-:Y:S02]  /*0220*/  ISETP.GE.U32.AND P0, PT, R19.reuse, UR12, PT ;  /* 0x0000000c13007c0c */ /* 0x048fe4000bf06070 */
[----:B------:R-:W-:Y:S02]  /*0230*/  SHF.R.S32.HI R13, RZ, 0x1f, R19 ;  /* 0x0000001fff0d7819 */ /* 0x000fe40000011413 */
[----:B------:R-:W-:Y:S01]  /*0240*/  IADD3 R23, PT, PT, R19, 0x10, RZ ;  /* 0x0000001013177810 */ /* 0x000fe20007ffe0ff */
[----:B--2---:R-:W1:Y:S01]  /*0250*/  MUFU.RCP R8, R8 ;  /* 0x0000000800087308 */ /* 0x004e620000001000 */
[----:B------:R-:W-:Y:S02]  /*0260*/  ISETP.GE.AND.EX P0, PT, R13, UR13, PT, P0 ;  /* 0x0000000d0d007c0c */ /* 0x000fe4000bf06300 */
[----:B------:R-:W-:-:S11]  /*0270*/  SHF.R.S32.HI R27, RZ, 0x1f, R23 ;  /* 0x0000001fff1b7819 */ /* 0x000fd60000011417 */
[----:B------:R-:W2:Y:S01]  /*0280*/  @!P0 LDC.64 R24, c[0x0][0x398] ;  /* 0x0000e600ff188b82 */ /* 0x000ea20000000a00 */
[----:B-1----:R-:W-:-:S04]  /*0290*/  IADD3 R6, PT, PT, R8, 0xffffffe, RZ ;  /* 0x0ffffffe08067810 */ /* 0x002fc80007ffe0ff */
[----:B------:R1:W3:Y:S02]  /*02a0*/  F2I.FTZ.U32.TRUNC.NTZ R7, R6 ;  /* 0x0000000600077305 */ /* 0x0002e4000021f000 */
[----:B-1----:R-:W-:Y:S02]  /*02b0*/  MOV R6, RZ ;  /* 0x000000ff00067202 */ /* 0x002fe40000000f00 */
[----:B---3--:R-:W-:-:S05]  /*02c0*/  IADD3 R10, PT, PT, RZ, -R7, RZ ;  /* 0x80000007ff0a7210 */ /* 0x008fca0007ffe0ff */
[----:B------:R-:W-:Y:S01]  /*02d0*/  IMAD R11, R10, R9, RZ ;  /* 0x000000090a0b7224 */ /* 0x000fe200078e02ff */
[----:B------:R-:W-:-:S03]  /*02e0*/  IABS R10, R36 ;  /* 0x00000024000a7213 */ /* 0x000fc60000000000 */
[----:B------:R-:W-:-:S06]  /*02f0*/  IMAD.HI.U32 R7, R7, R11, R6 ;  /* 0x0000000b07077227 */ /* 0x000fcc00078e0006 */
[----:B------:R-:W-:-:S05]  /*0300*/  IMAD.HI.U32 R7, R7, R10, RZ ;  /* 0x0000000a07077227 */ /* 0x000fca00078e00ff */
[----:B------:R-:W-:-:S05]  /*0310*/  IADD3 R8, PT, PT, -R7, RZ, RZ ;  /* 0x000000ff07087210 */ /* 0x000fca0007ffe1ff */
[----:B------:R-:W-:Y:S01]  /*0320*/  IMAD R6, R9, R8, R10 ;  /* 0x0000000809067224 */ /* 0x000fe200078e020a */
[----:B------:R-:W-:-:S04]  /*0330*/  LOP3.LUT R8, R36, R15, RZ, 0x3c, !PT ;  /* 0x0000000f24087212 */ /* 0x000fc800078e3cff */
[----:B------:R-:W-:Y:S02]  /*0340*/  ISETP.GT.U32.AND P2, PT, R9, R6, PT ;  /* 0x000000060900720c */ /* 0x000fe40003f44070 */
[----:B------:R-:W-:-:S11]  /*0350*/  ISETP.GE.AND P5, PT, R8, RZ, PT ;  /* 0x000000ff0800720c */ /* 0x000fd60003fa6270 */
[-C--:B------:R-:W-:Y:S02]  /*0360*/  @!P2 IADD3 R6, PT, PT, R6, -R9.reuse, RZ ;  /* 0x800000090606a210 */ /* 0x080fe40007ffe0ff */
[----:B------:R-:W-:Y:S02]  /*0370*/  @!P2 IADD3 R7, PT, PT, R7, 0x1, RZ ;  /* 0x000000010707a810 */ /* 0x000fe40007ffe0ff */
[CC--:B------:R-:W-:Y:S02]  /*0380*/  ISETP.GE.U32.AND P1, PT, R6.reuse, R9.reuse, PT ;  /* 0x000000090600720c */ /* 0x0c0fe40003f26070 */
[----:B------:R-:W-:Y:S02]  /*0390*/  ISETP.GT.U32.AND P4, PT, R9, R6, PT ;  /* 0x000000060900720c */ /* 0x000fe40003f84070 */
[----:B------:R-:W-:Y:S02]  /*03a0*/  IADD3 R9, PT, PT, R6, -R9, RZ ;  /* 0x8000000906097210 */ /* 0x000fe40007ffe0ff */
[----:B------:R-:W-:-:S02]  /*03b0*/  ISETP.NE.AND P2, PT, R15, RZ, PT ;  /* 0x000000ff0f00720c */ /* 0x000fc40003f45270 */
[----:B------:R-:W-:Y:S02]  /*03c0*/  SEL R6, R9, R6, !P4 ;  /* 0x0000000609067207 */ /* 0x000fe40006000000 */
[----:B------:R-:W-:Y:S02]  /*03d0*/  LOP3.LUT R9, RZ, R15, RZ, 0x33, !PT ;  /* 0x0000000fff097212 */ /* 0x000fe400078e33ff */
[----:B------:R-:W-:Y:S01]  /*03e0*/  @!P3 IADD3 R6, PT, PT, -R6, RZ, RZ ;  /* 0x000000ff0606b210 */ /* 0x000fe20007ffe1ff */
[----:B------:R-:W1:Y:S01]  /*03f0*/  @!P0 LDC.64 R14, c[0x0][0x3f8] ;  /* 0x0000fe00ff0e8b82 */ /* 0x000e620000000a00 */
[----:B------:R-:W-:Y:S02]  /*0400*/  @P1 IADD3 R7, PT, PT, R7, 0x1, RZ ;  /* 0x0000000107071810 */ /* 0x000fe40007ffe0ff */
[----:B------:R-:W-:Y:S02]  /*0410*/  ISETP.GE.U32.AND P1, PT, R23, UR12, PT ;  /* 0x0000000c17007c0c */ /* 0x000fe4000bf26070 */
[----:B------:R-:W-:-:S02]  /*0420*/  MOV R8, R7 ;  /* 0x0000000700087202 */ /* 0x000fc40000000f00 */
[----:B------:R-:W-:Y:S02]  /*0430*/  SEL R7, R9, R6, !P2 ;  /* 0x0000000609077207 */ /* 0x000fe40005000000 */
[----:B------:R-:W-:Y:S02]  /*0440*/  @!P5 IADD3 R8, PT, PT, -R8, RZ, RZ ;  /* 0x000000ff0808d210 */ /* 0x000fe40007ffe1ff */
[----:B------:R-:W-:Y:S01]  /*0450*/  ISETP.GE.AND.EX P1, PT, R27, UR13, PT, P1 ;  /* 0x0000000d1b007c0c */ /* 0x000fe2000bf26310 */
[----:B------:R-:W-:Y:S01]  /*0460*/  IMAD R11, R7, 0x38, RZ ;  /* 0x00000038070b7824 */ /* 0x000fe200078e02ff */
[----:B------:R-:W-:Y:S02]  /*0470*/  SEL R9, R9, R8, !P2 ;  /* 0x0000000809097207 */ /* 0x000fe40005000000 */
[----:B------:R-:W-:Y:S02]  /*0480*/  IADD3 R6, PT, PT, R19, 0x20, RZ ;  /* 0x0000002013067810 */ /* 0x000fe40007ffe0ff */
[----:B------:R-:W-:-:S02]  /*0490*/  IADD3 R48, P3, PT, R11, R4, RZ ;  /* 0x000000040b307210 */ /* 0x000fc40007f7e0ff */
[----:B------:R-:W-:Y:S02]  /*04a0*/  SHF.R.S32.HI R4, RZ, 0x1f, R9 ;  /* 0x0000001fff047819 */ /* 0x000fe40000011409 */
[----:B------:R-:W-:Y:S02]  /*04b0*/  LEA.HI.X.SX32 R49, R11, RZ, 0x1, P3 ;  /* 0x000000ff0b317211 */ /* 0x000fe400018f0eff */
[----:B------:R-:W3:Y:S01]  /*04c0*/  @!P0 LDC.64 R10, c[0x0][0x3a0] ;  /* 0x0000e800ff0a8b82 */ /* 0x000ee20000000a00 */
[----:B------:R-:W-:Y:S01]  /*04d0*/  IMAD R4, R4, UR14, RZ ;  /* 0x0000000e04047c24 */ /* 0x000fe2000f8e02ff */
[----:B------:R-:W-:Y:S01]  /*04e0*/  ISETP.GE.U32.AND P2, PT, R6, UR12, PT ;  /* 0x0000000c06007c0c */ /* 0x000fe2000bf46070 */
[----:B------:R-:W-:Y:S01]  /*04f0*/  IMAD.WIDE.U32 R48, R9, UR14, R48 ;  /* 0x0000000e09307c25 */ /* 0x000fe2000f8e0030 */
[----:B------:R-:W-:-:S03]  /*0500*/  SHF.R.S32.HI R29, RZ, 0x1f, R6 ;  /* 0x0000001fff1d7819 */ /* 0x000fc60000011406 */
[----:B------:R-:W-:Y:S01]  /*0510*/  IMAD R51, R9, UR15, R4 ;  /* 0x0000000f09337c24 */ /* 0x000fe2000f8e0204 */
[----:B------:R-:W4:Y:S01]  /*0520*/  @!P1 LDC.64 R16, c[0x0][0x3f8] ;  /* 0x0000fe00ff109b82 */ /* 0x000f220000000a00 */
[----:B-1----:R-:W-:Y:S01]  /*0530*/  @!P0 IMAD R8, R13, R14, RZ ;  /* 0x0000000e0d088224 */ /* 0x002fe200078e02ff */
[----:B------:R-:W-:Y:S02]  /*0540*/  @!P0 MOV R50, R48 ;  /* 0x0000003000328202 */ /* 0x000fe40000000f00 */
[----:B------:R-:W-:Y:S01]  /*0550*/  IADD3 R51, PT, PT, R49, R51, RZ ;  /* 0x0000003331337210 */ /* 0x000fe20007ffe0ff */
[----:B------:R-:W-:Y:S01]  /*0560*/  @!P0 IMAD R9, R19, R15, R8 ;  /* 0x0000000f13098224 */ /* 0x000fe200078e0208 */
[----:B------:R-:W-:Y:S02]  /*0570*/  ISETP.GE.AND.EX P2, PT, R29, UR13, PT, P2 ;  /* 0x0000000d1d007c0c */ /* 0x000fe4000bf46320 */
[C---:B------:R-:W-:Y:S01]  /*0580*/  IADD3 R4, PT, PT, R19.reuse, 0x30, RZ ;  /* 0x0000003013047810 */ /* 0x040fe20007ffe0ff */
[----:B------:R-:W-:-:S03]  /*0590*/  @!P0 IMAD.WIDE.U32 R18, R19, R14, R50 ;  /* 0x0000000e13128225 */ /* 0x000fc600078e0032 */
[----:B------:R-:W-:Y:S02]  /*05a0*/  ISETP.GE.U32.AND P3, PT, R4, UR12, PT ;  /* 0x0000000c04007c0c */ /* 0x000fe4000bf66070 */
[----:B------:R-:W-:Y:S02]  /*05b0*/  @!P0 IADD3 R19, PT, PT, R19, R9, RZ ;  /* 0x0000000913138210 */ /* 0x000fe40007ffe0ff */
[C---:B------:R-:W-:Y:S01]  /*05c0*/  @!P0 SHF.L.U32 R31, R18.reuse, 0x1, RZ ;  /* 0x00000001121f8819 */ /* 0x040fe200000006ff */
[----:B------:R-:W1:Y:S01]  /*05d0*/  @!P1 LDC.64 R8, c[0x0][0x3a0] ;  /* 0x0000e800ff089b82 */ /* 0x000e620000000a00 */
[----:B------:R-:W-:Y:S02]  /*05e0*/  @!P0 SHF.L.U64.HI R12, R18, 0x1, R19 ;  /* 0x00000001120c8819 */ /* 0x000fe40000010213 */
[----:B------:R-:W-:Y:S02]  /*05f0*/  @!P1 MOV R18, R48 ;  /* 0x0000003000129202 */ /* 0x000fe40000000f00 */
[----:B------:R-:W-:Y:S01]  /*0600*/  @!P1 MOV R19, R51 ;  /* 0x0000003300139202 */ /* 0x000fe20000000f00 */
[----:B----4-:R-:W-:-:S02]  /*0610*/  @!P1 IMAD R22, R27, R16, RZ ;  /* 0x000000101b169224 */ /* 0x010fc400078e02ff */
[----:B------:R-:W4:Y:S01]  /*0620*/  @!P2 LDC.64 R14, c[0x0][0x3f8] ;  /* 0x0000fe00ff0eab82 */ /* 0x000f220000000a00 */
[----:B------:R-:W-:Y:S01]  /*0630*/  SHF.R.S32.HI R13, RZ, 0x1f, R4 ;  /* 0x0000001fff0d7819 */ /* 0x000fe20000011404 */
[----:B------:R-:W-:Y:S01]  /*0640*/  @!P1 IMAD R33, R23, R17, R22 ;  /* 0x0000001117219224 */ /* 0x000fe200078e0216 */
[----:B---3--:R-:W-:Y:S01]  /*0650*/  @!P0 IADD3 R26, P4, PT, R31, R10, RZ ;  /* 0x0000000a1f1a8210 */ /* 0x008fe20007f9e0ff */
[----:B------:R-:W-:Y:S01]  /*0660*/  @!P1 IMAD.WIDE.U32 R16, R23, R16, R18 ;  /* 0x0000001017109225 */ /* 0x000fe200078e0012 */
[----:B------:R-:W-:-:S03]  /*0670*/  ISETP.GE.AND.EX P3, PT, R13, UR13, PT, P3 ;  /* 0x0000000d0d007c0c */ /* 0x000fc6000bf66330 */
[----:B------:R-:W3:Y:S01]  /*0680*/  @!P1 LDC.64 R18, c[0x0][0x398] ;  /* 0x0000e600ff129b82 */ /* 0x000ee20000000a00 */
[----:B------:R-:W-:Y:S01]  /*0690*/  @!P0 IADD3.X R27, PT, PT, R12, R11, RZ, P4, !PT ;  /* 0x0000000b0c1b8210 */ /* 0x000fe200027fe4ff */
[----:B0-----:R-:W-:Y:S01]  /*06a0*/  IMAD.WIDE R10, R36, 0x8, R20 ;  /* 0x00000008240a7825 */ /* 0x001fe200078e0214 */
[----:B--2---:R-:W-:Y:S02]  /*06b0*/  @!P0 IADD3 R24, P4, PT, R31, R24, RZ ;  /* 0x000000181f188210 */ /* 0x004fe40007f9e0ff */
[----:B------:R-:W-:Y:S01]  /*06c0*/  @!P1 IADD3 R17, PT, PT, R17, R33, RZ ;  /* 0x0000002111119210 */ /* 0x000fe20007ffe0ff */
[----:B------:R3:W2:Y:S01]  /*06d0*/  @!P0 LDG.E R34, desc[UR6][R26.64] ;  /* 0x000000061a228981 */ /* 0x0006a2000c1e1900 */
[----:B------:R-:W-:Y:S01]  /*06e0*/  @!P0 IADD3.X R25, PT, PT, R12, R25, RZ, P4, !PT ;  /* 0x000000190c198210 */ /* 0x000fe200027fe4ff */
[----:B------:R-:W0:Y:S01]  /*06f0*/  @!P2 LDC.64 R20, c[0x0][0x3a0] ;  /* 0x0000e800ff14ab82 */ /* 0x000e220000000a00 */
[C---:B------:R-:W-:Y:S01]  /*0700*/  @!P1 SHF.L.U32 R39, R16.reuse, 0x1, RZ ;  /* 0x0000000110279819 */ /* 0x040fe200000006ff */
[----:B------:R-:W2:Y:S01]  /*0710*/  LDG.E.64 R10, desc[UR6][R10.64] ;  /* 0x000000060a0a7981 */ /* 0x000ea2000c1e1b00 */
[----:B------:R-:W-:-:S02]  /*0720*/  @!P1 SHF.L.U64.HI R12, R16, 0x1, R17 ;  /* 0x00000001100c9819 */ /* 0x000fc40000010211 */
[----:B------:R-:W-:-:S03]  /*0730*/  CS2R R32, SRZ ;  /* 0x0000000000207805 */ /* 0x000fc6000001ff00 */
[----:B------:R-:W0:Y:S01]  /*0740*/  @!P2 LDC.64 R22, c[0x0][0x398] ;  /* 0x0000e600ff16ab82 */ /* 0x000e220000000a00 */
[----:B------:R-:W-:Y:S01]  /*0750*/  @!P2 MOV R30, R48 ;  /* 0x00000030001ea202 */ /* 0x000fe20000000f00 */
[----:B----4-:R-:W-:Y:S01]  /*0760*/  @!P2 IMAD R29, R29, R14, RZ ;  /* 0x0000000e1d1da224 */ /* 0x010fe200078e02ff */
[----:B------:R-:W-:Y:S01]  /*0770*/  @!P2 MOV R31, R51 ;  /* 0x00000033001fa202 */ /* 0x000fe20000000f00 */
[----:B------:R4:W2:Y:S04]  /*0780*/  @!P0 LDG.E R33, desc[UR6][R24.64] ;  /* 0x0000000618218981 */ /* 0x0008a8000c1e1900 */
[----:B------:R-:W4:Y:S01]  /*0790*/  @!P3 LDC.64 R16, c[0x0][0x3f8] ;  /* 0x0000fe00ff10bb82 */ /* 0x000f220000000a00 */
[C---:B------:R-:W-:Y:S01]  /*07a0*/  @!P2 IMAD R15, R6.reuse, R15, R29 ;  /* 0x0000000f060fa224 */ /* 0x040fe200078e021d */
[C---:B-1----:R-:W-:Y:S01]  /*07b0*/  @!P1 IADD3 R28, P4, PT, R39.reuse, R8, RZ ;  /* 0x00000008271c9210 */ /* 0x042fe20007f9e0ff */
[----:B------:R-:W-:Y:S01]  /*07c0*/  @!P2 IMAD.WIDE.U32 R30, R6, R14, R30 ;  /* 0x0000000e061ea225 */ /* 0x000fe200078e001e */
[----:B---3--:R-:W-:-:S02]  /*07d0*/  @!P1 IADD3 R26, P0, PT, R39, R18, RZ ;  /* 0x00000012271a9210 */ /* 0x008fc40007f1e0ff */
[C---:B------:R-:W-:Y:S02]  /*07e0*/  @!P1 IADD3.X R29, PT, PT, R12.reuse, R9, RZ, P4, !PT ;  /* 0x000000090c1d9210 */ /* 0x040fe400027fe4ff */
[----:B------:R-:W-:Y:S02]  /*07f0*/  @!P2 IADD3 R9, PT, PT, R31, R15, RZ ;  /* 0x0000000f1f09a210 */ /* 0x000fe40007ffe0ff */
[----:B------:R-:W-:Y:S01]  /*0800*/  @!P1 IADD3.X R27, PT, PT, R12, R19, RZ, P0, !PT ;  /* 0x000000130c1b9210 */ /* 0x000fe200007fe4ff */
[----:B------:R-:W1:Y:S01]  /*0810*/  @!P3 LDC.64 R14, c[0x0][0x3a0] ;  /* 0x0000e800ff0ebb82 */ /* 0x000e620000000a00 */
[----:B------:R-:W-:Y:S01]  /*0820*/  ISETP.NE.AND P0, PT, RZ, UR4, PT ;  /* 0x00000004ff007c0c */ /* 0x000fe2000bf05270 */
[----:B------:R3:W2:Y:S01]  /*0830*/  @!P1 LDG.E R32, desc[UR6][R28.64] ;  /* 0x000000061c209981 */ /* 0x0006a2000c1e1900 */
[C---:B------:R-:W-:Y:S02]  /*0840*/  @!P2 SHF.L.U32 R31, R30.reuse, 0x1, RZ ;  /* 0x000000011e1fa819 */ /* 0x040fe400000006ff */
[----:B------:R-:W-:-:S03]  /*0850*/  @!P2 SHF.L.U64.HI R30, R30, 0x1, R9 ;  /* 0x000000011e1ea819 */ /* 0x000fc60000010209 */
[----:B------:R-:W1:Y:S01]  /*0860*/  @!P3 LDC.64 R8, c[0x0][0x398] ;  /* 0x0000e600ff08bb82 */ /* 0x000e620000000a00 */
[C---:B0-----:R-:W-:Y:S02]  /*0870*/  @!P2 IADD3 R12, P4, PT, R31.reuse, R20, RZ ;  /* 0x000000141f0ca210 */ /* 0x041fe40007f9e0ff */
[----:B------:R-:W-:Y:S02]  /*0880*/  @!P2 IADD3 R20, P5, PT, R31, R22, RZ ;  /* 0x000000161f14a210 */ /* 0x000fe40007fbe0ff */
[----:B----4-:R-:W-:Y:S01]  /*0890*/  @!P3 MOV R24, R48 ;  /* 0x000000300018b202 */ /* 0x010fe20000000f00 */
[-C--:B------:R-:W-:Y:S01]  /*08a0*/  @!P3 IMAD R6, R13, R16.reuse, RZ ;  /* 0x000000100d06b224 */ /* 0x080fe200078e02ff */
[----:B------:R-:W-:Y:S02]  /*08b0*/  @!P3 MOV R25, R51 ;  /* 0x000000330019b202 */ /* 0x000fe40000000f00 */
[----:B------:R-:W-:Y:S01]  /*08c0*/  @!P2 IADD3.X R13, PT, PT, R30, R21, RZ, P4, !PT ;  /* 0x000000151e0da210 */ /* 0x000fe200027fe4ff */
[----:B---3--:R-:W-:Y:S01]  /*08d0*/  @!P3 IMAD R29, R4, R17, R6 ;  /* 0x00000011041db224 */ /* 0x008fe200078e0206 */
[----:B------:R-:W-:Y:S01]  /*08e0*/  @!P2 IADD3.X R21, PT, PT, R30, R23, RZ, P5, !PT ;  /* 0x000000171e15a210 */ /* 0x000fe20002ffe4ff */
[----:B------:R-:W-:Y:S01]  /*08f0*/  @!P3 IMAD.WIDE.U32 R24, R4, R16, R24 ;  /* 0x000000100418b225 */ /* 0x000fe200078e0018 */
[----:B------:R-:W0:Y:S01]  /*0900*/  @P0 LDC.64 R22, c[0x0][0x3b0] ;  /* 0x0000ec00ff160b82 */ /* 0x000e220000000a00 */
[----:B------:R-:W-:-:S07]  /*0910*/  CS2R R18, SRZ ;  /* 0x0000000000127805 */ /* 0x000fce000001ff00 */
[----:B------:R-:W3:Y:S01]  /*0920*/  LDC.64 R16, c[0x0][0x3a8] ;  /* 0x0000ea00ff107b82 */ /* 0x000ee20000000a00 */
[----:B------:R-:W-:Y:S01]  /*0930*/  MOV R6, RZ ;  /* 0x000000ff00067202 */ /* 0x000fe20000000f00 */
[----:B------:R4:W2:Y:S01]  /*0940*/  @!P1 LDG.E R19, desc[UR6][R26.64] ;  /* 0x000000061a139981 */ /* 0x0008a2000c1e1900 */
[----:B------:R-:W-:Y:S02]  /*0950*/  @!P3 IADD3 R25, PT, PT, R25, R29, RZ ;  /* 0x0000001d1919b210 */ /* 0x000fe40007ffe0ff */
[----:B------:R-:W-:Y:S01]  /*0960*/  LOP3.LUT R4, R37, 0xffff, RZ, 0xc0, !PT ;  /* 0x0000ffff25047812 */ /* 0x000fe200078ec0ff */
[----:B------:R3:W2:Y:S01]  /*0970*/  @!P2 LDG.E R18, desc[UR6][R12.64] ;  /* 0x000000060c12a981 */ /* 0x0006a2000c1e1900 */
[----:B------:R-:W-:-:S03]  /*0980*/  @!P3 SHF.L.U64.HI R28, R24, 0x1, R25 ;  /* 0x00000001181cb819 */ /* 0x000fc60000010219 */
[----:B------:R-:W2:Y:S01]  /*0990*/  @!P2 LDG.E R6, desc[UR6][R20.64] ;  /* 0x000000061406a981 */ /* 0x000ea2000c1e1900 */
[----:B----4-:R-:W-:-:S04]  /*09a0*/  @!P3 SHF.L.U32 R27, R24, 0x1, RZ ;  /* 0x00000001181bb819 */ /* 0x010fc800000006ff */
[C---:B-1----:R-:W-:Y:S02]  /*09b0*/  @!P3 IADD3 R24, P1, PT, R27.reuse, R14, RZ ;  /* 0x0000000e1b18b210 */ /* 0x042fe40007f3e0ff */
[----:B------:R-:W-:Y:S02]  /*09c0*/  @!P3 IADD3 R26, P2, PT, R27, R8, RZ ;  /* 0x000000081b1ab210 */ /* 0x000fe40007f5e0ff */
[C---:B------:R-:W-:Y:S01]  /*09d0*/  @!P3 IADD3.X R25, PT, PT, R28.reuse, R15, RZ, P1, !PT ;  /* 0x0000000f1c19b210 */ /* 0x040fe20000ffe4ff */
[----:B------:R-:W-:Y:S01]  /*09e0*/  IMAD R15, R7, 0x38, R4 ;  /* 0x00000038070f7824 */ /* 0x000fe200078e0204 */
[----:B------:R-:W-:Y:S02]  /*09f0*/  @!P3 IADD3.X R27, PT, PT, R28, R9, RZ, P2, !PT ;  /* 0x000000091c1bb210 */ /* 0x000fe400017fe4ff */
[----:B------:R-:W-:Y:S01]  /*0a00*/  CS2R R8, SRZ ;  /* 0x0000000000087805 */ /* 0x000fe2000001ff00 */
[----:B0-----:R-:W-:-:S04]  /*0a10*/  @P0 IMAD.WIDE R22, R15, 0x4, R22 ;  /* 0x000000040f160825 */ /* 0x001fc800078e0216 */
[----:B---3--:R-:W-:Y:S01]  /*0a20*/  IMAD.WIDE R14, R15, 0x4, R16 ;  /* 0x000000040f0e7825 */ /* 0x008fe200078e0210 */
[----:B------:R-:W3:Y:S04]  /*0a30*/  @!P3 LDG.E R8, desc[UR6][R24.64] ;  /* 0x000000061808b981 */ /* 0x000ee8000c1e1900 */
[----:B------:R-:W4:Y:S04]  /*0a40*/  @!P3 LDG.E R9, desc[UR6][R26.64] ;  /* 0x000000061a09b981 */ /* 0x000f28000c1e1900 */
[----:B------:R-:W5:Y:S01]  /*0a50*/  LDG.E.64 R14, desc[UR6][R14.64] ;  /* 0x000000060e0e7981 */ /* 0x000f62000c1e1b00 */
[----:B------:R-:W-:-:S06]  /*0a60*/  CS2R R12, SRZ ;  /* 0x00000000000c7805 */ /* 0x000fcc000001ff00 */
[----:B------:R0:W5:Y:S01]  /*0a70*/  @P0 LDG.E.64 R12, desc[UR6][R22.64] ;  /* 0x00000006160c0981 */ /* 0x000162000c1e1b00 */
[----:B------:R-:W-:Y:S01]  /*0a80*/  MOV R46, 0x3f800000 ;  /* 0x3f800000002e7802 */ /* 0x000fe20000000f00 */
[----:B------:R-:W-:Y:S01]  /*0a90*/  UISETP.NE.AND UP0, UPT, UR4, URZ, UPT ;  /* 0x000000ff0400728c */ /* 0x000fe2000bf05270 */
[----:B--2---:R-:W-:-:S05]  /*0aa0*/  FFMA.FTZ R11, -R10, R10, R11 ;  /* 0x0000000a0a0b7223 */ /* 0x004fca000001010b */
[----:B------:R-:W-:-:S13]  /*0ab0*/  FSETP.GTU.FTZ.AND P0, PT, R11, RZ, PT ;  /* 0x000000ff0b00720b */ /* 0x000fda0003f1c000 */
[----:B------:R-:W1:Y:S01]  /*0ac0*/  @P0 LDC R16, c[0x0][0x3c0] ;  /* 0x0000f000ff100b82 */ /* 0x000e620000000800 */
[----:B------:R-:W-:Y:S02]  /*0ad0*/  PRMT R44, R34, 0x7632, R44 ;  /* 0x00007632222c7816 */ /* 0x000fe4000000002c */
[----:B------:R-:W-:Y:S01]  /*0ae0*/  PRMT R45, R33, 0x7632, R45 ;  /* 0x00007632212d7816 */ /* 0x000fe2000000002d */
[----:B-1----:R-:W-:-:S04]  /*0af0*/  @P0 FADD.FTZ R16, R11, R16 ;  /* 0x000000100b100221 */ /* 0x002fc80000010000 */
[----:B------:R0:W1:Y:S01]  /*0b00*/  @P0 MUFU.RSQ R46, R16 ;  /* 0x00000010002e0308 */ /* 0x0000620000001400 */
[----:B------:R-:W-:Y:S02]  /*0b10*/  PRMT R42, R32, 0x7632, R42 ;  /* 0x00007632202a7816 */ /* 0x000fe4000000002a */
[----:B------:R-:W-:Y:S02]  /*0b20*/  PRMT R43, R19, 0x7632, R43 ;  /* 0x00007632132b7816 */ /* 0x000fe4000000002b */
[----:B------:R-:W-:Y:S02]  /*0b30*/  PRMT R40, R18, 0x7632, R40 ;  /* 0x0000763212287816 */ /* 0x000fe40000000028 */
[----:B------:R-:W-:Y:S02]  /*0b40*/  PRMT R41, R6, 0x7632, R41 ;  /* 0x0000763206297816 */ /* 0x000fe40000000029 */
[----:B---3--:R-:W-:Y:S02]  /*0b50*/  PRMT R11, R8, 0x7632, R11 ;  /* 0x00007632080b7816 */ /* 0x008fe4000000000b */
[----:B----4-:R-:W-:Y:S01]  /*0b60*/  PRMT R39, R9, 0x7632, R39 ;  /* 0x0000763209277816 */ /* 0x010fe20000000027 */
[----:B01----:R-:W-:Y:S06]  /*0b70*/  BRA.U UP0, `(.L_x_2) ;  /* 0x0000000500247547 */ /* 0x003fec000b800000 */
[----:B------:R-:W-:Y:S02]  /*0b80*/  SHF.L.U32 R21, R34, 0x10, RZ ;  /* 0x0000001022157819 */ /* 0x000fe400000006ff */
[----:B------:R-:W-:Y:S02]  /*0b90*/  SHF.L.U32 R17, R33, 0x10, RZ ;  /* 0x0000001021117819 */ /* 0x000fe400000006ff */
[----:B------:R-:W-:Y:S01]  /*0ba0*/  SHF.L.U32 R23, R44, 0x10, RZ ;  /* 0x000000102c177819 */ /* 0x000fe200000006ff */
[----:B------:R-:W-:Y:S01]  /*0bb0*/  FADD.FTZ R21, -R10, R21 ;  /* 0x000000150a157221 */ /* 0x000fe20000010100 */
[----:B------:R-:W-:Y:S01]  /*0bc0*/  SHF.L.U32 R16, R45, 0x10, RZ ;  /* 0x000000102d107819 */ /* 0x000fe200000006ff */
[----:B-----5:R-:W-:Y:S01]  /*0bd0*/  FMUL.FTZ R25, R14, R17 ;  /* 0x000000110e197220 */ /* 0x020fe20000410000 */
[----:B------:R-:W-:Y:S01]  /*0be0*/  SHF.L.U32 R27, R42, 0x10, RZ ;  /* 0x000000102a1b7819 */ /* 0x000fe200000006ff */
[----:B------:R-:W-:Y:S01]  /*0bf0*/  FMUL.FTZ R20, R21, R46 ;  /* 0x0000002e15147220 */ /* 0x000fe20000410000 */
[----:B------:R-:W-:Y:S01]  /*0c00*/  FADD.FTZ R23, -R10, R23 ;  /* 0x000000170a177221 */ /* 0x000fe20000010100 */
[----:B------:R-:W-:Y:S01]  /*0c10*/  FADD.FTZ R21, RZ, R25 ;  /* 0x00000019ff157221 */ /* 0x000fe20000010000 */
[----:B------:R-:W-:Y:S01]  /*0c20*/  FMUL.FTZ R22, R15, R16 ;  /* 0x000000100f167220 */ /* 0x000fe20000410000 */
[----:B------:R-:W-:Y:S01]  /*0c30*/  FFMA.FTZ R24, R20, R25, RZ ;  /* 0x0000001914187223 */ /* 0x000fe200000100ff */
[----:B------:R-:W-:Y:S01]  /*0c40*/  SHF.L.U32 R25, R32, 0x10, RZ ;  /* 0x0000001020197819 */ /* 0x000fe200000006ff */
[----:B------:R-:W-:Y:S01]  /*0c50*/  FMUL.FTZ R23, R23, R46 ;  /* 0x0000002e17177220 */ /* 0x000fe20000410000 */
[----:B------:R-:W-:Y:S01]  /*0c60*/  SHF.L.U32 R29, R19, 0x10, RZ ;  /* 0x00000010131d7819 */ /* 0x000fe200000006ff */
[----:B------:R-:W-:Y:S01]  /*0c70*/  FADD.FTZ R27, -R10, R27 ;  /* 0x0000001b0a1b7221 */ /* 0x000fe20000010100 */
[----:B------:R-:W-:Y:S01]  /*0c80*/  FADD.FTZ R21, R22, R21 ;  /* 0x0000001516157221 */ /* 0x000fe20000010000 */
[----:B------:R-:W-:Y:S01]  /*0c90*/  FADD.FTZ R25, -R10, R25 ;  /* 0x000000190a197221 */ /* 0x000fe20000010100 */
[----:B------:R-:W-:Y:S01]  /*0ca0*/  FFMA.FTZ R24, R23, R22, R24 ;  /* 0x0000001617187223 */ /* 0x000fe20000010018 */
[----:B------:R-:W-:Y:S01]  /*0cb0*/  SHF.L.U32 R31, R18, 0x10, RZ ;  /* 0x00000010121f7819 */ /* 0x000fe200000006ff */
[----:B------:R-:W-:Y:S01]  /*0cc0*/  FFMA.FTZ R20, R17, R20, RZ ;  /* 0x0000001411147223 */ /* 0x000fe200000100ff */
[----:B------:R-:W-:Y:S01]  /*0cd0*/  SHF.L.U32 R22, R43, 0x10, RZ ;  /* 0x000000102b167819 */ /* 0x000fe200000006ff */
[----:B------:R-:W-:Y:S01]  /*0ce0*/  FADD.FTZ R26, RZ, R17 ;  /* 0x00000011ff1a7221 */ /* 0x000fe20000010000 */
[----:B------:R-:W-:Y:S01]  /*0cf0*/  FFMA.FTZ R23, R16, R23, RZ ;  /* 0x0000001710177223 */ /* 0x000fe200000100ff */
[----:B------:R-:W-:Y:S01]  /*0d00*/  FADD.FTZ R17, RZ, R16 ;  /* 0x00000010ff117221 */ /* 0x000fe20000010000 */
[-C--:B------:R-:W-:Y:S01]  /*0d10*/  FMUL.FTZ R27, R27, R46.reuse ;  /* 0x0000002e1b1b7220 */ /* 0x080fe20000410000 */
[----:B------:R-:W-:Y:S01]  /*0d20*/  FMUL.FTZ R25, R25, R46 ;  /* 0x0000002e19197220 */ /* 0x000fe20000410000 */
[----:B------:R-:W-:Y:S01]  /*0d30*/  FMUL.FTZ R28, R14, R29 ;  /* 0x0000001d0e1c7220 */ /* 0x000fe20000410000 */
[----:B------:R-:W-:Y:S01]  /*0d40*/  FADD.FTZ R31, -R10, R31 ;  /* 0x0000001f0a1f7221 */ /* 0x000fe20000010100 */
[C---:B------:R-:W-:Y:S01]  /*0d50*/  FADD.FTZ R16, R22.reuse, R17 ;  /* 0x0000001116107221 */ /* 0x040fe20000010000 */
[----:B------:R-:W-:Y:S01]  /*0d60*/  FFMA.FTZ R23, R22, R27, R23 ;  /* 0x0000001b16177223 */ /* 0x000fe20000010017 */
[----:B------:R-:W-:Y:S01]  /*0d70*/  FFMA.FTZ R20, R29, R25, R20 ;  /* 0x000000191d147223 */ /* 0x000fe20000010014 */
[----:B------:R-:W-:Y:S01]  /*0d80*/  FMUL.FTZ R22, R15, R22 ;  /* 0x000000160f167220 */ /* 0x000fe20000410000 */
[----:B------:R-:W-:Y:S01]  /*0d90*/  FADD.FTZ R21, R21, R28 ;  /* 0x0000001c15157221 */ /* 0x000fe20000010000 */
[----:B------:R-:W-:Y:S01]  /*0da0*/  FFMA.FTZ R24, R25, R28, R24 ;  /* 0x0000001c19187223 */ /* 0x000fe20000010018 */
[----:B------:R-:W-:Y:S01]  /*0db0*/  SHF.L.U32 R25, R6, 0x10, RZ ;  /* 0x0000001006197819 */ /* 0x000fe200000006ff */
[----:B------:R-:W-:Y:S01]  /*0dc0*/  FMUL.FTZ R31, R31, R46 ;  /* 0x0000002e1f1f7220 */ /* 0x000fe20000410000 */
[----:B------:R-:W-:Y:S01]  /*0dd0*/  SHF.L.U32 R17, R40, 0x10, RZ ;  /* 0x0000001028117819 */ /* 0x000fe200000006ff */
[----:B------:R-:W-:Y:S01]  /*0de0*/  FADD.FTZ R21, R22, R21 ;  /* 0x0000001516157221 */ /* 0x000fe20000010000 */
[----:B------:R-:W-:Y:S01]  /*0df0*/  FFMA.FTZ R22, R27, R22, R24 ;  /* 0x000000161b167223 */ /* 0x000fe20000010018 */
[----:B------:R-:W-:Y:S01]  /*0e00*/  FFMA.FTZ R24, R25, R31, R20 ;  /* 0x0000001f19187223 */ /* 0x000fe20000010014 */
[----:B------:R-:W-:Y:S01]  /*0e10*/  FMUL.FTZ R28, R14, R25 ;  /* 0x000000190e1c7220 */ /* 0x000fe20000410000 */
[----:B------:R-:W-:Y:S01]  /*0e20*/  FADD.FTZ R26, R29, R26 ;  /* 0x0000001a1d1a7221 */ /* 0x000fe20000010000 */
[----:B------:R-:W-:Y:S01]  /*0e30*/  SHF.L.U32 R20, R41, 0x10, RZ ;  /* 0x0000001029147819 */ /* 0x000fe200000006ff */
[----:B------:R-:W-:Y:S01]  /*0e40*/  FADD.FTZ R17, -R10, R17 ;  /* 0x000000110a117221 */ /* 0x000fe20000010100 */
[----:B------:R-:W-:Y:S01]  /*0e50*/  FADD.FTZ R21, R21, R28 ;  /* 0x0000001c15157221 */ /* 0x000fe20000010000 */
[----:B------:R-:W-:Y:S01]  /*0e60*/  FADD.FTZ R26, R26, R25 ;  /* 0x000000191a1a7221 */ /* 0x000fe20000010000 */
[----:B------:R-:W-:Y:S01]  /*0e70*/  FFMA.FTZ R28, R31, R28, R22 ;  /* 0x0000001c1f1c7223 */ /* 0x000fe20000010016 */
[----:B------:R-:W-:Y:S01]  /*0e80*/  SHF.L.U32 R25, R8, 0x10, RZ ;  /* 0x0000001008197819 */ /* 0x000fe200000006ff */
[----:B------:R-:W-:Y:S01]  /*0e90*/  FMUL.FTZ R17, R17, R46 ;  /* 0x0000002e11117220 */ /* 0x000fe20000410000 */
[----:B------:R-:W-:Y:S01]  /*0ea0*/  FMUL.FTZ R22, R15, R20 ;  /* 0x000000140f167220 */ /* 0x000fe20000410000 */
[----:B------:R-:W-:Y:S01]  /*0eb0*/  SHF.L.U32 R27, R9, 0x10, RZ ;  /* 0x00000010091b7819 */ /* 0x000fe200000006ff */
[----:B------:R-:W-:Y:S01]  /*0ec0*/  FADD.FTZ R16, R16, R20 ;  /* 0x0000001410107221 */ /* 0x000fe20000010000 */
[----:B------:R-:W-:Y:S01]  /*0ed0*/  FFMA.FTZ R23, R20, R17, R23 ;  /* 0x0000001114177223 */ /* 0x000fe20000010017 */
[----:B------:R-:W-:Y:S01]  /*0ee0*/  FFMA.FTZ R28, R17, R22, R28 ;  /* 0x00000016111c7223 */ /* 0x000fe2000001001c */
[----:B------:R-:W-:Y:S01]  /*0ef0*/  FADD.FTZ R25, -R10, R25 ;  /* 0x000000190a197221 */ /* 0x000fe20000010100 */
[----:B------:R-:W-:Y:S01]  /*0f00*/  SHF.L.U32 R17, R11, 0x10, RZ ;  /* 0x000000100b117819 */ /* 0x000fe200000006ff */
[----:B------:R-:W-:Y:S01]  /*0f10*/  FADD.FTZ R21, R22, R21 ;  /* 0x0000001516157221 */ /* 0x000fe20000010000 */
[----:B------:R-:W-:Y:S01]  /*0f20*/  FMUL.FTZ R30, R14, R27 ;  /* 0x0000001b0e1e7220 */ /* 0x000fe20000410000 */
[----:B------:R-:W-:Y:S01]  /*0f30*/  FMUL.FTZ R25, R25, R46 ;  /* 0x0000002e19197220 */ /* 0x000fe20000410000 */
[----:B------:R-:W-:Y:S01]  /*0f40*/  SHF.L.U32 R22, R39, 0x10, RZ ;  /* 0x0000001027167819 */ /* 0x000fe200000006ff */
[----:B------:R-:W-:Y:S01]  /*0f50*/  FADD.FTZ R17, -R10, R17 ;  /* 0x000000110a117221 */ /* 0x000fe20000010100 */
[----:B------:R-:W-:Y:S01]  /*0f60*/  FADD.FTZ R21, R21, R30 ;  /* 0x0000001e15157221 */ /* 0x000fe20000010000 */
[----:B------:R-:W-:Y:S01]  /*0f70*/  FFMA.FTZ R30, R25, R30, R28 ;  /* 0x0000001e191e7223 */ /* 0x000fe2000001001c */
[----:B------:R-:W-:Y:S01]  /*0f80*/  FADD.FTZ R26, R26, R27 ;  /* 0x0000001b1a1a7221 */ /* 0x000fe20000010000 */
[----:B------:R-:W-:Y:S01]  /*0f90*/  FMUL.FTZ R28, R15, R22 ;  /* 0x000000160f1c7220 */ /* 0x000fe20000410000 */
[----:B------:R-:W-:Y:S01]  /*0fa0*/  FMUL.FTZ R17, R17, R46 ;  /* 0x0000002e11117220 */ /* 0x000fe20000410000 */
[----:B------:R-:W-:Y:S01]  /*0fb0*/  FFMA.FTZ R24, R27, R25, R24 ;  /* 0x000000191b187223 */ /* 0x000fe20000010018 */
[----:B------:R-:W-:Y:S01]  /*0fc0*/  FADD.FTZ R27, R16, R22 ;  /* 0x00000016101b7221 */ /* 0x000fe20000010000 */
[----:B------:R-:W-:Y:S01]  /*0fd0*/  FADD.FTZ R21, R28, R21 ;  /* 0x000000151c157221 */ /* 0x000fe20000010000 */
[----:B------:R-:W-:Y:S01]  /*0fe0*/  FFMA.FTZ R30, R17, R28, R30 ;  /* 0x0000001c111e7223 */ /* 0x000fe2000001001e */
[----:B------:R-:W-:Y:S01]  /*0ff0*/  FFMA.FTZ R25, R22, R17, R23 ;  /* 0x0000001116197223 */ /* 0x000fe20000010017 */
[----:B------:R-:W-:Y:S06]  /*1000*/  BRA `(.L_x_3) ;  /* 0x0000000800407947 */ /* 0x000fec0003800000 */
.L_x_2:
[----:B------:R-:W-:Y:S02]  /*1010*/  SHF.L.U32 R17, R34, 0x10, RZ ;  /* 0x0000001022117819 */ /* 0x000fe400000006ff */
[----:B------:R-:W-:Y:S02]  /*1020*/  SHF.L.U32 R23, R44, 0x10, RZ ;  /* 0x000000102c177819 */ /* 0x000fe400000006ff */
[----:B------:R-:W-:Y:S01]  /*1030*/  SHF.L.U32 R25, R32, 0x10, RZ ;  /* 0x0000001020197819 */ /* 0x000fe200000006ff */
[----:B------:R-:W-:Y:S01]  /*1040*/  FADD.FTZ R17, -R10, R17 ;  /* 0x000000110a117221 */ /* 0x000fe20000010100 */
[----:B------:R-:W-:Y:S01]  /*1050*/  SHF.L.U32 R29, R42, 0x10, RZ ;  /* 0x000000102a1d7819 */ /* 0x000fe200000006ff */
[C---:B------:R-:W-:Y:S01]  /*1060*/  FADD.FTZ R23, -R10.reuse, R23 ;  /* 0x000000170a177221 */ /* 0x040fe20000010100 */
[----:B------:R-:W-:Y:S01]  /*1070*/  SHF.L.U32 R47, R45, 0x10, RZ ;  /* 0x000000102d2f7819 */ /* 0x000fe200000006ff */
[-C--:B------:R-:W-:Y:S02]  /*1080*/  FMUL.FTZ R17, R17, R46.reuse ;  /* 0x0000002e11117220 */ /* 0x080fe40000410000 */
[----:B------:R-:W-:Y:S01]  /*1090*/  FMUL.FTZ R16, R23, R46 ;  /* 0x0000002e17107220 */ /* 0x000fe20000410000 */
[----:B------:R-:W-:Y:S01]  /*10a0*/  FADD.FTZ R23, -R10, R25 ;  /* 0x000000190a177221 */ /* 0x000fe20000010100 */
[----:B-----5:R-:W-:Y:S01]  /*10b0*/  FFMA.FTZ R21, R14, R17, R12 ;  /* 0x000000110e157223 */ /* 0x020fe2000001000c */
[----:B------:R-:W-:Y:S01]  /*10c0*/  FADD.FTZ R31, -R10, R29 ;  /* 0x0000001d0a1f7221 */ /* 0x000fe20000010100 */
[----:B------:R-:W-:Y:S01]  /*10d0*/  FFMA.FTZ R26, R15, R16, R13 ;  /* 0x000000100f1a7223 */ /* 0x000fe2000001000d */
[----:B------:R-:W-:Y:S01]  /*10e0*/  FMUL.FTZ R23, R23, R46 ;  /* 0x0000002e17177220 */ /* 0x000fe20000410000 */
[----:B------:R-:W-:-:S02]  /*10f0*/  FMUL.FTZ R20, R21, -1.4426950216293334961 ;  /* 0xbfb8aa3b15147820 */ /* 0x000fc40000410000 */
[----:B------:R-:W-:Y:S01]  /*1100*/  FMUL.FTZ R27, R26, -1.4426950216293334961 ;  /* 0xbfb8aa3b1a1b7820 */ /* 0x000fe20000410000 */
[----:B------:R-:W-:-:S03]  /*1110*/  FFMA.FTZ R25, R14, R23, R12 ;  /* 0x000000170e197223 */ /* 0x000fc6000001000c */
[----:B------:R-:W0:Y:S01]  /*1120*/  MUFU.EX2 R20, R20 ;  /* 0x0000001400147308 */ /* 0x000e220000000800 */
[----:B------:R-:W-:-:S07]  /*1130*/  FMUL.FTZ R29, R25, -1.4426950216293334961 ;  /* 0xbfb8aa3b191d7820 */ /* 0x000fce0000410000 */
[----:B------:R-:W1:Y:S08]  /*1140*/  MUFU.EX2 R27, R27 ;  /* 0x0000001b001b7308 */ /* 0x000e700000000800 */
[----:B------:R-:W2:Y:S01]  /*1150*/  MUFU.EX2 R29, R29 ;  /* 0x0000001d001d7308 */ /* 0x000ea20000000800 */
[----:B0-----:R-:W-:Y:S01]  /*1160*/  FADD.FTZ R22, R20, 1 ;  /* 0x3f80000014167421 */ /* 0x001fe20000010000 */
[----:B------:R-:W-:Y:S01]  /*1170*/  FMUL.FTZ R20, R31, R46 ;  /* 0x0000002e1f147220 */ /* 0x000fe20000410000 */
[----:B------:R-:W-:-:S05]  /*1180*/  SHF.L.U32 R31, R33, 0x10, RZ ;  /* 0x00000010211f7819 */ /* 0x000fca00000006ff */
[----:B------:R-:W0:Y:S01]  /*1190*/  MUFU.RCP R22, R22 ;  /* 0x0000001600167308 */ /* 0x000e220000001000 */
[----:B-1----:R-:W-:-:S07]  /*11a0*/  FADD.FTZ R28, R27, 1 ;  /* 0x3f8000001b1c7421 */ /* 0x002fce0000010000 */
[----:B------:R-:W1:Y:S01]  /*11b0*/  MUFU.RCP R28, R28 ;  /* 0x0000001c001c7308 */ /* 0x000e620000001000 */
[----:B--2---:R-:W-:-:S07]  /*11c0*/  FADD.FTZ R30, R29, 1 ;  /* 0x3f8000001d1e7421 */ /* 0x004fce0000010000 */
[----:B------:R-:W2:Y:S01]  /*11d0*/  MUFU.RCP R30, R30 ;  /* 0x0000001e001e7308 */ /* 0x000ea20000001000 */
[----:B0-----:R-:W-:Y:S01]  /*11e0*/  FADD.FTZ R24, -R22, 1 ;  /* 0x3f80000016187421 */ /* 0x001fe20000010100 */
[----:B------:R-:W-:-:S03]  /*11f0*/  FMUL.FTZ R22, R31, R22 ;  /* 0x000000161f167220 */ /* 0x000fc60000410000 */
[----:B------:R-:W-:Y:S01]  /*1200*/  FFMA.FTZ R21, R21, R24, 1 ;  /* 0x3f80000015157423 */ /* 0x000fe20000010018 */
[----:B------:R-:W-:-:S03]  /*1210*/  FFMA.FTZ R24, R15, R20, R13 ;  /* 0x000000140f187223 */ /* 0x000fc6000001000d */
[----:B------:R-:W-:Y:S01]  /*1220*/  FMUL.FTZ R22, R22, R21 ;  /* 0x0000001516167220 */ /* 0x000fe20000410000 */
[----:B------:R-:W-:Y:S01]  /*1230*/  SHF.L.U32 R21, R18, 0x10, RZ ;  /* 0x0000001012157819 */ /* 0x000fe200000006ff */
[----:B------:R-:W-:Y:S01]  /*1240*/  FMUL.FTZ R31, R24, -1.4426950216293334961 ;  /* 0xbfb8aa3b181f7820 */ /* 0x000fe20000410000 */
[----:B-1----:R-:W-:Y:S01]  /*1250*/  FADD.FTZ R29, -R28, 1 ;  /* 0x3f8000001c1d7421 */ /* 0x002fe20000010100 */
[----:B------:R-:W-:Y:S02]  /*1260*/  FMUL.FTZ R28, R47, R28 ;  /* 0x0000001c2f1c7220 */ /* 0x000fe40000410000 */
[----:B------:R-:W-:Y:S01]  /*1270*/  FADD.FTZ R21, -R10, R21 ;  /* 0x000000150a157221 */ /* 0x000fe20000010100 */
[----:B------:R-:W-:Y:S01]  /*1280*/  FFMA.FTZ R29, R26, R29, 1 ;  /* 0x3f8000001a1d7423 */ /* 0x000fe2000001001d */
[----:B------:R-:W0:Y:S01]  /*1290*/  MUFU.EX2 R31, R31 ;  /* 0x0000001f001f7308 */ /* 0x000e220000000800 */
[----:B--2---:R-:W-:Y:S01]  /*12a0*/  FADD.FTZ R26, -R30, 1 ;  /* 0x3f8000001e1a7421 */ /* 0x004fe20000010100 */
[----:B------:R-:W-:-:S03]  /*12b0*/  FMUL.FTZ R21, R21, R46 ;  /* 0x0000002e15157220 */ /* 0x000fc60000410000 */
[----:B------:R-:W-:Y:S01]  /*12c0*/  FFMA.FTZ R47, R25, R26, 1 ;  /* 0x3f800000192f7423 */ /* 0x000fe2000001001a */
[----:B------:R-:W-:Y:S01]  /*12d0*/  FFMA.FTZ R27, R14, R21, R12 ;  /* 0x000000150e1b7223 */ /* 0x000fe2000001000c */
[----:B------:R-:W-:-:S03]  /*12e0*/  SHF.L.U32 R25, R19, 0x10, RZ ;  /* 0x0000001013197819 */ /* 0x000fc600000006ff */
[----:B------:R-:W-:Y:S02]  /*12f0*/  FMUL.FTZ R52, R27, -1.4426950216293334961 ;  /* 0xbfb8aa3b1b347820 */ /* 0x000fe40000410000 */
[----:B------:R-:W-:-:S04]  /*1300*/  FMUL.FTZ R30, R25, R30 ;  /* 0x0000001e191e7220 */ /* 0x000fc80000410000 */
[----:B------:R-:W1:Y:S01]  /*1310*/  MUFU.EX2 R52, R52 ;  /* 0x0000003400347308 */ /* 0x000e620000000800 */
[----:B0-----:R-:W-:Y:S01]  /*1320*/  FADD.FTZ R31, R31, 1 ;  /* 0x3f8000001f1f7421 */ /* 0x001fe20000010000 */
[----:B------:R-:W-:-:S06]  /*1330*/  FMUL.FTZ R47, R30, R47 ;  /* 0x0000002f1e2f7220 */ /* 0x000fcc0000410000 */
[----:B------:R-:W0:Y:S01]  /*1340*/  MUFU.RCP R31, R31 ;  /* 0x0000001f001f7308 */ /* 0x000e220000001000 */
[----:B-1----:R-:W-:Y:S01]  /*1350*/  FADD.FTZ R26, R52, 1 ;  /* 0x3f800000341a7421 */ /* 0x002fe20000010000 */
[----:B------:R-:W-:-:S06]  /*1360*/  SHF.L.U32 R52, R43, 0x10, RZ ;  /* 0x000000102b347819 */ /* 0x000fcc00000006ff */
[----:B------:R-:W1:Y:S01]  /*1370*/  MUFU.RCP R26, R26 ;  /* 0x0000001a001a7308 */ /* 0x000e620000001000 */
[----:B0-----:R-:W-:Y:S01]  /*1380*/  FADD.FTZ R25, -R31, 1 ;  /* 0x3f8000001f197421 */ /* 0x001fe20000010100 */
[----:B------:R-:W-:-:S03]  /*1390*/  FMUL.FTZ R31, R52, R31 ;  /* 0x0000001f341f7220 */ /* 0x000fc60000410000 */
[----:B------:R-:W-:Y:S01]  /*13a0*/  FFMA.FTZ R24, R24, R25, 1 ;  /* 0x3f80000018187423 */ /* 0x000fe20000010019 */
[----:B------:R-:W-:Y:S01]  /*13b0*/  SHF.L.U32 R25, R6, 0x10, RZ ;  /* 0x0000001006197819 */ /* 0x000fe200000006ff */
[----:B-1----:R-:W-:-:S04]  /*13c0*/  FADD.FTZ R54, -R26, 1 ;  /* 0x3f8000001a367421 */ /* 0x002fc80000010100 */
[----:B------:R-:W-:Y:S01]  /*13d0*/  FMUL.FTZ R52, R25, R26 ;  /* 0x0000001a19347220 */ /* 0x000fe20000410000 */
[----:B------:R-:W-:Y:S01]  /*13e0*/  FMUL.FTZ R25, R28, R29 ;  /* 0x0000001d1c197220 */ /* 0x000fe20000410000 */
[----:B------:R-:W-:Y:S01]  /*13f0*/  SHF.L.U32 R29, R40, 0x10, RZ ;  /* 0x00000010281d7819 */ /* 0x000fe200000006ff */
[----:B------:R-:W-:Y:S01]  /*1400*/  FFMA.FTZ R53, R27, R54, 1 ;  /* 0x3f8000001b357423 */ /* 0x000fe20000010036 */
[----:B------:R-:W-:Y:S01]  /*1410*/  FMUL.FTZ R27, R31, R24 ;  /* 0x000000181f1b7220 */ /* 0x000fe20000410000 */
[----:B------:R-:W-:Y:S02]  /*1420*/  FMUL.FTZ R26, R14, R22 ;  /* 0x000000160e1a7220 */ /* 0x000fe40000410000 */
[----:B------:R-:W-:Y:S01]  /*1430*/  FMUL.FTZ R24, R52, R53 ;  /* 0x0000003534187220 */ /* 0x000fe20000410000 */
[----:B------:R-:W-:Y:S01]  /*1440*/  FADD.FTZ R53, -R10, R29 ;  /* 0x0000001d0a357221 */ /* 0x000fe20000010100 */
[----:B------:R-:W-:Y:S01]  /*1450*/  FFMA.FTZ R31, R17, R26, RZ ;  /* 0x0000001a111f7223 */ /* 0x000fe200000100ff */
[----:B------:R-:W-:Y:S01]  /*1460*/  FADD.FTZ R28, RZ, R26 ;  /* 0x0000001aff1c7221 */ /* 0x000fe20000010000 */
[----:B------:R-:W-:Y:S01]  /*1470*/  FMUL.FTZ R29, R15, R25 ;  /* 0x000000190f1d7220 */ /* 0x000fe20000410000 */
[----:B------:R-:W-:-:S03]  /*1480*/  FMUL.FTZ R26, R53, R46 ;  /* 0x0000002e351a7220 */ /* 0x000fc60000410000 */
[----:B------:R-:W-:Y:S01]  /*1490*/  FFMA.FTZ R30, R16, R29, R31 ;  /* 0x0000001d101e7223 */ /* 0x000fe2000001001f */
[----:B------:R-:W-:Y:S01]  /*14a0*/  FFMA.FTZ R52, R15, R26, R13 ;  /* 0x0000001a0f347223 */ /* 0x000fe2000001000d */
[----:B------:R-:W-:Y:S01]  /*14b0*/  FADD.FTZ R31, R29, R28 ;  /* 0x0000001c1d1f7221 */ /* 0x000fe20000010000 */
[----:B------:R-:W-:Y:S01]  /*14c0*/  FFMA.FTZ R28, R17, R22, RZ ;  /* 0x00000016111c7223 */ /* 0x000fe200000100ff */
[----:B------:R-:W-:Y:S01]  /*14d0*/  FADD.FTZ R29, RZ, R22 ;  /* 0x00000016ff1d7221 */ /* 0x000fe20000010000 */
[----:B------:R-:W-:Y:S02]  /*14e0*/  FMUL.FTZ R53, R52, -1.4426950216293334961 ;  /* 0xbfb8aa3b34357820 */ /* 0x000fe40000410000 */
[-C--:B------:R-:W-:Y:S01]  /*14f0*/  FFMA.FTZ R22, R23, R47.reuse, R28 ;  /* 0x0000002f17167223 */ /* 0x080fe2000001001c */
[----:B------:R-:W-:Y:S01]  /*1500*/  FADD.FTZ R29, R29, R47 ;  /* 0x0000002f1d1d7221 */ /* 0x000fe20000010000 */
[----:B------:R-:W-:Y:S02]  /*1510*/  FMUL.FTZ R47, R14, R47 ;  /* 0x0000002f0e2f7220 */ /* 0x000fe40000410000 */
[----:B------:R-:W0:Y:S01]  /*1520*/  MUFU.EX2 R53, R53 ;  /* 0x0000003500357308 */ /* 0x000e220000000800 */
[----:B------:R-:W-:Y:S01]  /*1530*/  FFMA.FTZ R22, R21, R24, R22 ;  /* 0x0000001815167223 */ /* 0x000fe20000010016 */
[----:B------:R-:W-:Y:S01]  /*1540*/  FFMA.FTZ R30, R23, R47, R30 ;  /* 0x0000002f171e7223 */ /* 0x000fe2000001001e */
[----:B------:R-:W-:Y:S01]  /*1550*/  SHF.L.U32 R23, R41, 0x10, RZ ;  /* 0x0000001029177819 */ /* 0x000fe200000006ff */
[----:B------:R-:W-:Y:S01]  /*1560*/  FADD.FTZ R28, R31, R47 ;  /* 0x0000002f1f1c7221 */ /* 0x000fe20000010000 */
[----:B------:R-:W-:Y:S01]  /*1570*/  FFMA.FTZ R31, R16, R25, RZ ;  /* 0x00000019101f7223 */ /* 0x000fe200000100ff */
[----:B------:R-:W-:-:S03]  /*1580*/  FADD.FTZ R16, RZ, R25 ;  /* 0x00000019ff107221 */ /* 0x000fc60000010000 */
[-C--:B------:R-:W-:Y:S01]  /*1590*/  FFMA.FTZ R25, R20, R27.reuse, R31 ;  /* 0x0000001b14197223 */ /* 0x080fe2000001001f */
[----:B------:R-:W-:Y:S01]  /*15a0*/  FMUL.FTZ R31, R15, R27 ;  /* 0x0000001b0f1f7220 */ /* 0x000fe20000410000 */
[----:B------:R-:W-:-:S03]  /*15b0*/  FADD.FTZ R16, R16, R27 ;  /* 0x0000001b10107221 */ /* 0x000fc60000010000 */
[----:B------:R-:W-:Y:S01]  /*15c0*/  FFMA.FTZ R30, R20, R31, R30 ;  /* 0x0000001f141e7223 */ /* 0x000fe2000001001e */
[----:B------:R-:W-:Y:S01]  /*15d0*/  SHF.L.U32 R20, R9, 0x10, RZ ;  /* 0x0000001009147819 */ /* 0x000fe200000006ff */
[----:B------:R-:W-:Y:S01]  /*15e0*/  FADD.FTZ R31, R31, R28 ;  /* 0x0000001c1f1f7221 */ /* 0x000fe20000010000 */
[----:B0-----:R-:W-:Y:S01]  /*15f0*/  FADD.FTZ R54, R53, 1 ;  /* 0x3f80000035367421 */ /* 0x001fe20000010000 */
[----:B------:R-:W-:Y:S01]  /*1600*/  FADD.FTZ R28, R29, R24 ;  /* 0x000000181d1c7221 */ /* 0x000fe20000010000 */
[----:B------:R-:W-:Y:S01]  /*1610*/  FMUL.FTZ R29, R14, R24 ;  /* 0x000000180e1d7220 */ /* 0x000fe20000410000 */
[----:B------:R-:W-:-:S03]  /*1620*/  SHF.L.U32 R24, R39, 0x10, RZ ;  /* 0x0000001027187819 */ /* 0x000fc600000006ff */
[----:B------:R-:W0:Y:S01]  /*1630*/  MUFU.RCP R54, R54 ;  /* 0x0000003600367308 */ /* 0x000e220000001000 */
[----:B------:R-:W-:Y:S01]  /*1640*/  FFMA.FTZ R30, R21, R29, R30 ;  /* 0x0000001d151e7223 */ /* 0x000fe2000001001e */
[----:B0-----:R-:W-:Y:S01]  /*1650*/  FADD.FTZ R17, -R54, 1 ;  /* 0x3f80000036117421 */ /* 0x001fe20000010100 */
[----:B------:R-:W-:-:S03]  /*1660*/  FMUL.FTZ R23, R23, R54 ;  /* 0x0000003617177220 */ /* 0x000fc60000410000 */
[----:B------:R-:W-:Y:S01]  /*1670*/  FFMA.FTZ R52, R52, R17, 1 ;  /* 0x3f80000034347423 */ /* 0x000fe20000010011 */
[----:B------:R-:W-:-:S03]  /*1680*/  SHF.L.U32 R17, R8, 0x10, RZ ;  /* 0x0000001008117819 */ /* 0x000fc600000006ff */
[----:B------:R-:W-:Y:S02]  /*1690*/  FMUL.FTZ R23, R23, R52 ;  /* 0x0000003417177220 */ /* 0x000fe40000410000 */
[----:B------:R-:W-:Y:S02]  /*16a0*/  FADD.FTZ R17, -R10, R17 ;  /* 0x000000110a117221 */ /* 0x000fe40000010100 */
[----:B------:R-:W-:Y:S01]  /*16b0*/  FFMA.FTZ R25, R26, R23, R25 ;  /* 0x000000171a197223 */ /* 0x000fe20000010019 */
[----:B------:R-:W-:Y:S01]  /*16c0*/  FADD.FTZ R16, R16, R23 ;  /* 0x0000001710107221 */ /* 0x000fe20000010000 */
[----:B------:R-:W-:-:S04]  /*16d0*/  FMUL.FTZ R17, R17, R46 ;  /* 0x0000002e11117220 */ /* 0x000fc80000410000 */
[----:B------:R-:W-:-:S04]  /*16e0*/  FFMA.FTZ R47, R14, R17, R12 ;  /* 0x000000110e2f7223 */ /* 0x000fc8000001000c */
[----:B------:R-:W-:-:S06]  /*16f0*/  FMUL.FTZ R52, R47, -1.4426950216293334961 ;  /* 0xbfb8aa3b2f347820 */ /* 0x000fcc0000410000 */
[----:B------:R-:W0:Y:S02]  /*1700*/  MUFU.EX2 R52, R52 ;  /* 0x0000003400347308 */ /* 0x000e240000000800 */
[----:B0-----:R-:W-:-:S06]  /*1710*/  FADD.FTZ R53, R52, 1 ;  /* 0x3f80000034357421 */ /* 0x001fcc0000010000 */
[----:B------:R-:W0:Y:S02]  /*1720*/  MUFU.RCP R53, R53 ;  /* 0x0000003500357308 */ /* 0x000e240000001000 */
[----:B0-----:R-:W-:Y:S01]  /*1730*/  FMUL.FTZ R27, R20, R53 ;  /* 0x00000035141b7220 */ /* 0x001fe20000410000 */
[----:B------:R-:W-:-:S04]  /*1740*/  FADD.FTZ R20, -R53, 1 ;  /* 0x3f80000035147421 */ /* 0x000fc80000010100 */
[----:B------:R-:W-:Y:S01]  /*1750*/  FFMA.FTZ R20, R47, R20, 1 ;  /* 0x3f8000002f147423 */ /* 0x000fe20000010014 */
[----:B------:R-:W-:-:S03]  /*1760*/  SHF.L.U32 R47, R11, 0x10, RZ ;  /* 0x000000100b2f7819 */ /* 0x000fc600000006ff */
[----:B------:R-:W-:Y:S02]  /*1770*/  FMUL.FTZ R27, R27, R20 ;  /* 0x000000141b1b7220 */ /* 0x000fe40000410000 */
[----:B------:R-:W-:-:S04]  /*1780*/  FADD.FTZ R47, -R10, R47 ;  /* 0x0000002f0a2f7221 */ /* 0x000fc80000010100 */
        /* <DEDUP_REMOVED lines=8> */
[----:B------:R-:W-:-:S04]  /*1810*/  FFMA.FTZ R24, R47, R24, 1 ;  /* 0x3f8000002f187423 */ /* 0x000fc80000010018 */
[----:B------:R-:W-:Y:S01]  /*1820*/  FMUL.FTZ R47, R21, R24 ;  /* 0x00000018152f7220 */ /* 0x000fe20000410000 */
[----:B------:R-:W-:Y:S01]  /*1830*/  FADD.FTZ R24, R31, R29 ;  /* 0x0000001d1f187221 */ /* 0x000fe20000010000 */
[----:B------:R-:W-:Y:S02]  /*1840*/  FMUL.FTZ R21, R15, R23 ;  /* 0x000000170f157220 */ /* 0x000fe40000410000 */
[----:B------:R-:W-:Y:S02]  /*1850*/  FFMA.FTZ R25, R20, R47, R25 ;  /* 0x0000002f14197223 */ /* 0x000fe40000010019 */
[----:B------:R-:W-:Y:S01]  /*1860*/  FFMA.FTZ R30, R26, R21, R30 ;  /* 0x000000151a1e7223 */ /* 0x000fe2000001001e */
[----:B------:R-:W-:Y:S01]  /*1870*/  FADD.FTZ R24, R21, R24 ;  /* 0x0000001815187221 */ /* 0x000fe20000010000 */
[----:B------:R-:W-:Y:S01]  /*1880*/  FMUL.FTZ R21, R14, R27 ;  /* 0x0000001b0e157220 */ /* 0x000fe20000410000 */
[----:B------:R-:W-:-:S03]  /*1890*/  FADD.FTZ R26, R28, R27 ;  /* 0x0000001b1c1a7221 */ /* 0x000fc60000010000 */
[----:B------:R-:W-:Y:S01]  /*18a0*/  FFMA.FTZ R29, R17, R21, R30 ;  /* 0x00000015111d7223 */ /* 0x000fe2000001001e */
[----:B------:R-:W-:Y:S01]  /*18b0*/  FADD.FTZ R24, R24, R21 ;  /* 0x0000001518187221 */ /* 0x000fe20000010000 */
[----:B------:R-:W-:-:S04]  /*18c0*/  FMUL.FTZ R21, R15, R47 ;  /* 0x0000002f0f157220 */ /* 0x000fc80000410000 */
[----:B------:R-:W-:Y:S01]  /*18d0*/  FFMA.FTZ R30, R20, R21, R29 ;  /* 0x00000015141e7223 */ /* 0x000fe2000001001d */
[----:B------:R-:W-:Y:S01]  /*18e0*/  FADD.FTZ R21, R21, R24 ;  /* 0x0000001815157221 */ /* 0x000fe20000010000 */
[----:B------:R-:W-:Y:S01]  /*18f0*/  FFMA.FTZ R24, R17, R27, R22 ;  /* 0x0000001b11187223 */ /* 0x000fe20000010016 */
[----:B------:R-:W-:-:S07]  /*1900*/  FADD.FTZ R27, R16, R47 ;  /* 0x0000002f101b7221 */ /* 0x000fce0000010000 */
.L_x_3:
[----:B------:R-:W0:Y:S01]  /*1910*/  SHFL.DOWN PT, R16, R30, 0x1, 0x1f ;  /* 0x08201f001e107f89 */ /* 0x000e2200000e0000 */
[C---:B------:R-:W-:Y:S01]  /*1920*/  ISETP.GT.AND P0, PT, R3.reuse, 0x1e, PT ;  /* 0x0000001e0300780c */ /* 0x040fe20003f04270 */
[----:B------:R-:W1:Y:S01]  /*1930*/  S2UR UR8, SR_CgaCtaId ;  /* 0x00000000000879c3 */ /* 0x000e620000008800 */
[----:B------:R-:W-:Y:S01]  /*1940*/  UMOV UR5, 0x400 ;  /* 0x0000040000057882 */ /* 0x000fe20000000000 */
[----:B------:R-:W2:Y:S01]  /*1950*/  SHFL.DOWN PT, R17, R21, 0x1, 0x1f ;  /* 0x08201f0015117f89 */ /* 0x000ea200000e0000 */
[----:B------:R-:W-:Y:S01]  /*1960*/  UIADD3 UR4, UPT, UPT, UR5, 0x90, URZ ;  /* 0x0000009005047890 */ /* 0x000fe2000fffe0ff */
[----:B------:R-:W-:Y:S01]  /*1970*/  ISETP.GT.AND P2, PT, R3, 0xf, PT ;  /* 0x0000000f0300780c */ /* 0x000fe20003f44270 */
[----:B------:R-:W-:Y:S01]  /*1980*/  BSSY.RECONVERGENT B0, `(.L_x_4) ;  /* 0x0000024000007945 */ /* 0x000fe20003800200 */
[C---:B------:R-:W-:Y:S02]  /*1990*/  ISETP.NE.AND P1, PT, R2.reuse, RZ, PT ;  /* 0x000000ff0200720c */ /* 0x040fe40003f25270 */
[----:B------:R-:W-:-:S04]  /*19a0*/  ISETP.GT.U32.AND P3, PT, R2, 0x1b, PT ;  /* 0x0000001b0200780c */ /* 0x000fc80003f64070 */
[----:B0-----:R-:W-:Y:S01]  /*19b0*/  @!P0 FADD.FTZ R30, R16, R30 ;  /* 0x0000001e101e8221 */ /* 0x001fe20000010000 */
[----:B-1----:R-:W-:Y:S01]  /*19c0*/  ULEA UR4, UR8, UR4, 0x18 ;  /* 0x0000000408047291 */ /* 0x002fe2000f8ec0ff */
[----:B--2---:R-:W-:-:S03]  /*19d0*/  @!P0 FADD.FTZ R21, R17, R21 ;  /* 0x0000001511158221 */ /* 0x004fc60000010000 */
[----:B------:R-:W0:Y:S01]  /*19e0*/  SHFL.DOWN PT, R16, R30, 0x2, 0x1f ;  /* 0x08401f001e107f89 */ /* 0x000e2200000e0000 */
[----:B------:R-:W-:Y:S02]  /*19f0*/  ISETP.GT.AND P0, PT, R3, 0x1d, PT ;  /* 0x0000001d0300780c */ /* 0x000fe40003f04270 */
[----:B------:R-:W-:Y:S01]  /*1a00*/  LEA R47, R2, UR4, 0x4 ;  /* 0x00000004022f7c11 */ /* 0x000fe2000f8e20ff */
[----:B------:R-:W1:Y:S04]  /*1a10*/  SHFL.DOWN PT, R17, R21, 0x2, 0x1f ;  /* 0x08401f0015117f89 */ /* 0x000e6800000e0000 */
[----:B------:R-:W-:Y:S06]  /*1a20*/  STS.128 [R47], R24 ;  /* 0x000000182f007388 */ /* 0x000fec0000000c00 */
[----:B0-----:R-:W-:Y:S01]  /*1a30*/  @!P0 FADD.FTZ R30, R30, R16 ;  /* 0x000000101e1e8221 */ /* 0x001fe20000010000 */
[----:B-1----:R-:W-:-:S04]  /*1a40*/  @!P0 FADD.FTZ R21, R21, R17 ;  /* 0x0000001115158221 */ /* 0x002fc80000010000 */
[----:B------:R-:W0:Y:S01]  /*1a50*/  SHFL.DOWN PT, R16, R30, 0x4, 0x1f ;  /* 0x08801f001e107f89 */ /* 0x000e2200000e0000 */
[----:B------:R-:W-:-:S03]  /*1a60*/  ISETP.GT.AND P0, PT, R3, 0x1b, PT ;  /* 0x0000001b0300780c */ /* 0x000fc60003f04270 */
[----:B------:R-:W1:Y:S10]  /*1a70*/  SHFL.DOWN PT, R17, R21, 0x4, 0x1f ;  /* 0x08801f0015117f89 */ /* 0x000e7400000e0000 */
[----:B0-----:R-:W-:Y:S01]  /*1a80*/  @!P0 FADD.FTZ R30, R30, R16 ;  /* 0x000000101e1e8221 */ /* 0x001fe20000010000 */
[----:B-1----:R-:W-:-:S04]  /*1a90*/  @!P0 FADD.FTZ R21, R21, R17 ;  /* 0x0000001115158221 */ /* 0x002fc80000010000 */
[----:B------:R-:W0:Y:S01]  /*1aa0*/  SHFL.DOWN PT, R16, R30, 0x8, 0x1f ;  /* 0x09001f001e107f89 */ /* 0x000e2200000e0000 */
[----:B------:R-:W-:-:S03]  /*1ab0*/  ISETP.GT.AND P0, PT, R3, 0x17, PT ;  /* 0x000000170300780c */ /* 0x000fc60003f04270 */
[----:B------:R-:W1:Y:S01]  /*1ac0*/  SHFL.DOWN PT, R17, R21, 0x8, 0x1f ;  /* 0x09001f0015117f89 */ /* 0x000e6200000e0000 */
[----:B0-----:R-:W-:Y:S01]  /*1ad0*/  FADD.FTZ R23, R30, R16 ;  /* 0x000000101e177221 */ /* 0x001fe20000010000 */
[----:B-1----:R-:W-:-:S04]  /*1ae0*/  FADD.FTZ R22, R21, R17 ;  /* 0x0000001115167221 */ /* 0x002fc80000010000 */
[----:B------:R-:W-:Y:S02]  /*1af0*/  FSEL R16, R30, R23, P0 ;  /* 0x000000171e107208 */ /* 0x000fe40000000000 */
[----:B------:R-:W-:-:S03]  /*1b00*/  FSEL R17, R21, R22, P0 ;  /* 0x0000001615117208 */ /* 0x000fc60000000000 */
[----:B------:R0:W1:Y:S04]  /*1b10*/  SHFL.DOWN PT, R28, R16, 0x10, 0x1f ;  /* 0x0a001f00101c7f89 */ /* 0x00006800000e0000 */
[----:B------:R0:W2:Y:S01]  /*1b20*/  SHFL.DOWN PT, R21, R17, 0x10, 0x1f ;  /* 0x0a001f0011157f89 */ /* 0x0000a200000e0000 */
[----:B------:R-:W-:Y:S05]  /*1b30*/  @P2 BRA `(.L_x_5) ;  /* 0x0000000000202947 */ /* 0x000fea0003800000 */
[----:B------:R-:W-:Y:S01]  /*1b40*/  ISETP.NE.AND P0, PT, R3, RZ, PT ;  /* 0x000000ff0300720c */ /* 0x000fe20003f05270 */
[----:B01----:R-:W-:Y:S01]  /*1b50*/  FADD.FTZ R16, R23, R28 ;  /* 0x0000001c17107221 */ /* 0x003fe20000010000 */
[----:B--2---:R-:W-:-:S11]  /*1b60*/  FADD.FTZ R17, R22, R21 ;  /* 0x0000001516117221 */ /* 0x004fd60000010000 */
[----:B------:R-:W-:Y:S01]  /*1b70*/  VOTEU.ALL UP0, P0 ;  /* 0x0000000000ff7886 */ /* 0x000fe20000000000 */
[----:B------:R-:W-:-:S04]  /*1b80*/  @!P0 SHF.R.U32.HI R20, RZ, 0x2, R2 ;  /* 0x00000002ff148819 */ /* 0x000fc80000011602 */
[----:B------:R-:W-:Y:S01]  /*1b90*/  @!UP0 ULEA UR4, UR8, UR5, 0x18 ;  /* 0x0000000508048291 */ /* 0x000fe2000f8ec0ff */
[----:B------:R-:W-:-:S08]  /*1ba0*/  @!P0 LOP3.LUT R20, R20, 0xf8, RZ, 0xc0, !PT ;  /* 0x000000f814148812 */ /* 0x000fd000078ec0ff */
[----:B------:R3:W-:Y:S03]  /*1bb0*/  @!P0 STS.64 [R20+UR4+0x10], R16 ;  /* 0x0000101014008988 */ /* 0x0007e60008000a04 */
.L_x_5:
[----:B------:R-:W-:Y:S05]  /*1bc0*/  BSYNC.RECONVERGENT B0 ;  /* 0x0000000000007941 */ /* 0x000fea0003800200 */
.L_x_4:
[----:B------:R-:W-:Y:S06]  /*1bd0*/  BAR.SYNC.DEFER_BLOCKING 0x0 ;  /* 0x0000000000007b1d */ /* 0x000fec0000010000 */
[----:B------:R-:W-:Y:S04]  /*1be0*/  BSSY.RECONVERGENT B0, `(.L_x_6) ;  /* 0x0000024000007945 */ /* 0x000fe80003800200 */
[----:B------:R-:W-:Y:S05]  /*1bf0*/  @P1 BRA `(.L_x_7) ;  /* 0x0000000000881947 */ /* 0x000fea0003800000 */
[----:B------:R-:W-:-:S09]  /*1c00*/  ULEA UR4, UR8, UR5, 0x18 ;  /* 0x0000000508047291 */ /* 0x000fd2000f8ec0ff */
[----:B-1----:R-:W1:Y:S04]  /*1c10*/  LDS.64 R28, [UR4+0x18] ;  /* 0x00001804ff1c7984 */ /* 0x002e680008000a00 */
[----:B--23--:R-:W2:Y:S01]  /*1c20*/  LDS.128 R20, [UR4+0x20] ;  /* 0x00002004ff147984 */ /* 0x00cea20008000c00 */
[----:B-1----:R-:W-:Y:S01]  /*1c30*/  FADD.FTZ R53, R16, R28 ;  /* 0x0000001c10357221 */ /* 0x002fe20000010000 */
[----:B0-----:R-:W-:Y:S02]  /*1c40*/  FADD.FTZ R16, R17, R29 ;  /* 0x0000001d11107221 */ /* 0x001fe40000010000 */
[----:B------:R-:W0:Y:S01]  /*1c50*/  LDS.128 R28, [UR4+0x30] ;  /* 0x00003004ff1c7984 */ /* 0x000e220008000c00 */
[----:B--2---:R-:W-:Y:S01]  /*1c60*/  FADD.FTZ R53, R53, R20 ;  /* 0x0000001435357221 */ /* 0x004fe20000010000 */
[----:B------:R-:W-:-:S03]  /*1c70*/  FADD.FTZ R16, R16, R21 ;  /* 0x0000001510107221 */ /* 0x000fc60000010000 */
[----:B------:R-:W-:Y:S01]  /*1c80*/  FADD.FTZ R53, R53, R22 ;  /* 0x0000001635357221 */ /* 0x000fe20000010000 */
[----:B------:R-:W-:Y:S02]  /*1c90*/  FADD.FTZ R16, R16, R23 ;  /* 0x0000001710107221 */ /* 0x000fe40000010000 */
[----:B------:R-:W1:Y:S01]  /*1ca0*/  LDS.128 R20, [UR4+0x40] ;  /* 0x00004004ff147984 */ /* 0x000e620008000c00 */
[----:B0-----:R-:W-:Y:S01]  /*1cb0*/  FADD.FTZ R53, R53, R28 ;  /* 0x0000001c35357221 */ /* 0x001fe20000010000 */
[----:B------:R-:W-:-:S03]  /*1cc0*/  FADD.FTZ R16, R16, R29 ;  /* 0x0000001d10107221 */ /* 0x000fc60000010000 */
[----:B------:R-:W-:Y:S01]  /*1cd0*/  FADD.FTZ R53, R53, R30 ;  /* 0x0000001e35357221 */ /* 0x000fe20000010000 */
[----:B------:R-:W-:Y:S02]  /*1ce0*/  FADD.FTZ R16, R16, R31 ;  /* 0x0000001f10107221 */ /* 0x000fe40000010000 */
[----:B------:R-:W0:Y:S01]  /*1cf0*/  LDS.128 R28, [UR4+0x50] ;  /* 0x00005004ff1c7984 */ /* 0x000e220008000c00 */
[----:B-1----:R-:W-:Y:S01]  /*1d00*/  FADD.FTZ R53, R53, R20 ;  /* 0x0000001435357221 */ /* 0x002fe20000010000 */
        /* <DEDUP_REMOVED lines=12> */
[----:B------:R-:W-:-:S03]  /*1dd0*/  FADD.FTZ R16, R16, R23 ;  /* 0x0000001710107221 */ /* 0x000fc60000010000 */
[----:B0-----:R-:W-:Y:S01]  /*1de0*/  FADD.FTZ R53, R53, R28 ;  /* 0x0000001c35357221 */ /* 0x001fe20000010000 */
[----:B------:R-:W-:-:S03]  /*1df0*/  FADD.FTZ R20, R16, R29 ;  /* 0x0000001d10147221 */ /* 0x000fc60000010000 */
[----:B------:R-:W-:Y:S01]  /*1e00*/  FADD.FTZ R16, R53, R30 ;  /* 0x0000001e35107221 */ /* 0x000fe20000010000 */
[----:B------:R-:W-:-:S07]  /*1e10*/  FADD.FTZ R17, R20, R31 ;  /* 0x0000001f14117221 */ /* 0x000fce0000010000 */
.L_x_7:
[----:B------:R-:W-:Y:S05]  /*1e20*/  BSYNC.RECONVERGENT B0 ;  /* 0x0000000000007941 */ /* 0x000fea0003800200 */
.L_x_6:
[----:B------:R-:W-:Y:S06]  /*1e30*/  BAR.SYNC.DEFER_BLOCKING 0x0 ;  /* 0x0000000000007b1d */ /* 0x000fec0000010000 */
[----:B------:R-:W-:Y:S04]  /*1e40*/  BSSY.RECONVERGENT B0, `(.L_x_8) ;  /* 0x000004d000007945 */ /* 0x000fe80003800200 */
[----:B------:R-:W-:Y:S05]  /*1e50*/  @P3 BRA `(.L_x_9) ;  /* 0x00000004002c3947 */ /* 0x000fea0003800000 */
[----:B-1----:R-:W1:Y:S04]  /*1e60*/  LDS.128 R28, [R47+0x1c0] ;  /* 0x0001c0002f1c7984 */ /* 0x002e680000000c00 */
[----:B--23--:R-:W2:Y:S01]  /*1e70*/  LDS.128 R20, [R47+0x380] ;  /* 0x000380002f147984 */ /* 0x00cea20000000c00 */
[----:B-1----:R-:W-:Y:S01]  /*1e80*/  FADD.FTZ R53, R24, R28 ;  /* 0x0000001c18357221 */ /* 0x002fe20000010000 */
[----:B------:R-:W-:Y:S01]  /*1e90*/  FADD.FTZ R28, R25, R29 ;  /* 0x0000001d191c7221 */ /* 0x000fe20000010000 */
[----:B------:R-:W-:Y:S01]  /*1ea0*/  FADD.FTZ R29, R26, R30 ;  /* 0x0000001e1a1d7221 */ /* 0x000fe20000010000 */
[----:B------:R-:W-:Y:S01]  /*1eb0*/  FADD.FTZ R30, R27, R31 ;  /* 0x0000001f1b1e7221 */ /* 0x000fe20000010000 */
[----:B--2---:R-:W-:Y:S01]  /*1ec0*/  FADD.FTZ R53, R53, R20 ;  /* 0x0000001435357221 */ /* 0x004fe20000010000 */
[----:B------:R-:W1:Y:S01]  /*1ed0*/  LDS.128 R24, [R47+0x540] ;  /* 0x000540002f187984 */ /* 0x000e620000000c00 */
[----:B------:R-:W-:Y:S01]  /*1ee0*/  FADD.FTZ R28, R28, R21 ;  /* 0x000000151c1c7221 */ /* 0x000fe20000010000 */
[----:B------:R-:W-:Y:S01]  /*1ef0*/  FADD.FTZ R29, R29, R22 ;  /* 0x000000161d1d7221 */ /* 0x000fe20000010000 */
[----:B------:R-:W-:-:S02]  /*1f00*/  FADD.FTZ R30, R30, R23 ;  /* 0x000000171e1e7221 */ /* 0x000fc40000010000 */
[----:B------:R-:W2:Y:S01]  /*1f10*/  LDS.128 R20, [R47+0x700] ;  /* 0x000700002f147984 */ /* 0x000ea20000000c00 */
[----:B-1----:R-:W-:Y:S01]  /*1f20*/  FADD.FTZ R53, R53, R24 ;  /* 0x0000001835357221 */ /* 0x002fe20000010000 */
[----:B------:R-:W-:Y:S01]  /*1f30*/  FADD.FTZ R28, R28, R25 ;  /* 0x000000191c1c7221 */ /* 0x000fe20000010000 */
[----:B------:R-:W-:Y:S01]  /*1f40*/  FADD.FTZ R29, R29, R26 ;  /* 0x0000001a1d1d7221 */ /* 0x000fe20000010000 */
[----:B------:R-:W-:Y:S02]  /*1f50*/  FADD.FTZ R30, R30, R27 ;  /* 0x0000001b1e1e7221 */ /* 0x000fe40000010000 */
[----:B------:R-:W1:Y:S01]  /*1f60*/  LDS.128 R24, [R47+0x8c0] ;  /* 0x0008c0002f187984 */ /* 0x000e620000000c00 */
[----:B--2---:R-:W-:Y:S01]  /*1f70*/  FADD.FTZ R53, R53, R20 ;  /* 0x0000001435357221 */ /* 0x004fe20000010000 */
        /* <DEDUP_REMOVED lines=47> */
[----:B------:R-:W-:Y:S01]  /*2270*/  FADD.FTZ R52, R52, R27 ;  /* 0x0000001b34347221 */ /* 0x000fe20000010000 */
[----:B------:R-:W1:Y:S01]  /*2280*/  LDS.128 R28, [R47+0x1a40] ;  /* 0x001a40002f1c7984 */ /* 0x000e620000000c00 */
[----:B--2---:R-:W-:Y:S01]  /*2290*/  FADD.FTZ R53, R53, R20 ;  /* 0x0000001435357221 */ /* 0x004fe20000010000 */
[----:B------:R-:W-:Y:S01]  /*22a0*/  FADD.FTZ R20, R24, R21 ;  /* 0x0000001518147221 */ /* 0x000fe20000010000 */
[----:B------:R-:W-:Y:S01]  /*22b0*/  FADD.FTZ R21, R25, R22 ;  /* 0x0000001619157221 */ /* 0x000fe20000010000 */
[----:B------:R-:W-:Y:S01]  /*22c0*/  FADD.FTZ R52, R52, R23 ;  /* 0x0000001734347221 */ /* 0x000fe20000010000 */
[----:B-1----:R-:W-:Y:S01]  /*22d0*/  FADD.FTZ R24, R53, R28 ;  /* 0x0000001c35187221 */ /* 0x002fe20000010000 */
[----:B------:R-:W-:Y:S01]  /*22e0*/  FADD.FTZ R25, R20, R29 ;  /* 0x0000001d14197221 */ /* 0x000fe20000010000 */
[----:B------:R-:W-:Y:S01]  /*22f0*/  FADD.FTZ R26, R21, R30 ;  /* 0x0000001e151a7221 */ /* 0x000fe20000010000 */
[----:B------:R-:W-:-:S07]  /*2300*/  FADD.FTZ R27, R52, R31 ;  /* 0x0000001f341b7221 */ /* 0x000fce0000010000 */
.L_x_9:
[----:B------:R-:W-:Y:S05]  /*2310*/  BSYNC.RECONVERGENT B0 ;  /* 0x0000000000007941 */ /* 0x000fea0003800200 */
.L_x_8:
[----:B-1----:R-:W1:Y:S01]  /*2320*/  LDC R28, c[0x0][0x370] ;  /* 0x0000dc00ff1c7b82 */ /* 0x002e620000000800 */
[----:B------:R-:W-:Y:S01]  /*2330*/  BSSY.RECONVERGENT B0, `(.L_x_10) ;  /* 0x000001e000007945 */ /* 0x000fe20003800200 */
[----:B-1----:R-:W-:-:S03]  /*2340*/  ISETP.GE.U32.AND P0, PT, R28, 0x2, PT ;  /* 0x000000021c00780c */ /* 0x002fc60003f06070 */
[----:B------:R-:W-:Y:S10]  /*2350*/  @P3 BRA `(.L_x_11) ;  /* 0x00000000006c3947 */ /* 0x000ff40003800000 */
[----:B--23--:R-:W1:Y:S01]  /*2360*/  LDC.64 R20, c[0x0][0x3f8] ;  /* 0x0000fe00ff147b82 */ /* 0x00ce620000000a00 */
[----:B------:R-:W-:-:S07]  /*2370*/  IMAD R7, R7, 0x1c, R2 ;  /* 0x0000001c07077824 */ /* 0x000fce00078e0202 */
[----:B------:R-:W2:Y:S01]  /*2380*/  LDC.64 R22, c[0x0][0x3d8] ;  /* 0x0000f600ff167b82 */ /* 0x000ea20000000a00 */
[----:B-1----:R-:W-:Y:S01]  /*2390*/  IMAD.WIDE.U32 R30, R20, 0x3, RZ ;  /* 0x00000003141e7825 */ /* 0x002fe200078e00ff */
[----:B------:R-:W-:-:S04]  /*23a0*/  LEA R29, R21, R21, 0x1 ;  /* 0x00000015151d7211 */ /* 0x000fc800078e08ff */
[----:B------:R-:W-:Y:S01]  /*23b0*/  IADD3 R29, PT, PT, R31, R29, RZ ;  /* 0x0000001d1f1d7210 */ /* 0x000fe20007ffe0ff */
[----:B--2---:R-:W-:-:S03]  /*23c0*/  IMAD.WIDE R22, R7, 0x4, R22 ;  /* 0x0000000407167825 */ /* 0x004fc600078e0216 */
[----:B------:R-:W-:-:S04]  /*23d0*/  LEA.HI R7, P2, R29, R30, RZ, 0x1 ;  /* 0x0000001e1d077211 */ /* 0x000fc800078508ff */
[----:B------:R-:W-:Y:S01]  /*23e0*/  IADD3.X R30, PT, PT, RZ, R29, RZ, P2, !PT ;  /* 0x0000001dff1e7210 */ /* 0x000fe200017fe4ff */
[----:B------:R1:W-:Y:S01]  /*23f0*/  REDG.E.ADD.F32.FTZ.RN.STRONG.GPU desc[UR6][R22.64], R24 ;  /* 0x00000018160079a6 */ /* 0x0003e2000c12f306 */
[----:B------:R-:W-:Y:S02]  /*2400*/  LEA.HI R47, P2, R21, R20, RZ, 0x1 ;  /* 0x00000014152f7211 */ /* 0x000fe400078508ff */
[----:B------:R-:W-:Y:S02]  /*2410*/  SHF.L.U64.HI R29, R7, 0x1, R30 ;  /* 0x00000001071d7819 */ /* 0x000fe4000001021e */
[----:B------:R-:W-:Y:S02]  /*2420*/  IADD3.X R30, PT, PT, RZ, R21, RZ, P2, !PT ;  /* 0x00000015ff1e7210 */ /* 0x000fe400017fe4ff */
[----:B------:R-:W-:Y:S02]  /*2430*/  SHF.L.U32 R53, R47, 0x1, RZ ;  /* 0x000000012f357819 */ /* 0x000fe400000006ff */
[----:B------:R-:W-:-:S02]  /*2440*/  SHF.L.U32 R7, R7, 0x1, RZ ;  /* 0x0000000107077819 */ /* 0x000fc400000006ff */
[----:B------:R-:W-:Y:S02]  /*2450*/  SHF.L.U64.HI R47, R47, 0x1, R30 ;  /* 0x000000012f2f7819 */ /* 0x000fe4000001021e */
[----:B------:R-:W-:Y:S02]  /*2460*/  LOP3.LUT R53, R53, 0xfffffffc, RZ, 0xc0, !PT ;  /* 0xfffffffc35357812 */ /* 0x000fe400078ec0ff */
[----:B------:R-:W-:Y:S02]  /*2470*/  LEA R30, P3, R20, R22, 0x2 ;  /* 0x00000016141e7211 */ /* 0x000fe400078610ff */
[----:B------:R-:W-:Y:S02]  /*2480*/  LOP3.LUT R7, R7, 0xfffffffc, RZ, 0xc0, !PT ;  /* 0xfffffffc07077812 */ /* 0x000fe400078ec0ff */
[----:B------:R-:W-:Y:S02]  /*2490*/  IADD3 R52, P2, PT, R22, R53, RZ ;  /* 0x0000003516347210 */ /* 0x000fe40007f5e0ff */
[----:B------:R-:W-:-:S02]  /*24a0*/  LEA.HI.X R31, R20, R23, R21, 0x2, P3 ;  /* 0x00000017141f7211 */ /* 0x000fc400018f1415 */
[----:B------:R-:W-:Y:S02]  /*24b0*/  IADD3 R20, P3, PT, R22, R7, RZ ;  /* 0x0000000716147210 */ /* 0x000fe40007f7e0ff */
[C---:B------:R-:W-:Y:S02]  /*24c0*/  IADD3.X R53, PT, PT, R23.reuse, R47, RZ, P2, !PT ;  /* 0x0000002f17357210 */ /* 0x040fe400017fe4ff */
[----:B------:R-:W-:-:S03]  /*24d0*/  IADD3.X R21, PT, PT, R23, R29, RZ, P3, !PT ;  /* 0x0000001d17157210 */ /* 0x000fc60001ffe4ff */
[----:B------:R1:W-:Y:S04]  /*24e0*/  REDG.E.ADD.F32.FTZ.RN.STRONG.GPU desc[UR6][R52.64], R25 ;  /* 0x00000019340079a6 */ /* 0x0003e8000c12f306 */
[----:B------:R1:W-:Y:S04]  /*24f0*/  REDG.E.ADD.F32.FTZ.RN.STRONG.GPU desc[UR6][R30.64], R26 ;  /* 0x0000001a1e0079a6 */ /* 0x0003e8000c12f306 */
[----:B------:R1:W-:Y:S02]  /*2500*/  REDG.E.ADD.F32.FTZ.RN.STRONG.GPU desc[UR6][R20.64], R27 ;  /* 0x0000001b140079a6 */ /* 0x0003e4000c12f306 */
.L_x_11:
[----:B------:R-:W-:Y:S05]  /*2510*/  BSYNC.RECONVERGENT B0 ;  /* 0x0000000000007941 */ /* 0x000fea0003800200 */
.L_x_10:
[----:B------:R-:W-:Y:S05]  /*2520*/  @!P0 BRA `(.L_x_12) ;  /* 0x0000000800948947 */ /* 0x000fea0003800000 */
[----:B-1----:R-:W1:Y:S01]  /*2530*/  LDC.64 R30, c[0x0][0x3d0] ;  /* 0x0000f400ff1e7b82 */ /* 0x002e620000000a00 */
[----:B---3--:R-:W-:Y:S02]  /*2540*/  LOP3.LUT R20, R35, 0x1, RZ, 0xc0, !PT ;  /* 0x0000000123147812 */ /* 0x008fe400078ec0ff */
[----:B------:R-:W-:-:S03]  /*2550*/  ISETP.GE.U32.AND P2, PT, R28, 0x8, PT ;  /* 0x000000081c00780c */ /* 0x000fc60003f46070 */
[----:B------:R-:W-:-:S04]  /*2560*/  IMAD R23, R20, R5, RZ ;  /* 0x0000000514177224 */ /* 0x000fc800078e02ff */
[----:B------:R-:W-:-:S05]  /*2570*/  IMAD R7, R23, R28, RZ ;  /* 0x0000001c17077224 */ /* 0x000fca00078e02ff */
[----:B------:R-:W-:-:S05]  /*2580*/  SHF.L.U32 R7, R7, 0x1, RZ ;  /* 0x0000000107077819 */ /* 0x000fca00000006ff */
[----:B-1----:R-:W-:Y:S01]  /*2590*/  IMAD.WIDE R30, R7, 0x4, R30 ;  /* 0x00000004071e7825 */ /* 0x002fe200078e021e */
[----:B------:R-:W-:Y:S06]  /*25a0*/  @P1 BRA `(.L_x_13) ;  /* 0x0000000000501947 */ /* 0x000fec0003800000 */
[----:B--2---:R-:W1:Y:S01]  /*25b0*/  LDC.64 R20, c[0x0][0x3c8] ;  /* 0x0000f200ff147b82 */ /* 0x004e620000000a00 */
[----:B------:R-:W-:Y:S01]  /*25c0*/  IADD3 R7, PT, PT, R23, R0, RZ ;  /* 0x0000000017077210 */ /* 0x000fe20007ffe0ff */
[----:B------:R-:W-:Y:S01]  /*25d0*/  IMAD R23, R5, UR9, R0 ;  /* 0x0000000905177c24 */ /* 0x000fe2000f8e0200 */
[----:B------:R-:W-:-:S03]  /*25e0*/  LOP3.LUT P0, R24, R35, 0x2, RZ, 0xc0, !PT ;  /* 0x0000000223187812 */ /* 0x000fc6000780c0ff */
[----:B------:R-:W-:-:S05]  /*25f0*/  IMAD.WIDE.U32 R22, R23, 0x8, R30 ;  /* 0x0000000817167825 */ /* 0x000fca00078e001e */
[----:B------:R3:W-:Y:S01]  /*2600*/  STG.E.64 desc[UR6][R22.64], R16 ;  /* 0x0000001016007986 */ /* 0x0007e2000c101b06 */
[----:B-1----:R-:W-:Y:S01]  /*2610*/  IMAD.WIDE.U32 R20, R7, 0x4, R20 ;  /* 0x0000000407147825 */ /* 0x002fe200078e0014 */
[----:B------:R-:W-:Y:S02]  /*2620*/  IADD3 R7, PT, PT, -R24, 0x1, RZ ;  /* 0x0000000118077810 */ /* 0x000fe40007ffe1ff */
[----:B------:R-:W-:Y:S01]  /*2630*/  SEL R24, R28, RZ, !P0 ;  /* 0x000000ff1c187207 */ /* 0x000fe20004000000 */
[----:B------:R-:W-:Y:S06]  /*2640*/  MEMBAR.ALL.GPU ;  /* 0x0000000000007992 */ /* 0x000fec000000a000 */
[----:B------:R-:W-:-:S00]  /*2650*/  ERRBAR ;  /* 0x00000000000079ab */ /* 0x000fc00000000000 */
[----:B------:R-:W-:Y:S06]  /*2660*/  CGAERRBAR ;  /* 0x00000000000075ab */ /* 0x000fec0000000000 */
[----:B------:R3:W-:Y:S01]  /*2670*/  REDG.E.ADD.S32.STRONG.GPU desc[UR6][R20.64], R7 ;  /* 0x000000071400798e */ /* 0x0007e2000c12e306 */
[----:B------:R-:W-:-:S13]  /*2680*/  ISETP.NE.AND P0, PT, R24, -0x1, PT ;  /* 0xffffffff1800780c */ /* 0x000fda0003f05270 */
[----:B---3--:R-:W-:Y:S05]  /*2690*/  @!P0 BRA `(.L_x_13) ;  /* 0x0000000000148947 */ /* 0x008fea0003800000 */
.L_x_14:
[----:B------:R-:W2:Y:S04]  /*26a0*/  LDG.E.STRONG.GPU R7, desc[UR6][R20.64] ;  /* 0x0000000614077981 */ /* 0x000ea8000c1ef900 */
[----:B--2---:R-:W-:Y:S01]  /*26b0*/  CCTL.IVALL ;  /* 0x00000000ff00798f */ /* 0x004fe20002000000 */
[----:B------:R-:W-:Y:S05]  /*26c0*/  YIELD ;  /* 0x0000000000007946 */ /* 0x000fea0003800000 */
[----:B------:R-:W-:-:S13]  /*26d0*/  ISETP.NE.AND P0, PT, R7, R24, PT ;  /* 0x000000180700720c */ /* 0x000fda0003f05270 */
[----:B------:R-:W-:Y:S05]  /*26e0*/  @P0 BRA `(.L_x_14) ;  /* 0xfffffffc00ec0947 */ /* 0x000fea000383ffff */
.L_x_13:
[----:B------:R-:W-:Y:S05]  /*26f0*/  WARPSYNC.ALL ;  /* 0x0000000000007948 */ /* 0x000fea0003800000 */
[----:B------:R-:W-:Y:S01]  /*2700*/  BAR.SYNC.DEFER_BLOCKING 0x0 ;  /* 0x0000000000007b1d */ /* 0x000fe20000010000 */
[----:B------:R-:W-:-:S05]  /*2710*/  HFMA2 R7, -RZ, RZ, 0, 0 ;  /* 0x00000000ff077431 */ /* 0x000fca00000001ff */
[----:B------:R-:W-:Y:S05]  /*2720*/  @!P2 BRA `(.L_x_15) ;  /* 0x00000004001ca947 */ /* 0x000fea0003800000 */
[C-C-:B------:R-:W-:Y:S01]  /*2730*/  IMAD R22, R5.reuse, 0x3, R0.reuse ;  /* 0x0000000305167824 */ /* 0x140fe200078e0200 */
[CC--:B------:R-:W-:Y:S01]  /*2740*/  LEA R27, R5.reuse, R0.reuse, 0x1 ;  /* 0x00000000051b7211 */ /* 0x0c0fe200078e08ff */
[C-C-:B------:R-:W-:Y:S01]  /*2750*/  IMAD R24, R5.reuse, 0x5, R0.reuse ;  /* 0x0000000505187824 */ /* 0x140fe200078e0200 */
[CC--:B------:R-:W-:Y:S01]  /*2760*/  LEA R7, R5.reuse, R0.reuse, 0x2 ;  /* 0x0000000005077211 */ /* 0x0c0fe200078e10ff */
[C-C-:B------:R-:W-:Y:S01]  /*2770*/  IMAD R26, R5.reuse, 0x7, R0.reuse ;  /* 0x00000007051a7824 */ /* 0x140fe200078e0200 */
[----:B------:R-:W-:Y:S01]  /*2780*/  IADD3 R47, PT, PT, R0, R5, RZ ;  /* 0x00000005002f7210 */ /* 0x000fe20007ffe0ff */
[----:B------:R-:W-:Y:S01]  /*2790*/  IMAD R23, R5, 0x6, R0 ;  /* 0x0000000605177824 */ /* 0x000fe200078e0200 */
[----:B------:R-:W-:Y:S01]  /*27a0*/  MOV R52, RZ ;  /* 0x000000ff00347202 */ /* 0x000fe20000000f00 */
[----:B------:R-:W-:Y:S01]  /*27b0*/  UIADD3 UR4, UPT, UPT, -UR9, URZ, URZ ;  /* 0x000000ff09047290 */ /* 0x000fe2000fffe1ff */
[----:B------:R-:W-:Y:S02]  /*27c0*/  MOV R29, R0 ;  /* 0x00000000001d7202 */ /* 0x000fe40000000f00 */
[----:B------:R-:W-:-:S09]  /*27d0*/  LOP3.LUT R25, R28, 0x7ffffff8, RZ, 0xc0, !PT ;  /* 0x7ffffff81c197812 */ /* 0x000fd200078ec0ff */
.L_x_16:
[----:B------:R-:W-:-:S13]  /*27e0*/  ISETP.EQ.OR P0, PT, RZ, UR4, P1 ;  /* 0x00000004ff007c0c */ /* 0x000fda0008f02670 */
[----:B------:R-:W-:-:S05]  /*27f0*/  @!P0 IMAD.WIDE.U32 R54, R29, 0x8, R30 ;  /* 0x000000081d368825 */ /* 0x000fca00078e001e */
[----:B--2---:R-:W0:Y:S02]  /*2800*/  @!P0 LDG.E.64 R20, desc[UR6][R54.64] ;  /* 0x0000000636148981 */ /* 0x004e24000c1e1b00 */
[----:B0-----:R-:W-:Y:S01]  /*2810*/  @!P0 FADD.FTZ R16, R16, R20 ;  /* 0x0000001410108221 */ /* 0x001fe20000010000 */
[----:B------:R-:W-:Y:S01]  /*2820*/  IADD3 R20, PT, PT, R52, 0x1, RZ ;  /* 0x0000000134147810 */ /* 0x000fe20007ffe0ff */
[----:B------:R-:W-:-:S03]  /*2830*/  @!P0 FADD.FTZ R17, R17, R21 ;  /* 0x0000001511118221 */ /* 0x000fc60000010000 */
[----:B------:R-:W-:-:S13]  /*2840*/  ISETP.EQ.OR P0, PT, R20, UR9, P1 ;  /* 0x0000000914007c0c */ /* 0x000fda0008f02670 */
[----:B------:R-:W-:-:S05]  /*2850*/  @!P0 IMAD.WIDE.U32 R56, R47, 0x8, R30 ;  /* 0x000000082f388825 */ /* 0x000fca00078e001e */
[----:B------:R-:W2:Y:S02]  /*2860*/  @!P0 LDG.E.64 R20, desc[UR6][R56.64] ;  /* 0x0000000638148981 */ /* 0x000ea4000c1e1b00 */
[----:B--2---:R-:W-:Y:S01]  /*2870*/  @!P0 FADD.FTZ R16, R16, R20 ;  /* 0x0000001410108221 */ /* 0x004fe20000010000 */
        /* <DEDUP_REMOVED lines=33> */
[----:B------:R-:W-:-:S06]  /*2a90*/  @!P0 IMAD.WIDE.U32 R20, R26, 0x8, R30 ;  /* 0x000000081a148825 */ /* 0x000fcc00078e001e */
[----:B------:R-:W2:Y:S01]  /*2aa0*/  @!P0 LDG.E.64 R20, desc[UR6][R20.64] ;  /* 0x0000000614148981 */ /* 0x000ea2000c1e1b00 */
[----:B------:R-:W-:Y:S01]  /*2ab0*/  IADD3 R52, PT, PT, R52, 0x8, RZ ;  /* 0x0000000834347810 */ /* 0x000fe20007ffe0ff */
[----:B------:R-:W-:Y:S01]  /*2ac0*/  UIADD3 UR4, UPT, UPT, UR4, 0x8, URZ ;  /* 0x0000000804047890 */ /* 0x000fe2000fffe0ff */
[C---:B------:R-:W-:Y:S02]  /*2ad0*/  LEA R29, R5.reuse, R29, 0x3 ;  /* 0x0000001d051d7211 */ /* 0x040fe400078e18ff */
[C---:B------:R-:W-:Y:S02]  /*2ae0*/  LEA R47, R5.reuse, R47, 0x3 ;  /* 0x0000002f052f7211 */ /* 0x040fe400078e18ff */
[C---:B------:R-:W-:Y:S02]  /*2af0*/  LEA R27, R5.reuse, R27, 0x3 ;  /* 0x0000001b051b7211 */ /* 0x040fe400078e18ff */
[C---:B------:R-:W-:Y:S02]  /*2b00*/  LEA R22, R5.reuse, R22, 0x3 ;  /* 0x0000001605167211 */ /* 0x040fe400078e18ff */
[----:B------:R-:W-:-:S02]  /*2b10*/  LEA R7, R5, R7, 0x3 ;  /* 0x0000000705077211 */ /* 0x000fc400078e18ff */
[C---:B------:R-:W-:Y:S02]  /*2b20*/  LEA R24, R5.reuse, R24, 0x3 ;  /* 0x0000001805187211 */ /* 0x040fe400078e18ff */
[C---:B------:R-:W-:Y:S02]  /*2b30*/  LEA R23, R5.reuse, R23, 0x3 ;  /* 0x0000001705177211 */ /* 0x040fe400078e18ff */
[----:B------:R-:W-:Y:S01]  /*2b40*/  LEA R26, R5, R26, 0x3 ;  /* 0x0000001a051a7211 */ /* 0x000fe200078e18ff */
[----:B--2---:R-:W-:Y:S01]  /*2b50*/  @!P0 FADD.FTZ R16, R16, R20 ;  /* 0x0000001410108221 */ /* 0x004fe20000010000 */
[----:B------:R-:W-:Y:S01]  /*2b60*/  @!P0 FADD.FTZ R17, R17, R21 ;  /* 0x0000001511118221 */ /* 0x000fe20000010000 */
[----:B------:R-:W-:-:S13]  /*2b70*/  ISETP.NE.AND P0, PT, R52, R25, PT ;  /* 0x000000193400720c */ /* 0x000fda0003f05270 */
[----:B------:R-:W-:Y:S05]  /*2b80*/  @P0 BRA `(.L_x_16) ;  /* 0xfffffffc00140947 */ /* 0x000fea000383ffff */
[----:B------:R-:W-:-:S07]  /*2b90*/  MOV R7, R25 ;  /* 0x0000001900077202 */ /* 0x000fce0000000f00 */
.L_x_15:
[----:B------:R-:W-:-:S13]  /*2ba0*/  LOP3.LUT P0, R20, R28, 0x7, RZ, 0xc0, !PT ;  /* 0x000000071c147812 */ /* 0x000fda000780c0ff */
[----:B------:R-:W-:Y:S05]  /*2bb0*/  @!P0 BRA `(.L_x_12) ;  /* 0x0000000000f08947 */ /* 0x000fea0003800000 */
[----:B------:R-:W-:-:S04]  /*2bc0*/  IADD3 R20, PT, PT, R20, -0x1, RZ ;  /* 0xffffffff14147810 */ /* 0x000fc80007ffe0ff */
[----:B------:R-:W-:-:S13]  /*2bd0*/  ISETP.GE.U32.AND P0, PT, R20, 0x3, PT ;  /* 0x000000031400780c */ /* 0x000fda0003f06070 */
[----:B------:R-:W-:Y:S05]  /*2be0*/  @!P0 BRA `(.L_x_17) ;  /* 0x0000000000708947 */ /* 0x000fea0003800000 */
[C---:B------:R-:W-:Y:S02]  /*2bf0*/  IADD3 R23, PT, PT, R7.reuse, 0x1, RZ ;  /* 0x0000000107177810 */ /* 0x040fe40007ffe0ff */
[C---:B------:R-:W-:Y:S02]  /*2c00*/  ISETP.EQ.OR P0, PT, R7.reuse, UR9, P1 ;  /* 0x0000000907007c0c */ /* 0x040fe40008f02670 */
[----:B------:R-:W-:Y:S02]  /*2c10*/  IADD3 R25, PT, PT, R7, 0x2, RZ ;  /* 0x0000000207197810 */ /* 0x000fe40007ffe0ff */
[----:B------:R-:W-:Y:S02]  /*2c20*/  ISETP.EQ.OR P2, PT, R23, UR9, P1 ;  /* 0x0000000917007c0c */ /* 0x000fe40008f42670 */
[----:B------:R-:W-:Y:S02]  /*2c30*/  ISETP.EQ.OR P3, PT, R25, UR9, P1 ;  /* 0x0000000919007c0c */ /* 0x000fe40008f62670 */
[----:B------:R-:W-:-:S04]  /*2c40*/  IADD3 R27, PT, PT, R7, 0x3, RZ ;  /* 0x00000003071b7810 */ /* 0x000fc80007ffe0ff */
[----:B------:R-:W-:Y:S01]  /*2c50*/  ISETP.EQ.OR P4, PT, R27, UR9, P1 ;  /* 0x000000091b007c0c */ /* 0x000fe20008f82670 */
[----:B--2---:R-:W-:-:S04]  /*2c60*/  @!P0 IMAD R21, R7, R5, R0 ;  /* 0x0000000507158224 */ /* 0x004fc800078e0200 */
[----:B------:R-:W-:Y:S02]  /*2c70*/  @!P2 IMAD R23, R23, R5, R0 ;  /* 0x000000051717a224 */ /* 0x000fe400078e0200 */
[----:B------:R-:W-:-:S04]  /*2c80*/  @!P0 IMAD.WIDE.U32 R20, R21, 0x8, R30 ;  /* 0x0000000815148825 */ /* 0x000fc800078e001e */
[-C--:B------:R-:W-:Y:S02]  /*2c90*/  @!P3 IMAD R25, R25, R5.reuse, R0 ;  /* 0x000000051919b224 */ /* 0x080fe400078e0200 */
[--C-:B------:R-:W-:Y:S01]  /*2ca0*/  @!P2 IMAD.WIDE.U32 R22, R23, 0x8, R30.reuse ;  /* 0x000000081716a825 */ /* 0x100fe200078e001e */
[----:B------:R-:W0:Y:S03]  /*2cb0*/  @!P0 LDG.E.64 R20, desc[UR6][R20.64] ;  /* 0x0000000614148981 */ /* 0x000e26000c1e1b00 */
[----:B------:R-:W-:Y:S02]  /*2cc0*/  @!P3 IMAD.WIDE.U32 R24, R25, 0x8, R30 ;  /* 0x000000081918b825 */ /* 0x000fe400078e001e */
[----:B------:R-:W2:Y:S02]  /*2cd0*/  @!P2 LDG.E.64 R22, desc[UR6][R22.64] ;  /* 0x000000061616a981 */ /* 0x000ea4000c1e1b00 */
[----:B------:R-:W-:-:S02]  /*2ce0*/  @!P4 IMAD R27, R27, R5, R0 ;  /* 0x000000051b1bc224 */ /* 0x000fc400078e0200 */
[----:B------:R-:W3:Y:S02]  /*2cf0*/  @!P3 LDG.E.64 R24, desc[UR6][R24.64] ;  /* 0x000000061818b981 */ /* 0x000ee4000c1e1b00 */
[----:B------:R-:W-:-:S06]  /*2d00*/  @!P4 IMAD.WIDE.U32 R26, R27, 0x8, R30 ;  /* 0x000000081b1ac825 */ /* 0x000fcc00078e001e */
[----:B------:R-:W4:Y:S01]  /*2d10*/  @!P4 LDG.E.64 R26, desc[UR6][R26.64] ;  /* 0x000000061a1ac981 */ /* 0x000f22000c1e1b00 */
[----:B------:R-:W-:Y:S01]  /*2d20*/  IADD3 R7, PT, PT, R7, 0x4, RZ ;  /* 0x0000000407077810 */ /* 0x000fe20007ffe0ff */
[----:B0-----:R-:W-:Y:S01]  /*2d30*/  @!P0 FADD.FTZ R16, R16, R20 ;  /* 0x0000001410108221 */ /* 0x001fe20000010000 */
[----:B------:R-:W-:-:S03]  /*2d40*/  @!P0 FADD.FTZ R17, R17, R21 ;  /* 0x0000001511118221 */ /* 0x000fc60000010000 */
[----:B--2---:R-:W-:Y:S01]  /*2d50*/  @!P2 FADD.FTZ R16, R16, R22 ;  /* 0x000000161010a221 */ /* 0x004fe20000010000 */
[----:B------:R-:W-:-:S03]  /*2d60*/  @!P2 FADD.FTZ R17, R17, R23 ;  /* 0x000000171111a221 */ /* 0x000fc60000010000 */
[----:B---3--:R-:W-:Y:S01]  /*2d70*/  @!P3 FADD.FTZ R16, R16, R24 ;  /* 0x000000181010b221 */ /* 0x008fe20000010000 */
[----:B------:R-:W-:-:S03]  /*2d80*/  @!P3 FADD.FTZ R17, R17, R25 ;  /* 0x000000191111b221 */ /* 0x000fc60000010000 */
[----:B----4-:R-:W-:Y:S01]  /*2d90*/  @!P4 FADD.FTZ R16, R16, R26 ;  /* 0x0000001a1010c221 */ /* 0x010fe20000010000 */
[----:B------:R-:W-:-:S07]  /*2da0*/  @!P4 FADD.FTZ R17, R17, R27 ;  /* 0x0000001b1111c221 */ /* 0x000fce0000010000 */
.L_x_17:
[----:B------:R-:W-:-:S13]  /*2db0*/  LOP3.LUT P0, R20, R28, 0x3, RZ, 0xc0, !PT ;  /* 0x000000031c147812 */ /* 0x000fda000780c0ff */
[----:B------:R-:W-:Y:S05]  /*2dc0*/  @!P0 BRA `(.L_x_12) ;  /* 0x00000000006c8947 */ /* 0x000fea0003800000 */
[----:B------:R-:W-:Y:S02]  /*2dd0*/  ISETP.NE.AND P0, PT, R20, 0x1, PT ;  /* 0x000000011400780c */ /* 0x000fe40003f05270 */
[----:B------:R-:W-:-:S11]  /*2de0*/  LOP3.LUT R28, R28, 0x1, RZ, 0xc0, !PT ;  /* 0x000000011c1c7812 */ /* 0x000fd600078ec0ff */
[----:B------:R-:W-:Y:S05]  /*2df0*/  @!P0 BRA `(.L_x_18) ;  /* 0x0000000000388947 */ /* 0x000fea0003800000 */
[C---:B------:R-:W-:Y:S02]  /*2e00*/  IADD3 R23, PT, PT, R7.reuse, 0x1, RZ ;  /* 0x0000000107177810 */ /* 0x040fe40007ffe0ff */
[----:B------:R-:W-:Y:S02]  /*2e10*/  ISETP.EQ.OR P2, PT, R7, UR9, P1 ;  /* 0x0000000907007c0c */ /* 0x000fe40008f42670 */
[----:B------:R-:W-:-:S11]  /*2e20*/  ISETP.EQ.OR P0, PT, R23, UR9, P1 ;  /* 0x0000000917007c0c */ /* 0x000fd60008f02670 */
[-CC-:B--2---:R-:W-:Y:S02]  /*2e30*/  @!P2 IMAD R21, R7, R5.reuse, R0.reuse ;  /* 0x000000050715a224 */ /* 0x184fe400078e0200 */
[----:B------:R-:W-:Y:S02]  /*2e40*/  @!P0 IMAD R23, R23, R5, R0 ;  /* 0x0000000517178224 */ /* 0x000fe400078e0200 */
[----:B------:R-:W-:-:S04]  /*2e50*/  @!P2 IMAD.WIDE.U32 R20, R21, 0x8, R30 ;  /* 0x000000081514a825 */ /* 0x000fc800078e001e */
[----:B------:R-:W-:Y:S02]  /*2e60*/  @!P0 IMAD.WIDE.U32 R22, R23, 0x8, R30 ;  /* 0x0000000817168825 */ /* 0x000fe400078e001e */
[----:B------:R-:W0:Y:S04]  /*2e70*/  @!P2 LDG.E.64 R20, desc[UR6][R20.64] ;  /* 0x000000061414a981 */ /* 0x000e28000c1e1b00 */
[----:B------:R-:W2:Y:S01]  /*2e80*/  @!P0 LDG.E.64 R22, desc[UR6][R22.64] ;  /* 0x0000000616168981 */ /* 0x000ea2000c1e1b00 */
[----:B------:R-:W-:Y:S01]  /*2e90*/  IADD3 R7, PT, PT, R7, 0x2, RZ ;  /* 0x0000000207077810 */ /* 0x000fe20007ffe0ff */
[----:B0-----:R-:W-:Y:S01]  /*2ea0*/  @!P2 FADD.FTZ R16, R16, R20 ;  /* 0x000000141010a221 */ /* 0x001fe20000010000 */
[----:B------:R-:W-:-:S03]  /*2eb0*/  @!P2 FADD.FTZ R17, R17, R21 ;  /* 0x000000151111a221 */ /* 0x000fc60000010000 */
[----:B--2---:R-:W-:Y:S01]  /*2ec0*/  @!P0 FADD.FTZ R16, R16, R22 ;  /* 0x0000001610108221 */ /* 0x004fe20000010000 */
[----:B------:R-:W-:-:S07]  /*2ed0*/  @!P0 FADD.FTZ R17, R17, R23 ;  /* 0x0000001711118221 */ /* 0x000fce0000010000 */
.L_x_18:
[----:B------:R-:W-:Y:S01]  /*2ee0*/  ISETP.EQ.OR P0, PT, R7, UR9, P1 ;  /* 0x0000000907007c0c */ /* 0x000fe20008f02670 */
[----:B------:R-:W-:Y:S03]  /*2ef0*/  BSSY.RECONVERGENT B0, `(.L_x_12) ;  /* 0x0000008000007945 */ /* 0x000fe60003800200 */
[----:B------:R-:W-:-:S13]  /*2f00*/  ISETP.NE.U32.OR P0, PT, R28, 0x1, P0 ;  /* 0x000000011c00780c */ /* 0x000fda0000705470 */
[----:B------:R-:W-:Y:S05]  /*2f10*/  @P0 BRA `(.L_x_19) ;  /* 0x0000000000140947 */ /* 0x000fea0003800000 */
[----:B------:R-:W-:-:S04]  /*2f20*/  IMAD R7, R5, R7, R0 ;  /* 0x0000000705077224 */ /* 0x000fc800078e0200 */
[----:B------:R-:W-:-:S06]  /*2f30*/  IMAD.WIDE.U32 R30, R7, 0x8, R30 ;  /* 0x00000008071e7825 */ /* 0x000fcc00078e001e */
[----:B------:R-:W0:Y:S02]  /*2f40*/  LDG.E.64 R30, desc[UR6][R30.64] ;  /* 0x000000061e1e7981 */ /* 0x000e24000c1e1b00 */
[----:B0-----:R-:W-:Y:S01]  /*2f50*/  FADD.FTZ R16, R16, R30 ;  /* 0x0000001e10107221 */ /* 0x001fe20000010000 */
[----:B------:R-:W-:-:S07]  /*2f60*/  FADD.FTZ R17, R17, R31 ;  /* 0x0000001f11117221 */ /* 0x000fce0000010000 */
.L_x_19:
[----:B------:R-:W-:Y:S05]  /*2f70*/  BSYNC.RECONVERGENT B0 ;  /* 0x0000000000007941 */ /* 0x000fea0003800200 */
.L_x_12:
[----:B------:R-:W4:Y:S01]  /*2f80*/  S2UR UR5, SR_CgaCtaId ;  /* 0x00000000000579c3 */ /* 0x000f220000008800 */
[----:B------:R-:W-:Y:S01]  /*2f90*/  UMOV UR4, 0x400 ;  /* 0x0000040000047882 */ /* 0x000fe20000000000 */
[----:B------:R-:W5:Y:S01]  /*2fa0*/  LDCU.64 UR10, c[0x0][0x400] ;  /* 0x00008000ff0a77ac */ /* 0x000f620008000a00 */
[----:B------:R-:W-:Y:S02]  /*2fb0*/  SHF.L.U32 R7, R34, 0x10, RZ ;  /* 0x0000001022077819 */ /* 0x000fe400000006ff */
[----:B-1----:R-:W-:Y:S02]  /*2fc0*/  SHF.L.U32 R23, R44, 0x10, RZ ;  /* 0x000000102c177819 */ /* 0x002fe400000006ff */
[----:B------:R-:W-:Y:S01]  /*2fd0*/  SHF.L.U32 R27, R32, 0x10, RZ ;  /* 0x00000010201b7819 */ /* 0x000fe200000006ff */
[----:B------:R-:W1:Y:S01]  /*2fe0*/  LDC R25, c[0x0][0x41c] ;  /* 0x00010700ff197b82 */ /* 0x000e620000000800 */
[----:B------:R-:W-:Y:S01]  /*2ff0*/  SHF.L.U32 R31, R42, 0x10, RZ ;  /* 0x000000102a1f7819 */ /* 0x000fe200000006ff */
[----:B------:R-:W-:Y:S01]  /*3000*/  FADD.FTZ R7, -R10, R7 ;  /* 0x000000070a077221 */ /* 0x000fe20000010100 */
[----:B------:R-:W-:Y:S01]  /*3010*/  SHF.L.U32 R47, R18, 0x10, RZ ;  /* 0x00000010122f7819 */ /* 0x000fe200000006ff */
[----:B------:R-:W-:Y:S01]  /*3020*/  FADD.FTZ R29, -R10, R23 ;  /* 0x000000170a1d7221 */ /* 0x000fe20000010100 */
[----:B------:R-:W-:Y:S01]  /*3030*/  SHF.L.U32 R55, R8, 0x10, RZ ;  /* 0x0000001008377819 */ /* 0x000fe200000006ff */
[C---:B------:R-:W-:Y:S01]  /*3040*/  FADD.FTZ R27, -R10.reuse, R27 ;  /* 0x0000001b0a1b7221 */ /* 0x040fe20000010100 */
[----:B------:R-:W-:Y:S01]  /*3050*/  SHF.L.U32 R11, R11, 0x10, RZ ;  /* 0x000000100b0b7819 */ /* 0x000fe200000006ff */
[C---:B------:R-:W-:Y:S01]  /*3060*/  FADD.FTZ R31, -R10.reuse, R31 ;  /* 0x0000001f0a1f7221 */ /* 0x040fe20000010100 */
[C---:B------:R-:W-:Y:S01]  /*3070*/  FADD.FTZ R23, -R10.reuse, R47 ;  /* 0x0000002f0a177221 */ /* 0x040fe20000010100 */
[C---:B------:R-:W-:Y:S01]  /*3080*/  FADD.FTZ R57, -R10.reuse, R55 ;  /* 0x000000370a397221 */ /* 0x040fe20000010100 */
[-C--:B------:R-:W-:Y:S01]  /*3090*/  FMUL.FTZ R55, R7, R46.reuse ;  /* 0x0000002e07377220 */ /* 0x080fe20000410000 */
[----:B------:R-:W-:Y:S01]  /*30a0*/  FADD.FTZ R59, -R10, R11 ;  /* 0x0000000b0a3b7221 */ /* 0x000fe20000010100 */
[----:B------:R-:W-:Y:S01]  /*30b0*/  SHF.L.U32 R47, R33, 0x10, RZ ;  /* 0x00000010212f7819 */ /* 0x000fe200000006ff */
[-C--:B------:R-:W-:Y:S01]  /*30c0*/  FMUL.FTZ R27, R27, R46.reuse ;  /* 0x0000002e1b1b7220 */ /* 0x080fe20000410000 */
[-C--:B------:R-:W-:Y:S01]  /*30d0*/  FMUL.FTZ R26, R31, R46.reuse ;  /* 0x0000002e1f1a7220 */ /* 0x080fe20000410000 */
[----:B----4-:R-:W-:Y:S01]  /*30e0*/  ULEA UR4, UR5, UR4, 0x18 ;  /* 0x0000000405047291 */ /* 0x010fe2000f8ec0ff */
[-C--:B------:R-:W-:Y:S01]  /*30f0*/  FMUL.FTZ R23, R23, R46.reuse ;  /* 0x0000002e17177220 */ /* 0x080fe20000410000 */
[----:B------:R-:W4:Y:S01]  /*3100*/  LDCU.U8 UR5, c[0x0][0x414] ;  /* 0x00008280ff0577ac */ /* 0x000f220008000000 */
[-C--:B------:R-:W-:Y:S01]  /*3110*/  FMUL.FTZ R8, R59, R46.reuse ;  /* 0x0000002e3b087220 */ /* 0x080fe20000410000 */
[----:B------:R-:W-:-:S05]  /*3120*/  FMUL.FTZ R42, R29, R46 ;  /* 0x0000002e1d2a7220 */ /* 0x000fca0000410000 */
[----:B------:R0:W-:Y:S01]  /*3130*/  @!P1 STS.64 [UR4+0x88], R16 ;  /* 0x00008810ff009988 */ /* 0x0001e20008000a04 */
[----:B------:R-:W-:Y:S01]  /*3140*/  BAR.SYNC.DEFER_BLOCKING 0x0 ;  /* 0x0000000000007b1d */ /* 0x000fe20000010000 */
[----:B0--3--:R-:W-:Y:S01]  /*3150*/  SHF.L.U32 R17, R40, 0x10, RZ ;  /* 0x0000001028117819 */ /* 0x009fe200000006ff */
[----:B----4-:R-:W-:Y:S01]  /*3160*/  UISETP.NE.AND UP0, UPT, UR5, URZ, UPT ;  /* 0x000000ff0500728c */ /* 0x010fe2000bf05270 */
[----:B------:R-:W-:-:S03]  /*3170*/  SHF.L.U32 R16, R45, 0x10, RZ ;  /* 0x000000102d107819 */ /* 0x000fc600000006ff */
[----:B------:R-:W-:Y:S01]  /*3180*/  FADD.FTZ R53, -R10, R17 ;  /* 0x000000110a357221 */ /* 0x000fe20000010100 */
[----:B-1----:R-:W-:-:S03]  /*3190*/  IMAD R17, R25, UR9, R38 ;  /* 0x0000000919117c24 */ /* 0x002fc6000f8e0226 */
[----:B------:R-:W-:Y:S02]  /*31a0*/  FMUL.FTZ R22, R53, R46 ;  /* 0x0000002e35167220 */ /* 0x000fe40000410000 */
[C---:B------:R-:W-:Y:S02]  /*31b0*/  IADD3 R24, PT, PT, R17.reuse, 0x10, RZ ;  /* 0x0000001011187810 */ /* 0x040fe40007ffe0ff */
[C---:B------:R-:W-:Y:S02]  /*31c0*/  IADD3 R18, PT, PT, R17.reuse, 0x20, RZ ;  /* 0x0000002011127810 */ /* 0x040fe40007ffe0ff */
[C---:B-----5:R-:W-:Y:S02]  /*31d0*/  ISETP.GE.U32.AND P0, PT, R17.reuse, UR10, PT ;  /* 0x0000000a11007c0c */ /* 0x060fe4000bf06070 */
[----:B------:R-:W-:Y:S01]  /*31e0*/  SHF.R.S32.HI R10, RZ, 0x1f, R17 ;  /* 0x0000001fff0a7819 */ /* 0x000fe20000011411 */
[----:B--2---:R-:W0:Y:S01]  /*31f0*/  LDS.64 R20, [UR4+0x88] ;  /* 0x00008804ff147984 */ /* 0x004e220008000a00 */
[----:B------:R-:W0:Y:S01]  /*3200*/  LDCU UR4, c[0x0][0x42c] ;  /* 0x00008580ff0477ac */ /* 0x000e220008000800 */
[----:B------:R-:W-:-:S02]  /*3210*/  IADD3 R7, PT, PT, R17, 0x30, RZ ;  /* 0x0000003011077810 */ /* 0x000fc40007ffe0ff */
[----:B------:R-:W-:Y:S02]  /*3220*/  ISETP.GE.U32.AND P2, PT, R24, UR10, PT ;  /* 0x0000000a18007c0c */ /* 0x000fe4000bf46070 */
[----:B------:R-:W-:Y:S02]  /*3230*/  ISETP.GE.U32.AND P3, PT, R18, UR10, PT ;  /* 0x0000000a12007c0c */ /* 0x000fe4000bf66070 */
[----:B------:R-:W-:Y:S02]  /*3240*/  SHF.R.S32.HI R25, RZ, 0x1f, R24 ;  /* 0x0000001fff197819 */ /* 0x000fe40000011418 */
[----:B------:R-:W-:Y:S02]  /*3250*/  ISETP.GE.AND.EX P1, PT, R10, UR11, PT, P0 ;  /* 0x0000000b0a007c0c */ /* 0x000fe4000bf26300 */
[----:B------:R-:W-:Y:S02]  /*3260*/  ISETP.GE.U32.AND P0, PT, R7, UR10, PT ;  /* 0x0000000a07007c0c */ /* 0x000fe4000bf06070 */
[----:B------:R-:W-:Y:S01]  /*3270*/  ISETP.GE.AND.EX P2, PT, R25, UR11, PT, P2 ;  /* 0x0000000b19007c0c */ /* 0x000fe2000bf46320 */
[----:B0-----:R-:W-:Y:S01]  /*3280*/  FMUL.FTZ R28, R20, UR4 ;  /* 0x00000004141c7c20 */ /* 0x001fe20008410000 */
[----:B------:R-:W-:Y:S01]  /*3290*/  SHF.R.S32.HI R20, RZ, 0x1f, R18 ;  /* 0x0000001fff147819 */ /* 0x000fe20000011412 */
[----:B------:R-:W-:Y:S01]  /*32a0*/  FMUL.FTZ R11, R21, UR4 ;  /* 0x00000004150b7c20 */ /* 0x000fe20008410000 */
[----:B------:R-:W-:-:S02]  /*32b0*/  FMUL.FTZ R21, R57, R46 ;  /* 0x0000002e39157220 */ /* 0x000fc40000410000 */
[----:B------:R-:W-:Y:S01]  /*32c0*/  ISETP.GE.AND.EX P3, PT, R20, UR11, PT, P3 ;  /* 0x0000000b14007c0c */ /* 0x000fe2000bf66330 */
[----:B------:R-:W-:-:S12]  /*32d0*/  BRA.U !UP0, `(.L_x_20) ;  /* 0x0000000108487547 */ /* 0x000fd8000b800000 */
[----:B------:R-:W-:Y:S01]  /*32e0*/  FFMA.FTZ R29, R14, R55, R12 ;  /* 0x000000370e1d7223 */ /* 0x000fe2000001000c */
[----:B------:R-:W-:-:S03]  /*32f0*/  FFMA.FTZ R30, R15, R42, R13 ;  /* 0x0000002a0f1e7223 */ /* 0x000fc6000001000d */
[----:B------:R-:W-:Y:S01]  /*3300*/  FMUL.FTZ R31, R29, -1.4426950216293334961 ;  /* 0xbfb8aa3b1d1f7820 */ /* 0x000fe20000410000 */
[----:B------:R-:W-:-:S05]  /*3310*/  FMUL.FTZ R33, R30, -1.4426950216293334961 ;  /* 0xbfb8aa3b1e217820 */ /* 0x000fca0000410000 */
[----:B------:R-:W0:Y:S08]  /*3320*/  MUFU.EX2 R31, R31 ;  /* 0x0000001f001f7308 */ /* 0x000e300000000800 */
[----:B------:R-:W1:Y:S01]  /*3330*/  MUFU.EX2 R33, R33 ;  /* 0x0000002100217308 */ /* 0x000e620000000800 */
[----:B0-----:R-:W-:-:S07]  /*3340*/  FADD.FTZ R32, R31, 1 ;  /* 0x3f8000001f207421 */ /* 0x001fce0000010000 */
[----:B------:R-:W0:Y:S01]  /*3350*/  MUFU.RCP R32, R32 ;  /* 0x0000002000207308 */ /* 0x000e220000001000 */
[----:B-1----:R-:W-:-:S07]  /*3360*/  FADD.FTZ R34, R33, 1 ;  /* 0x3f80000021227421 */ /* 0x002fce0000010000 */
[----:B------:R-:W1:Y:S01]  /*3370*/  MUFU.RCP R45, R34 ;  /* 0x00000022002d7308 */ /* 0x000e620000001000 */
[----:B0-----:R-:W-:Y:S01]  /*3380*/  FADD.FTZ R40, -R32, 1 ;  /* 0x3f80000020287421 */ /* 0x001fe20000010100 */
[----:B------:R-:W-:-:S03]  /*3390*/  FMUL.FTZ R47, R47, R32 ;  /* 0x000000202f2f7220 */ /* 0x000fc60000410000 */
[----:B------:R-:W-:Y:S01]  /*33a0*/  FFMA.FTZ R40, R29, R40, 1 ;  /* 0x3f8000001d287423 */ /* 0x000fe20000010028 */
[----:B-1----:R-:W-:Y:S01]  /*33b0*/  FADD.FTZ R53, -R45, 1 ;  /* 0x3f8000002d357421 */ /* 0x002fe20000010100 */
[----:B------:R-:W-:Y:S02]  /*33c0*/  FMUL.FTZ R16, R16, R45 ;  /* 0x0000002d10107220 */ /* 0x000fe40000410000 */
[----:B------:R-:W-:Y:S01]  /*33d0*/  FMUL.FTZ R47, R47, R40 ;  /* 0x000000282f2f7220 */ /* 0x000fe20000410000 */
[----:B------:R-:W-:-:S04]  /*33e0*/  FFMA.FTZ R53, R30, R53, 1 ;  /* 0x3f8000001e357423 */ /* 0x000fc80000010035 */
[----:B------:R-:W-:-:S07]  /*33f0*/  FMUL.FTZ R16, R16, R53 ;  /* 0x0000003510107220 */ /* 0x000fce0000410000 */
.L_x_20:
[C-C-:B------:R-:W-:Y:S01]  /*3400*/  FFMA.FTZ R45, R28.reuse, R55, R11.reuse ;  /* 0x000000371c2d7223 */ /* 0x140fe2000001000b */
[C-C-:B------:R-:W-:Y:S01]  /*3410*/  FFMA.FTZ R34, R28.reuse, R42, R11.reuse ;  /* 0x0000002a1c227223 */ /* 0x140fe2000001000b */
[----:B------:R-:W-:Y:S01]  /*3420*/  BSSY.RECONVERGENT B0, `(.L_x_21) ;  /* 0x0000018000007945 */ /* 0x000fe20003800200 */
[C-C-:B------:R-:W-:Y:S01]  /*3430*/  FFMA.FTZ R33, R28.reuse, R27, R11.reuse ;  /* 0x0000001b1c217223 */ /* 0x140fe2000001000b */
[C-C-:B------:R-:W-:Y:S01]  /*3440*/  FFMA.FTZ R32, R28.reuse, R26, R11.reuse ;  /* 0x0000001a1c207223 */ /* 0x140fe2000001000b */
[C-C-:B------:R-:W-:Y:S01]  /*3450*/  FFMA.FTZ R31, R28.reuse, R23, R11.reuse ;  /* 0x000000171c1f7223 */ /* 0x140fe2000001000b */
[C-C-:B------:R-:W-:Y:S01]  /*3460*/  FFMA.FTZ R30, R28.reuse, R22, R11.reuse ;  /* 0x000000161c1e7223 */ /* 0x140fe2000001000b */
[----:B------:R-:W-:Y:S01]  /*3470*/  FFMA.FTZ R29, R28, R21, R11 ;  /* 0x000000151c1d7223 */ /* 0x000fe2000001000b */
[----:B------:R-:W-:Y:S01]  /*3480*/  FFMA.FTZ R45, R14, R47, -R45 ;  /* 0x0000002f0e2d7223 */ /* 0x000fe2000001082d */
[----:B------:R-:W-:Y:S01]  /*3490*/  FFMA.FTZ R28, R28, R8, R11 ;  /* 0x000000081c1c7223 */ /* 0x000fe2000001000b */
[----:B------:R-:W-:Y:S01]  /*34a0*/  FFMA.FTZ R47, R15, R16, -R34 ;  /* 0x000000100f2f7223 */ /* 0x000fe20000010822 */
[----:B------:R-:W-:Y:S06]  /*34b0*/  @P1 BRA `(.L_x_22) ;  /* 0x0000000000381947 */ /* 0x000fec0003800000 */
[----:B------:R-:W0:Y:S01]  /*34c0*/  LDCU.64 UR12, c[0x0][0x3f8] ;  /* 0x00007f00ff0c77ac */ /* 0x000e220008000a00 */
[----:B------:R-:W-:Y:S01]  /*34d0*/  MOV R11, R51 ;  /* 0x00000033000b7202 */ /* 0x000fe20000000f00 */
[-C--:B------:R-:W-:Y:S01]  /*34e0*/  FMUL.FTZ R45, R45, R46.reuse ;  /* 0x0000002e2d2d7220 */ /* 0x080fe20000410000 */
[----:B------:R-:W-:Y:S01]  /*34f0*/  FMUL.FTZ R34, R47, R46 ;  /* 0x0000002e2f227220 */ /* 0x000fe20000410000 */
[----:B------:R-:W1:Y:S01]  /*3500*/  LDCU.64 UR4, c[0x0][0x380] ;  /* 0x00007000ff0477ac */ /* 0x000e620008000a00 */
[----:B0-----:R-:W-:Y:S01]  /*3510*/  IMAD R16, R10, UR12, RZ ;  /* 0x0000000c0a107c24 */ /* 0x001fe2000f8e02ff */
[----:B------:R-:W-:-:S05]  /*3520*/  MOV R10, R48 ;  /* 0x00000030000a7202 */ /* 0x000fca0000000f00 */
[----:B------:R-:W-:-:S04]  /*3530*/  IMAD.WIDE.U32 R10, R17, UR12, R10 ;  /* 0x0000000c110a7c25 */ /* 0x000fc8000f8e000a */
[----:B------:R-:W-:Y:S01]  /*3540*/  IMAD R17, R17, UR13, R16 ;  /* 0x0000000d11117c24 */ /* 0x000fe2000f8e0210 */
[----:B-1----:R-:W-:-:S04]  /*3550*/  LEA R16, P1, R10, UR4, 0x1 ;  /* 0x000000040a107c11 */ /* 0x002fc8000f8208ff */
[----:B------:R-:W-:Y:S02]  /*3560*/  IADD3 R17, PT, PT, R11, R17, RZ ;  /* 0x000000110b117210 */ /* 0x000fe40007ffe0ff */
[----:B------:R-:W-:Y:S02]  /*3570*/  F2FP.BF16.F32.PACK_AB R11, R34, R45 ;  /* 0x0000002d220b723e */ /* 0x000fe400000010ff */
[----:B------:R-:W-:-:S05]  /*3580*/  LEA.HI.X R17, R10, UR5, R17, 0x1, P1 ;  /* 0x000000050a117c11 */ /* 0x000fca00088f0c11 */
[----:B------:R0:W-:Y:S02]  /*3590*/  STG.E desc[UR6][R16.64], R11 ;  /* 0x0000000b10007986 */ /* 0x0001e4000c101906 */
.L_x_22:
[----:B------:R-:W-:Y:S05]  /*35a0*/  BSYNC.RECONVERGENT B0 ;  /* 0x0000000000007941 */ /* 0x000fea0003800200 */
.L_x_21:
[----:B------:R-:W-:Y:S02]  /*35b0*/  SHF.L.U32 R19, R19, 0x10, RZ ;  /* 0x0000001013137819 */ /* 0x000fe400000006ff */
[----:B------:R-:W-:Y:S01]  /*35c0*/  SHF.L.U32 R43, R43, 0x10, RZ ;  /* 0x000000102b2b7819 */ /* 0x000fe200000006ff */
[----:B------:R-:W-:Y:S06]  /*35d0*/  BRA.U !UP0, `(.L_x_23) ;  /* 0x0000000108487547 */ /* 0x000fec000b800000 */
[----:B------:R-:W-:Y:S01]  /*35e0*/  FFMA.FTZ R26, R15, R26, R13 ;  /* 0x0000001a0f1a7223 */ /* 0x000fe2000001000d */
[----:B------:R-:W-:-:S03]  /*35f0*/  FFMA.FTZ R27, R14, R27, R12 ;  /* 0x0000001b0e1b7223 */ /* 0x000fc6000001000c */
[----:B0-----:R-:W-:Y:S01]  /*3600*/  FMUL.FTZ R17, R26, -1.4426950216293334961 ;  /* 0xbfb8aa3b1a117820 */ /* 0x001fe20000410000 */
        /* <DEDUP_REMOVED lines=15> */
.L_x_23:
[----:B------:R-:W-:Y:S01]  /*3700*/  BSSY.RECONVERGENT B0, `(.L_x_24) ;  /* 0x0000012000007945 */ /* 0x000fe20003800200 */
[----:B------:R-:W-:Y:S01]  /*3710*/  FFMA.FTZ R33, R14, R19, -R33 ;  /* 0x000000130e217223 */ /* 0x000fe20000010821 */
[----:B------:R-:W-:Y:S02]  /*3720*/  FFMA.FTZ R19, R15, R43, -R32 ;  /* 0x0000002b0f137223 */ /* 0x000fe40000010820 */
[----:B------:R-:W-:Y:S05]  /*3730*/  @P2 BRA `(.L_x_25) ;  /* 0x0000000000382947 */ /* 0x000fea0003800000 */
[----:B------:R-:W1:Y:S01]  /*3740*/  LDCU.64 UR4, c[0x0][0x3f8] ;  /* 0x00007f00ff0477ac */ /* 0x000e620008000a00 */
[----:B------:R-:W-:Y:S01]  /*3750*/  MOV R10, R48 ;  /* 0x00000030000a7202 */ /* 0x000fe20000000f00 */
[----:B------:R-:W-:Y:S01]  /*3760*/  FMUL.FTZ R19, R19, R46 ;  /* 0x0000002e13137220 */ /* 0x000fe20000410000 */
[----:B0-----:R-:W-:Y:S01]  /*3770*/  MOV R11, R51 ;  /* 0x00000033000b7202 */ /* 0x001fe20000000f00 */
[----:B------:R-:W0:Y:S01]  /*3780*/  LDCU.64 UR12, c[0x0][0x380] ;  /* 0x00007000ff0c77ac */ /* 0x000e220008000a00 */
[----:B-1----:R-:W-:Y:S02]  /*3790*/  IMAD R25, R25, UR4, RZ ;  /* 0x0000000419197c24 */ /* 0x002fe4000f8e02ff */
[----:B------:R-:W-:-:S04]  /*37a0*/  IMAD.WIDE.U32 R10, R24, UR4, R10 ;  /* 0x00000004180a7c25 */ /* 0x000fc8000f8e000a */
[----:B------:R-:W-:Y:S02]  /*37b0*/  IMAD R25, R24, UR5, R25 ;  /* 0x0000000518197c24 */ /* 0x000fe4000f8e0219 */
[----:B------:R-:W-:Y:S01]  /*37c0*/  FMUL.FTZ R24, R33, R46 ;  /* 0x0000002e21187220 */ /* 0x000fe20000410000 */
[C---:B0-----:R-:W-:Y:S02]  /*37d0*/  LEA R16, P1, R10.reuse, UR12, 0x1 ;  /* 0x0000000c0a107c11 */ /* 0x041fe4000f8208ff */
[----:B------:R-:W-:Y:S02]  /*37e0*/  IADD3 R25, PT, PT, R11, R25, RZ ;  /* 0x000000190b197210 */ /* 0x000fe40007ffe0ff */
[----:B------:R-:W-:Y:S02]  /*37f0*/  F2FP.BF16.F32.PACK_AB R19, R19, R24 ;  /* 0x000000181313723e */ /* 0x000fe400000010ff */
[----:B------:R-:W-:-:S05]  /*3800*/  LEA.HI.X R17, R10, UR13, R25, 0x1, P1 ;  /* 0x0000000d0a117c11 */ /* 0x000fca00088f0c19 */
[----:B------:R1:W-:Y:S02]  /*3810*/  STG.E desc[UR6][R16.64], R19 ;  /* 0x0000001310007986 */ /* 0x0003e4000c101906 */
.L_x_25:
[----:B------:R-:W-:Y:S05]  /*3820*/  BSYNC.RECONVERGENT B0 ;  /* 0x0000000000007941 */ /* 0x000fea0003800200 */
.L_x_24:
[----:B------:R-:W-:Y:S02]  /*3830*/  SHF.L.U32 R6, R6, 0x10, RZ ;  /* 0x0000001006067819 */ /* 0x000fe400000006ff */
[----:B------:R-:W-:Y:S01]  /*3840*/  SHF.L.U32 R41, R41, 0x10, RZ ;  /* 0x0000001029297819 */ /* 0x000fe200000006ff */
[----:B------:R-:W-:Y:S06]  /*3850*/  BRA.U !UP0, `(.L_x_26) ;  /* 0x0000000108487547 */ /* 0x000fec000b800000 */
[----:B------:R-:W-:Y:S01]  /*3860*/  FFMA.FTZ R23, R14, R23, R12 ;  /* 0x000000170e177223 */ /* 0x000fe2000001000c */
[----:B------:R-:W-:-:S03]  /*3870*/  FFMA.FTZ R22, R15, R22, R13 ;  /* 0x000000160f167223 */ /* 0x000fc6000001000d */
[----:B------:R-:W-:Y:S01]  /*3880*/  FMUL.FTZ R10, R23, -1.4426950216293334961 ;  /* 0xbfb8aa3b170a7820 */ /* 0x000fe20000410000 */
[----:B01----:R-:W-:-:S05]  /*3890*/  FMUL.FTZ R16, R22, -1.4426950216293334961 ;  /* 0xbfb8aa3b16107820 */ /* 0x003fca0000410000 */
        /* <DEDUP_REMOVED lines=14> */
.L_x_26:
[----:B------:R-:W-:Y:S01]  /*3980*/  BSSY.RECONVERGENT B0, `(.L_x_27) ;  /* 0x0000012000007945 */ /* 0x000fe20003800200 */
[----:B------:R-:W-:Y:S01]  /*3990*/  FFMA.FTZ R31, R14, R6, -R31 ;  /* 0x000000060e1f7223 */ /* 0x000fe2000001081f */
[----:B------:R-:W-:Y:S02]  /*39a0*/  FFMA.FTZ R41, R15, R41, -R30 ;  /* 0x000000290f297223 */ /* 0x000fe4000001081e */
[----:B------:R-:W-:Y:S05]  /*39b0*/  @P3 BRA `(.L_x_28) ;  /* 0x0000000000383947 */ /* 0x000fea0003800000 */
[----:B------:R-:W1:Y:S01]  /*39c0*/  LDCU.64 UR4, c[0x0][0x3f8] ;  /* 0x00007f00ff0477ac */ /* 0x000e620008000a00 */
[----:B------:R-:W-:Y:S01]  /*39d0*/  MOV R10, R48 ;  /* 0x00000030000a7202 */ /* 0x000fe20000000f00 */
[-C--:B------:R-:W-:Y:S01]  /*39e0*/  FMUL.FTZ R31, R31, R46.reuse ;  /* 0x0000002e1f1f7220 */ /* 0x080fe20000410000 */
[----:B0-----:R-:W-:Y:S01]  /*39f0*/  MOV R11, R51 ;  /* 0x00000033000b7202 */ /* 0x001fe20000000f00 */
[----:B------:R-:W0:Y:S01]  /*3a00*/  LDCU.64 UR12, c[0x0][0x380] ;  /* 0x00007000ff0c77ac */ /* 0x000e220008000a00 */
[----:B------:R-:W-:Y:S01]  /*3a10*/  FMUL.FTZ R6, R41, R46 ;  /* 0x0000002e29067220 */ /* 0x000fe20000410000 */
[----:B-1----:R-:W-:Y:S02]  /*3a20*/  IMAD R19, R20, UR4, RZ ;  /* 0x0000000414137c24 */ /* 0x002fe4000f8e02ff */
[----:B------:R-:W-:-:S04]  /*3a30*/  IMAD.WIDE.U32 R16, R18, UR4, R10 ;  /* 0x0000000412107c25 */ /* 0x000fc8000f8e000a */
[----:B------:R-:W-:Y:S01]  /*3a40*/  IMAD R19, R18, UR5, R19 ;  /* 0x0000000512137c24 */ /* 0x000fe2000f8e0213 */
[----:B0-----:R-:W-:-:S04]  /*3a50*/  LEA R10, P1, R16, UR12, 0x1 ;  /* 0x0000000c100a7c11 */ /* 0x001fc8000f8208ff */
[----:B------:R-:W-:Y:S02]  /*3a60*/  IADD3 R19, PT, PT, R17, R19, RZ ;  /* 0x0000001311137210 */ /* 0x000fe40007ffe0ff */
[----:B------:R-:W-:Y:S02]  /*3a70*/  F2FP.BF16.F32.PACK_AB R17, R6, R31 ;  /* 0x0000001f0611723e */ /* 0x000fe400000010ff */
[----:B------:R-:W-:-:S05]  /*3a80*/  LEA.HI.X R11, R16, UR13, R19, 0x1, P1 ;  /* 0x0000000d100b7c11 */ /* 0x000fca00088f0c13 */
[----:B------:R2:W-:Y:S02]  /*3a90*/  STG.E desc[UR6][R10.64], R17 ;  /* 0x000000110a007986 */ /* 0x0005e4000c101906 */
.L_x_28:
[----:B------:R-:W-:Y:S05]  /*3aa0*/  BSYNC.RECONVERGENT B0 ;  /* 0x0000000000007941 */ /* 0x000fea0003800200 */
.L_x_27:
[----:B------:R-:W-:Y:S02]  /*3ab0*/  SHF.L.U32 R9, R9, 0x10, RZ ;  /* 0x0000001009097819 */ /* 0x000fe400000006ff */
[----:B------:R-:W-:Y:S02]  /*3ac0*/  SHF.R.S32.HI R18, RZ, 0x1f, R7 ;  /* 0x0000001fff127819 */ /* 0x000fe40000011407 */
[----:B------:R-:W-:Y:S01]  /*3ad0*/  SHF.L.U32 R39, R39, 0x10, RZ ;  /* 0x0000001027277819 */ /* 0x000fe200000006ff */
[----:B------:R-:W-:Y:S06]  /*3ae0*/  BRA.U !UP0, `(.L_x_29) ;  /* 0x0000000108487547 */ /* 0x000fec000b800000 */
[----:B------:R-:W-:Y:S01]  /*3af0*/  FFMA.FTZ R12, R14, R21, R12 ;  /* 0x000000150e0c7223 */ /* 0x000fe2000001000c */
[----:B------:R-:W-:-:S03]  /*3b00*/  FFMA.FTZ R8, R15, R8, R13 ;  /* 0x000000080f087223 */ /* 0x000fc6000001000d */
[----:B------:R-:W-:Y:S01]  /*3b10*/  FMUL.FTZ R6, R12, -1.4426950216293334961 ;  /* 0xbfb8aa3b0c067820 */ /* 0x000fe20000410000 */
[----:B0-2---:R-:W-:-:S05]  /*3b20*/  FMUL.FTZ R11, R8, -1.4426950216293334961 ;  /* 0xbfb8aa3b080b7820 */ /* 0x005fca0000410000 */
[----:B------:R-:W0:Y:S08]  /*3b30*/  MUFU.EX2 R6, R6 ;  /* 0x0000000600067308 */ /* 0x000e300000000800 */
[----:B------:R-:W2:Y:S01]  /*3b40*/  MUFU.EX2 R11, R11 ;  /* 0x0000000b000b7308 */ /* 0x000ea20000000800 */
[----:B0-----:R-:W-:-:S07]  /*3b50*/  FADD.FTZ R10, R6, 1 ;  /* 0x3f800000060a7421 */ /* 0x001fce0000010000 */
[----:B------:R-:W0:Y:S01]  /*3b60*/  MUFU.RCP R10, R10 ;  /* 0x0000000a000a7308 */ /* 0x000e220000001000 */
[----:B--2---:R-:W-:-:S07]  /*3b70*/  FADD.FTZ R13, R11, 1 ;  /* 0x3f8000000b0d7421 */ /* 0x004fce0000010000 */
[----:B-1----:R-:W1:Y:S01]  /*3b80*/  MUFU.RCP R16, R13 ;  /* 0x0000000d00107308 */ /* 0x002e620000001000 */
        /* <DEDUP_REMOVED lines=8> */
.L_x_29:
[----:B------:R-:W-:Y:S01]  /*3c10*/  ISETP.GE.AND.EX P0, PT, R18, UR11, PT, P0 ;  /* 0x0000000b12007c0c */ /* 0x000fe2000bf06300 */
[----:B------:R-:W-:Y:S01]  /*3c20*/  FFMA.FTZ R29, R14, R9, -R29 ;  /* 0x000000090e1d7223 */ /* 0x000fe2000001081d */
[----:B------:R-:W-:Y:S01]  /*3c30*/  FFMA.FTZ R15, R15, R39, -R28 ;  /* 0x000000270f0f7223 */ /* 0x000fe2000001081c */
[----:B------:R-:W-:Y:S02]  /*3c40*/  BSSY.RECONVERGENT B0, `(.L_x_30) ;  /* 0x000000f000007945 */ /* 0x000fe40003800200 */
[-C--:B------:R-:W-:Y:S01]  /*3c50*/  FMUL.FTZ R9, R29, R46.reuse ;  /* 0x0000002e1d097220 */ /* 0x080fe20000410000 */
[----:B------:R-:W-:-:S07]  /*3c60*/  FMUL.FTZ R46, R15, R46 ;  /* 0x0000002e0f2e7220 */ /* 0x000fce0000410000 */
[----:B------:R-:W-:Y:S05]  /*3c70*/  @P0 BRA `(.L_x_31) ;  /* 0x00000000002c0947 */ /* 0x000fea0003800000 */
[----:B------:R-:W3:Y:S01]  /*3c80*/  LDCU.64 UR4, c[0x0][0x3f8] ;  /* 0x00007f00ff0477ac */ /* 0x000ee20008000a00 */
[----:B------:R-:W-:Y:S02]  /*3c90*/  MOV R49, R51 ;  /* 0x0000003300317202 */ /* 0x000fe40000000f00 */
[----:B------:R-:W-:Y:S01]  /*3ca0*/  F2FP.BF16.F32.PACK_AB R9, R46, R9 ;  /* 0x000000092e09723e */ /* 0x000fe200000010ff */
[----:B------:R-:W4:Y:S01]  /*3cb0*/  LDCU.64 UR10, c[0x0][0x380] ;  /* 0x00007000ff0a77ac */ /* 0x000f220008000a00 */
[----:B---3--:R-:W-:Y:S02]  /*3cc0*/  IMAD R18, R18, UR4, RZ ;  /* 0x0000000412127c24 */ /* 0x008fe4000f8e02ff */
[----:B------:R-:W-:-:S04]  /*3cd0*/  IMAD.WIDE.U32 R48, R7, UR4, R48 ;  /* 0x0000000407307c25 */ /* 0x000fc8000f8e0030 */
[----:B------:R-:W-:Y:S01]  /*3ce0*/  IMAD R7, R7, UR5, R18 ;  /* 0x0000000507077c24 */ /* 0x000fe2000f8e0212 */
[----:B----4-:R-:W-:-:S04]  /*3cf0*/  LEA R6, P0, R48, UR10, 0x1 ;  /* 0x0000000a30067c11 */ /* 0x010fc8000f8008ff */
[----:B------:R-:W-:-:S04]  /*3d00*/  IADD3 R7, PT, PT, R49, R7, RZ ;  /* 0x0000000731077210 */ /* 0x000fc80007ffe0ff */
[----:B------:R-:W-:-:S05]  /*3d10*/  LEA.HI.X R7, R48, UR11, R7, 0x1, P0 ;  /* 0x0000000b30077c11 */ /* 0x000fca00080f0c07 */
[----:B------:R3:W-:Y:S02]  /*3d20*/  STG.E desc[UR6][R6.64], R9 ;  /* 0x0000000906007986 */ /* 0x0007e4000c101906 */
.L_x_31:
[----:B------:R-:W-:Y:S05]  /*3d30*/  BSYNC.RECONVERGENT B0 ;  /* 0x0000000000007941 */ /* 0x000fea0003800200 */
.L_x_30:
[----:B------:R-:W4:Y:S01]  /*3d40*/  LDCU UR4, c[0x0][0x410] ;  /* 0x00008200ff0477ac */ /* 0x000f220008000800 */
[----:B------:R-:W-:Y:S02]  /*3d50*/  IADD3 R36, PT, PT, R5, R36, RZ ;  /* 0x0000002405247210 */ /* 0x000fe40007ffe0ff */
[----:B------:R-:W-:Y:S01]  /*3d60*/  IADD3 R35, PT, PT, R35, 0x1, RZ ;  /* 0x0000000123237810 */ /* 0x000fe20007ffe0ff */
[----:B------:R-:W4:Y:S02]  /*3d70*/  LDCU UR5, c[0x0][0x3e0] ;  /* 0x00007c00ff0577ac */ /* 0x000f240008000800 */
[----:B----4-:R-:W-:-:S06]  /*3d80*/  UIMAD UR4, UR4, UR5, URZ ;  /* 0x00000005040472a4 */ /* 0x010fcc000f8e02ff */
[----:B------:R-:W-:-:S13]  /*3d90*/  ISETP.GE.AND P0, PT, R36, UR4, PT ;  /* 0x0000000424007c0c */ /* 0x000fda000bf06270 */
[----:B------:R-:W-:Y:S05]  /*3da0*/  @!P0 BRA `(.L_x_32) ;  /* 0xffffffc000f48947 */ /* 0x000fea000383ffff */
.L_x_1:
[----:B---3--:R-:W3:Y:S01]  /*3db0*/  LDC R6, c[0x0][0x370] ;  /* 0x0000dc00ff067b82 */ /* 0x008ee20000000800 */
[----:B------:R-:W-:Y:S01]  /*3dc0*/  ISETP.NE.AND P2, PT, R2, RZ, PT ;  /* 0x000000ff0200720c */ /* 0x000fe20003f45270 */
[----:B------:R-:W-:Y:S06]  /*3dd0*/  BSSY.RECONVERGENT B0, `(.L_x_33) ;  /* 0x0000011000007945 */ /* 0x000fec0003800200 */
[----:B------:R-:W4:Y:S08]  /*3de0*/  LDC R7, c[0x0][0x374] ;  /* 0x0000dd00ff077b82 */ /* 0x000f300000000800 */
[----:B------:R-:W5:Y:S01]  /*3df0*/  LDC.64 R4, c[0x0][0x3c8] ;  /* 0x0000f200ff047b82 */ /* 0x000f620000000a00 */
[----:B---3--:R-:W-:-:S02]  /*3e00*/  ISETP.NE.AND P1, PT, R6, 0x1, PT ;  /* 0x000000010600780c */ /* 0x008fc40003f25270 */
[----:B------:R-:W-:Y:S02]  /*3e10*/  IADD3 R8, PT, PT, R6, -0x1, RZ ;  /* 0xffffffff06087810 */ /* 0x000fe40007ffe0ff */
[----:B----4-:R-:W-:-:S04]  /*3e20*/  IADD3 R3, PT, PT, R7, -0x1, RZ ;  /* 0xffffffff07037810 */ /* 0x010fc80007ffe0ff */
[----:B------:R-:W-:Y:S02]  /*3e30*/  ISETP.NE.AND P0, PT, R0, R3, PT ;  /* 0x000000030000720c */ /* 0x000fe40003f05270 */
[----:B------:R-:W-:Y:S02]  /*3e40*/  SHF.L.U32 R0, R7, 0x1, RZ ;  /* 0x0000000107007819 */ /* 0x000fe400000006ff */
[----:B------:R-:W-:Y:S02]  /*3e50*/  ISETP.NE.OR P0, PT, R8, UR9, P0 ;  /* 0x0000000908007c0c */ /* 0x000fe40008705670 */
[----:B------:R-:W-:-:S05]  /*3e60*/  SEL R3, R0, RZ, P1 ;  /* 0x000000ff00037207 */ /* 0x000fca0000800000 */
[----:B-----5:R-:W-:Y:S01]  /*3e70*/  IMAD.WIDE.U32 R4, R3, 0x4, R4 ;  /* 0x0000000403047825 */ /* 0x020fe200078e0004 */
[----:B------:R-:W-:Y:S06]  /*3e80*/  @P2 BRA `(.L_x_34) ;  /* 0x0000000000142947 */ /* 0x000fec0003800000 */
[----:B------:R-:W-:Y:S01]  /*3e90*/  HFMA2 R3, -RZ, RZ, 0, 5.9604644775390625e-08 ;  /* 0x00000001ff037431 */ /* 0x000fe200000001ff */
[----:B------:R-:W-:Y:S06]  /*3ea0*/  MEMBAR.ALL.GPU ;  /* 0x0000000000007992 */ /* 0x000fec000000a000 */
[----:B------:R-:W-:-:S00]  /*3eb0*/  ERRBAR ;  /* 0x00000000000079ab */ /* 0x000fc00000000000 */
[----:B------:R-:W-:Y:S06]  /*3ec0*/  CGAERRBAR ;  /* 0x00000000000075ab */ /* 0x000fec0000000000 */
[----:B------:R3:W-:Y:S02]  /*3ed0*/  REDG.E.ADD.S32.STRONG.GPU desc[UR6][R4.64], R3 ;  /* 0x000000030400798e */ /* 0x0007e4000c12e306 */
.L_x_34:
[----:B------:R-:W-:Y:S05]  /*3ee0*/  BSYNC.RECONVERGENT B0 ;  /* 0x0000000000007941 */ /* 0x000fea0003800200 */
.L_x_33:
[----:B------:R-:W-:Y:S05]  /*3ef0*/  @P0 EXIT ;  /* 0x000000000000094d */ /* 0x000fea0003800000 */
[----:B------:R-:W-:Y:S05]  /*3f00*/  @P2 BRA `(.L_x_35) ;  /* 0x0000000000202947 */ /* 0x000fea0003800000 */
[----:B------:R-:W-:-:S05]  /*3f10*/  IMAD R0, R6, R7, RZ ;  /* 0x0000000706007224 */ /* 0x000fca00078e02ff */
[----:B------:R-:W-:-:S13]  /*3f20*/  ISETP.NE.AND P0, PT, R0, -0x1, PT ;  /* 0xffffffff0000780c */ /* 0x000fda0003f05270 */
[----:B------:R-:W-:Y:S05]  /*3f30*/  @!P0 BRA `(.L_x_35) ;  /* 0x0000000000148947 */ /* 0x000fea0003800000 */
.L_x_36:
[----:B---3--:R-:W3:Y:S04]  /*3f40*/  LDG.E.STRONG.GPU R3, desc[UR6][R4.64] ;  /* 0x0000000604037981 */ /* 0x008ee8000c1ef900 */
[----:B---3--:R-:W-:Y:S01]  /*3f50*/  CCTL.IVALL ;  /* 0x00000000ff00798f */ /* 0x008fe20002000000 */
[----:B------:R-:W-:Y:S05]  /*3f60*/  YIELD ;  /* 0x0000000000007946 */ /* 0x000fea0003800000 */
[----:B------:R-:W-:-:S13]  /*3f70*/  ISETP.NE.AND P0, PT, R3, R0, PT ;  /* 0x000000000300720c */ /* 0x000fda0003f05270 */
[----:B------:R-:W-:Y:S05]  /*3f80*/  @P0 BRA `(.L_x_36) ;  /* 0xfffffffc00ec0947 */ /* 0x000fea000383ffff */
.L_x_35:
[----:B------:R-:W-:Y:S05]  /*3f90*/  WARPSYNC.ALL ;  /* 0x0000000000007948 */ /* 0x000fea0003800000 */
[----:B------:R-:W3:Y:S08]  /*3fa0*/  LDC.64 R6, c[0x0][0x3f8] ;  /* 0x0000fe00ff067b82 */ /* 0x000ef00000000a00 */
[----:B------:R-:W-:Y:S01]  /*3fb0*/  BAR.SYNC.DEFER_BLOCKING 0x0 ;  /* 0x0000000000007b1d */ /* 0x000fe20000010000 */
[----:B---3--:R-:W-:-:S04]  /*3fc0*/  LEA.HI R3, P0, R7, R6, RZ, 0x1 ;  /* 0x0000000607037211 */ /* 0x008fc800078108ff */
[----:B------:R-:W-:-:S04]  /*3fd0*/  IADD3.X R0, PT, PT, RZ, R7, RZ, P0, !PT ;  /* 0x00000007ff007210 */ /* 0x000fc800007fe4ff */
[--C-:B------:R-:W-:Y:S02]  /*3fe0*/  SHF.R.S64 R3, R3, 0x1, R0.reuse ;  /* 0x0000000103037819 */ /* 0x100fe40000001000 */
[----:B------:R-:W-:Y:S02]  /*3ff0*/  SHF.R.S32.HI R0, RZ, 0x1, R0 ;  /* 0x00000001ff007819 */ /* 0x000fe40000011400 */
[----:B------:R-:W-:-:S04]  /*4000*/  ISETP.GT.U32.AND P0, PT, R3, R2, PT ;  /* 0x000000020300720c */ /* 0x000fc80003f04070 */
[----:B------:R-:W-:-:S13]  /*4010*/  ISETP.GT.AND.EX P0, PT, R0, RZ, PT, P0 ;  /* 0x000000ff0000720c */ /* 0x000fda0003f04300 */
[----:B------:R-:W-:Y:S05]  /*4020*/  @!P0 EXIT ;  /* 0x000000000000894d */ /* 0x000fea0003800000 */
[----:B------:R-:W-:Y:S01]  /*4030*/  IADD3 R4, P1, PT, R2, 0x1c0, RZ ;  /* 0x000001c002047810 */ /* 0x000fe20007f3e0ff */
[----:B------:R-:W-:Y:S01]  /*4040*/  BSSY.RECONVERGENT B0, `(.L_x_37) ;  /* 0x000005c000007945 */ /* 0x000fe20003800200 */
[----:B0-2---:R-:W-:Y:S02]  /*4050*/  MOV R11, RZ ;  /* 0x000000ff000b7202 */ /* 0x005fe40000000f00 */
[----:B------:R-:W-:Y:S02]  /*4060*/  ISETP.GT.U32.AND P0, PT, R3, R4, PT ;  /* 0x000000040300720c */ /* 0x000fe40003f04070 */
[----:B------:R-:W-:-:S04]  /*4070*/  IADD3.X R5, PT, PT, RZ, R11, RZ, P1, !PT ;  /* 0x0000000bff057210 */ /* 0x000fc80000ffe4ff */
[----:B------:R-:W-:-:S04]  /*4080*/  ISETP.GT.AND.EX P0, PT, R0, R5, PT, P0 ;  /* 0x000000050000720c */ /* 0x000fc80003f04300 */
[----:B------:R-:W-:Y:S02]  /*4090*/  SEL R13, R3, R4, P0 ;  /* 0x00000004030d7207 */ /* 0x000fe40000000000 */
[----:B------:R-:W-:Y:S02]  /*40a0*/  SEL R8, R0, R5, P0 ;  /* 0x0000000500087207 */ /* 0x000fe40000000000 */
[----:B------:R-:W-:-:S04]  /*40b0*/  IADD3 R13, P0, PT, R13, -0x1c0, RZ ;  /* 0xfffffe400d0d7810 */ /* 0x000fc80007f1e0ff */
[----:B------:R-:W-:Y:S02]  /*40c0*/  IADD3.X R8, PT, PT, R8, -0x1, RZ, P0, !PT ;  /* 0xffffffff08087810 */ /* 0x000fe400007fe4ff */
[----:B------:R-:W-:-:S04]  /*40d0*/  ISETP.NE.U32.AND P0, PT, R13, R2, PT ;  /* 0x000000020d00720c */ /* 0x000fc80003f05070 */
[----:B------:R-:W-:-:S04]  /*40e0*/  ISETP.NE.AND.EX P0, PT, R8, R11, PT, P0 ;  /* 0x0000000b0800720c */ /* 0x000fc80003f05300 */
[----:B-1----:R-:W-:-:S04]  /*40f0*/  SEL R17, RZ, 0x1, !P0 ;  /* 0x00000001ff117807 */ /* 0x002fc80004000000 */
[----:B------:R-:W-:-:S04]  /*4100*/  IADD3 R13, P0, P1, R13, -R17, -R2 ;  /* 0x800000110d0d7210 */ /* 0x000fc8000791e802 */
[----:B------:R-:W-:-:S04]  /*4110*/  IADD3.X R8, PT, PT, R8, -0x1, ~R11, P0, P1 ;  /* 0xffffffff08087810 */ /* 0x000fc800007e2c0b */
[--C-:B------:R-:W-:Y:S02]  /*4120*/  SHF.R.U32.HI R15, RZ, 0x6, R8.reuse ;  /* 0x00000006ff0f7819 */ /* 0x100fe40000011608 */
[----:B------:R-:W-:-:S03]  /*4130*/  SHF.R.U64 R13, R13, 0x6, R8 ;  /* 0x000000060d0d7819 */ /* 0x000fc60000001208 */
[----:B------:R-:W-:-:S04]  /*4140*/  IMAD.WIDE.U32 R4, R15, -0x6db6db6d, RZ ;  /* 0x924924930f047825 */ /* 0x000fc800078e00ff */
[----:B------:R-:W-:-:S04]  /*4150*/  IMAD.WIDE.U32 R8, P0, R13, 0x24924924, R4 ;  /* 0x249249240d087825 */ /* 0x000fc80007800004 */
[----:B------:R-:W-:Y:S01]  /*4160*/  IMAD.WIDE.U32 R4, R13, -0x6db6db6d, RZ ;  /* 0x924924930d047825 */ /* 0x000fe200078e00ff */
[----:B------:R-:W-:Y:S02]  /*4170*/  IADD3.X R13, PT, PT, RZ, RZ, RZ, P0, !PT ;  /* 0x000000ffff0d7210 */ /* 0x000fe400007fe4ff */
[----:B------:R-:W-:Y:S02]  /*4180*/  MOV R12, R9 ;  /* 0x00000009000c7202 */ /* 0x000fe40000000f00 */
[----:B------:R-:W-:Y:S01]  /*4190*/  IADD3 RZ, P0, PT, R5, R8, RZ ;  /* 0x0000000805ff7210 */ /* 0x000fe20007f1e0ff */
[----:B------:R-:W-:-:S04]  /*41a0*/  IMAD.WIDE.U32 R8, R6, 0x3, RZ ;  /* 0x0000000306087825 */ /* 0x000fc800078e00ff */
[----:B------:R-:W-:Y:S01]  /*41b0*/  IMAD.WIDE.U32.X R4, R15, 0x24924924, R12, P0 ;  /* 0x249249240f047825 */ /* 0x000fe200000e040c */
[----:B------:R-:W-:Y:S02]  /*41c0*/  LEA R13, R7, R7, 0x1 ;  /* 0x00000007070d7211 */ /* 0x000fe400078e08ff */
[----:B------:R-:W-:Y:S02]  /*41d0*/  IADD3 R17, P0, PT, R17, R4, RZ ;  /* 0x0000000411117210 */ /* 0x000fe40007f1e0ff */
[----:B------:R-:W-:Y:S02]  /*41e0*/  IADD3 R13, PT, PT, R9, R13, RZ ;  /* 0x0000000d090d7210 */ /* 0x000fe40007ffe0ff */
[----:B------:R-:W-:Y:S02]  /*41f0*/  LOP3.LUT R10, R17, 0x3, RZ, 0xc0, !PT ;  /* 0x00000003110a7812 */ /* 0x000fe400078ec0ff */
[----:B------:R-:W-:Y:S02]  /*4200*/  LEA.HI R30, P2, R13, R8, RZ, 0x1 ;  /* 0x000000080d1e7211 */ /* 0x000fe400078508ff */
[----:B------:R-:W-:-:S02]  /*4210*/  ISETP.NE.U32.AND P1, PT, R10, 0x3, PT ;  /* 0x000000030a00780c */ /* 0x000fc40003f25070 */
[----:B------:R-:W-:Y:S02]  /*4220*/  IADD3.X R4, PT, PT, RZ, R5, RZ, P0, !PT ;  /* 0x00000005ff047210 */ /* 0x000fe400007fe4ff */
[----:B------:R-:W-:Y:S02]  /*4230*/  ISETP.NE.AND.EX P1, PT, RZ, RZ, PT, P1 ;  /* 0x000000ffff00720c */ /* 0x000fe40003f25310 */
[----:B------:R-:W-:Y:S02]  /*4240*/  ISETP.GE.U32.AND P0, PT, R17, 0x3, PT ;  /* 0x000000031100780c */ /* 0x000fe40003f06070 */
[----:B------:R-:W-:Y:S02]  /*4250*/  IADD3.X R13, PT, PT, RZ, R13, RZ, P2, !PT ;  /* 0x0000000dff0d7210 */ /* 0x000fe400017fe4ff */
[----:B------:R-:W-:Y:S02]  /*4260*/  ISETP.GE.U32.AND.EX P0, PT, R4, RZ, PT, P0 ;  /* 0x000000ff0400720c */ /* 0x000fe40003f06100 */
[----:B------:R-:W-:-:S02]  /*4270*/  SHF.R.S64 R30, R30, 0x1, R13 ;  /* 0x000000011e1e7819 */ /* 0x000fc4000000100d */
[----:B------:R-:W-:-:S03]  /*4280*/  SHF.R.S32.HI R35, RZ, 0x1, R13 ;  /* 0x00000001ff237819 */ /* 0x000fc6000001140d */
[----:B------:R-:W-:Y:S06]  /*4290*/  @!P1 BRA `(.L_x_38) ;  /* 0x0000000000d89947 */ /* 0x000fec0003800000 */
[----:B------:R-:W0:Y:S01]  /*42a0*/  LDCU.64 UR4, c[0x0][0x3d8] ;  /* 0x00007b00ff0477ac */ /* 0x000e220008000a00 */
[----:B------:R-:W-:Y:S02]  /*42b0*/  IADD3 R9, PT, PT, R17, 0x1, RZ ;  /* 0x0000000111097810 */ /* 0x000fe40007ffe0ff */
[----:B------:R-:W-:Y:S01]  /*42c0*/  MOV R10, R2 ;  /* 0x00000002000a7202 */ /* 0x000fe20000000f00 */
[----:B------:R-:W1:Y:S01]  /*42d0*/  LDCU.64 UR8, c[0x0][0x390] ;  /* 0x00007200ff0877ac */ /* 0x000e620008000a00 */
[----:B------:R-:W-:Y:S02]  /*42e0*/  LOP3.LUT R9, R9, 0x3, RZ, 0xc0, !PT ;  /* 0x0000000309097812 */ /* 0x000fe400078ec0ff */
[C---:B------:R-:W-:Y:S01]  /*42f0*/  SHF.L.U32 R23, R2.reuse, 0x3, RZ ;  /* 0x0000000302177819 */ /* 0x040fe200000006ff */
[----:B------:R-:W2:Y:S01]  /*4300*/  LDCU.64 UR10, c[0x0][0x388] ;  /* 0x00007100ff0a77ac */ /* 0x000ea20008000a00 */
[--C-:B------:R-:W-:Y:S01]  /*4310*/  SHF.L.U64.HI R24, R2, 0x3, R11.reuse ;  /* 0x0000000302187819 */ /* 0x100fe2000001020b */
[----:B------:R-:W-:Y:S01]  /*4320*/  IMAD.WIDE.U32 R4, R9, 0x1c0, R10 ;  /* 0x000001c009047825 */ /* 0x000fe200078e000a */
[----:B------:R-:W-:-:S02]  /*4330*/  SHF.L.U32 R31, R7, 0x2, RZ ;  /* 0x00000002071f7819 */ /* 0x000fc400000006ff */
[----:B------:R-:W-:Y:S02]  /*4340*/  SHF.L.U64.HI R33, R3, 0x2, R0 ;  /* 0x0000000203217819 */ /* 0x000fe40000010200 */
[----:B------:R-:W-:Y:S02]  /*4350*/  SHF.L.U64.HI R29, R30, 0x2, R35 ;  /* 0x000000021e1d7819 */ /* 0x000fe40000010223 */
[C---:B0-----:R-:W-:Y:S01]  /*4360*/  LEA R27, P1, R2.reuse, UR4, 0x2 ;  /* 0x00000004021b7c11 */ /* 0x041fe2000f8210ff */
[----:B------:R-:W-:Y:S01]  /*4370*/  UMOV UR4, URZ ;  /* 0x000000ff00047c82 */ /* 0x000fe20008000000 */
[----:B-1----:R-:W-:Y:S02]  /*4380*/  IADD3 R25, P2, PT, R23, UR8, RZ ;  /* 0x0000000817197c10 */ /* 0x002fe4000ff5e0ff */
[----:B------:R-:W-:Y:S02]  /*4390*/  LEA.HI.X R28, R2, UR5, R11, 0x2, P1 ;  /* 0x00000005021c7c11 */ /* 0x000fe400088f140b */
[----:B------:R-:W-:-:S02]  /*43a0*/  IADD3 R11, PT, PT, R5, UR4, RZ ;  /* 0x00000004050b7c10 */ /* 0x000fc4000fffe0ff */
[----:B------:R-:W-:Y:S01]  /*43b0*/  MOV R2, R4 ;  /* 0x0000000400027202 */ /* 0x000fe20000000f00 */
[----:B------:R-:W-:Y:S01]  /*43c0*/  IMAD.WIDE.U32 R4, R6, 0x4, RZ ;  /* 0x0000000406047825 */ /* 0x000fe200078e00ff */
[C---:B------:R-:W-:Y:S02]  /*43d0*/  IADD3.X R26, PT, PT, R24.reuse, UR9, RZ, P2, !PT ;  /* 0x00000009181a7c10 */ /* 0x040fe400097fe4ff */
[----:B--2---:R-:W-:Y:S02]  /*43e0*/  IADD3 R23, P1, PT, R23, UR10, RZ ;  /* 0x0000000a17177c10 */ /* 0x004fe4000ff3e0ff */
[----:B------:R-:W-:Y:S02]  /*43f0*/  IADD3 R10, P2, PT, RZ, -R9, RZ ;  /* 0x80000009ff0a7210 */ /* 0x000fe40007f5e0ff */
[----:B------:R-:W-:Y:S02]  /*4400*/  IADD3.X R24, PT, PT, R24, UR11, RZ, P1, !PT ;  /* 0x0000000b18187c10 */ /* 0x000fe40008ffe4ff */
[----:B------:R-:W-:-:S02]  /*4410*/  IADD3 R31, PT, PT, R5, R31, RZ ;  /* 0x0000001f051f7210 */ /* 0x000fc40007ffe0ff */
[----:B------:R-:W-:-:S07]  /*4420*/  IADD3.X R22, PT, PT, RZ, -0x1, RZ, P2, !PT ;  /* 0xffffffffff167810 */ /* 0x000fce00017fe4ff */
.L_x_39:
[-C--:B0-----:R-:W-:Y:S02]  /*4430*/  LEA R12, P1, R3, R27.reuse, 0x2 ;  /* 0x0000001b030c7211 */ /* 0x081fe400078210ff */
[----:B------:R-:W-:Y:S02]  /*4440*/  IADD3 R14, P2, PT, R27, R4, RZ ;  /* 0x000000041b0e7210 */ /* 0x000fe40007f5e0ff */
[----:B------:R-:W-:Y:S02]  /*4450*/  LEA R16, P3, R30, R27, 0x2 ;  /* 0x0000001b1e107211 */ /* 0x000fe400078610ff */
[C---:B------:R-:W-:Y:S02]  /*4460*/  IADD3.X R13, PT, PT, R28.reuse, R33, RZ, P1, !PT ;  /* 0x000000211c0d7210 */ /* 0x040fe40000ffe4ff */
[----:B------:R-:W-:Y:S02]  /*4470*/  MOV R8, R27 ;  /* 0x0000001b00087202 */ /* 0x000fe40000000f00 */
[----:B------:R-:W-:Y:S01]  /*4480*/  MOV R9, R28 ;  /* 0x0000001c00097202 */ /* 0x000fe20000000f00 */
[----:B------:R0:W2:Y:S01]  /*4490*/  LDG.E R19, desc[UR6][R12.64] ;  /* 0x000000060c137981 */ /* 0x0000a2000c1e1900 */
[----:B------:R-:W-:-:S02]  /*44a0*/  IADD3.X R15, PT, PT, R28, R31, RZ, P2, !PT ;  /* 0x0000001f1c0f7210 */ /* 0x000fc400017fe4ff */
[----:B------:R-:W-:Y:S01]  /*44b0*/  IADD3.X R17, PT, PT, R28, R29, RZ, P3, !PT ;  /* 0x0000001d1c117210 */ /* 0x000fe20001ffe4ff */
[----:B------:R1:W2:Y:S04]  /*44c0*/  LDG.E R18, desc[UR6][R8.64] ;  /* 0x0000000608127981 */ /* 0x0002a8000c1e1900 */
[----:B------:R-:W3:Y:S04]  /*44d0*/  LDG.E R20, desc[UR6][R14.64] ;  /* 0x000000060e147981 */ /* 0x000ee8000c1e1900 */
[----:B------:R-:W3:Y:S01]  /*44e0*/  LDG.E R21, desc[UR6][R16.64] ;  /* 0x0000000610157981 */ /* 0x000ee2000c1e1900 */
[----:B0-----:R-:W-:-:S02]  /*44f0*/  MOV R12, R25 ;  /* 0x00000019000c7202 */ /* 0x001fc40000000f00 */
[----:B-1----:R-:W-:Y:S02]  /*4500*/  MOV R8, R23 ;  /* 0x0000001700087202 */ /* 0x002fe40000000f00 */
[----:B------:R-:W-:Y:S02]  /*4510*/  MOV R9, R24 ;  /* 0x0000001800097202 */ /* 0x000fe40000000f00 */
[----:B------:R-:W-:Y:S02]  /*4520*/  MOV R13, R26 ;  /* 0x0000001a000d7202 */ /* 0x000fe40000000f00 */
[----:B------:R-:W-:-:S04]  /*4530*/  IADD3 R10, P1, PT, R10, 0x1, RZ ;  /* 0x000000010a0a7810 */ /* 0x000fc80007f3e0ff */
[----:B------:R-:W-:Y:S02]  /*4540*/  IADD3.X R22, PT, PT, RZ, R22, RZ, P1, !PT ;  /* 0x00000016ff167210 */ /* 0x000fe40000ffe4ff */
[----:B------:R-:W-:-:S04]  /*4550*/  ISETP.NE.U32.AND P1, PT, R10, RZ, PT ;  /* 0x000000ff0a00720c */ /* 0x000fc80003f25070 */
[----:B------:R-:W-:Y:S02]  /*4560*/  ISETP.NE.AND.EX P1, PT, R22, RZ, PT, P1 ;  /* 0x000000ff1600720c */ /* 0x000fe40003f25310 */
[----:B------:R-:W-:Y:S02]  /*4570*/  IADD3 R27, P2, PT, R27, 0x700, RZ ;  /* 0x000007001b1b7810 */ /* 0x000fe40007f5e0ff */
[----:B------:R-:W-:Y:S02]  /*4580*/  IADD3 R25, P3, PT, R25, 0xe00, RZ ;  /* 0x00000e0019197810 */ /* 0x000fe40007f7e0ff */
[----:B------:R-:W-:Y:S02]  /*4590*/  IADD3 R23, P4, PT, R23, 0xe00, RZ ;  /* 0x00000e0017177810 */ /* 0x000fe40007f9e0ff */
[----:B------:R-:W-:Y:S02]  /*45a0*/  IADD3.X R28, PT, PT, RZ, R28, RZ, P2, !PT ;  /* 0x0000001cff1c7210 */ /* 0x000fe400017fe4ff */
[----:B------:R-:W-:-:S02]  /*45b0*/  IADD3.X R26, PT, PT, RZ, R26, RZ, P3, !PT ;  /* 0x0000001aff1a7210 */ /* 0x000fc40001ffe4ff */
[----:B------:R-:W-:Y:S01]  /*45c0*/  IADD3.X R24, PT, PT, RZ, R24, RZ, P4, !PT ;  /* 0x00000018ff187210 */ /* 0x000fe200027fe4ff */
[----:B--2---:R0:W-:Y:S04]  /*45d0*/  STG.E.64 desc[UR6][R8.64], R18 ;  /* 0x0000001208007986 */ /* 0x0041e8000c101b06 */
[----:B---3--:R0:W-:Y:S01]  /*45e0*/  STG.E.64 desc[UR6][R12.64], R20 ;  /* 0x000000140c007986 */ /* 0x0081e2000c101b06 */
[----:B------:R-:W-:Y:S05]  /*45f0*/  @P1 BRA `(.L_x_39) ;  /* 0xfffffffc008c1947 */ /* 0x000fea000383ffff */
.L_x_38:
[----:B------:R-:W-:Y:S05]  /*4600*/  BSYNC.RECONVERGENT B0 ;  /* 0x0000000000007941 */ /* 0x000fea0003800200 */
.L_x_37:
[----:B------:R-:W-:Y:S05]  /*4610*/  @!P0 EXIT ;  /* 0x000000000000894d */ /* 0x000fea0003800000 */
[C---:B------:R-:W-:Y:S01]  /*4620*/  SHF.L.U64.HI R4, R6.reuse, 0x2, R7 ;  /* 0x0000000206047819 */ /* 0x040fe20000010207 */
[----:B------:R-:W1:Y:S01]  /*4630*/  LDCU.64 UR4, c[0x0][0x3d8] ;  /* 0x00007b00ff0477ac */ /* 0x000e620008000a00 */
[----:B------:R-:W-:Y:S02]  /*4640*/  SHF.L.U32 R7, R6, 0x2, RZ ;  /* 0x0000000206077819 */ /* 0x000fe400000006ff */
[C---:B0-----:R-:W-:Y:S01]  /*4650*/  SHF.L.U64.HI R8, R30.reuse, 0x2, R35 ;  /* 0x000000021e087819 */ /* 0x041fe20000010223 */
[----:B------:R-:W0:Y:S01]  /*4660*/  LDCU.64 UR8, c[0x0][0x388] ;  /* 0x00007100ff0877ac */ /* 0x000e220008000a00 */
[----:B------:R-:W-:Y:S02]  /*4670*/  SHF.L.U32 R9, R30, 0x2, RZ ;  /* 0x000000021e097819 */ /* 0x000fe400000006ff */
[C---:B------:R-:W-:Y:S01]  /*4680*/  SHF.L.U64.HI R5, R3.reuse, 0x2, R0 ;  /* 0x0000000203057819 */ /* 0x040fe20000010200 */
[----:B------:R-:W2:Y:S01]  /*4690*/  LDCU.64 UR10, c[0x0][0x390] ;  /* 0x00007200ff0a77ac */ /* 0x000ea20008000a00 */
[----:B------:R-:W-:-:S07]  /*46a0*/  SHF.L.U32 R6, R3, 0x2, RZ ;  /* 0x0000000203067819 */ /* 0x000fce00000006ff */
.L_x_40:
[C---:B------:R-:W-:Y:S02]  /*46b0*/  SHF.L.U32 R10, R2.reuse, 0x2, RZ ;  /* 0x00000002020a7819 */ /* 0x040fe400000006ff */
[----:B---3--:R-:W-:Y:S02]  /*46c0*/  SHF.L.U64.HI R21, R2, 0x2, R11 ;  /* 0x0000000202157819 */ /* 0x008fe4000001020b */
[----:B-1----:R-:W-:-:S04]  /*46d0*/  IADD3 R12, P0, PT, R10, UR4, RZ ;  /* 0x000000040a0c7c10 */ /* 0x002fc8000ff1e0ff */
[----:B------:R-:W-:Y:S02]  /*46e0*/  IADD3.X R13, PT, PT, R21, UR5, RZ, P0, !PT ;  /* 0x00000005150d7c10 */ /* 0x000fe400087fe4ff */
[C---:B------:R-:W-:Y:S02]  /*46f0*/  IADD3 R14, P0, PT, R12.reuse, R6, RZ ;  /* 0x000000060c0e7210 */ /* 0x040fe40007f1e0ff */
[C---:B------:R-:W-:Y:S01]  /*4700*/  IADD3 R18, P1, PT, R12.reuse, R9, RZ ;  /* 0x000000090c127210 */ /* 0x040fe20007f3e0ff */
[----:B------:R1:W3:Y:S01]  /*4710*/  LDG.E R24, desc[UR6][R12.64] ;  /* 0x000000060c187981 */ /* 0x0002e2000c1e1900 */
[C---:B------:R-:W-:Y:S02]  /*4720*/  IADD3.X R15, PT, PT, R13.reuse, R5, RZ, P0, !PT ;  /* 0x000000050d0f7210 */ /* 0x040fe400007fe4ff */
[----:B------:R-:W-:Y:S02]  /*4730*/  IADD3 R16, P0, PT, R12, R7, RZ ;  /* 0x000000070c107210 */ /* 0x000fe40007f1e0ff */
[C---:B------:R-:W-:Y:S01]  /*4740*/  IADD3.X R19, PT, PT, R13.reuse, R8, RZ, P1, !PT ;  /* 0x000000080d137210 */ /* 0x040fe20000ffe4ff */
[----:B------:R4:W3:Y:S01]  /*4750*/  LDG.E R25, desc[UR6][R14.64] ;  /* 0x000000060e197981 */ /* 0x0008e2000c1e1900 */
[----:B------:R-:W-:-:S03]  /*4760*/  IADD3.X R17, PT, PT, R13, R4, RZ, P0, !PT ;  /* 0x000000040d117210 */ /* 0x000fc600007fe4ff */
[----:B------:R-:W5:Y:S04]  /*4770*/  LDG.E R27, desc[UR6][R18.64] ;  /* 0x00000006121b7981 */ /* 0x000f68000c1e1900 */
[----:B------:R4:W5:Y:S01]  /*4780*/  LDG.E R26, desc[UR6][R16.64] ;  /* 0x00000006101a7981 */ /* 0x000962000c1e1900 */
[C---:B------:R-:W-:Y:S02]  /*4790*/  SHF.L.U32 R33, R2.reuse, 0x3, RZ ;  /* 0x0000000302217819 */ /* 0x040fe400000006ff */
[----:B------:R-:W-:Y:S02]  /*47a0*/  SHF.L.U64.HI R34, R2, 0x3, R11 ;  /* 0x0000000302227819 */ /* 0x000fe4000001020b */
[----:B------:R-:W-:Y:S02]  /*47b0*/  LOP3.LUT R22, R33, 0xfffffff8, RZ, 0xc0, !PT ;  /* 0xfffffff821167812 */ /* 0x000fe400078ec0ff */
[----:B------:R-:W-:-:S02]  /*47c0*/  LOP3.LUT R10, R10, 0xfffffffc, RZ, 0xc0, !PT ;  /* 0xfffffffc0a0a7812 */ /* 0x000fc400078ec0ff */
[----:B-1----:R-:W-:Y:S02]  /*47d0*/  LOP3.LUT R12, R34, 0x3, RZ, 0xc0, !PT ;  /* 0x00000003220c7812 */ /* 0x002fe400078ec0ff */
[C---:B0-----:R-:W-:Y:S02]  /*47e0*/  IADD3 R20, P0, PT, R22.reuse, UR8, RZ ;  /* 0x0000000816147c10 */ /* 0x041fe4000ff1e0ff */
[----:B------:R-:W-:Y:S02]  /*47f0*/  LOP3.LUT R11, R21, 0x3, RZ, 0xc0, !PT ;  /* 0x00000003150b7812 */ /* 0x000fe400078ec0ff */
[----:B--2---:R-:W-:Y:S02]  /*4800*/  IADD3 R22, P1, PT, R22, UR10, RZ ;  /* 0x0000000a16167c10 */ /* 0x004fe4000ff3e0ff */
[----:B------:R-:W-:Y:S02]  /*4810*/  IADD3 R10, P2, PT, R10, UR4, RZ ;  /* 0x000000040a0a7c10 */ /* 0x000fe4000ff5e0ff */
[----:B------:R-:W-:-:S02]  /*4820*/  IADD3.X R21, PT, PT, R12, UR9, RZ, P0, !PT ;  /* 0x000000090c157c10 */ /* 0x000fc400087fe4ff */
[----:B------:R-:W-:Y:S02]  /*4830*/  IADD3.X R23, PT, PT, R12, UR11, RZ, P1, !PT ;  /* 0x0000000b0c177c10 */ /* 0x000fe40008ffe4ff */
[----:B------:R-:W-:Y:S02]  /*4840*/  IADD3.X R11, PT, PT, R11, UR5, RZ, P2, !PT ;  /* 0x000000050b0b7c10 */ /* 0x000fe400097fe4ff */
[C---:B----4-:R-:W-:Y:S02]  /*4850*/  IADD3 R14, P0, PT, R10.reuse, R6, RZ ;  /* 0x000000060a0e7210 */ /* 0x050fe40007f1e0ff */
[C---:B------:R-:W-:Y:S02]  /*4860*/  IADD3 R16, P1, PT, R10.reuse, R7, RZ ;  /* 0x000000070a107210 */ /* 0x040fe40007f3e0ff */
[----:B------:R-:W-:Y:S02]  /*4870*/  IADD3 R12, P2, PT, R10, R9, RZ ;  /* 0x000000090a0c7210 */ /* 0x000fe40007f5e0ff */
[----:B------:R-:W-:-:S02]  /*4880*/  IADD3.X R15, PT, PT, R11, R5, RZ, P0, !PT ;  /* 0x000000050b0f7210 */ /* 0x000fc400007fe4ff */
[C---:B------:R-:W-:Y:S02]  /*4890*/  IADD3.X R17, PT, PT, R11.reuse, R4, RZ, P1, !PT ;  /* 0x000000040b117210 */ /* 0x040fe40000ffe4ff */
[----:B------:R-:W-:Y:S01]  /*48a0*/  IADD3.X R13, PT, PT, R11, R8, RZ, P2, !PT ;  /* 0x000000080b0d7210 */ /* 0x000fe200017fe4ff */
[----:B---3--:R0:W-:Y:S04]  /*48b0*/  STG.E.64 desc[UR6][R20.64], R24 ;  /* 0x0000001814007986 */ /* 0x0081e8000c101b06 */
[----:B-----5:R1:W-:Y:S04]  /*48c0*/  STG.E.64 desc[UR6][R22.64], R26 ;  /* 0x0000001a16007986 */ /* 0x0203e8000c101b06 */
[----:B------:R-:W2:Y:S04]  /*48d0*/  LDG.E R28, desc[UR6][R10.64+0x700] ;  /* 0x000700060a1c7981 */ /* 0x000ea8000c1e1900 */
[----:B------:R-:W2:Y:S04]  /*48e0*/  LDG.E R29, desc[UR6][R14.64+0x700] ;  /* 0x000700060e1d7981 */ /* 0x000ea8000c1e1900 */
[----:B------:R-:W3:Y:S04]  /*48f0*/  LDG.E R30, desc[UR6][R16.64+0x700] ;  /* 0x00070006101e7981 */ /* 0x000ee8000c1e1900 */
[----:B------:R-:W3:Y:S01]  /*4900*/  LDG.E R31, desc[UR6][R12.64+0x700] ;  /* 0x000700060c1f7981 */ /* 0x000ee2000c1e1900 */
[----:B0-----:R-:W-:-:S04]  /*4910*/  IADD3 R20, P0, PT, R33, 0xe00, RZ ;  /* 0x00000e0021147810 */ /* 0x001fc80007f1e0ff */
[----:B------:R-:W-:Y:S02]  /*4920*/  IADD3.X R21, PT, PT, RZ, R34, RZ, P0, !PT ;  /* 0x00000022ff157210 */ /* 0x000fe400007fe4ff */
[----:B------:R-:W-:Y:S02]  /*4930*/  LOP3.LUT R20, R20, 0xfffffff8, RZ, 0xc0, !PT ;  /* 0xfffffff814147812 */ /* 0x000fe400078ec0ff */
[----:B------:R-:W-:Y:S02]  /*4940*/  LOP3.LUT R21, R21, 0x3, RZ, 0xc0, !PT ;  /* 0x0000000315157812 */ /* 0x000fe400078ec0ff */
[C---:B------:R-:W-:Y:S02]  /*4950*/  IADD3 R18, P0, PT, R20.reuse, UR8, RZ ;  /* 0x0000000814127c10 */ /* 0x040fe4000ff1e0ff */
[----:B------:R-:W-:Y:S02]  /*4960*/  IADD3 R20, P1, PT, R20, UR10, RZ ;  /* 0x0000000a14147c10 */ /* 0x000fe4000ff3e0ff */
[----:B------:R-:W-:-:S02]  /*4970*/  IADD3.X R19, PT, PT, R21, UR9, RZ, P0, !PT ;  /* 0x0000000915137c10 */ /* 0x000fc400087fe4ff */
[----:B------:R-:W-:-:S03]  /*4980*/  IADD3.X R21, PT, PT, R21, UR11, RZ, P1, !PT ;  /* 0x0000000b15157c10 */ /* 0x000fc60008ffe4ff */
[----:B--2---:R0:W-:Y:S04]  /*4990*/  STG.E.64 desc[UR6][R18.64], R28 ;  /* 0x0000001c12007986 */ /* 0x0041e8000c101b06 */
[----:B---3--:R2:W-:Y:S04]  /*49a0*/  STG.E.64 desc[UR6][R20.64], R30 ;  /* 0x0000001e14007986 */ /* 0x0085e8000c101b06 */
[----:B------:R-:W3:Y:S04]  /*49b0*/  LDG.E R24, desc[UR6][R10.64+0xe00] ;  /* 0x000e00060a187981 */ /* 0x000ee8000c1e1900 */
[----:B------:R-:W3:Y:S04]  /*49c0*/  LDG.E R25, desc[UR6][R14.64+0xe00] ;  /* 0x000e00060e197981 */ /* 0x000ee8000c1e1900 */
[----:B-1----:R-:W4:Y:S04]  /*49d0*/  LDG.E R26, desc[UR6][R16.64+0xe00] ;  /* 0x000e0006101a7981 */ /* 0x002f28000c1e1900 */
[----:B------:R-:W4:Y:S01]  /*49e0*/  LDG.E R27, desc[UR6][R12.64+0xe00] ;  /* 0x000e00060c1b7981 */ /* 0x000f22000c1e1900 */
[----:B------:R-:W-:-:S04]  /*49f0*/  IADD3 R23, P0, PT, R33, 0x1c00, RZ ;  /* 0x00001c0021177810 */ /* 0x000fc80007f1e0ff */
[----:B------:R-:W-:Y:S02]  /*4a00*/  IADD3.X R32, PT, PT, RZ, R34, RZ, P0, !PT ;  /* 0x00000022ff207210 */ /* 0x000fe400007fe4ff */
[----:B------:R-:W-:Y:S02]  /*4a10*/  LOP3.LUT R23, R23, 0xfffffff8, RZ, 0xc0, !PT ;  /* 0xfffffff817177812 */ /* 0x000fe400078ec0ff */
[----:B------:R-:W-:Y:S02]  /*4a20*/  LOP3.LUT R32, R32, 0x3, RZ, 0xc0, !PT ;  /* 0x0000000320207812 */ /* 0x000fe400078ec0ff */
[C---:B------:R-:W-:Y:S02]  /*4a30*/  IADD3 R22, P0, PT, R23.reuse, UR8, RZ ;  /* 0x0000000817167c10 */ /* 0x040fe4000ff1e0ff */
[----:B0-----:R-:W-:Y:S02]  /*4a40*/  IADD3 R18, P1, PT, R23, UR10, RZ ;  /* 0x0000000a17127c10 */ /* 0x001fe4000ff3e0ff */
[----:B------:R-:W-:-:S02]  /*4a50*/  IADD3.X R23, PT, PT, R32, UR9, RZ, P0, !PT ;  /* 0x0000000920177c10 */ /* 0x000fc400087fe4ff */
[----:B------:R-:W-:-:S03]  /*4a60*/  IADD3.X R19, PT, PT, R32, UR11, RZ, P1, !PT ;  /* 0x0000000b20137c10 */ /* 0x000fc60008ffe4ff */
[----:B---3--:R0:W-:Y:S04]  /*4a70*/  STG.E.64 desc[UR6][R22.64], R24 ;  /* 0x0000001816007986 */ /* 0x0081e8000c101b06 */
[----:B----4-:R3:W-:Y:S04]  /*4a80*/  STG.E.64 desc[UR6][R18.64], R26 ;  /* 0x0000001a12007986 */ /* 0x0107e8000c101b06 */
[----:B------:R1:W4:Y:S04]  /*4a90*/  LDG.E R28, desc[UR6][R10.64+0x1500] ;  /* 0x001500060a1c7981 */ /* 0x000328000c1e1900 */
[----:B------:R-:W4:Y:S04]  /*4aa0*/  LDG.E R29, desc[UR6][R14.64+0x1500] ;  /* 0x001500060e1d7981 */ /* 0x000f28000c1e1900 */
[----:B--2---:R-:W2:Y:S04]  /*4ab0*/  LDG.E R30, desc[UR6][R16.64+0x1500] ;  /* 0x00150006101e7981 */ /* 0x004ea8000c1e1900 */
[----:B------:R-:W2:Y:S01]  /*4ac0*/  LDG.E R31, desc[UR6][R12.64+0x1500] ;  /* 0x001500060c1f7981 */ /* 0x000ea2000c1e1900 */
[----:B------:R-:W-:-:S04]  /*4ad0*/  IADD3 R21, P0, PT, R33, 0x2a00, RZ ;  /* 0x00002a0021157810 */ /* 0x000fc80007f1e0ff */
[----:B------:R-:W-:Y:S02]  /*4ae0*/  IADD3.X R32, PT, PT, RZ, R34, RZ, P0, !PT ;  /* 0x00000022ff207210 */ /* 0x000fe400007fe4ff */
[----:B------:R-:W-:Y:S02]  /*4af0*/  LOP3.LUT R21, R21, 0xfffffff8, RZ, 0xc0, !PT ;  /* 0xfffffff815157812 */ /* 0x000fe400078ec0ff */
[----:B------:R-:W-:Y:S02]  /*4b00*/  LOP3.LUT R32, R32, 0x3, RZ, 0xc0, !PT ;  /* 0x0000000320207812 */ /* 0x000fe400078ec0ff */
[C---:B------:R-:W-:Y:S02]  /*4b10*/  IADD3 R20, P0, PT, R21.reuse, UR8, RZ ;  /* 0x0000000815147c10 */ /* 0x040fe4000ff1e0ff */
[----:B0-----:R-:W-:Y:S02]  /*4b20*/  IADD3 R22, P1, PT, R21, UR10, RZ ;  /* 0x0000000a15167c10 */ /* 0x001fe4000ff3e0ff */
[----:B------:R-:W-:-:S02]  /*4b30*/  IADD3.X R21, PT, PT, R32, UR9, RZ, P0, !PT ;  /* 0x0000000920157c10 */ /* 0x000fc400087fe4ff */
[----:B------:R-:W-:Y:S02]  /*4b40*/  IADD3.X R23, PT, PT, R32, UR11, RZ, P1, !PT ;  /* 0x0000000b20177c10 */ /* 0x000fe40008ffe4ff */
[----:B------:R-:W-:-:S04]  /*4b50*/  IADD3 R2, PT, PT, R2, 0x700, RZ ;  /* 0x0000070002027810 */ /* 0x000fc80007ffe0ff */
[----:B------:R-:W-:-:S04]  /*4b60*/  ISETP.GT.U32.AND P0, PT, R3, R2, PT ;  /* 0x000000020300720c */ /* 0x000fc80003f04070 */
[----:B------:R-:W-:Y:S01]  /*4b70*/  ISETP.GT.AND.EX P0, PT, R0, RZ, PT, P0 ;  /* 0x000000ff0000720c */ /* 0x000fe20003f04300 */
[----:B-1----:R-:W-:Y:S01]  /*4b80*/  HFMA2 R11, -RZ, RZ, 0, 0 ;  /* 0x00000000ff0b7431 */ /* 0x002fe200000001ff */
[----:B----4-:R3:W-:Y:S04]  /*4b90*/  STG.E.64 desc[UR6][R20.64], R28 ;  /* 0x0000001c14007986 */ /* 0x0107e8000c101b06 */
[----:B--2---:R3:W-:Y:S07]  /*4ba0*/  STG.E.64 desc[UR6][R22.64], R30 ;  /* 0x0000001e16007986 */ /* 0x0047ee000c101b06 */
[----:B------:R-:W-:Y:S05]  /*4bb0*/  @P0 BRA `(.L_x_40) ;  /* 0xfffffff800bc0947 */ /* 0x000fea000383ffff */
[----:B------:R-:W-:Y:S05]  /*4bc0*/  EXIT ;  /* 0x000000000000794d */ /* 0x000fea0003800000 */
.L_x_41:
        /* <DEDUP_REMOVED lines=11> */
.L_x_4493:


//--------------------- .text._Z35group_norm_nhwc_bwd_one_pass_kernelI11Bf16IOFp32WLi128ELi56ELi448EEv26Group_norm_nhwc_bwd_params --------------------------
	.section	.text._Z35group_norm_nhwc_bwd_one_pass_kernelI11Bf16IOFp32WLi128ELi56ELi448EEv26Group_norm_nhwc_bwd_params,"ax",@progbits
	.align	128
        .global         _Z35group_norm_nhwc_bwd_one_pass_kernelI11Bf16IOFp32WLi128ELi56ELi448EEv26Group_norm_nhwc_bwd_params
        .type           _Z35group_norm_nhwc_bwd_one_pass_kernelI11Bf16IOFp32WLi128ELi56ELi448EEv26Group_norm_nhwc_bwd_params,@function
        .size           _Z35group_norm_nhwc_bwd_one_pass_kernelI11Bf16IOFp32WLi128ELi56ELi448EEv26Group_norm_nhwc_bwd_params,(.L_x_4494 - _Z35group_norm_nhwc_bwd_one_pass_kernelI11Bf16IOFp32WLi128ELi56ELi448EEv26Group_norm_nhwc_bwd_params)
        .other          _Z35group_norm_nhwc_bwd_one_pass_kernelI11Bf16IOFp32WLi128ELi56ELi448EEv26Group_norm_nhwc_bwd_params,@"STO_CUDA_ENTRY STV_DEFAULT"
_Z35group_norm_nhwc_bwd_one_pass_kernelI11Bf16IOFp32WLi128ELi56ELi448EEv26Group_norm_nhwc_bwd_params:
.text._Z35group_norm_nhwc_bwd_one_pass_kernelI11Bf16IOFp32WLi128ELi56ELi448EEv26Group_norm_nhwc_bwd_params:
        /* <DEDUP_REMOVED lines=12> */
[----:B------:R-:W-:Y:S01]  /*00c0*/  UMOV UR5, 0x400 ;  /* 0x0000040000057882 */ /* 0x000fe20000000000 */
[----:B------:R-:W-:Y:S01]  /*00d0*/  SHF.R.U32.HI R66, RZ, 0x2, R4 ;  /* 0x00000002ff427819 */ /* 0x000fe20000011604 */
[----:B------:R-:W-:Y:S01]  /*00e0*/  UIADD3 UR6, UPT, UPT, UR5, 0x90, URZ ;  /* 0x0000009005067890 */ /* 0x000fe2000fffe0ff */
[----:B------:R-:W-:Y:S02]  /*00f0*/  IMAD R5, R0, 0x925, RZ ;  /* 0x0000092500057824 */ /* 0x000fe400078e02ff */
[----:B------:R-:W-:Y:S01]  /*0100*/  HFMA2 R55, -RZ, RZ, 0, 0 ;  /* 0x00000000ff377431 */ /* 0x000fe200000001ff */
[----:B------:R-:W1:Y:S01]  /*0110*/  S2R R0, SR_LANEID ;  /* 0x0000000000007919 */ /* 0x000e620000000000 */
[----:B------:R-:W-:Y:S01]  /*0120*/  MOV R54, R6 ;  /* 0x0000000600367202 */ /* 0x000fe20000000f00 */
[----:B------:R-:W2:Y:S01]  /*0130*/  S2UR UR7, SR_CgaCtaId ;  /* 0x00000000000779c3 */ /* 0x000ea20000008800 */
[----:B------:R-:W-:Y:S01]  /*0140*/  SHF.R.U32.HI R5, RZ, 0x10, R5 ;  /* 0x00000010ff057819 */ /* 0x000fe20000011605 */
[----:B------:R-:W3:Y:S01]  /*0150*/  LDCU.U8 UR11, c[0x0][0x414] ;  /* 0x00008280ff0b77ac */ /* 0x000ee20008000000 */
[----:B------:R-:W-:-:S02]  /*0160*/  LOP3.LUT R66, R66, 0xf8, RZ, 0xc0, !PT ;  /* 0x000000f842427812 */ /* 0x000fc400078ec0ff */
[----:B------:R-:W-:-:S03]  /*0170*/  PRMT R7, R5, 0x9910, RZ ;  /* 0x0000991005077816 */ /* 0x000fc600000000ff */
[----:B------:R-:W4:Y:S02]  /*0180*/  LDC R3, c[0x0][0x374] ;  /* 0x0000dd00ff037b82 */ /* 0x000f240000000800 */
[----:B------:R-:W-:-:S05]  /*0190*/  IMAD R7, R7, 0x1c, RZ ;  /* 0x0000001c07077824 */ /* 0x000fca00078e02ff */
[----:B------:R-:W-:Y:S01]  /*01a0*/  IADD3 R15, PT, PT, RZ, -R7, RZ ;  /* 0x80000007ff0f7210 */ /* 0x000fe20007ffe0ff */
[----:B------:R-:W5:Y:S01]  /*01b0*/  LDC R2, c[0x0][0x370] ;  /* 0x0000dc00ff027b82 */ /* 0x000f620000000800 */
[----:B0-----:R-:W-:Y:S02]  /*01c0*/  IMAD R69, R8, UR10, R5 ;  /* 0x0000000a08457c24 */ /* 0x001fe4000f8e0205 */
[----:B------:R-:W-:-:S03]  /*01d0*/  PRMT R15, R15, 0x7710, RZ ;  /* 0x000077100f0f7816 */ /* 0x000fc600000000ff */
[C---:B------:R-:W-:Y:S01]  /*01e0*/  IADD3 R63, PT, PT, R69.reuse, 0x10, RZ ;  /* 0x00000010453f7810 */ /* 0x040fe20007ffe0ff */
[----:B--2---:R-:W-:Y:S01]  /*01f0*/  ULEA UR6, UR7, UR6, 0x18 ;  /* 0x0000000607067291 */ /* 0x004fe2000f8ec0ff */
[C---:B------:R-:W-:Y:S01]  /*0200*/  IADD3 R62, PT, PT, R69.reuse, 0x20, RZ ;  /* 0x00000020453e7810 */ /* 0x040fe20007ffe0ff */
[----:B------:R-:W-:Y:S01]  /*0210*/  ULEA UR5, UR7, UR5, 0x18 ;  /* 0x0000000507057291 */ /* 0x000fe2000f8ec0ff */
[C---:B------:R-:W-:Y:S02]  /*0220*/  IADD3 R61, PT, PT, R69.reuse, 0x30, RZ ;  /* 0x00000030453d7810 */ /* 0x040fe40007ffe0ff */
[C---:B------:R-:W-:Y:S02]  /*0230*/  IADD3 R60, PT, PT, R69.reuse, 0x40, RZ ;  /* 0x00000040453c7810 */ /* 0x040fe40007ffe0ff */
[----:B------:R-:W-:Y:S01]  /*0240*/  IADD3 R59, PT, PT, R69, 0x50, RZ ;  /* 0x00000050453b7810 */ /* 0x000fe20007ffe0ff */
[--C-:B----4-:R-:W-:Y:S01]  /*0250*/  IMAD R65, R3, UR10, R6.reuse ;  /* 0x0000000a03417c24 */ /* 0x110fe2000f8e0206 */
[----:B------:R-:W-:Y:S01]  /*0260*/  IADD3 R58, PT, PT, R69, 0x60, RZ ;  /* 0x00000060453a7810 */ /* 0x000fe20007ffe0ff */
[----:B------:R-:W-:Y:S01]  /*0270*/  IMAD R56, R3, 0x7, R6 ;  /* 0x0000000703387824 */ /* 0x000fe200078e0206 */
[----:B------:R-:W-:-:S02]  /*0280*/  IADD3 R57, PT, PT, R69, 0x70, RZ ;  /* 0x0000007045397810 */ /* 0x000fc40007ffe0ff */
[----:B------:R-:W-:Y:S02]  /*0290*/  IADD3 R68, PT, PT, R15, R4, RZ ;  /* 0x000000040f447210 */ /* 0x000fe40007ffe0ff */
[----:B------:R-:W-:Y:S02]  /*02a0*/  LEA R67, R4, UR6, 0x4 ;  /* 0x0000000604437c11 */ /* 0x000fe4000f8e20ff */
[----:B-----5:R-:W-:Y:S02]  /*02b0*/  LOP3.LUT R64, R2, 0x7, RZ, 0xc0, !PT ;  /* 0x0000000702407812 */ /* 0x020fe400078ec0ff */
[----:B------:R-:W-:Y:S02]  /*02c0*/  SHF.R.S32.HI R5, RZ, 0x1f, R69 ;  /* 0x0000001fff057819 */ /* 0x000fe40000011445 */
[----:B------:R-:W-:Y:S02]  /*02d0*/  SHF.R.S32.HI R7, RZ, 0x1f, R63 ;  /* 0x0000001fff077819 */ /* 0x000fe4000001143f */
[----:B------:R-:W-:-:S02]  /*02e0*/  SHF.R.S32.HI R9, RZ, 0x1f, R62 ;  /* 0x0000001fff097819 */ /* 0x000fc4000001143e */
[----:B------:R-:W-:Y:S02]  /*02f0*/  SHF.R.S32.HI R11, RZ, 0x1f, R61 ;  /* 0x0000001fff0b7819 */ /* 0x000fe4000001143d */
[----:B------:R-:W-:Y:S02]  /*0300*/  SHF.R.S32.HI R13, RZ, 0x1f, R60 ;  /* 0x0000001fff0d7819 */ /* 0x000fe4000001143c */
[----:B------:R-:W-:Y:S02]  /*0310*/  SHF.R.S32.HI R15, RZ, 0x1f, R59 ;  /* 0x0000001fff0f7819 */ /* 0x000fe4000001143b */
[----:B------:R-:W-:Y:S02]  /*0320*/  SHF.R.S32.HI R17, RZ, 0x1f, R58 ;  /* 0x0000001fff117819 */ /* 0x000fe4000001143a */
[----:B------:R-:W-:Y:S02]  /*0330*/  SHF.R.S32.HI R19, RZ, 0x1f, R57 ;  /* 0x0000001fff137819 */ /* 0x000fe40000011439 */
[----:B-1-3--:R-:W-:-:S07]  /*0340*/  SHF.L.U32 R68, R68, 0x1, RZ ;  /* 0x0000000144447819 */ /* 0x00afce00000006ff */
.L_x_85:
[----:B0-----:R-:W0:Y:S01]  /*0350*/  LDC R27, c[0x0][0x410] ;  /* 0x00010400ff1b7b82 */ /* 0x001e220000000800 */
[----:B-1----:R-:W1:Y:S01]  /*0360*/  LDCU.128 UR12, c[0x0][0x400] ;  /* 0x00008000ff0c77ac */ /* 0x002e620008000c00 */
[----:B------:R-:W-:Y:S02]  /*0370*/  ISETP.GE.AND P2, PT, R54, RZ, PT ;  /* 0x000000ff3600720c */ /* 0x000fe40003f46270 */
[----:B------:R-:W-:Y:S02]  /*0380*/  LOP3.LUT R32, R68, 0xffff, RZ, 0xc0, !PT ;  /* 0x0000ffff44207812 */ /* 0x000fe400078ec0ff */
[----:B-1----:R-:W-:-:S04]  /*0390*/  ISETP.GE.U32.AND P0, PT, R63, UR12, PT ;  /* 0x0000000c3f007c0c */ /* 0x002fc8000bf06070 */
[----:B------:R-:W-:Y:S02]  /*03a0*/  ISETP.GE.AND.EX P0, PT, R7, UR13, PT, P0 ;  /* 0x0000000d07007c0c */ /* 0x000fe4000bf06300 */
[----:B0-----:R-:W-:-:S04]  /*03b0*/  IABS R23, R27 ;  /* 0x0000001b00177213 */ /* 0x001fc80000000000 */
[----:B------:R-:W0:Y:S07]  /*03c0*/  I2F.RP R8, R23 ;  /* 0x0000001700087306 */ /* 0x000e2e0000209400 */
[----:B--2---:R-:W1:Y:S01]  /*03d0*/  @!P0 LDC.64 R30, c[0x0][0x398] ;  /* 0x0000e600ff1e8b82 */ /* 0x004e620000000a00 */
[----:B0-----:R-:W0:Y:S02]  /*03e0*/  MUFU.RCP R8, R8 ;  /* 0x0000000800087308 */ /* 0x001e240000001000 */
[----:B0-----:R-:W-:-:S06]  /*03f0*/  IADD3 R20, PT, PT, R8, 0xffffffe, RZ ;  /* 0x0ffffffe08147810 */ /* 0x001fcc0007ffe0ff */
[----:B---3--:R0:W2:Y:S02]  /*0400*/  F2I.FTZ.U32.TRUNC.NTZ R21, R20 ;  /* 0x0000001400157305 */ /* 0x0080a4000021f000 */
[----:B0-----:R-:W-:Y:S02]  /*0410*/  MOV R20, RZ ;  /* 0x000000ff00147202 */ /* 0x001fe40000000f00 */
[----:B--2---:R-:W-:-:S05]  /*0420*/  IADD3 R10, PT, PT, RZ, -R21, RZ ;  /* 0x80000015ff0a7210 */ /* 0x004fca0007ffe0ff */
[----:B------:R-:W-:Y:S01]  /*0430*/  IMAD R25, R10, R23, RZ ;  /* 0x000000170a197224 */ /* 0x000fe200078e02ff */
[----:B------:R-:W-:-:S03]  /*0440*/  IABS R10, R54 ;  /* 0x00000036000a7213 */ /* 0x000fc60000000000 */
[----:B------:R-:W-:Y:S02]  /*0450*/  IMAD.HI.U32 R21, R21, R25, R20 ;  /* 0x0000001915157227 */ /* 0x000fe400078e0014 */
[----:B------:R-:W0:Y:S04]  /*0460*/  @!P0 LDC.64 R24, c[0x0][0x3f8] ;  /* 0x0000fe00ff188b82 */ /* 0x000e280000000a00 */
        /* <DEDUP_REMOVED lines=10> */
[----:B------:R-:W-:-:S04]  /*0510*/  IADD3 R23, PT, PT, R8, -R23, RZ ;  /* 0x8000001708177210 */ /* 0x000fc80007ffe0ff */
[----:B------:R-:W-:Y:S02]  /*0520*/  SEL R8, R23, R8, !P4 ;  /* 0x0000000817087207 */ /* 0x000fe40006000000 */
[----:B------:R-:W-:Y:S02]  /*0530*/  ISETP.NE.AND P4, PT, R27, RZ, PT ;  /* 0x000000ff1b00720c */ /* 0x000fe40003f85270 */
[----:B------:R-:W-:Y:S02]  /*0540*/  LOP3.LUT R23, RZ, R27, RZ, 0x33, !PT ;  /* 0x0000001bff177212 */ /* 0x000fe400078e33ff */
[----:B------:R-:W-:Y:S01]  /*0550*/  @P3 IADD3 R21, PT, PT, R21, 0x1, RZ ;  /* 0x0000000115153810 */ /* 0x000fe20007ffe0ff */
[----:B------:R-:W2:Y:S01]  /*0560*/  @!P0 LDC.64 R26, c[0x0][0x3a0] ;  /* 0x0000e800ff1a8b82 */ /* 0x000ea20000000a00 */
[----:B------:R-:W-:Y:S02]  /*0570*/  @!P2 IADD3 R8, PT, PT, -R8, RZ, RZ ;  /* 0x000000ff0808a210 */ /* 0x000fe40007ffe1ff */
[----:B------:R-:W-:-:S02]  /*0580*/  @!P1 IADD3 R21, PT, PT, -R21, RZ, RZ ;  /* 0x000000ff15159210 */ /* 0x000fc40007ffe1ff */
[C---:B------:R-:W-:Y:S02]  /*0590*/  SEL R87, R23.reuse, R8, !P4 ;  /* 0x0000000817577207 */ /* 0x040fe40006000000 */
[----:B------:R-:W-:Y:S02]  /*05a0*/  ISETP.GE.U32.AND P3, PT, R62, UR12, PT ;  /* 0x0000000c3e007c0c */ /* 0x000fe4000bf66070 */
[----:B------:R-:W-:Y:S01]  /*05b0*/  SEL R23, R23, R21, !P4 ;  /* 0x0000001517177207 */ /* 0x000fe20006000000 */
[----:B------:R-:W-:Y:S01]  /*05c0*/  IMAD R21, R87, 0x38, RZ ;  /* 0x0000003857157824 */ /* 0x000fe200078e02ff */
[----:B------:R-:W-:Y:S02]  /*05d0*/  ISETP.GE.AND.EX P3, PT, R9, UR13, PT, P3 ;  /* 0x0000000d09007c0c */ /* 0x000fe4000bf66330 */
[----:B------:R-:W-:Y:S02]  /*05e0*/  SHF.R.S32.HI R8, RZ, 0x1f, R23 ;  /* 0x0000001fff087819 */ /* 0x000fe40000011417 */
[----:B------:R-:W-:-:S02]  /*05f0*/  IADD3 R90, P1, PT, R32, R21, RZ ;  /* 0x00000015205a7210 */ /* 0x000fc40007f3e0ff */
[----:B------:R-:W-:Y:S01]  /*0600*/  ISETP.GE.U32.AND P2, PT, R61, UR12, PT ;  /* 0x0000000c3d007c0c */ /* 0x000fe2000bf46070 */
[----:B------:R-:W-:Y:S01]  /*0610*/  IMAD R8, R8, UR14, RZ ;  /* 0x0000000e08087c24 */ /* 0x000fe2000f8e02ff */
[----:B------:R-:W-:Y:S02]  /*0620*/  LEA.HI.X.SX32 R91, R21, RZ, 0x1, P1 ;  /* 0x000000ff155b7211 */ /* 0x000fe400008f0eff */
[----:B------:R-:W-:Y:S01]  /*0630*/  ISETP.GE.AND.EX P2, PT, R11, UR13, PT, P2 ;  /* 0x0000000d0b007c0c */ /* 0x000fe2000bf46320 */
[C---:B------:R-:W-:Y:S02]  /*0640*/  IMAD R89, R23.reuse, UR15, R8 ;  /* 0x0000000f17597c24 */ /* 0x040fe4000f8e0208 */
[----:B------:R-:W-:Y:S01]  /*0650*/  IMAD.WIDE.U32 R90, R23, UR14, R90 ;  /* 0x0000000e175a7c25 */ /* 0x000fe2000f8e005a */
[----:B------:R-:W3:Y:S03]  /*0660*/  @!P3 LDC.64 R28, c[0x0][0x3f8] ;  /* 0x0000fe00ff1cbb82 */ /* 0x000ee60000000a00 */
[----:B0-----:R-:W-:Y:S01]  /*0670*/  @!P0 IMAD R8, R7, R24, RZ ;  /* 0x0000001807088224 */ /* 0x001fe200078e02ff */
[----:B------:R-:W-:-:S02]  /*0680*/  IADD3 R89, PT, PT, R91, R89, RZ ;  /* 0x000000595b597210 */ /* 0x000fc40007ffe0ff */
[----:B------:R-:W-:Y:S01]  /*0690*/  @!P0 MOV R88, R90 ;  /* 0x0000005a00588202 */ /* 0x000fe20000000f00 */
[C---:B------:R-:W-:Y:S01]  /*06a0*/  @!P0 IMAD R25, R63.reuse, R25, R8 ;  /* 0x000000193f198224 */ /* 0x040fe200078e0208 */
[----:B------:R-:W0:Y:S03]  /*06b0*/  @!P3 LDC.64 R34, c[0x0][0x3a0] ;  /* 0x0000e800ff22bb82 */ /* 0x000e260000000a00 */
[----:B------:R-:W-:-:S05]  /*06c0*/  @!P0 IMAD.WIDE.U32 R22, R63, R24, R88 ;  /* 0x000000183f168225 */ /* 0x000fca00078e0058 */
[----:B------:R-:W-:Y:S01]  /*06d0*/  @!P0 IADD3 R23, PT, PT, R23, R25, RZ ;  /* 0x0000001917178210 */ /* 0x000fe20007ffe0ff */
[----:B------:R-:W4:Y:S01]  /*06e0*/  @!P2 LDC.64 R38, c[0x0][0x3f8] ;  /* 0x0000fe00ff26ab82 */ /* 0x000f220000000a00 */
[C---:B------:R-:W-:Y:S02]  /*06f0*/  @!P0 SHF.L.U32 R25, R22.reuse, 0x1, RZ ;  /* 0x0000000116198819 */ /* 0x040fe400000006ff */
[----:B------:R-:W-:Y:S02]  /*0700*/  @!P0 SHF.L.U64.HI R10, R22, 0x1, R23 ;  /* 0x00000001160a8819 */ /* 0x000fe40000010217 */
[----:B--2---:R-:W-:Y:S02]  /*0710*/  @!P0 IADD3 R22, P1, PT, R25, R26, RZ ;  /* 0x0000001a19168210 */ /* 0x004fe40007f3e0ff */
[----:B------:R-:W-:Y:S01]  /*0720*/  @!P3 MOV R26, R90 ;  /* 0x0000005a001ab202 */ /* 0x000fe20000000f00 */
[----:B---3--:R-:W-:Y:S01]  /*0730*/  @!P3 IMAD R8, R9, R28, RZ ;  /* 0x0000001c0908b224 */ /* 0x008fe200078e02ff */
[----:B------:R-:W-:Y:S01]  /*0740*/  @!P0 IADD3.X R23, PT, PT, R10, R27, RZ, P1, !PT ;  /* 0x0000001b0a178210 */ /* 0x000fe20000ffe4ff */
[----:B------:R-:W2:Y:S01]  /*0750*/  @!P3 LDC.64 R36, c[0x0][0x398] ;  /* 0x0000e600ff24bb82 */ /* 0x000ea20000000a00 */
[----:B------:R-:W-:Y:S01]  /*0760*/  @!P3 MOV R27, R89 ;  /* 0x00000059001bb202 */ /* 0x000fe20000000f00 */
[----:B------:R-:W-:Y:S01]  /*0770*/  @!P3 IMAD R29, R62, R29, R8 ;  /* 0x0000001d3e1db224 */ /* 0x000fe200078e0208 */
[----:B------:R-:W-:-:S02]  /*0780*/  ISETP.GE.U32.AND P1, PT, R60, UR12, PT ;  /* 0x0000000c3c007c0c */ /* 0x000fc4000bf26070 */
[----:B-1----:R-:W-:Y:S01]  /*0790*/  @!P0 IADD3 R24, P4, PT, R25, R30, RZ ;  /* 0x0000001e19188210 */ /* 0x002fe20007f9e0ff */
[----:B------:R-:W-:Y:S01]  /*07a0*/  @!P3 IMAD.WIDE.U32 R26, R62, R28, R26 ;  /* 0x0000001c3e1ab225 */ /* 0x000fe200078e001a */
[----:B------:R-:W-:Y:S01]  /*07b0*/  ISETP.GE.AND.EX P1, PT, R13, UR13, PT, P1 ;  /* 0x0000000d0d007c0c */ /* 0x000fe2000bf26310 */
[----:B------:R-:W1:Y:S01]  /*07c0*/  @!P2 LDC.64 R42, c[0x0][0x398] ;  /* 0x0000e600ff2aab82 */ /* 0x000e620000000a00 */
[----:B------:R-:W-:Y:S02]  /*07d0*/  MOV R8, RZ ;  /* 0x000000ff00087202 */ /* 0x000fe40000000f00 */
[----:B------:R-:W-:Y:S02]  /*07e0*/  @!P3 IADD3 R27, PT, PT, R27, R29, RZ ;  /* 0x0000001d1b1bb210 */ /* 0x000fe40007ffe0ff */
[----:B------:R-:W-:Y:S02]  /*07f0*/  @!P3 SHF.L.U32 R29, R26, 0x1, RZ ;  /* 0x000000011a1db819 */ /* 0x000fe400000006ff */
[----:B------:R-:W-:Y:S01]  /*0800*/  @!P0 IADD3.X R25, PT, PT, R10, R31, RZ, P4, !PT ;  /* 0x0000001f0a198210 */ /* 0x000fe200027fe4ff */
[----:B------:R3:W2:Y:S01]  /*0810*/  @!P0 LDG.E R8, desc[UR8][R22.64] ;  /* 0x0000000816088981 */ /* 0x0006a2000c1e1900 */
[----:B------:R-:W-:-:S02]  /*0820*/  MOV R10, RZ ;  /* 0x000000ff000a7202 */ /* 0x000fc40000000f00 */
[----:B------:R-:W-:Y:S01]  /*0830*/  @!P3 SHF.L.U64.HI R12, R26, 0x1, R27 ;  /* 0x000000011a0cb819 */ /* 0x000fe2000001021b */
[----:B------:R-:W1:Y:S01]  /*0840*/  @!P1 LDC.64 R44, c[0x0][0x3f8] ;  /* 0x0000fe00ff2c9b82 */ /* 0x000e620000000a00 */
[----:B0-----:R-:W-:Y:S02]  /*0850*/  @!P3 IADD3 R26, P4, PT, R29, R34, RZ ;  /* 0x000000221d1ab210 */ /* 0x001fe40007f9e0ff */
[----:B------:R-:W2:Y:S01]  /*0860*/  @!P0 LDG.E R10, desc[UR8][R24.64] ;  /* 0x00000008180a8981 */ /* 0x000ea2000c1e1900 */
[----:B----4-:R-:W-:Y:S01]  /*0870*/  @!P2 IMAD R14, R11, R38, RZ ;  /* 0x000000260b0ea224 */ /* 0x010fe200078e02ff */
[----:B------:R-:W-:Y:S02]  /*0880*/  @!P3 IADD3.X R27, PT, PT, R12, R35, RZ, P4, !PT ;  /* 0x000000230c1bb210 */ /* 0x000fe400027fe4ff */
[----:B------:R-:W-:Y:S01]  /*0890*/  ISETP.GE.U32.AND P0, PT, R59, UR12, PT ;  /* 0x0000000c3b007c0c */ /* 0x000fe2000bf06070 */
[----:B------:R-:W0:Y:S01]  /*08a0*/  @!P2 LDC.64 R34, c[0x0][0x3a0] ;  /* 0x0000e800ff22ab82 */ /* 0x000e220000000a00 */
[----:B---3--:R-:W-:-:S02]  /*08b0*/  @!P2 MOV R22, R90 ;  /* 0x0000005a0016a202 */ /* 0x008fc40000000f00 */
[----:B------:R-:W-:Y:S02]  /*08c0*/  ISETP.GE.AND.EX P0, PT, R15, UR13, PT, P0 ;  /* 0x0000000d0f007c0c */ /* 0x000fe4000bf06300 */
[----:B------:R-:W-:Y:S02]  /*08d0*/  @!P2 MOV R23, R89 ;  /* 0x000000590017a202 */ /* 0x000fe40000000f00 */
[----:B--2---:R-:W-:Y:S01]  /*08e0*/  @!P3 IADD3 R28, P5, PT, R29, R36, RZ ;  /* 0x000000241d1cb210 */ /* 0x004fe20007fbe0ff */
[C---:B------:R-:W-:Y:S01]  /*08f0*/  @!P2 IMAD R31, R61.reuse, R39, R14 ;  /* 0x000000273d1fa224 */ /* 0x040fe200078e020e */
[----:B------:R-:W-:Y:S01]  /*0900*/  MOV R14, RZ ;  /* 0x000000ff000e7202 */ /* 0x000fe20000000f00 */
[----:B------:R-:W-:Y:S01]  /*0910*/  @!P2 IMAD.WIDE.U32 R22, R61, R38, R22 ;  /* 0x000000263d16a225 */ /* 0x000fe200078e0016 */
[----:B------:R-:W-:Y:S02]  /*0920*/  @!P3 IADD3.X R29, PT, PT, R12, R37, RZ, P5, !PT ;  /* 0x000000250c1db210 */ /* 0x000fe40002ffe4ff */
[----:B------:R-:W2:Y:S02]  /*0930*/  @!P1 LDC.64 R36, c[0x0][0x398] ;  /* 0x0000e600ff249b82 */ /* 0x000ea40000000a00 */
[----:B------:R-:W-:Y:S01]  /*0940*/  @!P2 IADD3 R23, PT, PT, R23, R31, RZ ;  /* 0x0000001f1717a210 */ /* 0x000fe20007ffe0ff */
[----:B------:R3:W4:Y:S01]  /*0950*/  @!P3 LDG.E R14, desc[UR8][R28.64] ;  /* 0x000000081c0eb981 */ /* 0x000722000c1e1900 */
[----:B------:R-:W-:-:S04]  /*0960*/  @!P2 SHF.L.U32 R41, R22, 0x1, RZ ;  /* 0x000000011629a819 */ /* 0x000fc800000006ff */
[----:B------:R-:W2:Y:S01]  /*0970*/  @!P1 LDC.64 R30, c[0x0][0x3a0] ;  /* 0x0000e800ff1e9b82 */ /* 0x000ea20000000a00 */
[----:B------:R-:W-:-:S07]  /*0980*/  @!P2 SHF.L.U64.HI R18, R22, 0x1, R23 ;  /* 0x000000011612a819 */ /* 0x000fce0000010217 */
[----:B---3--:R-:W3:Y:S01]  /*0990*/  @!P0 LDC.64 R28, c[0x0][0x3f8] ;  /* 0x0000fe00ff1c8b82 */ /* 0x008ee20000000a00 */
[----:B0-----:R-:W-:Y:S02]  /*09a0*/  @!P2 IADD3 R38, P6, PT, R41, R34, RZ ;  /* 0x000000222926a210 */ /* 0x001fe40007fde0ff */
[----:B------:R-:W-:Y:S02]  /*09b0*/  ISETP.GE.U32.AND P4, PT, R58, UR12, PT ;  /* 0x0000000c3a007c0c */ /* 0x000fe4000bf86070 */
[----:B------:R-:W-:Y:S02]  /*09c0*/  @!P1 MOV R22, R90 ;  /* 0x0000005a00169202 */ /* 0x000fe40000000f00 */
[----:B------:R-:W-:Y:S01]  /*09d0*/  @!P1 MOV R23, R89 ;  /* 0x0000005900179202 */ /* 0x000fe20000000f00 */
[----:B-1----:R-:W-:Y:S01]  /*09e0*/  @!P1 IMAD R16, R13, R44, RZ ;  /* 0x0000002c0d109224 */ /* 0x002fe200078e02ff */
[----:B------:R-:W-:Y:S02]  /*09f0*/  @!P2 IADD3.X R39, PT, PT, R18, R35, RZ, P6, !PT ;  /* 0x000000231227a210 */ /* 0x000fe400037fe4ff */
[----:B------:R-:W-:Y:S01]  /*0a00*/  @!P2 IADD3 R40, P6, PT, R41, R42, RZ ;  /* 0x0000002a2928a210 */ /* 0x000fe20007fde0ff */
[----:B------:R-:W-:Y:S01]  /*0a10*/  @!P1 IMAD.WIDE.U32 R22, R60, R44, R22 ;  /* 0x0000002c3c169225 */ /* 0x000fe200078e0016 */
[----:B------:R-:W-:Y:S01]  /*0a20*/  ISETP.GE.AND.EX P4, PT, R17, UR13, PT, P4 ;  /* 0x0000000d11007c0c */ /* 0x000fe2000bf86340 */
[----:B------:R-:W0:Y:S01]  /*0a30*/  LDC.64 R34, c[0x0][0x3b8] ;  /* 0x0000ee00ff227b82 */ /* 0x000e220000000a00 */
[----:B------:R-:W-:Y:S01]  /*0a40*/  @!P2 IADD3.X R41, PT, PT, R18, R43, RZ, P6, !PT ;  /* 0x0000002b1229a210 */ /* 0x000fe200037fe4ff */
[----:B------:R-:W-:Y:S01]  /*0a50*/  @!P1 IMAD R25, R60, R45, R16 ;  /* 0x0000002d3c199224 */ /* 0x000fe200078e0210 */
[----:B------:R-:W-:-:S02]  /*0a60*/  MOV R16, RZ ;  /* 0x000000ff00107202 */ /* 0x000fc40000000f00 */
[----:B------:R-:W-:Y:S02]  /*0a70*/  MOV R18, RZ ;  /* 0x000000ff00127202 */ /* 0x000fe40000000f00 */
[----:B------:R-:W-:Y:S02]  /*0a80*/  MOV R12, RZ ;  /* 0x000000ff000c7202 */ /* 0x000fe40000000f00 */
[----:B------:R-:W-:Y:S01]  /*0a90*/  @!P1 SHF.L.U32 R33, R22, 0x1, RZ ;  /* 0x0000000116219819 */ /* 0x000fe200000006ff */
[----:B------:R-:W4:Y:S01]  /*0aa0*/  @!P2 LDG.E R16, desc[UR8][R38.64] ;  /* 0x000000082610a981 */ /* 0x000f22000c1e1900 */
[----:B------:R-:W-:-:S03]  /*0ab0*/  @!P1 IADD3 R23, PT, PT, R23, R25, RZ ;  /* 0x0000001917179210 */ /* 0x000fc60007ffe0ff */
[----:B------:R-:W4:Y:S01]  /*0ac0*/  @!P2 LDG.E R18, desc[UR8][R40.64] ;  /* 0x000000082812a981 */ /* 0x000f22000c1e1900 */
[----:B--2---:R-:W-:Y:S01]  /*0ad0*/  @!P1 IADD3 R42, P2, PT, R33, R30, RZ ;  /* 0x0000001e212a9210 */ /* 0x004fe20007f5e0ff */
[----:B---3--:R-:W-:Y:S01]  /*0ae0*/  @!P0 IMAD R30, R15, R28, RZ ;  /* 0x0000001c0f1e8224 */ /* 0x008fe200078e02ff */
[----:B------:R-:W-:Y:S01]  /*0af0*/  @!P1 SHF.L.U64.HI R20, R22, 0x1, R23 ;  /* 0x0000000116149819 */ /* 0x000fe20000010217 */
[----:B------:R1:W2:Y:S01]  /*0b00*/  @!P3 LDG.E R12, desc[UR8][R26.64] ;  /* 0x000000081a0cb981 */ /* 0x0002a2000c1e1900 */
[----:B------:R-:W-:Y:S01]  /*0b10*/  @!P1 IADD3 R36, P6, PT, R33, R36, RZ ;  /* 0x0000002421249210 */ /* 0x000fe20007fde0ff */
[----:B------:R-:W-:Y:S01]  /*0b20*/  @!P0 IMAD R33, R59, R29, R30 ;  /* 0x0000001d3b218224 */ /* 0x000fe200078e021e */
[----:B------:R-:W-:Y:S01]  /*0b30*/  ISETP.GE.U32.AND P3, PT, R69, UR12, PT ;  /* 0x0000000c45007c0c */ /* 0x000fe2000bf66070 */
[----:B------:R-:W3:Y:S01]  /*0b40*/  @!P0 LDC.64 R24, c[0x0][0x3a0] ;  /* 0x0000e800ff188b82 */ /* 0x000ee20000000a00 */
[----:B------:R-:W-:Y:S02]  /*0b50*/  @!P1 IADD3.X R43, PT, PT, R20, R31, RZ, P2, !PT ;  /* 0x0000001f142b9210 */ /* 0x000fe400017fe4ff */
[----:B------:R-:W-:-:S02]  /*0b60*/  @!P0 MOV R30, R90 ;  /* 0x0000005a001e8202 */ /* 0x000fc40000000f00 */
[----:B------:R-:W-:-:S03]  /*0b70*/  @!P0 MOV R31, R89 ;  /* 0x00000059001f8202 */ /* 0x000fc60000000f00 */
[----:B-1----:R-:W1:Y:S01]  /*0b80*/  @!P4 LDC.64 R26, c[0x0][0x3f8] ;  /* 0x0000fe00ff1acb82 */ /* 0x002e620000000a00 */
[----:B------:R-:W-:Y:S01]  /*0b90*/  ISETP.GE.AND.EX P3, PT, R5, UR13, PT, P3 ;  /* 0x0000000d05007c0c */ /* 0x000fe2000bf66330 */
[----:B------:R-:W-:Y:S01]  /*0ba0*/  @!P0 IMAD.WIDE.U32 R30, R59, R28, R30 ;  /* 0x0000001c3b1e8225 */ /* 0x000fe200078e001e */
[----:B------:R-:W-:-:S04]  /*0bb0*/  ISETP.GE.U32.AND P5, PT, R57, UR12, PT ;  /* 0x0000000c39007c0c */ /* 0x000fc8000bfa6070 */
[----:B------:R-:W-:Y:S01]  /*0bc0*/  @!P0 IADD3 R31, PT, PT, R31, R33, RZ ;  /* 0x000000211f1f8210 */ /* 0x000fe20007ffe0ff */
[----:B------:R-:W0:Y:S01]  /*0bd0*/  @!P0 LDC.64 R22, c[0x0][0x398] ;  /* 0x0000e600ff168b82 */ /* 0x000e220000000a00 */
[----:B------:R-:W-:Y:S02]  /*0be0*/  ISETP.GE.AND.EX P5, PT, R19, UR13, PT, P5 ;  /* 0x0000000d13007c0c */ /* 0x000fe4000bfa6350 */
[C---:B------:R-:W-:Y:S02]  /*0bf0*/  @!P0 SHF.L.U32 R39, R30.reuse, 0x1, RZ ;  /* 0x000000011e278819 */ /* 0x040fe400000006ff */
[----:B------:R-:W-:Y:S02]  /*0c00*/  @!P0 SHF.L.U64.HI R48, R30, 0x1, R31 ;  /* 0x000000011e308819 */ /* 0x000fe4000001021f */
[----:B------:R-:W-:Y:S01]  /*0c10*/  IADD3 R32, PT, PT, R32, R21, RZ ;  /* 0x0000001520207210 */ /* 0x000fe20007ffe0ff */
[----:B------:R-:W0:Y:S01]  /*0c20*/  @!P4 LDC.64 R28, c[0x0][0x3a0] ;  /* 0x0000e800ff1ccb82 */ /* 0x000e220000000a00 */
[----:B------:R-:W-:-:S02]  /*0c30*/  @!P1 IADD3.X R37, PT, PT, R20, R37, RZ, P6, !PT ;  /* 0x0000002514259210 */ /* 0x000fc400037fe4ff */
[----:B------:R-:W-:Y:S02]  /*0c40*/  CS2R R20, SRZ ;  /* 0x0000000000147805 */ /* 0x000fe4000001ff00 */
[----:B------:R-:W-:-:S03]  /*0c50*/  @!P4 MOV R40, R90 ;  /* 0x0000005a0028c202 */ /* 0x000fc60000000f00 */
[----:B------:R-:W0:Y:S01]  /*0c60*/  @!P3 LDC.64 R30, c[0x0][0x3f8] ;  /* 0x0000fe00ff1ebb82 */ /* 0x000e220000000a00 */
[----:B------:R-:W-:Y:S01]  /*0c70*/  @!P4 MOV R41, R89 ;  /* 0x000000590029c202 */ /* 0x000fe20000000f00 */
[-C--:B-1----:R-:W-:Y:S01]  /*0c80*/  @!P4 IMAD R33, R17, R26.reuse, RZ ;  /* 0x0000001a1121c224 */ /* 0x082fe200078e02ff */
[----:B------:R1:W2:Y:S03]  /*0c90*/  @!P1 LDG.E R21, desc[UR8][R36.64] ;  /* 0x0000000824159981 */ /* 0x0002a6000c1e1900 */
[C---:B------:R-:W-:Y:S01]  /*0ca0*/  @!P4 IMAD R33, R58.reuse, R27, R33 ;  /* 0x0000001b3a21c224 */ /* 0x040fe200078e0221 */
[----:B------:R0:W2:Y:S01]  /*0cb0*/  @!P1 LDG.E R20, desc[UR8][R42.64] ;  /* 0x000000082a149981 */ /* 0x0000a2000c1e1900 */
[----:B------:R-:W-:Y:S02]  /*0cc0*/  @!P4 IMAD.WIDE.U32 R40, R58, R26, R40 ;  /* 0x0000001a3a28c225 */ /* 0x000fe400078e0028 */
[----:B------:R-:W0:Y:S08]  /*0cd0*/  @!P5 LDC.64 R26, c[0x0][0x3f8] ;  /* 0x0000fe00ff1adb82 */ /* 0x000e300000000a00 */
[----:B-1----:R-:W1:Y:S01]  /*0ce0*/  @!P4 LDC.64 R36, c[0x0][0x398] ;  /* 0x0000e600ff24cb82 */ /* 0x002e620000000a00 */
[----:B---3--:R-:W-:-:S02]  /*0cf0*/  @!P0 IADD3 R44, P1, PT, R39, R24, RZ ;  /* 0x00000018272c8210 */ /* 0x008fc40007f3e0ff */
[----:B0-----:R-:W-:Y:S01]  /*0d00*/  @!P0 IADD3 R38, P2, PT, R39, R22, RZ ;  /* 0x0000001627268210 */ /* 0x001fe20007f5e0ff */
[----:B------:R-:W-:Y:S01]  /*0d10*/  IMAD.WIDE R34, R54, 0x8, R34 ;  /* 0x0000000836227825 */ /* 0x000fe200078e0222 */
[----:B------:R-:W-:Y:S02]  /*0d20*/  @!P4 IADD3 R39, PT, PT, R41, R33, RZ ;  /* 0x000000212927c210 */ /* 0x000fe40007ffe0ff */
[----:B------:R-:W-:Y:S02]  /*0d30*/  @!P4 SHF.L.U32 R33, R40, 0x1, RZ ;  /* 0x000000012821c819 */ /* 0x000fe400000006ff */
[----:B------:R-:W-:Y:S02]  /*0d40*/  MOV R22, RZ ;  /* 0x000000ff00167202 */ /* 0x000fe40000000f00 */
[----:B------:R-:W-:Y:S02]  /*0d50*/  @!P0 IADD3.X R45, PT, PT, R48, R25, RZ, P1, !PT ;  /* 0x00000019302d8210 */ /* 0x000fe40000ffe4ff */
[----:B------:R-:W-:Y:S01]  /*0d60*/  @!P4 SHF.L.U64.HI R50, R40, 0x1, R39 ;  /* 0x000000012832c819 */ /* 0x000fe20000010227 */
[----:B------:R-:W3:Y:S01]  /*0d70*/  LDG.E.64 R24, desc[UR8][R34.64] ;  /* 0x0000000822187981 */ /* 0x000ee2000c1e1b00 */
[----:B------:R-:W-:Y:S01]  /*0d80*/  @!P4 IADD3 R46, P1, PT, R33, R28, RZ ;  /* 0x0000001c212ec210 */ /* 0x000fe20007f3e0ff */
[----:B------:R-:W-:Y:S01]  /*0d90*/  @!P3 IMAD R28, R5, R30, RZ ;  /* 0x0000001e051cb224 */ /* 0x000fe200078e02ff */
[----:B------:R-:W-:Y:S01]  /*0da0*/  @!P3 MOV R42, R90 ;  /* 0x0000005a002ab202 */ /* 0x000fe20000000f00 */
[----:B------:R0:W3:Y:S01]  /*0db0*/  @!P0 LDG.E R22, desc[UR8][R44.64] ;  /* 0x000000082c168981 */ /* 0x0000e2000c1e1900 */
[----:B------:R-:W-:Y:S01]  /*0dc0*/  @!P3 MOV R43, R89 ;  /* 0x00000059002bb202 */ /* 0x000fe20000000f00 */
[----:B------:R-:W1:Y:S01]  /*0dd0*/  @!P3 LDC.64 R40, c[0x0][0x3a0] ;  /* 0x0000e800ff28bb82 */ /* 0x000e620000000a00 */
[----:B------:R-:W-:-:S02]  /*0de0*/  @!P0 IADD3.X R39, PT, PT, R48, R23, RZ, P2, !PT ;  /* 0x0000001730278210 */ /* 0x000fc400017fe4ff */
[----:B------:R-:W-:Y:S01]  /*0df0*/  MOV R23, RZ ;  /* 0x000000ff00177202 */ /* 0x000fe20000000f00 */
[----:B------:R-:W-:Y:S01]  /*0e00*/  @!P3 IMAD.WIDE.U32 R42, R69, R30, R42 ;  /* 0x0000001e452ab225 */ /* 0x000fe200078e002a */
[----:B------:R-:W-:-:S03]  /*0e10*/  CS2R R48, SRZ ;  /* 0x0000000000307805 */ /* 0x000fc6000001ff00 */
[----:B0-----:R-:W-:Y:S01]  /*0e20*/  @!P3 IMAD R45, R69, R31, R28 ;  /* 0x0000001f452db224 */ /* 0x001fe200078e021c */
[C---:B------:R-:W-:Y:S01]  /*0e30*/  @!P4 IADD3.X R47, PT, PT, R50.reuse, R29, RZ, P1, !PT ;  /* 0x0000001d322fc210 */ /* 0x040fe20000ffe4ff */
[----:B------:R-:W3:Y:S01]  /*0e40*/  @!P0 LDG.E R23, desc[UR8][R38.64] ;  /* 0x0000000826178981 */ /* 0x000ee2000c1e1900 */
[----:B-1----:R-:W-:Y:S01]  /*0e50*/  @!P4 IADD3 R44, P0, PT, R33, R36, RZ ;  /* 0x00000024212cc210 */ /* 0x002fe20007f1e0ff */
[----:B------:R-:W-:Y:S01]  /*0e60*/  @!P5 IMAD R36, R19, R26, RZ ;  /* 0x0000001a1324d224 */ /* 0x000fe200078e02ff */
[----:B------:R-:W-:Y:S01]  /*0e70*/  ISETP.NE.AND P1, PT, RZ, UR11, PT ;  /* 0x0000000bff007c0c */ /* 0x000fe2000bf25270 */
[----:B------:R0:W3:Y:S01]  /*0e80*/  @!P4 LDG.E R48, desc[UR8][R46.64] ;  /* 0x000000082e30c981 */ /* 0x0000e2000c1e1900 */
[----:B------:R-:W-:Y:S01]  /*0e90*/  @!P3 IADD3 R33, PT, PT, R43, R45, RZ ;  /* 0x0000002d2b21b210 */ /* 0x000fe20007ffe0ff */
[----:B------:R-:W1:Y:S01]  /*0ea0*/  @!P3 LDC.64 R28, c[0x0][0x398] ;  /* 0x0000e600ff1cbb82 */ /* 0x000e620000000a00 */
[----:B------:R-:W-:Y:S02]  /*0eb0*/  @!P4 IADD3.X R45, PT, PT, R50, R37, RZ, P0, !PT ;  /* 0x00000025322dc210 */ /* 0x000fe400007fe4ff */
[----:B------:R-:W-:-:S05]  /*0ec0*/  @!P5 MOV R37, R89 ;  /* 0x000000590025d202 */ /* 0x000fca0000000f00 */
[----:B------:R-:W1:Y:S01]  /*0ed0*/  @!P5 LDC.64 R34, c[0x0][0x3a0] ;  /* 0x0000e800ff22db82 */ /* 0x000e620000000a00 */
[----:B0-----:R-:W-:Y:S01]  /*0ee0*/  @!P3 SHF.L.U64.HI R46, R42, 0x1, R33 ;  /* 0x000000012a2eb819 */ /* 0x001fe20000010221 */
[C---:B------:R-:W-:Y:S01]  /*0ef0*/  @!P5 IMAD R33, R57.reuse, R27, R36 ;  /* 0x0000001b3921d224 */ /* 0x040fe200078e0224 */
[----:B------:R-:W-:Y:S01]  /*0f00*/  @!P5 MOV R36, R90 ;  /* 0x0000005a0024d202 */ /* 0x000fe20000000f00 */
[----:B------:R-:W3:Y:S04]  /*0f10*/  @!P4 LDG.E R49, desc[UR8][R44.64] ;  /* 0x000000082c31c981 */ /* 0x000ee8000c1e1900 */
[----:B------:R-:W0:Y:S01]  /*0f20*/  @!P5 LDC.64 R30, c[0x0][0x398] ;  /* 0x0000e600ff1edb82 */ /* 0x000e220000000a00 */
[----:B------:R-:W-:-:S07]  /*0f30*/  @!P5 IMAD.WIDE.U32 R26, R57, R26, R36 ;  /* 0x0000001a391ad225 */ /* 0x000fce00078e0024 */
[----:B------:R-:W0:Y:S01]  /*0f40*/  LDC.64 R36, c[0x0][0x3a8] ;  /* 0x0000ea00ff247b82 */ /* 0x000e220000000a00 */
[----:B------:R-:W-:-:S07]  /*0f50*/  @!P3 SHF.L.U32 R43, R42, 0x1, RZ ;  /* 0x000000012a2bb819 */ /* 0x000fce00000006ff */
[----:B------:R-:W0:Y:S01]  /*0f60*/  @P1 LDC.64 R38, c[0x0][0x3b0] ;  /* 0x0000ec00ff261b82 */ /* 0x000e220000000a00 */
[----:B------:R-:W-:Y:S02]  /*0f70*/  @!P3 IADD3 R40, P0, PT, R43, R40, RZ ;  /* 0x000000282b28b210 */ /* 0x000fe40007f1e0ff */
[----:B------:R-:W-:Y:S02]  /*0f80*/  @!P5 IADD3 R33, PT, PT, R27, R33, RZ ;  /* 0x000000211b21d210 */ /* 0x000fe40007ffe0ff */
[----:B------:R-:W-:Y:S02]  /*0f90*/  @!P5 SHF.L.U32 R27, R26, 0x1, RZ ;  /* 0x000000011a1bd819 */ /* 0x000fe400000006ff */
[----:B------:R-:W-:Y:S02]  /*0fa0*/  @!P3 IADD3.X R41, PT, PT, R46, R41, RZ, P0, !PT ;  /* 0x000000292e29b210 */ /* 0x000fe400007fe4ff */
[----:B-1----:R-:W-:Y:S02]  /*0fb0*/  @!P3 IADD3 R42, P0, PT, R43, R28, RZ ;  /* 0x0000001c2b2ab210 */ /* 0x002fe40007f1e0ff */
[----:B------:R-:W-:-:S02]  /*0fc0*/  @!P5 SHF.L.U64.HI R26, R26, 0x1, R33 ;  /* 0x000000011a1ad819 */ /* 0x000fc40000010221 */
[C---:B------:R-:W-:Y:S02]  /*0fd0*/  @!P5 IADD3 R34, P2, PT, R27.reuse, R34, RZ ;  /* 0x000000221b22d210 */ /* 0x040fe40007f5e0ff */
[----:B0-----:R-:W-:Y:S02]  /*0fe0*/  @!P5 IADD3 R30, P4, PT, R27, R30, RZ ;  /* 0x0000001e1b1ed210 */ /* 0x001fe40007f9e0ff */
[----:B------:R-:W-:Y:S02]  /*0ff0*/  CS2R R50, SRZ ;  /* 0x0000000000327805 */ /* 0x000fe4000001ff00 */
[----:B------:R-:W-:Y:S02]  /*1000*/  CS2R R52, SRZ ;  /* 0x0000000000347805 */ /* 0x000fe4000001ff00 */
[----:B------:R-:W-:Y:S02]  /*1010*/  @!P3 IADD3.X R43, PT, PT, R46, R29, RZ, P0, !PT ;  /* 0x0000001d2e2bb210 */ /* 0x000fe400007fe4ff */
[----:B------:R-:W-:-:S02]  /*1020*/  @!P5 IADD3.X R35, PT, PT, R26, R35, RZ, P2, !PT ;  /* 0x000000231a23d210 */ /* 0x000fc400017fe4ff */
[----:B------:R-:W-:Y:S02]  /*1030*/  @!P5 IADD3.X R31, PT, PT, R26, R31, RZ, P4, !PT ;  /* 0x0000001f1a1fd210 */ /* 0x000fe400027fe4ff */
[----:B------:R-:W-:Y:S01]  /*1040*/  CS2R R26, SRZ ;  /* 0x00000000001a7805 */ /* 0x000fe2000001ff00 */
[C---:B------:R-:W-:Y:S01]  /*1050*/  IMAD.WIDE R28, R32.reuse, 0x4, R36 ;  /* 0x00000004201c7825 */ /* 0x040fe200078e0224 */
[----:B------:R-:W3:Y:S03]  /*1060*/  @!P3 LDG.E R50, desc[UR8][R40.64] ;  /* 0x000000082832b981 */ /* 0x000ee6000c1e1900 */
[----:B------:R-:W-:Y:S01]  /*1070*/  @P1 IMAD.WIDE R38, R32, 0x4, R38 ;  /* 0x0000000420261825 */ /* 0x000fe200078e0226 */
[----:B------:R-:W3:Y:S04]  /*1080*/  @!P3 LDG.E R51, desc[UR8][R42.64] ;  /* 0x000000082a33b981 */ /* 0x000ee8000c1e1900 */
[----:B------:R-:W3:Y:S04]  /*1090*/  @!P5 LDG.E R52, desc[UR8][R34.64] ;  /* 0x000000082234d981 */ /* 0x000ee8000c1e1900 */
[----:B------:R-:W3:Y:S04]  /*10a0*/  @!P5 LDG.E R53, desc[UR8][R30.64] ;  /* 0x000000081e35d981 */ /* 0x000ee8000c1e1900 */
[----:B------:R0:W5:Y:S04]  /*10b0*/  @P1 LDG.E.64 R26, desc[UR8][R38.64] ;  /* 0x00000008261a1981 */ /* 0x000168000c1e1b00 */
[----:B------:R-:W5:Y:S01]  /*10c0*/  LDG.E.64 R28, desc[UR8][R28.64] ;  /* 0x000000081c1c7981 */ /* 0x000f62000c1e1b00 */
[----:B------:R-:W-:Y:S01]  /*10d0*/  UISETP.NE.AND UP0, UPT, UR11, URZ, UPT ;  /* 0x000000ff0b00728c */ /* 0x000fe2000bf05270 */
[----:B------:R-:W-:-:S02]  /*10e0*/  MOV R85, 0x3f800000 ;  /* 0x3f80000000557802 */ /* 0x000fc40000000f00 */
[----:B------:R-:W-:Y:S02]  /*10f0*/  PRMT R81, R8, 0x7632, R81 ;  /* 0x0000763208517816 */ /* 0x000fe40000000051 */
[----:B------:R-:W-:Y:S02]  /*1100*/  PRMT R82, R10, 0x7632, R82 ;  /* 0x000076320a527816 */ /* 0x000fe40000000052 */
[----:B----4-:R-:W-:Y:S02]  /*1110*/  PRMT R80, R14, 0x7632, R80 ;  /* 0x000076320e507816 */ /* 0x010fe40000000050 */
[----:B------:R-:W-:Y:S02]  /*1120*/  PRMT R77, R16, 0x7632, R77 ;  /* 0x00007632104d7816 */ /* 0x000fe4000000004d */
[----:B------:R-:W-:Y:S02]  /*1130*/  PRMT R78, R18, 0x7632, R78 ;  /* 0x00007632124e7816 */ /* 0x000fe4000000004e */
[----:B--2---:R-:W-:Y:S01]  /*1140*/  PRMT R79, R12, 0x7632, R79 ;  /* 0x000076320c4f7816 */ /* 0x004fe2000000004f */
[----:B---3--:R-:W-:-:S05]  /*1150*/  FFMA.FTZ R32, -R24, R24, R25 ;  /* 0x0000001818207223 */ /* 0x008fca0000010119 */
[----:B------:R-:W-:-:S13]  /*1160*/  FSETP.GTU.FTZ.AND P0, PT, R32, RZ, PT ;  /* 0x000000ff2000720b */ /* 0x000fda0003f1c000 */
[----:B------:R-:W1:Y:S01]  /*1170*/  @P0 LDC R25, c[0x0][0x3c0] ;  /* 0x0000f000ff190b82 */ /* 0x000e620000000800 */
[----:B------:R-:W-:Y:S02]  /*1180*/  PRMT R75, R20, 0x7632, R75 ;  /* 0x00007632144b7816 */ /* 0x000fe4000000004b */
[----:B------:R-:W-:Y:S02]  /*1190*/  PRMT R76, R21, 0x7632, R76 ;  /* 0x00007632154c7816 */ /* 0x000fe4000000004c */
[----:B------:R-:W-:Y:S02]  /*11a0*/  PRMT R73, R22, 0x7632, R73 ;  /* 0x0000763216497816 */ /* 0x000fe40000000049 */
[----:B------:R-:W-:Y:S02]  /*11b0*/  PRMT R74, R23, 0x7632, R74 ;  /* 0x00007632174a7816 */ /* 0x000fe4000000004a */
[----:B------:R-:W-:Y:S02]  /*11c0*/  PRMT R71, R48, 0x7632, R71 ;  /* 0x0000763230477816 */ /* 0x000fe40000000047 */
[----:B------:R-:W-:Y:S01]  /*11d0*/  PRMT R72, R49, 0x7632, R72 ;  /* 0x0000763231487816 */ /* 0x000fe20000000048 */
[----:B-1----:R-:W-:-:S04]  /*11e0*/  @P0 FADD.FTZ R25, R32, R25 ;  /* 0x0000001920190221 */ /* 0x002fc80000010000 */
[----:B------:R1:W2:Y:S01]  /*11f0*/  @P0 MUFU.RSQ R85, R25 ;  /* 0x0000001900550308 */ /* 0x0002a20000001400 */
[----:B------:R-:W-:Y:S02]  /*1200*/  PRMT R83, R50, 0x7632, R83 ;  /* 0x0000763232537816 */ /* 0x000fe40000000053 */
[----:B------:R-:W-:Y:S02]  /*1210*/  PRMT R84, R51, 0x7632, R84 ;  /* 0x0000763233547816 */ /* 0x000fe40000000054 */
[----:B-1----:R-:W-:Y:S02]  /*1220*/  PRMT R25, R52, 0x7632, R25 ;  /* 0x0000763234197816 */ /* 0x002fe40000000019 */
[----:B------:R-:W-:Y:S01]  /*1230*/  PRMT R70, R53, 0x7632, R70 ;  /* 0x0000763235467816 */ /* 0x000fe20000000046 */
[----:B0-2---:R-:W-:Y:S06]  /*1240*/  BRA.U UP0, `(.L_x_43) ;  /* 0x0000000900447547 */ /* 0x005fec000b800000 */
[----:B------:R-:W-:Y:S02]  /*1250*/  SHF.L.U32 R33, R50, 0x10, RZ ;  /* 0x0000001032217819 */ /* 0x000fe400000006ff */
[----:B------:R-:W-:Y:S02]  /*1260*/  SHF.L.U32 R35, R83, 0x10, RZ ;  /* 0x0000001053237819 */ /* 0x000fe400000006ff */
[----:B------:R-:W-:Y:S01]  /*1270*/  SHF.L.U32 R31, R51, 0x10, RZ ;  /* 0x00000010331f7819 */ /* 0x000fe200000006ff */
[----:B------:R-:W-:Y:S01]  /*1280*/  FADD.FTZ R32, -R24, R33 ;  /* 0x0000002118207221 */ /* 0x000fe20000010100 */
[----:B------:R-:W-:Y:S01]  /*1290*/  SHF.L.U32 R37, R8, 0x10, RZ ;  /* 0x0000001008257819 */ /* 0x000fe200000006ff */
[----:B------:R-:W-:Y:S01]  /*12a0*/  FADD.FTZ R34, -R24, R35 ;  /* 0x0000002318227221 */ /* 0x000fe20000010100 */
[----:B------:R-:W-:Y:S01]  /*12b0*/  SHF.L.U32 R30, R84, 0x10, RZ ;  /* 0x00000010541e7819 */ /* 0x000fe200000006ff */
[----:B-----5:R-:W-:Y:S01]  /*12c0*/  FMUL.FTZ R35, R28, R31 ;  /* 0x0000001f1c237220 */ /* 0x020fe20000410000 */
[-C--:B------:R-:W-:Y:S01]  /*12d0*/  FMUL.FTZ R32, R32, R85.reuse ;  /* 0x0000005520207220 */ /* 0x080fe20000410000 */
[----:B------:R-:W-:Y:S01]  /*12e0*/  FADD.FTZ R38, -R24, R37 ;  /* 0x0000002518267221 */ /* 0x000fe20000010100 */
[----:B------:R-:W-:Y:S01]  /*12f0*/  FMUL.FTZ R33, R34, R85 ;  /* 0x0000005522217220 */ /* 0x000fe20000410000 */
[----:B------:R-:W-:Y:S01]  /*1300*/  SHF.L.U32 R39, R10, 0x10, RZ ;  /* 0x000000100a277819 */ /* 0x000fe200000006ff */
[----:B------:R-:W-:Y:S01]  /*1310*/  FMUL.FTZ R36, R29, R30 ;  /* 0x0000001e1d247220 */ /* 0x000fe20000410000 */
[----:B------:R-:W-:Y:S01]  /*1320*/  FADD.FTZ R37, RZ, R35 ;  /* 0x00000023ff257221 */ /* 0x000fe20000010000 */
[----:B------:R-:W-:Y:S01]  /*1330*/  FFMA.FTZ R34, R32, R35, RZ ;  /* 0x0000002320227223 */ /* 0x000fe200000100ff */
[----:B------:R-:W-:Y:S01]  /*1340*/  FFMA.FTZ R32, R31, R32, RZ ;  /* 0x000000201f207223 */ /* 0x000fe200000100ff */
[----:B------:R-:W-:Y:S01]  /*1350*/  FADD.FTZ R40, RZ, R31 ;  /* 0x0000001fff287221 */ /* 0x000fe20000010000 */
[----:B------:R-:W-:Y:S01]  /*1360*/  FADD.FTZ R37, R36, R37 ;  /* 0x0000002524257221 */ /* 0x000fe20000010000 */
[----:B------:R-:W-:Y:S01]  /*1370*/  FFMA.FTZ R34, R33, R36, R34 ;  /* 0x0000002421227223 */ /* 0x000fe20000010022 */
[----:B------:R-:W-:Y:S01]  /*1380*/  FMUL.FTZ R36, R28, R39 ;  /* 0x000000271c247220 */ /* 0x000fe20000410000 */
[----:B------:R-:W-:Y:S01]  /*1390*/  FMUL.FTZ R35, R38, R85 ;  /* 0x0000005526237220 */ /* 0x000fe20000410000 */
[----:B------:R-:W-:Y:S01]  /*13a0*/  SHF.L.U32 R31, R81, 0x10, RZ ;  /* 0x00000010511f7819 */ /* 0x000fe200000006ff */
[----:B------:R-:W-:Y:S01]  /*13b0*/  FADD.FTZ R40, R39, R40 ;  /* 0x0000002827287221 */ /* 0x000fe20000010000 */
[----:B------:R-:W-:Y:S01]  /*13c0*/  FADD.FTZ R37, R37, R36 ;  /* 0x0000002425257221 */ /* 0x000fe20000010000 */
[----:B------:R-:W-:Y:S01]  /*13d0*/  FFMA.FTZ R36, R35, R36, R34 ;  /* 0x0000002423247223 */ /* 0x000fe20000010022 */
[----:B------:R-:W-:Y:S01]  /*13e0*/  SHF.L.U32 R41, R12, 0x10, RZ ;  /* 0x000000100c297819 */ /* 0x000fe200000006ff */
[----:B------:R-:W-:Y:S01]  /*13f0*/  FADD.FTZ R34, -R24, R31 ;  /* 0x0000001f18227221 */ /* 0x000fe20000010100 */
[----:B------:R-:W-:Y:S01]  /*1400*/  FFMA.FTZ R39, R39, R35, R32 ;  /* 0x0000002327277223 */ /* 0x000fe20000010020 */
[----:B------:R-:W-:Y:S01]  /*1410*/  SHF.L.U32 R32, R82, 0x10, RZ ;  /* 0x0000001052207819 */ /* 0x000fe200000006ff */
[----:B------:R-:W-:Y:S01]  /*1420*/  FFMA.FTZ R33, R30, R33, RZ ;  /* 0x000000211e217223 */ /* 0x000fe200000100ff */
[----:B------:R-:W-:Y:S01]  /*1430*/  FADD.FTZ R35, RZ, R30 ;  /* 0x0000001eff237221 */ /* 0x000fe20000010000 */
[----:B------:R-:W-:Y:S01]  /*1440*/  FADD.FTZ R30, -R24, R41 ;  /* 0x00000029181e7221 */ /* 0x000fe20000010100 */
[-C--:B------:R-:W-:Y:S01]  /*1450*/  FMUL.FTZ R31, R34, R85.reuse ;  /* 0x00000055221f7220 */ /* 0x080fe20000410000 */
[----:B------:R-:W-:Y:S01]  /*1460*/  SHF.L.U32 R38, R14, 0x10, RZ ;  /* 0x000000100e267819 */ /* 0x000fe200000006ff */
[----:B------:R-:W-:Y:S01]  /*1470*/  FADD.FTZ R35, R32, R35 ;  /* 0x0000002320237221 */ /* 0x000fe20000010000 */
[----:B------:R-:W-:Y:S01]  /*1480*/  FMUL.FTZ R43, R30, R85 ;  /* 0x000000551e2b7220 */ /* 0x000fe20000410000 */
[----:B------:R-:W-:Y:S01]  /*1490*/  FFMA.FTZ R33, R32, R31, R33 ;  /* 0x0000001f20217223 */ /* 0x000fe20000010021 */
[----:B------:R-:W-:Y:S01]  /*14a0*/  SHF.L.U32 R41, R79, 0x10, RZ ;  /* 0x000000104f297819 */ /* 0x000fe200000006ff */
[----:B------:R-:W-:Y:S01]  /*14b0*/  FMUL.FTZ R32, R29, R32 ;  /* 0x000000201d207220 */ /* 0x000fe20000410000 */
[----:B------:R-:W-:Y:S01]  /*14c0*/  FADD.FTZ R40, R40, R38 ;  /* 0x0000002628287221 */ /* 0x000fe20000010000 */
[----:B------:R-:W-:Y:S01]  /*14d0*/  FFMA.FTZ R39, R38, R43, R39 ;  /* 0x0000002b26277223 */ /* 0x000fe20000010027 */
[----:B------:R-:W-:Y:S01]  /*14e0*/  FMUL.FTZ R38, R28, R38 ;  /* 0x000000261c267220 */ /* 0x000fe20000410000 */
[----:B------:R-:W-:Y:S01]  /*14f0*/  FADD.FTZ R37, R32, R37 ;  /* 0x0000002520257221 */ /* 0x000fe20000010000 */
[----:B------:R-:W-:Y:S01]  /*1500*/  FFMA.FTZ R36, R31, R32, R36 ;  /* 0x000000201f247223 */ /* 0x000fe20000010024 */
[----:B------:R-:W-:Y:S01]  /*1510*/  FADD.FTZ R32, -R24, R41 ;  /* 0x0000002918207221 */ /* 0x000fe20000010100 */
[----:B------:R-:W-:Y:S01]  /*1520*/  SHF.L.U32 R30, R80, 0x10, RZ ;  /* 0x00000010501e7819 */ /* 0x000fe200000006ff */
[----:B------:R-:W-:Y:S01]  /*1530*/  FADD.FTZ R34, R37, R38 ;  /* 0x0000002625227221 */ /* 0x000fe20000010000 */
[----:B------:R-:W-:Y:S01]  /*1540*/  SHF.L.U32 R37, R16, 0x10, RZ ;  /* 0x0000001010257819 */ /* 0x000fe200000006ff */
[----:B------:R-:W-:Y:S01]  /*1550*/  FMUL.FTZ R32, R32, R85 ;  /* 0x0000005520207220 */ /* 0x000fe20000410000 */
[----:B------:R-:W-:Y:S01]  /*1560*/  SHF.L.U32 R41, R77, 0x10, RZ ;  /* 0x000000104d297819 */ /* 0x000fe200000006ff */
[----:B------:R-:W-:Y:S01]  /*1570*/  FFMA.FTZ R43, R43, R38, R36 ;  /* 0x000000262b2b7223 */ /* 0x000fe20000010024 */
[----:B------:R-:W-:Y:S01]  /*1580*/  FMUL.FTZ R31, R29, R30 ;  /* 0x0000001e1d1f7220 */ /* 0x000fe20000410000 */
[----:B------:R-:W-:Y:S01]  /*1590*/  FADD.FTZ R35, R35, R30 ;  /* 0x0000001e23237221 */ /* 0x000fe20000010000 */
[----:B------:R-:W-:Y:S01]  /*15a0*/  FFMA.FTZ R33, R30, R32, R33 ;  /* 0x000000201e217223 */ /* 0x000fe20000010021 */
[----:B------:R-:W-:Y:S01]  /*15b0*/  FADD.FTZ R36, -R24, R37 ;  /* 0x0000002518247221 */ /* 0x000fe20000010100 */
[----:B------:R-:W-:Y:S01]  /*15c0*/  SHF.L.U32 R30, R18, 0x10, RZ ;  /* 0x00000010121e7819 */ /* 0x000fe200000006ff */
[----:B------:R-:W-:Y:S01]  /*15d0*/  FADD.FTZ R38, -R24, R41 ;  /* 0x0000002918267221 */ /* 0x000fe20000010100 */
[----:B------:R-:W-:Y:S01]  /*15e0*/  FFMA.FTZ R43, R32, R31, R43 ;  /* 0x0000001f202b7223 */ /* 0x000fe2000001002b */
[----:B------:R-:W-:Y:S01]  /*15f0*/  FADD.FTZ R34, R31, R34 ;  /* 0x000000221f227221 */ /* 0x000fe20000010000 */
[----:B------:R-:W-:Y:S01]  /*1600*/  SHF.L.U32 R32, R78, 0x10, RZ ;  /* 0x000000104e207819 */ /* 0x000fe200000006ff */
[-C--:B------:R-:W-:Y:S01]  /*1610*/  FMUL.FTZ R36, R36, R85.reuse ;  /* 0x0000005524247220 */ /* 0x080fe20000410000 */
[----:B------:R-:W-:Y:S01]  /*1620*/  SHF.L.U32 R41, R20, 0x10, RZ ;  /* 0x0000001014297819 */ /* 0x000fe200000006ff */
[----:B------:R-:W-:Y:S01]  /*1630*/  FMUL.FTZ R38, R38, R85 ;  /* 0x0000005526267220 */ /* 0x000fe20000410000 */
[----:B------:R-:W-:Y:S01]  /*1640*/  FMUL.FTZ R31, R28, R30 ;  /* 0x0000001e1c1f7220 */ /* 0x000fe20000410000 */
[----:B------:R-:W-:Y:S01]  /*1650*/  FADD.FTZ R40, R40, R30 ;  /* 0x0000001e28287221 */ /* 0x000fe20000010000 */
[----:B------:R-:W-:Y:S01]  /*1660*/  FFMA.FTZ R39, R30, R36, R39 ;  /* 0x000000241e277223 */ /* 0x000fe20000010027 */
[----:B------:R-:W-:Y:S01]  /*1670*/  FADD.FTZ R35, R35, R32 ;  /* 0x0000002023237221 */ /* 0x000fe20000010000 */
[----:B------:R-:W-:Y:S01]  /*1680*/  FFMA.FTZ R33, R32, R38, R33 ;  /* 0x0000002620217223 */ /* 0x000fe20000010021 */
[----:B------:R-:W-:Y:S01]  /*1690*/  FMUL.FTZ R37, R29, R32 ;  /* 0x000000201d257220 */ /* 0x000fe20000410000 */
[----:B------:R-:W-:Y:S01]  /*16a0*/  FADD.FTZ R34, R34, R31 ;  /* 0x0000001f22227221 */ /* 0x000fe20000010000 */
[----:B------:R-:W-:Y:S01]  /*16b0*/  FFMA.FTZ R43, R36, R31, R43 ;  /* 0x0000001f242b7223 */ /* 0x000fe2000001002b */
[----:B------:R-:W-:Y:S01]  /*16c0*/  SHF.L.U32 R30, R21, 0x10, RZ ;  /* 0x00000010151e7819 */ /* 0x000fe200000006ff */
[----:B------:R-:W-:Y:S01]  /*16d0*/  FADD.FTZ R32, -R24, R41 ;  /* 0x0000002918207221 */ /* 0x000fe20000010100 */
[----:B------:R-:W-:Y:S01]  /*16e0*/  SHF.L.U32 R41, R22, 0x10, RZ ;  /* 0x0000001016297819 */ /* 0x000fe200000006ff */
[----:B------:R-:W-:Y:S01]  /*16f0*/  FADD.FTZ R34, R37, R34 ;  /* 0x0000002225227221 */ /* 0x000fe20000010000 */
[----:B------:R-:W-:Y:S01]  /*1700*/  FFMA.FTZ R43, R38, R37, R43 ;  /* 0x00000025262b7223 */ /* 0x000fe2000001002b */
[----:B------:R-:W-:Y:S01]  /*1710*/  FMUL.FTZ R32, R32, R85 ;  /* 0x0000005520207220 */ /* 0x000fe20000410000 */
[----:B------:R-:W-:Y:S01]  /*1720*/  SHF.L.U32 R31, R75, 0x10, RZ ;  /* 0x000000104b1f7819 */ /* 0x000fe200000006ff */
[----:B------:R-:W-:Y:S01]  /*1730*/  FMUL.FTZ R37, R28, R30 ;  /* 0x0000001e1c257220 */ /* 0x000fe20000410000 */
[----:B------:R-:W-:Y:S01]  /*1740*/  FADD.FTZ R38, -R24, R41 ;  /* 0x0000002918267221 */ /* 0x000fe20000010100 */
[----:B------:R-:W-:Y:S01]  /*1750*/  FFMA.FTZ R39, R30, R32, R39 ;  /* 0x000000201e277223 */ /* 0x000fe20000010027 */
[----:B------:R-:W-:Y:S01]  /*1760*/  SHF.L.U32 R36, R23, 0x10, RZ ;  /* 0x0000001017247819 */ /* 0x000fe200000006ff */
[----:B------:R-:W-:Y:S01]  /*1770*/  FFMA.FTZ R43, R32, R37, R43 ;  /* 0x00000025202b7223 */ /* 0x000fe2000001002b */
[----:B------:R-:W-:Y:S01]  /*1780*/  FADD.FTZ R34, R34, R37 ;  /* 0x0000002522227221 */ /* 0x000fe20000010000 */
[----:B------:R-:W-:Y:S01]  /*1790*/  FADD.FTZ R32, -R24, R31 ;  /* 0x0000001f18207221 */ /* 0x000fe20000010100 */
[----:B------:R-:W-:Y:S01]  /*17a0*/  FADD.FTZ R40, R40, R30 ;  /* 0x0000001e28287221 */ /* 0x000fe20000010000 */
[----:B------:R-:W-:Y:S01]  /*17b0*/  SHF.L.U32 R37, R73, 0x10, RZ ;  /* 0x0000001049257819 */ /* 0x000fe200000006ff */
[-C--:B------:R-:W-:Y:S01]  /*17c0*/  FMUL.FTZ R38, R38, R85.reuse ;  /* 0x0000005526267220 */ /* 0x080fe20000410000 */
[----:B------:R-:W-:Y:S01]  /*17d0*/  SHF.L.U32 R30, R76, 0x10, RZ ;  /* 0x000000104c1e7819 */ /* 0x000fe200000006ff */
[-C--:B------:R-:W-:Y:S01]  /*17e0*/  FMUL.FTZ R32, R32, R85.reuse ;  /* 0x0000005520207220 */ /* 0x080fe20000410000 */
[----:B------:R-:W-:Y:S01]  /*17f0*/  FADD.FTZ R40, R40, R36 ;  /* 0x0000002428287221 */ /* 0x000fe20000010000 */
[----:B------:R-:W-:Y:S01]  /*1800*/  FFMA.FTZ R39, R36, R38, R39 ;  /* 0x0000002624277223 */ /* 0x000fe20000010027 */
[----:B------:R-:W-:Y:S01]  /*1810*/  FMUL.FTZ R41, R28, R36 ;  /* 0x000000241c297220 */ /* 0x000fe20000410000 */
[----:B------:R-:W-:Y:S01]  /*1820*/  FADD.FTZ R36, -R24, R37 ;  /* 0x0000002518247221 */ /* 0x000fe20000010100 */
[----:B------:R-:W-:Y:S01]  /*1830*/  FMUL.FTZ R31, R29, R30 ;  /* 0x0000001e1d1f7220 */ /* 0x000fe20000410000 */
[----:B------:R-:W-:Y:S01]  /*1840*/  FADD.FTZ R35, R35, R30 ;  /* 0x0000001e23237221 */ /* 0x000fe20000010000 */
[----:B------:R-:W-:Y:S01]  /*1850*/  FFMA.FTZ R33, R30, R32, R33 ;  /* 0x000000201e217223 */ /* 0x000fe20000010021 */
[----:B------:R-:W-:Y:S01]  /*1860*/  SHF.L.U32 R30, R74, 0x10, RZ ;  /* 0x000000104a1e7819 */ /* 0x000fe200000006ff */
[----:B------:R-:W-:Y:S01]  /*1870*/  FMUL.FTZ R36, R36, R85 ;  /* 0x0000005524247220 */ /* 0x000fe20000410000 */
[----:B------:R-:W-:Y:S01]  /*1880*/  FADD.FTZ R34, R31, R34 ;  /* 0x000000221f227221 */ /* 0x000fe20000010000 */
[----:B------:R-:W-:Y:S01]  /*1890*/  FFMA.FTZ R43, R32, R31, R43 ;  /* 0x0000001f202b7223 */ /* 0x000fe2000001002b */
[----:B------:R-:W-:Y:S01]  /*18a0*/  SHF.L.U32 R37, R48, 0x10, RZ ;  /* 0x0000001030257819 */ /* 0x000fe200000006ff */
        /* <DEDUP_REMOVED lines=10> */
[----:B------:R-:W-:Y:S01]  /*1950*/  SHF.L.U32 R32, R72, 0x10, RZ ;  /* 0x0000001048207819 */ /* 0x000fe200000006ff */
[----:B------:R-:W-:Y:S01]  /*1960*/  FMUL.FTZ R38, R38, R85 ;  /* 0x0000005526267220 */ /* 0x000fe20000410000 */
[----:B------:R-:W-:Y:S01]  /*1970*/  FMUL.FTZ R31, R28, R30 ;  /* 0x0000001e1c1f7220 */ /* 0x000fe20000410000 */
[----:B------:R-:W-:Y:S01]  /*1980*/  FADD.FTZ R36, -R24, R41 ;  /* 0x0000002918247221 */ /* 0x000fe20000010100 */
[----:B------:R-:W-:Y:S01]  /*1990*/  SHF.L.U32 R37, R52, 0x10, RZ ;  /* 0x0000001034257819 */ /* 0x000fe200000006ff */
[----:B------:R-:W-:Y:S01]  /*19a0*/  FADD.FTZ R40, R40, R30 ;  /* 0x0000001e28287221 */ /* 0x000fe20000010000 */
[----:B------:R-:W-:Y:S01]  /*19b0*/  FADD.FTZ R34, R34, R31 ;  /* 0x0000001f22227221 */ /* 0x000fe20000010000 */
[----:B------:R-:W-:Y:S01]  /*19c0*/  FFMA.FTZ R43, R38, R31, R43 ;  /* 0x0000001f262b7223 */ /* 0x000fe2000001002b */
[----:B------:R-:W-:Y:S01]  /*19d0*/  FMUL.FTZ R36, R36, R85 ;  /* 0x0000005524247220 */ /* 0x000fe20000410000 */
[----:B------:R-:W-:Y:S01]  /*19e0*/  FMUL.FTZ R31, R29, R32 ;  /* 0x000000201d1f7220 */ /* 0x000fe20000410000 */
[----:B------:R-:W-:Y:S01]  /*19f0*/  FFMA.FTZ R39, R30, R38, R39 ;  /* 0x000000261e277223 */ /* 0x000fe20000010027 */
[----:B------:R-:W-:Y:S01]  /*1a00*/  SHF.L.U32 R30, R53, 0x10, RZ ;  /* 0x00000010351e7819 */ /* 0x000fe200000006ff */
[----:B------:R-:W-:Y:S01]  /*1a10*/  FADD.FTZ R38, -R24, R37 ;  /* 0x0000002518267221 */ /* 0x000fe20000010100 */
[----:B------:R-:W-:Y:S01]  /*1a20*/  FADD.FTZ R34, R31, R34 ;  /* 0x000000221f227221 */ /* 0x000fe20000010000 */
[----:B------:R-:W-:Y:S01]  /*1a30*/  FFMA.FTZ R43, R36, R31, R43 ;  /* 0x0000001f242b7223 */ /* 0x000fe2000001002b */
[----:B------:R-:W-:Y:S01]  /*1a40*/  SHF.L.U32 R31, R25, 0x10, RZ ;  /* 0x00000010191f7819 */ /* 0x000fe200000006ff */
[----:B------:R-:W-:Y:S01]  /*1a50*/  FFMA.FTZ R33, R32, R36, R33 ;  /* 0x0000002420217223 */ /* 0x000fe20000010021 */
[----:B------:R-:W-:Y:S01]  /*1a60*/  SHF.L.U32 R36, R70, 0x10, RZ ;  /* 0x0000001046247819 */ /* 0x000fe200000006ff */
[----:B------:R-:W-:Y:S01]  /*1a70*/  FMUL.FTZ R37, R28, R30 ;  /* 0x0000001e1c257220 */ /* 0x000fe20000410000 */
[----:B------:R-:W-:Y:S01]  /*1a80*/  FMUL.FTZ R42, R38, R85 ;  /* 0x00000055262a7220 */ /* 0x000fe20000410000 */
[----:B------:R-:W-:Y:S01]  /*1a90*/  FADD.FTZ R38, -R24, R31 ;  /* 0x0000001f18267221 */ /* 0x000fe20000010100 */
[----:B------:R-:W-:Y:S01]  /*1aa0*/  FADD.FTZ R35, R35, R32 ;  /* 0x0000002023237221 */ /* 0x000fe20000010000 */
[----:B------:R-:W-:Y:S01]  /*1ab0*/  FADD.FTZ R34, R34, R37 ;  /* 0x0000002522227221 */ /* 0x000fe20000010000 */
[----:B------:R-:W-:Y:S01]  /*1ac0*/  FMUL.FTZ R31, R29, R36 ;  /* 0x000000241d1f7220 */ /* 0x000fe20000410000 */
[----:B------:R-:W-:Y:S01]  /*1ad0*/  FFMA.FTZ R43, R42, R37, R43 ;  /* 0x000000252a2b7223 */ /* 0x000fe2000001002b */
[----:B------:R-:W-:Y:S01]  /*1ae0*/  FMUL.FTZ R38, R38, R85 ;  /* 0x0000005526267220 */ /* 0x000fe20000410000 */
[----:B------:R-:W-:Y:S01]  /*1af0*/  FFMA.FTZ R32, R30, R42, R39 ;  /* 0x0000002a1e207223 */ /* 0x000fe20000010027 */
[----:B------:R-:W-:Y:S01]  /*1b00*/  FADD.FTZ R37, R31, R34 ;  /* 0x000000221f257221 */ /* 0x000fe20000010000 */
[----:B------:R-:W-:Y:S01]  /*1b10*/  FADD.FTZ R34, R40, R30 ;  /* 0x0000001e28227221 */ /* 0x000fe20000010000 */
[----:B------:R-:W-:Y:S01]  /*1b20*/  FFMA.FTZ R31, R38, R31, R43 ;  /* 0x0000001f261f7223 */ /* 0x000fe2000001002b */
[----:B------:R-:W-:Y:S01]  /*1b30*/  FADD.FTZ R35, R35, R36 ;  /* 0x0000002423237221 */ /* 0x000fe20000010000 */
[----:B------:R-:W-:Y:S01]  /*1b40*/  FFMA.FTZ R33, R36, R38, R33 ;  /* 0x0000002624217223 */ /* 0x000fe20000010021 */
[----:B------:R-:W-:Y:S06]  /*1b50*/  BRA `(.L_x_44) ;  /* 0x0000001000807947 */ /* 0x000fec0003800000 */
.L_x_43:
[----:B------:R-:W-:Y:S02]  /*1b60*/  SHF.L.U32 R31, R50, 0x10, RZ ;  /* 0x00000010321f7819 */ /* 0x000fe400000006ff */
[----:B------:R-:W-:Y:S02]  /*1b70*/  SHF.L.U32 R33, R83, 0x10, RZ ;  /* 0x0000001053217819 */ /* 0x000fe400000006ff */
[----:B------:R-:W-:Y:S01]  /*1b80*/  SHF.L.U32 R43, R81, 0x10, RZ ;  /* 0x00000010512b7819 */ /* 0x000fe200000006ff */
[----:B------:R-:W-:Y:S01]  /*1b90*/  FADD.FTZ R30, -R24, R31 ;  /* 0x0000001f181e7221 */ /* 0x000fe20000010100 */
[----:B------:R-:W-:Y:S02]  /*1ba0*/  SHF.L.U32 R45, R12, 0x10, RZ ;  /* 0x000000100c2d7819 */ /* 0x000fe400000006ff */
[----:B------:R-:W-:Y:S01]  /*1bb0*/  SHF.L.U32 R46, R10, 0x10, RZ ;  /* 0x000000100a2e7819 */ /* 0x000fe200000006ff */
[----:B------:R-:W-:Y:S01]  /*1bc0*/  FMUL.FTZ R31, R30, R85 ;  /* 0x000000551e1f7220 */ /* 0x000fe20000410000 */
[----:B------:R-:W-:Y:S01]  /*1bd0*/  FADD.FTZ R30, -R24, R33 ;  /* 0x00000021181e7221 */ /* 0x000fe20000010100 */
[----:B------:R-:W-:Y:S01]  /*1be0*/  SHF.L.U32 R33, R8, 0x10, RZ ;  /* 0x0000001008217819 */ /* 0x000fe200000006ff */
[----:B------:R-:W-:Y:S01]  /*1bf0*/  FADD.FTZ R42, -R24, R43 ;  /* 0x0000002b182a7221 */ /* 0x000fe20000010100 */
[--C-:B-----5:R-:W-:Y:S01]  /*1c00*/  FFMA.FTZ R32, R28, R31, R26.reuse ;  /* 0x0000001f1c207223 */ /* 0x120fe2000001001a */
[-C--:B------:R-:W-:Y:S01]  /*1c10*/  FMUL.FTZ R30, R30, R85.reuse ;  /* 0x000000551e1e7220 */ /* 0x080fe20000410000 */
[----:B------:R-:W-:Y:S01]  /*1c20*/  SHF.L.U32 R86, R82, 0x10, RZ ;  /* 0x0000001052567819 */ /* 0x000fe200000006ff */
[----:B------:R-:W-:Y:S01]  /*1c30*/  FADD.FTZ R36, -R24, R33 ;  /* 0x0000002118247221 */ /* 0x000fe20000010100 */
[----:B------:R-:W-:Y:S01]  /*1c40*/  FMUL.FTZ R35, R32, -1.4426950216293334961 ;  /* 0xbfb8aa3b20237820 */ /* 0x000fe20000410000 */
[----:B------:R-:W-:Y:S01]  /*1c50*/  FFMA.FTZ R34, R29, R30, R27 ;  /* 0x0000001e1d227223 */ /* 0x000fe2000001001b */
[----:B------:R-:W-:Y:S01]  /*1c60*/  SHF.L.U32 R93, R80, 0x10, RZ ;  /* 0x00000010505d7819 */ /* 0x000fe200000006ff */
[----:B------:R-:W-:Y:S01]  /*1c70*/  FMUL.FTZ R33, R36, R85 ;  /* 0x0000005524217220 */ /* 0x000fe20000410000 */
[----:B------:R-:W-:Y:S01]  /*1c80*/  SHF.L.U32 R94, R78, 0x10, RZ ;  /* 0x000000104e5e7819 */ /* 0x000fe200000006ff */
[----:B------:R-:W-:Y:S01]  /*1c90*/  FMUL.FTZ R37, R34, -1.4426950216293334961 ;  /* 0xbfb8aa3b22257820 */ /* 0x000fe20000410000 */
[----:B------:R-:W0:Y:S01]  /*1ca0*/  MUFU.EX2 R35, R35 ;  /* 0x0000002300237308 */ /* 0x000e220000000800 */
[----:B------:R-:W-:-:S04]  /*1cb0*/  FFMA.FTZ R41, R28, R33, R26 ;  /* 0x000000211c297223 */ /* 0x000fc8000001001a */
[----:B------:R-:W-:-:S03]  /*1cc0*/  FMUL.FTZ R39, R41, -1.4426950216293334961 ;  /* 0xbfb8aa3b29277820 */ /* 0x000fc60000410000 */
[----:B------:R-:W1:Y:S08]  /*1cd0*/  MUFU.EX2 R37, R37 ;  /* 0x0000002500257308 */ /* 0x000e700000000800 */
[----:B------:R-:W2:Y:S01]  /*1ce0*/  MUFU.EX2 R39, R39 ;  /* 0x0000002700277308 */ /* 0x000ea20000000800 */
[----:B0-----:R-:W-:Y:S01]  /*1cf0*/  FADD.FTZ R36, R35, 1 ;  /* 0x3f80000023247421 */ /* 0x001fe20000010000 */
[----:B------:R-:W-:-:S06]  /*1d00*/  SHF.L.U32 R35, R51, 0x10, RZ ;  /* 0x0000001033237819 */ /* 0x000fcc00000006ff */
[----:B------:R-:W0:Y:S01]  /*1d10*/  MUFU.RCP R36, R36 ;  /* 0x0000002400247308 */ /* 0x000e220000001000 */
[----:B-1----:R-:W-:-:S07]  /*1d20*/  FADD.FTZ R38, R37, 1 ;  /* 0x3f80000025267421 */ /* 0x002fce0000010000 */
[----:B------:R-:W1:Y:S01]  /*1d30*/  MUFU.RCP R38, R38 ;  /* 0x0000002600267308 */ /* 0x000e620000001000 */
[----:B--2---:R-:W-:-:S07]  /*1d40*/  FADD.FTZ R43, R39, 1 ;  /* 0x3f800000272b7421 */ /* 0x004fce0000010000 */
[----:B------:R-:W2:Y:S01]  /*1d50*/  MUFU.RCP R43, R43 ;  /* 0x0000002b002b7308 */ /* 0x000ea20000001000 */
[----:B0-----:R-:W-:Y:S01]  /*1d60*/  FMUL.FTZ R40, R35, R36 ;  /* 0x0000002423287220 */ /* 0x001fe20000410000 */
[----:B------:R-:W-:Y:S01]  /*1d70*/  FADD.FTZ R35, -R36, 1 ;  /* 0x3f80000024237421 */ /* 0x000fe20000010100 */
[----:B------:R-:W-:Y:S01]  /*1d80*/  FADD.FTZ R36, -R24, R45 ;  /* 0x0000002d18247221 */ /* 0x000fe20000010100 */
[----:B------:R-:W-:Y:S02]  /*1d90*/  SHF.L.U32 R45, R84, 0x10, RZ ;  /* 0x00000010542d7819 */ /* 0x000fe400000006ff */
[----:B------:R-:W-:Y:S01]  /*1da0*/  FFMA.FTZ R37, R32, R35, 1 ;  /* 0x3f80000020257423 */ /* 0x000fe20000010023 */
[----:B------:R-:W-:Y:S01]  /*1db0*/  FMUL.FTZ R32, R42, R85 ;  /* 0x000000552a207220 */ /* 0x000fe20000410000 */
[----:B-1----:R-:W-:Y:S02]  /*1dc0*/  FADD.FTZ R35, -R38, 1 ;  /* 0x3f80000026237421 */ /* 0x002fe40000010100 */
[----:B------:R-:W-:Y:S01]  /*1dd0*/  FMUL.FTZ R40, R40, R37 ;  /* 0x0000002528287220 */ /* 0x000fe20000410000 */
[----:B------:R-:W-:Y:S01]  /*1de0*/  FFMA.FTZ R42, R29, R32, R27 ;  /* 0x000000201d2a7223 */ /* 0x000fe2000001001b */
[----:B------:R-:W-:Y:S01]  /*1df0*/  FFMA.FTZ R39, R34, R35, 1 ;  /* 0x3f80000022277423 */ /* 0x000fe20000010023 */
[----:B------:R-:W-:-:S02]  /*1e00*/  FMUL.FTZ R35, R36, R85 ;  /* 0x0000005524237220 */ /* 0x000fc40000410000 */
[----:B------:R-:W-:Y:S01]  /*1e10*/  FMUL.FTZ R34, R42, -1.4426950216293334961 ;  /* 0xbfb8aa3b2a227820 */ /* 0x000fe20000410000 */
[----:B------:R-:W-:Y:S01]  /*1e20*/  FMUL.FTZ R36, R45, R38 ;  /* 0x000000262d247220 */ /* 0x000fe20000410000 */
[----:B--2---:R-:W-:Y:S01]  /*1e30*/  FADD.FTZ R38, -R43, 1 ;  /* 0x3f8000002b267421 */ /* 0x004fe20000010100 */
[----:B------:R-:W-:Y:S02]  /*1e40*/  FFMA.FTZ R44, R28, R35, R26 ;  /* 0x000000231c2c7223 */ /* 0x000fe4000001001a */
[----:B------:R-:W-:Y:S01]  /*1e50*/  FMUL.FTZ R36, R36, R39 ;  /* 0x0000002724247220 */ /* 0x000fe20000410000 */
[----:B------:R-:W0:Y:S01]  /*1e60*/  MUFU.EX2 R34, R34 ;  /* 0x0000002200227308 */ /* 0x000e220000000800 */
[----:B------:R-:W-:Y:S01]  /*1e70*/  FMUL.FTZ R45, R44, -1.4426950216293334961 ;  /* 0xbfb8aa3b2c2d7820 */ /* 0x000fe20000410000 */
[----:B------:R-:W-:Y:S01]  /*1e80*/  FFMA.FTZ R38, R41, R38, 1 ;  /* 0x3f80000029267423 */ /* 0x000fe20000010026 */
[----:B------:R-:W-:Y:S01]  /*1e90*/  FMUL.FTZ R41, R46, R43 ;  /* 0x0000002b2e297220 */ /* 0x000fe20000410000 */
[----:B------:R-:W-:-:S03]  /*1ea0*/  SHF.L.U32 R39, R79, 0x10, RZ ;  /* 0x000000104f277819 */ /* 0x000fc600000006ff */
[----:B------:R-:W-:Y:S01]  /*1eb0*/  FMUL.FTZ R41, R41, R38 ;  /* 0x0000002629297220 */ /* 0x000fe20000410000 */
[----:B------:R-:W1:Y:S01]  /*1ec0*/  MUFU.EX2 R45, R45 ;  /* 0x0000002d002d7308 */ /* 0x000e620000000800 */
[----:B0-----:R-:W-:Y:S01]  /*1ed0*/  FADD.FTZ R37, R34, 1 ;  /* 0x3f80000022257421 */ /* 0x001fe20000010000 */
[----:B------:R-:W-:-:S04]  /*1ee0*/  FADD.FTZ R34, -R24, R39 ;  /* 0x0000002718227221 */ /* 0x000fc80000010100 */
[----:B------:R-:W-:Y:S02]  /*1ef0*/  FMUL.FTZ R34, R34, R85 ;  /* 0x0000005522227220 */ /* 0x000fe40000410000 */
[----:B------:R-:W0:Y:S01]  /*1f00*/  MUFU.RCP R37, R37 ;  /* 0x0000002500257308 */ /* 0x000e220000001000 */
[----:B-1----:R-:W-:Y:S01]  /*1f10*/  FADD.FTZ R46, R45, 1 ;  /* 0x3f8000002d2e7421 */ /* 0x002fe20000010000 */
[----:B------:R-:W-:-:S04]  /*1f20*/  FFMA.FTZ R38, R29, R34, R27 ;  /* 0x000000221d267223 */ /* 0x000fc8000001001b */
[----:B------:R-:W-:Y:S02]  /*1f30*/  FMUL.FTZ R45, R38, -1.4426950216293334961 ;  /* 0xbfb8aa3b262d7820 */ /* 0x000fe40000410000 */
[----:B------:R-:W1:Y:S08]  /*1f40*/  MUFU.RCP R46, R46 ;  /* 0x0000002e002e7308 */ /* 0x000e700000001000 */
[----:B------:R-:W2:Y:S01]  /*1f50*/  MUFU.EX2 R45, R45 ;  /* 0x0000002d002d7308 */ /* 0x000ea20000000800 */
[----:B0-----:R-:W-:Y:S01]  /*1f60*/  FADD.FTZ R39, -R37, 1 ;  /* 0x3f80000025277421 */ /* 0x001fe20000010100 */
[----:B------:R-:W-:-:S03]  /*1f70*/  FMUL.FTZ R43, R86, R37 ;  /* 0x00000025562b7220 */ /* 0x000fc60000410000 */
[----:B------:R-:W-:Y:S01]  /*1f80*/  FFMA.FTZ R42, R42, R39, 1 ;  /* 0x3f8000002a2a7423 */ /* 0x000fe20000010027 */
[----:B------:R-:W-:Y:S01]  /*1f90*/  SHF.L.U32 R39, R16, 0x10, RZ ;  /* 0x0000001010277819 */ /* 0x000fe200000006ff */
[----:B-1----:R-:W-:Y:S02]  /*1fa0*/  FADD.FTZ R37, -R46, 1 ;  /* 0x3f8000002e257421 */ /* 0x002fe40000010100 */
[----:B------:R-:W-:Y:S02]  /*1fb0*/  FMUL.FTZ R43, R43, R42 ;  /* 0x0000002a2b2b7220 */ /* 0x000fe40000410000 */
[----:B------:R-:W-:Y:S01]  /*1fc0*/  FADD.FTZ R92, -R24, R39 ;  /* 0x00000027185c7221 */ /* 0x000fe20000010100 */
[----:B------:R-:W-:Y:S01]  /*1fd0*/  SHF.L.U32 R39, R14, 0x10, RZ ;  /* 0x000000100e277819 */ /* 0x000fe200000006ff */
[----:B------:R-:W-:Y:S01]  /*1fe0*/  FFMA.FTZ R86, R44, R37, 1 ;  /* 0x3f8000002c567423 */ /* 0x000fe20000010025 */
[----:B------:R-:W-:Y:S01]  /*1ff0*/  FMUL.FTZ R42, R28, R40 ;  /* 0x000000281c2a7220 */ /* 0x000fe20000410000 */
[----:B------:R-:W-:-:S02]  /*2000*/  FMUL.FTZ R37, R92, R85 ;  /* 0x000000555c257220 */ /* 0x000fc40000410000 */
[----:B------:R-:W-:Y:S01]  /*2010*/  FMUL.FTZ R39, R39, R46 ;  /* 0x0000002e27277220 */ /* 0x000fe20000410000 */
[----:B--2---:R-:W-:Y:S01]  /*2020*/  FADD.FTZ R44, R45, 1 ;  /* 0x3f8000002d2c7421 */ /* 0x004fe20000010000 */
[----:B------:R-:W-:Y:S02]  /*2030*/  FFMA.FTZ R46, R28, R37, R26 ;  /* 0x000000251c2e7223 */ /* 0x000fe4000001001a */
[----:B------:R-:W-:Y:S02]  /*2040*/  FMUL.FTZ R39, R39, R86 ;  /* 0x0000005627277220 */ /* 0x000fe40000410000 */
[----:B------:R-:W-:Y:S01]  /*2050*/  FMUL.FTZ R47, R46, -1.4426950216293334961 ;  /* 0xbfb8aa3b2e2f7820 */ /* 0x000fe20000410000 */
[----:B------:R-:W0:Y:S08]  /*2060*/  MUFU.RCP R44, R44 ;  /* 0x0000002c002c7308 */ /* 0x000e300000001000 */
[----:B------:R-:W1:Y:S01]  /*2070*/  MUFU.EX2 R47, R47 ;  /* 0x0000002f002f7308 */ /* 0x000e620000000800 */
[----:B0-----:R-:W-:-:S04]  /*2080*/  FADD.FTZ R45, -R44, 1 ;  /* 0x3f8000002c2d7421 */ /* 0x001fc80000010100 */
[----:B------:R-:W-:Y:S01]  /*2090*/  FFMA.FTZ R45, R38, R45, 1 ;  /* 0x3f800000262d7423 */ /* 0x000fe2000001002d */
[----:B------:R-:W-:Y:S01]  /*20a0*/  FMUL.FTZ R38, R93, R44 ;  /* 0x0000002c5d267220 */ /* 0x000fe20000410000 */
[----:B------:R-:W-:Y:S01]  /*20b0*/  FFMA.FTZ R44, R31, R40, RZ ;  /* 0x000000281f2c7223 */ /* 0x000fe200000100ff */
[----:B-1----:R-:W-:Y:S02]  /*20c0*/  FADD.FTZ R92, R47, 1 ;  /* 0x3f8000002f5c7421 */ /* 0x002fe40000010000 */
[----:B------:R-:W-:Y:S01]  /*20d0*/  FMUL.FTZ R38, R38, R45 ;  /* 0x0000002d26267220 */ /* 0x000fe20000410000 */
[----:B------:R-:W-:Y:S01]  /*20e0*/  FFMA.FTZ R47, R31, R42, RZ ;  /* 0x0000002a1f2f7223 */ /* 0x000fe200000100ff */
[----:B------:R-:W-:Y:S01]  /*20f0*/  FMUL.FTZ R45, R29, R36 ;  /* 0x000000241d2d7220 */ /* 0x000fe20000410000 */
[----:B------:R-:W-:Y:S01]  /*2100*/  FADD.FTZ R42, RZ, R42 ;  /* 0x0000002aff2a7221 */ /* 0x000fe20000010000 */
[----:B------:R-:W-:Y:S01]  /*2110*/  SHF.L.U32 R31, R77, 0x10, RZ ;  /* 0x000000104d1f7819 */ /* 0x000fe200000006ff */
[----:B------:R-:W0:Y:S01]  /*2120*/  MUFU.RCP R92, R92 ;  /* 0x0000005c005c7308 */ /* 0x000e220000001000 */
[----:B------:R-:W-:Y:S01]  /*2130*/  FFMA.FTZ R86, R30, R45, R47 ;  /* 0x0000002d1e567223 */ /* 0x000fe2000001002f */
[----:B------:R-:W-:Y:S01]  /*2140*/  SHF.L.U32 R47, R18, 0x10, RZ ;  /* 0x00000010122f7819 */ /* 0x000fe200000006ff */
[----:B------:R-:W-:Y:S01]  /*2150*/  FADD.FTZ R45, R45, R42 ;  /* 0x0000002a2d2d7221 */ /* 0x000fe20000010000 */
[----:B------:R-:W-:-:S03]  /*2160*/  FFMA.FTZ R44, R33, R41, R44 ;  /* 0x00000029212c7223 */ /* 0x000fc6000001002c */
[----:B0-----:R-:W-:Y:S01]  /*2170*/  FMUL.FTZ R42, R47, R92 ;  /* 0x0000005c2f2a7220 */ /* 0x001fe20000410000 */
[----:B------:R-:W-:-:S04]  /*2180*/  FADD.FTZ R47, -R92, 1 ;  /* 0x3f8000005c2f7421 */ /* 0x000fc80000010100 */
[----:B------:R-:W-:Y:S01]  /*2190*/  FFMA.FTZ R47, R46, R47, 1 ;  /* 0x3f8000002e2f7423 */ /* 0x000fe2000001002f */
[----:B------:R-:W-:Y:S01]  /*21a0*/  FADD.FTZ R46, RZ, R40 ;  /* 0x00000028ff2e7221 */ /* 0x000fe20000010000 */
[----:B------:R-:W-:Y:S02]  /*21b0*/  FADD.FTZ R40, -R24, R31 ;  /* 0x0000001f18287221 */ /* 0x000fe40000010100 */
[----:B------:R-:W-:Y:S01]  /*21c0*/  FMUL.FTZ R42, R42, R47 ;  /* 0x0000002f2a2a7220 */ /* 0x000fe20000410000 */
[----:B------:R-:W-:Y:S01]  /*21d0*/  FADD.FTZ R46, R46, R41 ;  /* 0x000000292e2e7221 */ /* 0x000fe20000010000 */
[----:B------:R-:W-:Y:S01]  /*21e0*/  FMUL.FTZ R40, R40, R85 ;  /* 0x0000005528287220 */ /* 0x000fe20000410000 */
[----:B------:R-:W-:-:S03]  /*21f0*/  FMUL.FTZ R41, R28, R41 ;  /* 0x000000291c297220 */ /* 0x000fc60000410000 */
[----:B------:R-:W-:Y:S01]  /*2200*/  FFMA.FTZ R31, R29, R40, R27 ;  /* 0x000000281d1f7223 */ /* 0x000fe2000001001b */
[----:B------:R-:W-:Y:S01]  /*2210*/  FFMA.FTZ R86, R33, R41, R86 ;  /* 0x0000002921567223 */ /* 0x000fe20000010056 */
[----:B------:R-:W-:Y:S01]  /*2220*/  FADD.FTZ R92, R45, R41 ;  /* 0x000000292d5c7221 */ /* 0x000fe20000010000 */
[----:B------:R-:W-:Y:S01]  /*2230*/  SHF.L.U32 R41, R20, 0x10, RZ ;  /* 0x0000001014297819 */ /* 0x000fe200000006ff */
[----:B------:R-:W-:-:S06]  /*2240*/  FMUL.FTZ R47, R31, -1.4426950216293334961 ;  /* 0xbfb8aa3b1f2f7820 */ /* 0x000fcc0000410000 */
[----:B------:R-:W0:Y:S02]  /*2250*/  MUFU.EX2 R47, R47 ;  /* 0x0000002f002f7308 */ /* 0x000e240000000800 */
[----:B0-----:R-:W-:-:S06]  /*2260*/  FADD.FTZ R93, R47, 1 ;  /* 0x3f8000002f5d7421 */ /* 0x001fcc0000010000 */
[----:B------:R-:W0:Y:S02]  /*2270*/  MUFU.RCP R93, R93 ;  /* 0x0000005d005d7308 */ /* 0x000e240000001000 */
[----:B0-----:R-:W-:Y:S01]  /*2280*/  FMUL.FTZ R33, R94, R93 ;  /* 0x0000005d5e217220 */ /* 0x001fe20000410000 */
[----:B------:R-:W-:-:S04]  /*2290*/  FADD.FTZ R94, -R93, 1 ;  /* 0x3f8000005d5e7421 */ /* 0x000fc80000010100 */
[----:B------:R-:W-:Y:S01]  /*22a0*/  FFMA.FTZ R94, R31, R94, 1 ;  /* 0x3f8000001f5e7423 */ /* 0x000fe2000001005e */
[----:B------:R-:W-:Y:S01]  /*22b0*/  FFMA.FTZ R31, R30, R36, RZ ;  /* 0x000000241e1f7223 */ /* 0x000fe200000100ff */
[----:B------:R-:W-:Y:S01]  /*22c0*/  FADD.FTZ R30, -R24, R41 ;  /* 0x00000029181e7221 */ /* 0x000fe20000010100 */
[----:B------:R-:W-:Y:S01]  /*22d0*/  FADD.FTZ R36, RZ, R36 ;  /* 0x00000024ff247221 */ /* 0x000fe20000010000 */
[----:B------:R-:W-:Y:S01]  /*22e0*/  FMUL.FTZ R33, R33, R94 ;  /* 0x0000005e21217220 */ /* 0x000fe20000410000 */
[----:B------:R-:W-:Y:S01]  /*22f0*/  FFMA.FTZ R45, R32, R43, R31 ;  /* 0x0000002b202d7223 */ /* 0x000fe2000001001f */
[----:B------:R-:W-:Y:S01]  /*2300*/  FMUL.FTZ R31, R30, R85 ;  /* 0x000000551e1f7220 */ /* 0x000fe20000410000 */
[----:B------:R-:W-:Y:S01]  /*2310*/  FADD.FTZ R41, R36, R43 ;  /* 0x0000002b24297221 */ /* 0x000fe20000010000 */
[----:B------:R-:W-:Y:S01]  /*2320*/  FMUL.FTZ R43, R29, R43 ;  /* 0x0000002b1d2b7220 */ /* 0x000fe20000410000 */
[----:B------:R-:W-:Y:S01]  /*2330*/  FFMA.FTZ R45, R34, R38, R45 ;  /* 0x00000026222d7223 */ /* 0x000fe2000001002d */
[----:B------:R-:W-:-:S02]  /*2340*/  FFMA.FTZ R30, R28, R31, R26 ;  /* 0x0000001f1c1e7223 */ /* 0x000fc4000001001a */
[----:B------:R-:W-:Y:S01]  /*2350*/  FFMA.FTZ R86, R32, R43, R86 ;  /* 0x0000002b20567223 */ /* 0x000fe20000010056 */
[----:B------:R-:W-:Y:S01]  /*2360*/  FADD.FTZ R92, R43, R92 ;  /* 0x0000005c2b5c7221 */ /* 0x000fe20000010000 */
[----:B------:R-:W-:Y:S01]  /*2370*/  FMUL.FTZ R36, R30, -1.4426950216293334961 ;  /* 0xbfb8aa3b1e247820 */ /* 0x000fe20000410000 */
[----:B------:R-:W-:Y:S01]  /*2380*/  SHF.L.U32 R32, R21, 0x10, RZ ;  /* 0x0000001015207819 */ /* 0x000fe200000006ff */
[----:B------:R-:W-:-:S04]  /*2390*/  FFMA.FTZ R45, R40, R33, R45 ;  /* 0x00000021282d7223 */ /* 0x000fc8000001002d */
[----:B------:R-:W0:Y:S02]  /*23a0*/  MUFU.EX2 R36, R36 ;  /* 0x0000002400247308 */ /* 0x000e240000000800 */
[----:B0-----:R-:W-:Y:S01]  /*23b0*/  FADD.FTZ R47, R36, 1 ;  /* 0x3f800000242f7421 */ /* 0x001fe20000010000 */
[----:B------:R-:W-:-:S05]  /*23c0*/  SHF.L.U32 R36, R76, 0x10, RZ ;  /* 0x000000104c247819 */ /* 0x000fca00000006ff */
[----:B------:R-:W0:Y:S02]  /*23d0*/  MUFU.RCP R47, R47 ;  /* 0x0000002f002f7308 */ /* 0x000e240000001000 */
[----:B0-----:R-:W-:Y:S01]  /*23e0*/  FADD.FTZ R43, -R47, 1 ;  /* 0x3f8000002f2b7421 */ /* 0x001fe20000010100 */
[----:B------:R-:W-:-:S03]  /*23f0*/  FMUL.FTZ R32, R32, R47 ;  /* 0x0000002f20207220 */ /* 0x000fc60000410000 */
[----:B------:R-:W-:-:S04]  /*2400*/  FFMA.FTZ R43, R30, R43, 1 ;  /* 0x3f8000001e2b7423 */ /* 0x000fc8000001002b */
[----:B------:R-:W-:Y:S01]  /*2410*/  FMUL.FTZ R32, R32, R43 ;  /* 0x0000002b20207220 */ /* 0x000fe20000410000 */
[----:B------:R-:W-:-:S05]  /*2420*/  SHF.L.U32 R43, R75, 0x10, RZ ;  /* 0x000000104b2b7819 */ /* 0x000fca00000006ff */
[----:B------:R-:W-:Y:S01]  /*2430*/  FADD.FTZ R30, -R24, R43 ;  /* 0x0000002b181e7221 */ /* 0x000fe20000010100 */
[----:B------:R-:W-:Y:S01]  /*2440*/  FADD.FTZ R43, R46, R39 ;  /* 0x000000272e2b7221 */ /* 0x000fe20000010000 */
[-C--:B------:R-:W-:Y:S01]  /*2450*/  FFMA.FTZ R46, R35, R39.reuse, R44 ;  /* 0x00000027232e7223 */ /* 0x080fe2000001002c */
[----:B------:R-:W-:Y:S01]  /*2460*/  FMUL.FTZ R39, R28, R39 ;  /* 0x000000271c277220 */ /* 0x000fe20000410000 */
[----:B------:R-:W-:Y:S01]  /*2470*/  FMUL.FTZ R30, R30, R85 ;  /* 0x000000551e1e7220 */ /* 0x000fe20000410000 */
[----:B------:R-:W-:Y:S01]  /*2480*/  FADD.FTZ R43, R43, R42 ;  /* 0x0000002a2b2b7221 */ /* 0x000fe20000010000 */
[----:B------:R-:W-:Y:S01]  /*2490*/  FFMA.FTZ R46, R37, R42, R46 ;  /* 0x0000002a252e7223 */ /* 0x000fe2000001002e */
[----:B------:R-:W-:Y:S01]  /*24a0*/  FFMA.FTZ R86, R35, R39, R86 ;  /* 0x0000002723567223 */ /* 0x000fe20000010056 */
[C---:B------:R-:W-:Y:S01]  /*24b0*/  FFMA.FTZ R35, R29.reuse, R30, R27 ;  /* 0x0000001e1d237223 */ /* 0x040fe2000001001b */
[----:B------:R-:W-:Y:S01]  /*24c0*/  FADD.FTZ R92, R92, R39 ;  /* 0x000000275c5c7221 */ /* 0x000fe20000010000 */
[----:B------:R-:W-:Y:S01]  /*24d0*/  FMUL.FTZ R39, R29, R38 ;  /* 0x000000261d277220 */ /* 0x000fe20000410000 */
[----:B------:R-:W-:Y:S01]  /*24e0*/  FADD.FTZ R43, R43, R32 ;  /* 0x000000202b2b7221 */ /* 0x000fe20000010000 */
[----:B------:R-:W-:Y:S01]  /*24f0*/  FMUL.FTZ R44, R35, -1.4426950216293334961 ;  /* 0xbfb8aa3b232c7820 */ /* 0x000fe20000410000 */
[----:B------:R-:W-:Y:S01]  /*2500*/  FFMA.FTZ R46, R31, R32, R46 ;  /* 0x000000201f2e7223 */ /* 0x000fe2000001002e */
[----:B------:R-:W-:Y:S01]  /*2510*/  FFMA.FTZ R86, R34, R39, R86 ;  /* 0x0000002722567223 */ /* 0x000fe20000010056 */
[----:B------:R-:W-:-:S03]  /*2520*/  FADD.FTZ R92, R39, R92 ;  /* 0x0000005c275c7221 */ /* 0x000fc60000010000 */
[----:B------:R-:W0:Y:S02]  /*2530*/  MUFU.EX2 R44, R44 ;  /* 0x0000002c002c7308 */ /* 0x000e240000000800 */
[----:B0-----:R-:W-:Y:S01]  /*2540*/  FADD.FTZ R47, R44, 1 ;  /* 0x3f8000002c2f7421 */ /* 0x001fe20000010000 */
[----:B------:R-:W-:-:S05]  /*2550*/  FADD.FTZ R44, R41, R38 ;  /* 0x00000026292c7221 */ /* 0x000fca0000010000 */
[----:B------:R-:W0:Y:S02]  /*2560*/  MUFU.RCP R47, R47 ;  /* 0x0000002f002f7308 */ /* 0x000e240000001000 */
[----:B0-----:R-:W-:Y:S01]  /*2570*/  FADD.FTZ R94, -R47, 1 ;  /* 0x3f8000002f5e7421 */ /* 0x001fe20000010100 */
[----:B------:R-:W-:-:S03]  /*2580*/  FMUL.FTZ R36, R36, R47 ;  /* 0x0000002f24247220 */ /* 0x000fc60000410000 */
[----:B------:R-:W-:-:S04]  /*2590*/  FFMA.FTZ R35, R35, R94, 1 ;  /* 0x3f80000023237423 */ /* 0x000fc8000001005e */
[----:B------:R-:W-:Y:S01]  /*25a0*/  FMUL.FTZ R36, R36, R35 ;  /* 0x0000002324247220 */ /* 0x000fe20000410000 */
[----:B------:R-:W-:-:S03]  /*25b0*/  SHF.L.U32 R35, R22, 0x10, RZ ;  /* 0x0000001016237819 */ /* 0x000fc600000006ff */
[----:B------:R-:W-:Y:S02]  /*25c0*/  FFMA.FTZ R45, R30, R36, R45 ;  /* 0x000000241e2d7223 */ /* 0x000fe4000001002d */
[----:B------:R-:W-:-:S04]  /*25d0*/  FADD.FTZ R94, -R24, R35 ;  /* 0x00000023185e7221 */ /* 0x000fc80000010100 */
[----:B------:R-:W-:Y:S01]  /*25e0*/  FMUL.FTZ R35, R94, R85 ;  /* 0x000000555e237220 */ /* 0x000fe20000410000 */
[----:B------:R-:W-:-:S03]  /*25f0*/  SHF.L.U32 R94, R23, 0x10, RZ ;  /* 0x00000010175e7819 */ /* 0x000fc600000006ff */
[----:B------:R-:W-:-:S04]  /*2600*/  FFMA.FTZ R34, R28, R35, R26 ;  /* 0x000000231c227223 */ /* 0x000fc8000001001a */
[----:B------:R-:W-:-:S06]  /*2610*/  FMUL.FTZ R38, R34, -1.4426950216293334961 ;  /* 0xbfb8aa3b22267820 */ /* 0x000fcc0000410000 */
[----:B------:R-:W0:Y:S02]  /*2620*/  MUFU.EX2 R38, R38 ;  /* 0x0000002600267308 */ /* 0x000e240000000800 */
[----:B0-----:R-:W-:-:S06]  /*2630*/  FADD.FTZ R41, R38, 1 ;  /* 0x3f80000026297421 */ /* 0x001fcc0000010000 */
[----:B------:R-:W0:Y:S02]  /*2640*/  MUFU.RCP R41, R41 ;  /* 0x0000002900297308 */ /* 0x000e240000001000 */
[----:B0-----:R-:W-:Y:S01]  /*2650*/  FADD.FTZ R47, -R41, 1 ;  /* 0x3f800000292f7421 */ /* 0x001fe20000010100 */
[----:B------:R-:W-:-:S03]  /*2660*/  FMUL.FTZ R39, R94, R41 ;  /* 0x000000295e277220 */ /* 0x000fc60000410000 */
[----:B------:R-:W-:-:S04]  /*2670*/  FFMA.FTZ R34, R34, R47, 1 ;  /* 0x3f80000022227423 */ /* 0x000fc8000001002f */
[----:B------:R-:W-:Y:S01]  /*2680*/  FMUL.FTZ R34, R39, R34 ;  /* 0x0000002227227220 */ /* 0x000fe20000410000 */
[----:B------:R-:W-:-:S03]  /*2690*/  SHF.L.U32 R39, R73, 0x10, RZ ;  /* 0x0000001049277819 */ /* 0x000fc600000006ff */
[----:B------:R-:W-:Y:S02]  /*26a0*/  FFMA.FTZ R46, R35, R34, R46 ;  /* 0x00000022232e7223 */ /* 0x000fe4000001002e */
[----:B------:R-:W-:Y:S01]  /*26b0*/  FADD.FTZ R94, -R24, R39 ;  /* 0x00000027185e7221 */ /* 0x000fe20000010100 */
[----:B------:R-:W-:-:S03]  /*26c0*/  FMUL.FTZ R39, R28, R42 ;  /* 0x0000002a1c277220 */ /* 0x000fc60000410000 */
[----:B------:R-:W-:Y:S01]  /*26d0*/  FMUL.FTZ R38, R94, R85 ;  /* 0x000000555e267220 */ /* 0x000fe20000410000 */
[----:B------:R-:W-:Y:S01]  /*26e0*/  FFMA.FTZ R86, R37, R39, R86 ;  /* 0x0000002725567223 */ /* 0x000fe20000010056 */
[----:B------:R-:W-:Y:S01]  /*26f0*/  FADD.FTZ R92, R92, R39 ;  /* 0x000000275c5c7221 */ /* 0x000fe20000010000 */
[----:B------:R-:W-:Y:S01]  /*2700*/  SHF.L.U32 R39, R74, 0x10, RZ ;  /* 0x000000104a277819 */ /* 0x000fe200000006ff */
[----:B------:R-:W-:-:S04]  /*2710*/  FFMA.FTZ R37, R29, R38, R27 ;  /* 0x000000261d257223 */ /* 0x000fc8000001001b */
[----:B------:R-:W-:-:S06]  /*2720*/  FMUL.FTZ R41, R37, -1.4426950216293334961 ;  /* 0xbfb8aa3b25297820 */ /* 0x000fcc0000410000 */
        /* <DEDUP_REMOVED lines=19> */
[----:B0-----:R-:W-:-:S06]  /*2860*/  FADD.FTZ R44, R42, 1 ;  /* 0x3f8000002a2c7421 */ /* 0x001fcc0000010000 */
[----:B------:R-:W0:Y:S02]  /*2870*/  MUFU.RCP R44, R44 ;  /* 0x0000002c002c7308 */ /* 0x000e240000001000 */
[----:B0-----:R-:W-:Y:S01]  /*2880*/  FADD.FTZ R47, -R44, 1 ;  /* 0x3f8000002c2f7421 */ /* 0x001fe20000010100 */
[----:B------:R-:W-:-:S03]  /*2890*/  FMUL.FTZ R39, R39, R44 ;  /* 0x0000002c27277220 */ /* 0x000fc60000410000 */
[----:B------:R-:W-:Y:S01]  /*28a0*/  FFMA.FTZ R40, R40, R47, 1 ;  /* 0x3f80000028287423 */ /* 0x000fe2000001002f */
[----:B------:R-:W-:-:S03]  /*28b0*/  SHF.L.U32 R47, R71, 0x10, RZ ;  /* 0x00000010472f7819 */ /* 0x000fc600000006ff */
[----:B------:R-:W-:Y:S02]  /*28c0*/  FMUL.FTZ R39, R39, R40 ;  /* 0x0000002827277220 */ /* 0x000fe40000410000 */
[----:B------:R-:W-:Y:S01]  /*28d0*/  FADD.FTZ R40, -R24, R47 ;  /* 0x0000002f18287221 */ /* 0x000fe20000010100 */
[----:B------:R-:W-:Y:S01]  /*28e0*/  FMUL.FTZ R47, R28, R32 ;  /* 0x000000201c2f7220 */ /* 0x000fe20000410000 */
[----:B------:R-:W-:Y:S02]  /*28f0*/  FFMA.FTZ R46, R33, R39, R46 ;  /* 0x00000027212e7223 */ /* 0x000fe4000001002e */
        /* <DEDUP_REMOVED lines=8> */
[----:B------:R-:W-:-:S04]  /*2980*/  FADD.FTZ R40, R41, R36 ;  /* 0x0000002429287221 */ /* 0x000fc80000010000 */
[----:B------:R-:W-:Y:S01]  /*2990*/  FADD.FTZ R40, R40, R37 ;  /* 0x0000002528287221 */ /* 0x000fe20000010000 */
[----:B------:R-:W0:Y:S01]  /*29a0*/  MUFU.RCP R42, R42 ;  /* 0x0000002a002a7308 */ /* 0x000e220000001000 */
[----:B------:R-:W-:Y:S01]  /*29b0*/  FMUL.FTZ R37, R29, R37 ;  /* 0x000000251d257220 */ /* 0x000fe20000410000 */
[----:B0-----:R-:W-:Y:S01]  /*29c0*/  FADD.FTZ R94, -R42, 1 ;  /* 0x3f8000002a5e7421 */ /* 0x001fe20000010100 */
[----:B------:R-:W-:Y:S01]  /*29d0*/  FMUL.FTZ R44, R47, R42 ;  /* 0x0000002a2f2c7220 */ /* 0x000fe20000410000 */
[----:B------:R-:W-:Y:S02]  /*29e0*/  SHF.L.U32 R47, R52, 0x10, RZ ;  /* 0x00000010342f7819 */ /* 0x000fe400000006ff */
[----:B------:R-:W-:-:S04]  /*29f0*/  FFMA.FTZ R31, R31, R94, 1 ;  /* 0x3f8000001f1f7423 */ /* 0x000fc8000001005e */
[----:B------:R-:W-:Y:S01]  /*2a00*/  FMUL.FTZ R31, R44, R31 ;  /* 0x0000001f2c1f7220 */ /* 0x000fe20000410000 */
[----:B------:R-:W-:Y:S01]  /*2a10*/  FADD.FTZ R44, -R24, R47 ;  /* 0x0000002f182c7221 */ /* 0x000fe20000010100 */
[----:B------:R-:W-:Y:S02]  /*2a20*/  FMUL.FTZ R47, R29, R36 ;  /* 0x000000241d2f7220 */ /* 0x000fe40000410000 */
[----:B------:R-:W-:Y:S01]  /*2a30*/  FFMA.FTZ R45, R32, R31, R45 ;  /* 0x0000001f202d7223 */ /* 0x000fe2000001002d */
[----:B------:R-:W-:Y:S01]  /*2a40*/  FMUL.FTZ R41, R44, R85 ;  /* 0x000000552c297220 */ /* 0x000fe20000410000 */
[----:B------:R-:W-:Y:S01]  /*2a50*/  FFMA.FTZ R86, R30, R47, R86 ;  /* 0x0000002f1e567223 */ /* 0x000fe20000010056 */
[----:B------:R-:W-:Y:S01]  /*2a60*/  FADD.FTZ R92, R47, R92 ;  /* 0x0000005c2f5c7221 */ /* 0x000fe20000010000 */
[----:B------:R-:W-:Y:S01]  /*2a70*/  SHF.L.U32 R47, R53, 0x10, RZ ;  /* 0x00000010352f7819 */ /* 0x000fe200000006ff */
[----:B------:R-:W-:Y:S01]  /*2a80*/  FFMA.FTZ R30, R28, R41, R26 ;  /* 0x000000291c1e7223 */ /* 0x000fe2000001001a */
[----:B------:R-:W-:-:S03]  /*2a90*/  FADD.FTZ R40, R40, R31 ;  /* 0x0000001f28287221 */ /* 0x000fc60000010000 */
[----:B------:R-:W-:-:S06]  /*2aa0*/  FMUL.FTZ R36, R30, -1.4426950216293334961 ;  /* 0xbfb8aa3b1e247820 */ /* 0x000fcc0000410000 */
[----:B------:R-:W0:Y:S02]  /*2ab0*/  MUFU.EX2 R36, R36 ;  /* 0x0000002400247308 */ /* 0x000e240000000800 */
[----:B0-----:R-:W-:Y:S01]  /*2ac0*/  FADD.FTZ R42, R36, 1 ;  /* 0x3f800000242a7421 */ /* 0x001fe20000010000 */
[----:B------:R-:W-:Y:S01]  /*2ad0*/  FADD.FTZ R36, R43, R34 ;  /* 0x000000222b247221 */ /* 0x000fe20000010000 */
[----:B------:R-:W-:-:S04]  /*2ae0*/  FMUL.FTZ R43, R28, R34 ;  /* 0x000000221c2b7220 */ /* 0x000fc80000410000 */
[----:B------:R-:W0:Y:S01]  /*2af0*/  MUFU.RCP R42, R42 ;  /* 0x0000002a002a7308 */ /* 0x000e220000001000 */
[----:B------:R-:W-:Y:S01]  /*2b00*/  FFMA.FTZ R86, R35, R43, R86 ;  /* 0x0000002b23567223 */ /* 0x000fe20000010056 */
[----:B------:R-:W-:Y:S01]  /*2b10*/  FADD.FTZ R92, R92, R43 ;  /* 0x0000002b5c5c7221 */ /* 0x000fe20000010000 */
[----:B------:R-:W-:Y:S02]  /*2b20*/  SHF.L.U32 R43, R70, 0x10, RZ ;  /* 0x00000010462b7819 */ /* 0x000fe400000006ff */
[----:B------:R-:W-:Y:S01]  /*2b30*/  FFMA.FTZ R86, R38, R37, R86 ;  /* 0x0000002526567223 */ /* 0x000fe20000010056 */
[----:B------:R-:W-:Y:S01]  /*2b40*/  FADD.FTZ R92, R37, R92 ;  /* 0x0000005c255c7221 */ /* 0x000fe20000010000 */
[----:B------:R-:W-:-:S04]  /*2b50*/  FMUL.FTZ R37, R28, R39 ;  /* 0x000000271c257220 */ /* 0x000fc80000410000 */
[----:B------:R-:W-:Y:S01]  /*2b60*/  FADD.FTZ R92, R92, R37 ;  /* 0x000000255c5c7221 */ /* 0x000fe20000010000 */
[----:B0-----:R-:W-:Y:S01]  /*2b70*/  FMUL.FTZ R44, R47, R42 ;  /* 0x0000002a2f2c7220 */ /* 0x001fe20000410000 */
[----:B------:R-:W-:-:S04]  /*2b80*/  FADD.FTZ R47, -R42, 1 ;  /* 0x3f8000002a2f7421 */ /* 0x000fc80000010100 */
[----:B------:R-:W-:-:S04]  /*2b90*/  FFMA.FTZ R47, R30, R47, 1 ;  /* 0x3f8000001e2f7423 */ /* 0x000fc8000001002f */
[----:B------:R-:W-:Y:S01]  /*2ba0*/  FMUL.FTZ R30, R44, R47 ;  /* 0x0000002f2c1e7220 */ /* 0x000fe20000410000 */
[----:B------:R-:W-:-:S05]  /*2bb0*/  SHF.L.U32 R47, R25, 0x10, RZ ;  /* 0x00000010192f7819 */ /* 0x000fca00000006ff */
[----:B------:R-:W-:-:S04]  /*2bc0*/  FADD.FTZ R44, -R24, R47 ;  /* 0x0000002f182c7221 */ /* 0x000fc80000010100 */
[----:B------:R-:W-:-:S04]  /*2bd0*/  FMUL.FTZ R94, R44, R85 ;  /* 0x000000552c5e7220 */ /* 0x000fc80000410000 */
[----:B------:R-:W-:-:S04]  /*2be0*/  FFMA.FTZ R34, R29, R94, R27 ;  /* 0x0000005e1d227223 */ /* 0x000fc8000001001b */
[----:B------:R-:W-:-:S06]  /*2bf0*/  FMUL.FTZ R35, R34, -1.4426950216293334961 ;  /* 0xbfb8aa3b22237820 */ /* 0x000fcc0000410000 */
[----:B------:R-:W0:Y:S02]  /*2c00*/  MUFU.EX2 R35, R35 ;  /* 0x0000002300237308 */ /* 0x000e240000000800 */
[----:B0-----:R-:W-:Y:S01]  /*2c10*/  FADD.FTZ R42, R35, 1 ;  /* 0x3f800000232a7421 */ /* 0x001fe20000010000 */
[----:B------:R-:W-:Y:S01]  /*2c20*/  FADD.FTZ R35, R36, R39 ;  /* 0x0000002724237221 */ /* 0x000fe20000010000 */
[----:B------:R-:W-:Y:S01]  /*2c30*/  FFMA.FTZ R39, R33, R37, R86 ;  /* 0x0000002521277223 */ /* 0x000fe20000010056 */
[----:B------:R-:W-:-:S03]  /*2c40*/  FMUL.FTZ R33, R29, R31 ;  /* 0x0000001f1d217220 */ /* 0x000fc60000410000 */
[----:B------:R-:W0:Y:S01]  /*2c50*/  MUFU.RCP R42, R42 ;  /* 0x0000002a002a7308 */ /* 0x000e220000001000 */
[----:B------:R-:W-:Y:S01]  /*2c60*/  FADD.FTZ R92, R33, R92 ;  /* 0x0000005c215c7221 */ /* 0x000fe20000010000 */
[----:B0-----:R-:W-:Y:S01]  /*2c70*/  FADD.FTZ R47, -R42, 1 ;  /* 0x3f8000002a2f7421 */ /* 0x001fe20000010100 */
[----:B------:R-:W-:-:S03]  /*2c80*/  FMUL.FTZ R43, R43, R42 ;  /* 0x0000002a2b2b7220 */ /* 0x000fc60000410000 */
[----:B------:R-:W-:-:S04]  /*2c90*/  FFMA.FTZ R34, R34, R47, 1 ;  /* 0x3f80000022227423 */ /* 0x000fc8000001002f */
[----:B------:R-:W-:Y:S01]  /*2ca0*/  FMUL.FTZ R44, R43, R34 ;  /* 0x000000222b2c7220 */ /* 0x000fe20000410000 */
[----:B------:R-:W-:Y:S01]  /*2cb0*/  FFMA.FTZ R34, R32, R33, R39 ;  /* 0x0000002120227223 */ /* 0x000fe20000010027 */
[-C--:B------:R-:W-:Y:S01]  /*2cc0*/  FMUL.FTZ R33, R28, R30.reuse ;  /* 0x0000001e1c217220 */ /* 0x080fe20000410000 */
[----:B------:R-:W-:Y:S01]  /*2cd0*/  FFMA.FTZ R32, R41, R30, R46 ;  /* 0x0000001e29207223 */ /* 0x000fe2000001002e */
[-C--:B------:R-:W-:Y:S02]  /*2ce0*/  FMUL.FTZ R37, R29, R44.reuse ;  /* 0x0000002c1d257220 */ /* 0x080fe40000410000 */
[----:B------:R-:W-:Y:S01]  /*2cf0*/  FFMA.FTZ R34, R41, R33, R34 ;  /* 0x0000002129227223 */ /* 0x000fe20000010022 */
[----:B------:R-:W-:Y:S01]  /*2d00*/  FADD.FTZ R92, R92, R33 ;  /* 0x000000215c5c7221 */ /* 0x000fe20000010000 */
[C---:B------:R-:W-:Y:S02]  /*2d10*/  FFMA.FTZ R33, R94.reuse, R44, R45 ;  /* 0x0000002c5e217223 */ /* 0x040fe4000001002d */
[----:B------:R-:W-:Y:S01]  /*2d20*/  FFMA.FTZ R31, R94, R37, R34 ;  /* 0x000000255e1f7223 */ /* 0x000fe20000010022 */
[----:B------:R-:W-:Y:S01]  /*2d30*/  FADD.FTZ R34, R35, R30 ;  /* 0x0000001e23227221 */ /* 0x000fe20000010000 */
[----:B------:R-:W-:Y:S01]  /*2d40*/  FADD.FTZ R37, R37, R92 ;  /* 0x0000005c25257221 */ /* 0x000fe20000010000 */
[----:B------:R-:W-:-:S07]  /*2d50*/  FADD.FTZ R35, R40, R44 ;  /* 0x0000002c28237221 */ /* 0x000fce0000010000 */
.L_x_44:
[----:B------:R-:W-:Y:S01]  /*2d60*/  MOV R39, R31 ;  /* 0x0000001f00277202 */ /* 0x000fe20000000f00 */
[----:B------:R-:W-:Y:S01]  /*2d70*/  STS.128 [R67], R32 ;  /* 0x0000002043007388 */ /* 0x000fe20000000c00 */
[C---:B------:R-:W-:Y:S01]  /*2d80*/  ISETP.GT.AND P0, PT, R0.reuse, 0x1e, PT ;  /* 0x0000001e0000780c */ /* 0x040fe20003f04270 */
[----:B------:R-:W-:Y:S01]  /*2d90*/  BSSY.RECONVERGENT B0, `(.L_x_45) ;  /* 0x0000021000007945 */ /* 0x000fe20003800200 */
[C---:B------:R-:W-:Y:S01]  /*2da0*/  ISETP.GT.AND P6, PT, R0.reuse, 0xf, PT ;  /* 0x0000000f0000780c */ /* 0x040fe20003fc4270 */
[----:B------:R-:W0:Y:S01]  /*2db0*/  SHFL.DOWN PT, R30, R39, 0x1, 0x1f ;  /* 0x08201f00271e7f89 */ /* 0x000e2200000e0000 */
[----:B------:R-:W-:Y:S02]  /*2dc0*/  ISETP.GT.AND P5, PT, R0, 0x17, PT ;  /* 0x000000170000780c */ /* 0x000fe40003fa4270 */
[----:B------:R-:W-:Y:S01]  /*2dd0*/  ISETP.NE.AND P2, PT, R4, RZ, PT ;  /* 0x000000ff0400720c */ /* 0x000fe20003f45270 */
[----:B------:R-:W1:Y:S01]  /*2de0*/  SHFL.DOWN PT, R31, R37, 0x1, 0x1f ;  /* 0x08201f00251f7f89 */ /* 0x000e6200000e0000 */
[----:B------:R-:W-:-:S05]  /*2df0*/  ISETP.GE.U32.AND P4, PT, R2, 0x2, PT ;  /* 0x000000020200780c */ /* 0x000fca0003f86070 */
        /* <DEDUP_REMOVED lines=13> */
[----:B------:R-:W-:-:S03]  /*2ed0*/  ISETP.GT.U32.AND P0, PT, R4, 0x1b, PT ;  /* 0x0000001b0400780c */ /* 0x000fc60003f04070 */
        /* <DEDUP_REMOVED lines=11> */
[----:B------:R3:W-:Y:S02]  /*2f90*/  @!P5 STS.64 [R66+UR5+0x10], R30 ;  /* 0x0000101e4200d988 */ /* 0x0007e40008000a05 */
.L_x_46:
[----:B------:R-:W-:Y:S05]  /*2fa0*/  BSYNC.RECONVERGENT B0 ;  /* 0x0000000000007941 */ /* 0x000fea0003800200 */
.L_x_45:
[----:B------:R-:W-:Y:S06]  /*2fb0*/  BAR.SYNC.DEFER_BLOCKING 0x0 ;  /* 0x0000000000007b1d */ /* 0x000fec0000010000 */
[----:B------:R-:W-:Y:S04]  /*2fc0*/  BSSY.RECONVERGENT B0, `(.L_x_47) ;  /* 0x0000026000007945 */ /* 0x000fe80003800200 */
[----:B------:R-:W-:Y:S05]  /*2fd0*/  @P2 BRA `(.L_x_48) ;  /* 0x0000000000902947 */ /* 0x000fea0003800000 */
[----:B------:R-:W4:Y:S01]  /*2fe0*/  S2UR UR7, SR_CgaCtaId ;  /* 0x00000000000779c3 */ /* 0x000f220000008800 */
[----:B------:R-:W-:Y:S02]  /*2ff0*/  UMOV UR6, 0x400 ;  /* 0x0000040000067882 */ /* 0x000fe40000000000 */
[----:B----4-:R-:W-:-:S09]  /*3000*/  ULEA UR6, UR7, UR6, 0x18 ;  /* 0x0000000607067291 */ /* 0x010fd2000f8ec0ff */
[----:B------:R-:W4:Y:S04]  /*3010*/  LDS.64 R44, [UR6+0x18] ;  /* 0x00001806ff2c7984 */ /* 0x000f280008000a00 */
[----:B------:R-:W5:Y:S04]  /*3020*/  LDS.128 R40, [UR6+0x20] ;  /* 0x00002006ff287984 */ /* 0x000f680008000c00 */
[----:B-12---:R-:W1:Y:S01]  /*3030*/  LDS.128 R36, [UR6+0x30] ;  /* 0x00003006ff247984 */ /* 0x006e620008000c00 */
[----:B----4-:R-:W-:Y:S01]  /*3040*/  FADD.FTZ R93, R30, R44 ;  /* 0x0000002c1e5d7221 */ /* 0x010fe20000010000 */
[----:B0--3--:R-:W-:-:S02]  /*3050*/  FADD.FTZ R30, R31, R45 ;  /* 0x0000002d1f1e7221 */ /* 0x009fc40000010000 */
[----:B------:R-:W0:Y:S01]  /*3060*/  LDS.128 R44, [UR6+0x40] ;  /* 0x00004006ff2c7984 */ /* 0x000e220008000c00 */
[----:B-----5:R-:W-:Y:S01]  /*3070*/  FADD.FTZ R93, R93, R40 ;  /* 0x000000285d5d7221 */ /* 0x020fe20000010000 */
[----:B------:R-:W-:-:S03]  /*3080*/  FADD.FTZ R30, R30, R41 ;  /* 0x000000291e1e7221 */ /* 0x000fc60000010000 */
[----:B------:R-:W-:Y:S01]  /*3090*/  FADD.FTZ R93, R93, R42 ;  /* 0x0000002a5d5d7221 */ /* 0x000fe20000010000 */
[----:B------:R-:W-:Y:S02]  /*30a0*/  FADD.FTZ R30, R30, R43 ;  /* 0x0000002b1e1e7221 */ /* 0x000fe40000010000 */
[----:B------:R-:W2:Y:S01]  /*30b0*/  LDS.128 R40, [UR6+0x50] ;  /* 0x00005006ff287984 */ /* 0x000ea20008000c00 */
        /* <DEDUP_REMOVED lines=10> */
[----:B--2---:R-:W-:Y:S01]  /*3160*/  FADD.FTZ R93, R93, R40 ;  /* 0x000000285d5d7221 */ /* 0x004fe20000010000 */
[----:B------:R-:W-:-:S03]  /*3170*/  FADD.FTZ R30, R30, R41 ;  /* 0x000000291e1e7221 */ /* 0x000fc60000010000 */
[----:B------:R-:W-:Y:S01]  /*3180*/  FADD.FTZ R93, R93, R42 ;  /* 0x0000002a5d5d7221 */ /* 0x000fe20000010000 */
[----:B------:R-:W-:-:S03]  /*3190*/  FADD.FTZ R30, R30, R43 ;  /* 0x0000002b1e1e7221 */ /* 0x000fc60000010000 */
        /* <DEDUP_REMOVED lines=8> */
.L_x_48:
[----:B------:R-:W-:Y:S05]  /*3220*/  BSYNC.RECONVERGENT B0 ;  /* 0x0000000000007941 */ /* 0x000fea0003800200 */
.L_x_47:
[----:B------:R-:W-:Y:S06]  /*3230*/  BAR.SYNC.DEFER_BLOCKING 0x0 ;  /* 0x0000000000007b1d */ /* 0x000fec0000010000 */
[----:B------:R-:W-:Y:S04]  /*3240*/  BSSY.RECONVERGENT B0, `(.L_x_49) ;  /* 0x000004d000007945 */ /* 0x000fe80003800200 */
[----:B------:R-:W-:Y:S05]  /*3250*/  @P0 BRA `(.L_x_50) ;  /* 0x00000004002c0947 */ /* 0x000fea0003800000 */
[----:B-12---:R-:W1:Y:S04]  /*3260*/  LDS.128 R36, [R67+0x1c0] ;  /* 0x0001c00043247984 */ /* 0x006e680000000c00 */
[----:B------:R-:W2:Y:S04]  /*3270*/  LDS.128 R40, [R67+0x380] ;  /* 0x0003800043287984 */ /* 0x000ea80000000c00 */
[----:B------:R-:W4:Y:S01]  /*3280*/  LDS.128 R44, [R67+0x540] ;  /* 0x00054000432c7984 */ /* 0x000f220000000c00 */
[----:B-1----:R-:W-:Y:S01]  /*3290*/  FADD.FTZ R93, R32, R36 ;  /* 0x00000024205d7221 */ /* 0x002fe20000010000 */
[----:B------:R-:W-:Y:S01]  /*32a0*/  FADD.FTZ R32, R33, R37 ;  /* 0x0000002521207221 */ /* 0x000fe20000010000 */
[----:B------:R-:W-:Y:S01]  /*32b0*/  FADD.FTZ R33, R34, R38 ;  /* 0x0000002622217221 */ /* 0x000fe20000010000 */
[----:B------:R-:W-:Y:S01]  /*32c0*/  FADD.FTZ R34, R35, R39 ;  /* 0x0000002723227221 */ /* 0x000fe20000010000 */
[----:B--2---:R-:W-:Y:S01]  /*32d0*/  FADD.FTZ R93, R93, R40 ;  /* 0x000000285d5d7221 */ /* 0x004fe20000010000 */
[----:B------:R-:W-:Y:S01]  /*32e0*/  FADD.FTZ R32, R32, R41 ;  /* 0x0000002920207221 */ /* 0x000fe20000010000 */
[----:B------:R-:W-:Y:S01]  /*32f0*/  FADD.FTZ R37, R33, R42 ;  /* 0x0000002a21257221 */ /* 0x000fe20000010000 */
[----:B------:R-:W-:Y:S01]  /*3300*/  FADD.FTZ R36, R34, R43 ;  /* 0x0000002b22247221 */ /* 0x000fe20000010000 */
[----:B----4-:R-:W-:Y:S01]  /*3310*/  FADD.FTZ R93, R93, R44 ;  /* 0x0000002c5d5d7221 */ /* 0x010fe20000010000 */
[----:B------:R-:W-:Y:S01]  /*3320*/  FADD.FTZ R44, R32, R45 ;  /* 0x0000002d202c7221 */ /* 0x000fe20000010000 */
[----:B------:R-:W-:Y:S01]  /*3330*/  LDS.128 R40, [R67+0x8c0] ;  /* 0x0008c00043287984 */ /* 0x000fe20000000c00 */
[----:B------:R-:W-:Y:S01]  /*3340*/  FADD.FTZ R45, R37, R46 ;  /* 0x0000002e252d7221 */ /* 0x000fe20000010000 */
[----:B------:R-:W-:-:S02]  /*3350*/  FADD.FTZ R46, R36, R47 ;  /* 0x0000002f242e7221 */ /* 0x000fc40000010000 */
[----:B------:R-:W1:Y:S04]  /*3360*/  LDS.128 R32, [R67+0x700] ;  /* 0x0007000043207984 */ /* 0x000e680000000c00 */
[----:B------:R-:W2:Y:S01]  /*3370*/  LDS.128 R36, [R67+0xa80] ;  /* 0x000a800043247984 */ /* 0x000ea20000000c00 */
[----:B-1----:R-:W-:Y:S01]  /*3380*/  FADD.FTZ R93, R93, R32 ;  /* 0x000000205d5d7221 */ /* 0x002fe20000010000 */
[----:B------:R-:W-:Y:S01]  /*3390*/  FADD.FTZ R44, R44, R33 ;  /* 0x000000212c2c7221 */ /* 0x000fe20000010000 */
[----:B------:R-:W-:Y:S01]  /*33a0*/  FADD.FTZ R45, R45, R34 ;  /* 0x000000222d2d7221 */ /* 0x000fe20000010000 */
[----:B------:R-:W-:Y:S01]  /*33b0*/  FADD.FTZ R46, R46, R35 ;  /* 0x000000232e2e7221 */ /* 0x000fe20000010000 */
[----:B------:R-:W-:Y:S01]  /*33c0*/  FADD.FTZ R93, R93, R40 ;  /* 0x000000285d5d7221 */ /* 0x000fe20000010000 */
[----:B------:R-:W1:Y:S01]  /*33d0*/  LDS.128 R32, [R67+0xc40] ;  /* 0x000c400043207984 */ /* 0x000e620000000c00 */
[----:B------:R-:W-:Y:S01]  /*33e0*/  FADD.FTZ R44, R44, R41 ;  /* 0x000000292c2c7221 */ /* 0x000fe20000010000 */
[----:B------:R-:W-:Y:S01]  /*33f0*/  FADD.FTZ R45, R45, R42 ;  /* 0x0000002a2d2d7221 */ /* 0x000fe20000010000 */
[----:B------:R-:W-:Y:S01]  /*3400*/  FADD.FTZ R46, R46, R43 ;  /* 0x0000002b2e2e7221 */ /* 0x000fe20000010000 */
[----:B--2---:R-:W-:Y:S01]  /*3410*/  FADD.FTZ R93, R93, R36 ;  /* 0x000000245d5d7221 */ /* 0x004fe20000010000 */
[----:B------:R-:W2:Y:S01]  /*3420*/  LDS.128 R40, [R67+0xe00] ;  /* 0x000e000043287984 */ /* 0x000ea20000000c00 */
[----:B------:R-:W-:Y:S01]  /*3430*/  FADD.FTZ R44, R44, R37 ;  /* 0x000000252c2c7221 */ /* 0x000fe20000010000 */
[----:B------:R-:W-:Y:S01]  /*3440*/  FADD.FTZ R45, R45, R38 ;  /* 0x000000262d2d7221 */ /* 0x000fe20000010000 */
[----:B------:R-:W-:-:S02]  /*3450*/  FADD.FTZ R46, R46, R39 ;  /* 0x000000272e2e7221 */ /* 0x000fc40000010000 */
[----:B------:R-:W4:Y:S01]  /*3460*/  LDS.128 R36, [R67+0xfc0] ;  /* 0x000fc00043247984 */ /* 0x000f220000000c00 */
        /* <DEDUP_REMOVED lines=8> */
[----:B------:R-:W-:Y:S01]  /*34f0*/  FADD.FTZ R46, R46, R43 ;  /* 0x0000002b2e2e7221 */ /* 0x000fe20000010000 */
[----:B----4-:R-:W-:Y:S01]  /*3500*/  FADD.FTZ R93, R93, R36 ;  /* 0x000000245d5d7221 */ /* 0x010fe20000010000 */
        /* <DEDUP_REMOVED lines=15> */
[----:B------:R-:W-:Y:S01]  /*3600*/  FADD.FTZ R44, R44, R37 ;  /* 0x000000252c2c7221 */ /* 0x000fe20000010000 */
[----:B------:R-:W-:Y:S01]  /*3610*/  FADD.FTZ R45, R45, R38 ;  /* 0x000000262d2d7221 */ /* 0x000fe20000010000 */
[----:B------:R-:W-:Y:S01]  /*3620*/  FADD.FTZ R46, R46, R39 ;  /* 0x000000272e2e7221 */ /* 0x000fe20000010000 */
[----:B------:R-:W-:Y:S04]  /*3630*/  LDS.128 R40, [R67+0x1a40] ;  /* 0x001a400043287984 */ /* 0x000fe80000000c00 */
[----:B------:R-:W2:Y:S01]  /*3640*/  LDS.128 R36, [R67+0x1880] ;  /* 0x0018800043247984 */ /* 0x000ea20000000c00 */
        /* <DEDUP_REMOVED lines=8> */
[----:B------:R-:W-:Y:S01]  /*36d0*/  FADD.FTZ R32, R93, R40 ;  /* 0x000000285d207221 */ /* 0x000fe20000010000 */
[----:B------:R-:W-:Y:S01]  /*36e0*/  FADD.FTZ R33, R44, R41 ;  /* 0x000000292c217221 */ /* 0x000fe20000010000 */
[----:B------:R-:W-:Y:S01]  /*36f0*/  FADD.FTZ R34, R45, R42 ;  /* 0x0000002a2d227221 */ /* 0x000fe20000010000 */
[----:B------:R-:W-:-:S07]  /*3700*/  FADD.FTZ R35, R46, R43 ;  /* 0x0000002b2e237221 */ /* 0x000fce0000010000 */
.L_x_50:
[----:B------:R-:W-:Y:S05]  /*3710*/  BSYNC.RECONVERGENT B0 ;  /* 0x0000000000007941 */ /* 0x000fea0003800200 */
.L_x_49:
[----:B------:R-:W-:Y:S04]  /*3720*/  BSSY.RECONVERGENT B0, `(.L_x_51) ;  /* 0x000001d000007945 */ /* 0x000fe80003800200 */
[----:B------:R-:W-:Y:S05]  /*3730*/  @P0 BRA `(.L_x_52) ;  /* 0x00000000006c0947 */ /* 0x000fea0003800000 */
[----:B-1----:R-:W2:Y:S01]  /*3740*/  LDC.64 R36, c[0x0][0x3f8] ;  /* 0x0000fe00ff247b82 */ /* 0x002ea20000000a00 */
[----:B------:R-:W-:-:S07]  /*3750*/  IMAD R87, R87, 0x1c, R4 ;  /* 0x0000001c57577824 */ /* 0x000fce00078e0204 */
[----:B------:R-:W1:Y:S01]  /*3760*/  LDC.64 R42, c[0x0][0x3d8] ;  /* 0x0000f600ff2a7b82 */ /* 0x000e620000000a00 */
[----:B--2---:R-:W-:Y:S01]  /*3770*/  IMAD.WIDE.U32 R38, R36, 0x3, RZ ;  /* 0x0000000324267825 */ /* 0x004fe200078e00ff */
[----:B------:R-:W-:-:S04]  /*3780*/  LEA R45, R37, R37, 0x1 ;  /* 0x00000025252d7211 */ /* 0x000fc800078e08ff */
[----:B------:R-:W-:Y:S01]  /*3790*/  IADD3 R45, PT, PT, R39, R45, RZ ;  /* 0x0000002d272d7210 */ /* 0x000fe20007ffe0ff */
[----:B-1----:R-:W-:-:S03]  /*37a0*/  IMAD.WIDE R42, R87, 0x4, R42 ;  /* 0x00000004572a7825 */ /* 0x002fc600078e022a */
[----:B------:R-:W-:-:S04]  /*37b0*/  LEA.HI R38, P0, R45, R38, RZ, 0x1 ;  /* 0x000000262d267211 */ /* 0x000fc800078108ff */
[----:B------:R-:W-:Y:S01]  /*37c0*/  IADD3.X R45, PT, PT, RZ, R45, RZ, P0, !PT ;  /* 0x0000002dff2d7210 */ /* 0x000fe200007fe4ff */
[----:B------:R4:W-:Y:S01]  /*37d0*/  REDG.E.ADD.F32.FTZ.RN.STRONG.GPU desc[UR8][R42.64], R32 ;  /* 0x000000202a0079a6 */ /* 0x0009e2000c12f308 */
[----:B------:R-:W-:Y:S02]  /*37e0*/  LEA.HI R47, P0, R37, R36, RZ, 0x1 ;  /* 0x00000024252f7211 */ /* 0x000fe400078108ff */
[C---:B------:R-:W-:Y:S02]  /*37f0*/  SHF.L.U64.HI R45, R38.reuse, 0x1, R45 ;  /* 0x00000001262d7819 */ /* 0x040fe4000001022d */
[----:B------:R-:W-:Y:S02]  /*3800*/  SHF.L.U32 R41, R38, 0x1, RZ ;  /* 0x0000000126297819 */ /* 0x000fe400000006ff */
[----:B------:R-:W-:Y:S02]  /*3810*/  IADD3.X R38, PT, PT, RZ, R37, RZ, P0, !PT ;  /* 0x00000025ff267210 */ /* 0x000fe400007fe4ff */
        /* <DEDUP_REMOVED lines=13> */
.L_x_52:
[----:B------:R-:W-:Y:S05]  /*38f0*/  BSYNC.RECONVERGENT B0 ;  /* 0x0000000000007941 */ /* 0x000fea0003800200 */
.L_x_51:
[----:B------:R-:W-:Y:S05]  /*3900*/  @!P4 BRA `(.L_x_53) ;  /* 0x000000080090c947 */ /* 0x000fea0003800000 */
[----:B--2-4-:R-:W2:Y:S01]  /*3910*/  LDC.64 R38, c[0x0][0x3d0] ;  /* 0x0000f400ff267b82 */ /* 0x014ea20000000a00 */
[----:B------:R-:W-:Y:S02]  /*3920*/  LOP3.LUT R32, R55, 0x1, RZ, 0xc0, !PT ;  /* 0x0000000137207812 */ /* 0x000fe400078ec0ff */
[----:B------:R-:W-:-:S03]  /*3930*/  ISETP.GE.U32.AND P4, PT, R2, 0x8, PT ;  /* 0x000000080200780c */ /* 0x000fc60003f86070 */
[----:B-1----:R-:W-:-:S04]  /*3940*/  IMAD R37, R32, R3, RZ ;  /* 0x0000000320257224 */ /* 0x002fc800078e02ff */
[----:B------:R-:W-:-:S05]  /*3950*/  IMAD R32, R37, R2, RZ ;  /* 0x0000000225207224 */ /* 0x000fca00078e02ff */
[----:B------:R-:W-:-:S05]  /*3960*/  SHF.L.U32 R33, R32, 0x1, RZ ;  /* 0x0000000120217819 */ /* 0x000fca00000006ff */
[----:B--2---:R-:W-:Y:S01]  /*3970*/  IMAD.WIDE R38, R33, 0x4, R38 ;  /* 0x0000000421267825 */ /* 0x004fe200078e0226 */
[----:B------:R-:W-:Y:S06]  /*3980*/  @P2 BRA `(.L_x_54) ;  /* 0x00000000004c2947 */ /* 0x000fec0003800000 */
[----:B------:R-:W1:Y:S01]  /*3990*/  LDC.64 R32, c[0x0][0x3c8] ;  /* 0x0000f200ff207b82 */ /* 0x000e620000000a00 */
[----:B------:R-:W-:Y:S01]  /*39a0*/  LOP3.LUT P0, R36, R55, 0x2, RZ, 0xc0, !PT ;  /* 0x0000000237247812 */ /* 0x000fe2000780c0ff */
[----:B------:R-:W-:Y:S01]  /*39b0*/  IMAD.WIDE.U32 R34, R65, 0x8, R38 ;  /* 0x0000000841227825 */ /* 0x000fe200078e0026 */
[----:B------:R-:W-:Y:S02]  /*39c0*/  IADD3 R37, PT, PT, R37, R6, RZ ;  /* 0x0000000625257210 */ /* 0x000fe40007ffe0ff */
[----:B------:R-:W-:Y:S02]  /*39d0*/  SEL R41, R2, RZ, !P0 ;  /* 0x000000ff02297207 */ /* 0x000fe40004000000 */
[----:B------:R2:W-:Y:S02]  /*39e0*/  STG.E.64 desc[UR8][R34.64], R30 ;  /* 0x0000001e22007986 */ /* 0x0005e4000c101b08 */
[----:B------:R-:W-:Y:S01]  /*39f0*/  ISETP.NE.AND P0, PT, R41, -0x1, PT ;  /* 0xffffffff2900780c */ /* 0x000fe20003f05270 */
[----:B-1----:R-:W-:Y:S01]  /*3a00*/  IMAD.WIDE.U32 R32, R37, 0x4, R32 ;  /* 0x0000000425207825 */ /* 0x002fe200078e0020 */
[----:B------:R-:W-:Y:S01]  /*3a10*/  IADD3 R37, PT, PT, -R36, 0x1, RZ ;  /* 0x0000000124257810 */ /* 0x000fe20007ffe1ff */
[----:B------:R-:W-:Y:S06]  /*3a20*/  MEMBAR.ALL.GPU ;  /* 0x0000000000007992 */ /* 0x000fec000000a000 */
[----:B------:R-:W-:-:S00]  /*3a30*/  ERRBAR ;  /* 0x00000000000079ab */ /* 0x000fc00000000000 */
[----:B------:R-:W-:Y:S06]  /*3a40*/  CGAERRBAR ;  /* 0x00000000000075ab */ /* 0x000fec0000000000 */
[----:B------:R2:W-:Y:S01]  /*3a50*/  REDG.E.ADD.S32.STRONG.GPU desc[UR8][R32.64], R37 ;  /* 0x000000252000798e */ /* 0x0005e2000c12e308 */
[----:B------:R-:W-:Y:S05]  /*3a60*/  @!P0 BRA `(.L_x_54) ;  /* 0x0000000000148947 */ /* 0x000fea0003800000 */
.L_x_55:
[----:B--2---:R-:W2:Y:S04]  /*3a70*/  LDG.E.STRONG.GPU R34, desc[UR8][R32.64] ;  /* 0x0000000820227981 */ /* 0x004ea8000c1ef900 */
[----:B--2---:R-:W-:Y:S01]  /*3a80*/  CCTL.IVALL ;  /* 0x00000000ff00798f */ /* 0x004fe20002000000 */
[----:B------:R-:W-:Y:S05]  /*3a90*/  YIELD ;  /* 0x0000000000007946 */ /* 0x000fea0003800000 */
[----:B------:R-:W-:-:S13]  /*3aa0*/  ISETP.NE.AND P0, PT, R34, R41, PT ;  /* 0x000000292200720c */ /* 0x000fda0003f05270 */
[----:B------:R-:W-:Y:S05]  /*3ab0*/  @P0 BRA `(.L_x_55) ;  /* 0xfffffffc00ec0947 */ /* 0x000fea000383ffff */
.L_x_54:
        /* <DEDUP_REMOVED lines=8> */
[----:B------:R-:W-:Y:S01]  /*3b40*/  IMAD R44, R3, 0x5, R6 ;  /* 0x00000005032c7824 */ /* 0x000fe200078e0206 */
[----:B------:R-:W-:Y:S01]  /*3b50*/  IADD3 R45, PT, PT, R6, R3, RZ ;  /* 0x00000003062d7210 */ /* 0x000fe20007ffe0ff */
[----:B------:R-:W-:Y:S01]  /*3b60*/  UIADD3 UR6, UPT, UPT, -UR10, URZ, URZ ;  /* 0x000000ff0a067290 */ /* 0x000fe2000fffe1ff */
[----:B------:R-:W-:Y:S02]  /*3b70*/  MOV R46, RZ ;  /* 0x000000ff002e7202 */ /* 0x000fe40000000f00 */
[----:B------:R-:W-:Y:S02]  /*3b80*/  MOV R47, R6 ;  /* 0x00000006002f7202 */ /* 0x000fe40000000f00 */
[----:B------:R-:W-:-:S02]  /*3b90*/  MOV R86, R56 ;  /* 0x0000003800567202 */ /* 0x000fc40000000f00 */
[----:B------:R-:W-:-:S07]  /*3ba0*/  LOP3.LUT R87, R2, 0x7ffffff8, RZ, 0xc0, !PT ;  /* 0x7ffffff802577812 */ /* 0x000fce00078ec0ff */
.L_x_57:
[----:B------:R-:W-:Y:S02]  /*3bb0*/  ISETP.EQ.OR P5, PT, RZ, UR6, P2 ;  /* 0x00000006ff007c0c */ /* 0x000fe400097a2670 */
[----:B--2---:R-:W-:-:S04]  /*3bc0*/  IADD3 R32, PT, PT, R46, 0x1, RZ ;  /* 0x000000012e207810 */ /* 0x004fc80007ffe0ff */
[----:B------:R-:W-:-:S07]  /*3bd0*/  ISETP.EQ.OR P6, PT, R32, UR10, P2 ;  /* 0x0000000a20007c0c */ /* 0x000fce00097c2670 */
[----:B------:R-:W-:-:S06]  /*3be0*/  @!P5 IMAD.WIDE.U32 R32, R47, 0x8, R38 ;  /* 0x000000082f20d825 */ /* 0x000fcc00078e0026 */
[----:B------:R-:W0:Y:S01]  /*3bf0*/  @!P5 LDG.E.64 R32, desc[UR8][R32.64] ;  /* 0x000000082020d981 */ /* 0x000e22000c1e1b00 */
[----:B------:R-:W-:Y:S01]  /*3c00*/  @!P6 IMAD.WIDE.U32 R34, R45, 0x8, R38 ;  /* 0x000000082d22e825 */ /* 0x000fe200078e0026 */
[----:B------:R-:W-:-:S04]  /*3c10*/  IADD3 R36, PT, PT, R46, 0x2, RZ ;  /* 0x000000022e247810 */ /* 0x000fc80007ffe0ff */
[----:B------:R-:W-:Y:S01]  /*3c20*/  ISETP.EQ.OR P0, PT, R36, UR10, P2 ;  /* 0x0000000a24007c0c */ /* 0x000fe20009702670 */
[----:B------:R-:W2:Y:S01]  /*3c30*/  @!P6 LDG.E.64 R34, desc[UR8][R34.64] ;  /* 0x000000082222e981 */ /* 0x000ea2000c1e1b00 */
[----:B------:R-:W-:-:S04]  /*3c40*/  IADD3 R36, PT, PT, R46, 0x3, RZ ;  /* 0x000000032e247810 */ /* 0x000fc80007ffe0ff */
[----:B------:R-:W-:-:S07]  /*3c50*/  ISETP.EQ.OR P4, PT, R36, UR10, P2 ;  /* 0x0000000a24007c0c */ /* 0x000fce0009782670 */
[----:B------:R-:W-:-:S06]  /*3c60*/  @!P0 IMAD.WIDE.U32 R36, R41, 0x8, R38 ;  /* 0x0000000829248825 */ /* 0x000fcc00078e0026 */
[----:B------:R-:W4:Y:S01]  /*3c70*/  @!P0 LDG.E.64 R36, desc[UR8][R36.64] ;  /* 0x0000000824248981 */ /* 0x000f22000c1e1b00 */
[----:B0--3--:R-:W-:Y:S01]  /*3c80*/  @!P5 FADD.FTZ R30, R30, R32 ;  /* 0x000000201e1ed221 */ /* 0x009fe20000010000 */
[----:B------:R-:W-:Y:S01]  /*3c90*/  @!P5 FADD.FTZ R31, R31, R33 ;  /* 0x000000211f1fd221 */ /* 0x000fe20000010000 */
[----:B------:R-:W-:-:S04]  /*3ca0*/  @!P4 IMAD.WIDE.U32 R32, R40, 0x8, R38 ;  /* 0x000000082820c825 */ /* 0x000fc800078e0026 */
[----:B--2---:R-:W-:Y:S02]  /*3cb0*/  @!P6 FADD.FTZ R30, R30, R34 ;  /* 0x000000221e1ee221 */ /* 0x004fe40000010000 */
[----:B------:R-:W2:Y:S01]  /*3cc0*/  @!P4 LDG.E.64 R32, desc[UR8][R32.64] ;  /* 0x000000082020c981 */ /* 0x000ea2000c1e1b00 */
[----:B------:R-:W-:-:S04]  /*3cd0*/  IADD3 R34, PT, PT, R46, 0x4, RZ ;  /* 0x000000042e227810 */ /* 0x000fc80007ffe0ff */
[----:B------:R-:W-:Y:S01]  /*3ce0*/  ISETP.EQ.OR P5, PT, R34, UR10, P2 ;  /* 0x0000000a22007c0c */ /* 0x000fe200097a2670 */
[----:B------:R-:W-:Y:S01]  /*3cf0*/  @!P6 FADD.FTZ R31, R31, R35 ;  /* 0x000000231f1fe221 */ /* 0x000fe20000010000 */
[----:B----4-:R-:W-:-:S03]  /*3d00*/  @!P0 FADD.FTZ R30, R30, R36 ;  /* 0x000000241e1e8221 */ /* 0x010fc60000010000 */
[----:B------:R-:W-:-:S08]  /*3d10*/  @!P0 FADD.FTZ R31, R31, R37 ;  /* 0x000000251f1f8221 */ /* 0x000fd00000010000 */
[----:B------:R-:W-:-:S06]  /*3d20*/  @!P5 IMAD.WIDE.U32 R36, R43, 0x8, R38 ;  /* 0x000000082b24d825 */ /* 0x000fcc00078e0026 */
[----:B------:R-:W3:Y:S01]  /*3d30*/  @!P5 LDG.E.64 R36, desc[UR8][R36.64] ;  /* 0x000000082424d981 */ /* 0x000ee2000c1e1b00 */
[----:B------:R-:W-:-:S04]  /*3d40*/  IADD3 R34, PT, PT, R46, 0x5, RZ ;  /* 0x000000052e227810 */ /* 0x000fc80007ffe0ff */
[----:B------:R-:W-:-:S13]  /*3d50*/  ISETP.EQ.OR P6, PT, R34, UR10, P2 ;  /* 0x0000000a22007c0c */ /* 0x000fda00097c2670 */
[----:B------:R-:W-:-:S06]  /*3d60*/  @!P6 IMAD.WIDE.U32 R34, R44, 0x8, R38 ;  /* 0x000000082c22e825 */ /* 0x000fcc00078e0026 */
[----:B------:R-:W4:Y:S01]  /*3d70*/  @!P6 LDG.E.64 R34, desc[UR8][R34.64] ;  /* 0x000000082222e981 */ /* 0x000f22000c1e1b00 */
[----:B--2---:R-:W-:Y:S01]  /*3d80*/  @!P4 FADD.FTZ R30, R30, R32 ;  /* 0x000000201e1ec221 */ /* 0x004fe20000010000 */
[----:B------:R-:W-:-:S04]  /*3d90*/  IADD3 R32, PT, PT, R46, 0x6, RZ ;  /* 0x000000062e207810 */ /* 0x000fc80007ffe0ff */
[----:B------:R-:W-:Y:S02]  /*3da0*/  ISETP.EQ.OR P0, PT, R32, UR10, P2 ;  /* 0x0000000a20007c0c */ /* 0x000fe40009702670 */
[----:B------:R-:W-:Y:S01]  /*3db0*/  IADD3 R32, PT, PT, R46, 0x7, RZ ;  /* 0x000000072e207810 */ /* 0x000fe20007ffe0ff */
[----:B------:R-:W-:-:S03]  /*3dc0*/  @!P4 FADD.FTZ R31, R31, R33 ;  /* 0x000000211f1fc221 */ /* 0x000fc60000010000 */
[----:B------:R-:W-:-:S07]  /*3dd0*/  ISETP.EQ.OR P4, PT, R32, UR10, P2 ;  /* 0x0000000a20007c0c */ /* 0x000fce0009782670 */
[----:B------:R-:W-:-:S06]  /*3de0*/  @!P0 IMAD.WIDE.U32 R32, R42, 0x8, R38 ;  /* 0x000000082a208825 */ /* 0x000fcc00078e0026 */
[----:B------:R-:W2:Y:S01]  /*3df0*/  @!P0 LDG.E.64 R32, desc[UR8][R32.64] ;  /* 0x0000000820208981 */ /* 0x000ea2000c1e1b00 */
[----:B---3--:R-:W-:Y:S01]  /*3e00*/  @!P5 FADD.FTZ R30, R30, R36 ;  /* 0x000000241e1ed221 */ /* 0x008fe20000010000 */
[----:B------:R-:W-:Y:S01]  /*3e10*/  @!P5 FADD.FTZ R31, R31, R37 ;  /* 0x000000251f1fd221 */ /* 0x000fe20000010000 */
[----:B------:R-:W-:-:S06]  /*3e20*/  @!P4 IMAD.WIDE.U32 R36, R86, 0x8, R38 ;  /* 0x000000085624c825 */ /* 0x000fcc00078e0026 */
[----:B------:R-:W3:Y:S01]  /*3e30*/  @!P4 LDG.E.64 R36, desc[UR8][R36.64] ;  /* 0x000000082424c981 */ /* 0x000ee2000c1e1b00 */
[----:B------:R-:W-:Y:S01]  /*3e40*/  IADD3 R46, PT, PT, R46, 0x8, RZ ;  /* 0x000000082e2e7810 */ /* 0x000fe20007ffe0ff */
[----:B----4-:R-:W-:Y:S01]  /*3e50*/  @!P6 FADD.FTZ R30, R30, R34 ;  /* 0x000000221e1ee221 */ /* 0x010fe20000010000 */
[----:B------:R-:W-:Y:S01]  /*3e60*/  @!P6 FADD.FTZ R31, R31, R35 ;  /* 0x000000231f1fe221 */ /* 0x000fe20000010000 */
[----:B------:R-:W-:Y:S01]  /*3e70*/  UIADD3 UR6, UPT, UPT, UR6, 0x8, URZ ;  /* 0x0000000806067890 */ /* 0x000fe2000fffe0ff */
[C---:B------:R-:W-:Y:S02]  /*3e80*/  LEA R47, R3.reuse, R47, 0x3 ;  /* 0x0000002f032f7211 */ /* 0x040fe400078e18ff */
[C---:B------:R-:W-:Y:S02]  /*3e90*/  LEA R45, R3.reuse, R45, 0x3 ;  /* 0x0000002d032d7211 */ /* 0x040fe400078e18ff */
[C---:B------:R-:W-:Y:S02]  /*3ea0*/  LEA R41, R3.reuse, R41, 0x3 ;  /* 0x0000002903297211 */ /* 0x040fe400078e18ff */
[----:B------:R-:W-:-:S02]  /*3eb0*/  LEA R40, R3, R40, 0x3 ;  /* 0x0000002803287211 */ /* 0x000fc400078e18ff */
[C---:B------:R-:W-:Y:S02]  /*3ec0*/  LEA R43, R3.reuse, R43, 0x3 ;  /* 0x0000002b032b7211 */ /* 0x040fe400078e18ff */
[C---:B------:R-:W-:Y:S02]  /*3ed0*/  LEA R44, R3.reuse, R44, 0x3 ;  /* 0x0000002c032c7211 */ /* 0x040fe400078e18ff */
[C---:B------:R-:W-:Y:S02]  /*3ee0*/  LEA R42, R3.reuse, R42, 0x3 ;  /* 0x0000002a032a7211 */ /* 0x040fe400078e18ff */
[----:B------:R-:W-:Y:S01]  /*3ef0*/  LEA R86, R3, R86, 0x3 ;  /* 0x0000005603567211 */ /* 0x000fe200078e18ff */
[----:B--2---:R-:W-:Y:S01]  /*3f00*/  @!P0 FADD.FTZ R30, R30, R32 ;  /* 0x000000201e1e8221 */ /* 0x004fe20000010000 */
[----:B------:R-:W-:Y:S01]  /*3f10*/  @!P0 FADD.FTZ R31, R31, R33 ;  /* 0x000000211f1f8221 */ /* 0x000fe20000010000 */
[----:B------:R-:W-:Y:S02]  /*3f20*/  ISETP.NE.AND P0, PT, R46, R87, PT ;  /* 0x000000572e00720c */ /* 0x000fe40003f05270 */
[----:B---3--:R-:W-:Y:S01]  /*3f30*/  @!P4 FADD.FTZ R30, R30, R36 ;  /* 0x000000241e1ec221 */ /* 0x008fe20000010000 */
[----:B------:R-:W-:-:S10]  /*3f40*/  @!P4 FADD.FTZ R31, R31, R37 ;  /* 0x000000251f1fc221 */ /* 0x000fd40000010000 */
[----:B------:R-:W-:Y:S05]  /*3f50*/  @P0 BRA `(.L_x_57) ;  /* 0xfffffffc00140947 */ /* 0x000fea000383ffff */
[----:B------:R-:W-:-:S07]  /*3f60*/  MOV R40, R87 ;  /* 0x0000005700287202 */ /* 0x000fce0000000f00 */
.L_x_56:
[----:B------:R-:W-:-:S13]  /*3f70*/  ISETP.NE.AND P0, PT, R64, RZ, PT ;  /* 0x000000ff4000720c */ /* 0x000fda0003f05270 */
[----:B------:R-:W-:Y:S05]  /*3f80*/  @!P0 BRA `(.L_x_53) ;  /* 0x0000000000f08947 */ /* 0x000fea0003800000 */
[----:B--2---:R-:W-:Y:S02]  /*3f90*/  IADD3 R32, PT, PT, R64, -0x1, RZ ;  /* 0xffffffff40207810 */ /* 0x004fe40007ffe0ff */
[----:B------:R-:W-:Y:S02]  /*3fa0*/  LOP3.LUT P0, R42, R2, 0x3, RZ, 0xc0, !PT ;  /* 0x00000003022a7812 */ /* 0x000fe4000780c0ff */
[----:B------:R-:W-:-:S13]  /*3fb0*/  ISETP.GE.U32.AND P4, PT, R32, 0x3, PT ;  /* 0x000000032000780c */ /* 0x000fda0003f86070 */
[----:B------:R-:W-:Y:S05]  /*3fc0*/  @!P4 BRA `(.L_x_58) ;  /* 0x000000000070c947 */ /* 0x000fea0003800000 */
[----:B------:R-:W-:-:S13]  /*3fd0*/  ISETP.EQ.OR P6, PT, R40, UR10, P2 ;  /* 0x0000000a28007c0c */ /* 0x000fda00097c2670 */
[----:B------:R-:W-:-:S04]  /*3fe0*/  @!P6 IMAD R33, R40, R3, R6 ;  /* 0x000000032821e224 */ /* 0x000fc800078e0206 */
[----:B------:R-:W-:-:S06]  /*3ff0*/  @!P6 IMAD.WIDE.U32 R32, R33, 0x8, R38 ;  /* 0x000000082120e825 */ /* 0x000fcc00078e0026 */
[----:B------:R-:W0:Y:S01]  /*4000*/  @!P6 LDG.E.64 R32, desc[UR8][R32.64] ;  /* 0x000000082020e981 */ /* 0x000e22000c1e1b00 */
[C---:B------:R-:W-:Y:S02]  /*4010*/  IADD3 R35, PT, PT, R40.reuse, 0x1, RZ ;  /* 0x0000000128237810 */ /* 0x040fe40007ffe0ff */
[C---:B------:R-:W-:Y:S02]  /*4020*/  IADD3 R37, PT, PT, R40.reuse, 0x2, RZ ;  /* 0x0000000228257810 */ /* 0x040fe40007ffe0ff */
[----:B------:R-:W-:Y:S02]  /*4030*/  ISETP.EQ.OR P5, PT, R35, UR10, P2 ;  /* 0x0000000a23007c0c */ /* 0x000fe400097a2670 */
[----:B------:R-:W-:Y:S02]  /*4040*/  IADD3 R41, PT, PT, R40, 0x3, RZ ;  /* 0x0000000328297810 */ /* 0x000fe40007ffe0ff */
[----:B------:R-:W-:-:S09]  /*4050*/  ISETP.EQ.OR P4, PT, R37, UR10, P2 ;  /* 0x0000000a25007c0c */ /* 0x000fd20009782670 */
[----:B------:R-:W-:-:S04]  /*4060*/  @!P5 IMAD R35, R35, R3, R6 ;  /* 0x000000032323d224 */ /* 0x000fc800078e0206 */
[----:B------:R-:W-:Y:S02]  /*4070*/  @!P4 IMAD R37, R37, R3, R6 ;  /* 0x000000032525c224 */ /* 0x000fe400078e0206 */
[----:B0--3--:R-:W-:Y:S01]  /*4080*/  @!P6 FADD.FTZ R30, R30, R32 ;  /* 0x000000201e1ee221 */ /* 0x009fe20000010000 */
[----:B------:R-:W-:Y:S01]  /*4090*/  @!P6 FADD.FTZ R31, R31, R33 ;  /* 0x000000211f1fe221 */ /* 0x000fe20000010000 */
[----:B------:R-:W-:Y:S01]  /*40a0*/  ISETP.EQ.OR P6, PT, R41, UR10, P2 ;  /* 0x0000000a29007c0c */ /* 0x000fe200097c2670 */
[----:B------:R-:W-:-:S04]  /*40b0*/  @!P5 IMAD.WIDE.U32 R32, R35, 0x8, R38 ;  /* 0x000000082320d825 */ /* 0x000fc800078e0026 */
[----:B------:R-:W-:Y:S02]  /*40c0*/  @!P4 IMAD.WIDE.U32 R34, R37, 0x8, R38 ;  /* 0x000000082522c825 */ /* 0x000fe400078e0026 */
[----:B------:R-:W2:Y:S04]  /*40d0*/  @!P5 LDG.E.64 R32, desc[UR8][R32.64] ;  /* 0x000000082020d981 */ /* 0x000ea8000c1e1b00 */
[----:B------:R-:W3:Y:S02]  /*40e0*/  @!P4 LDG.E.64 R34, desc[UR8][R34.64] ;  /* 0x000000082222c981 */ /* 0x000ee4000c1e1b00 */
[----:B------:R-:W-:-:S04]  /*40f0*/  @!P6 IMAD R41, R41, R3, R6 ;  /* 0x000000032929e224 */ /* 0x000fc800078e0206 */
[----:B------:R-:W-:-:S06]  /*4100*/  @!P6 IMAD.WIDE.U32 R36, R41, 0x8, R38 ;  /* 0x000000082924e825 */ /* 0x000fcc00078e0026 */
[----:B------:R-:W4:Y:S01]  /*4110*/  @!P6 LDG.E.64 R36, desc[UR8][R36.64] ;  /* 0x000000082424e981 */ /* 0x000f22000c1e1b00 */
[----:B------:R-:W-:Y:S01]  /*4120*/  IADD3 R40, PT, PT, R40, 0x4, RZ ;  /* 0x0000000428287810 */ /* 0x000fe20007ffe0ff */
[----:B--2---:R-:W-:Y:S01]  /*4130*/  @!P5 FADD.FTZ R30, R30, R32 ;  /* 0x000000201e1ed221 */ /* 0x004fe20000010000 */
[----:B------:R-:W-:-:S03]  /*4140*/  @!P5 FADD.FTZ R31, R31, R33 ;  /* 0x000000211f1fd221 */ /* 0x000fc60000010000 */
[----:B---3--:R-:W-:Y:S01]  /*4150*/  @!P4 FADD.FTZ R30, R30, R34 ;  /* 0x000000221e1ec221 */ /* 0x008fe20000010000 */
[----:B------:R-:W-:-:S03]  /*4160*/  @!P4 FADD.FTZ R31, R31, R35 ;  /* 0x000000231f1fc221 */ /* 0x000fc60000010000 */
[----:B----4-:R-:W-:Y:S01]  /*4170*/  @!P6 FADD.FTZ R30, R30, R36 ;  /* 0x000000241e1ee221 */ /* 0x010fe20000010000 */
[----:B------:R-:W-:-:S07]  /*4180*/  @!P6 FADD.FTZ R31, R31, R37 ;  /* 0x000000251f1fe221 */ /* 0x000fce0000010000 */
.L_x_58:
[----:B------:R-:W-:Y:S05]  /*4190*/  @!P0 BRA `(.L_x_53) ;  /* 0x00000000006c8947 */ /* 0x000fea0003800000 */
[----:B------:R-:W-:Y:S02]  /*41a0*/  ISETP.NE.AND P0, PT, R42, 0x1, PT ;  /* 0x000000012a00780c */ /* 0x000fe40003f05270 */
[----:B------:R-:W-:-:S11]  /*41b0*/  LOP3.LUT R36, R2, 0x1, RZ, 0xc0, !PT ;  /* 0x0000000102247812 */ /* 0x000fd600078ec0ff */
[----:B------:R-:W-:Y:S05]  /*41c0*/  @!P0 BRA `(.L_x_59) ;  /* 0x0000000000388947 */ /* 0x000fea0003800000 */
[C---:B------:R-:W-:Y:S02]  /*41d0*/  IADD3 R35, PT, PT, R40.reuse, 0x1, RZ ;  /* 0x0000000128237810 */ /* 0x040fe40007ffe0ff */
[----:B------:R-:W-:Y:S02]  /*41e0*/  ISETP.EQ.OR P4, PT, R40, UR10, P2 ;  /* 0x0000000a28007c0c */ /* 0x000fe40009782670 */
[----:B------:R-:W-:-:S11]  /*41f0*/  ISETP.EQ.OR P0, PT, R35, UR10, P2 ;  /* 0x0000000a23007c0c */ /* 0x000fd60009702670 */
[-CC-:B------:R-:W-:Y:S02]  /*4200*/  @!P4 IMAD R33, R40, R3.reuse, R6.reuse ;  /* 0x000000032821c224 */ /* 0x180fe400078e0206 */
[----:B------:R-:W-:Y:S02]  /*4210*/  @!P0 IMAD R35, R35, R3, R6 ;  /* 0x0000000323238224 */ /* 0x000fe400078e0206 */
[----:B------:R-:W-:-:S04]  /*4220*/  @!P4 IMAD.WIDE.U32 R32, R33, 0x8, R38 ;  /* 0x000000082120c825 */ /* 0x000fc800078e0026 */
[----:B------:R-:W-:Y:S02]  /*4230*/  @!P0 IMAD.WIDE.U32 R34, R35, 0x8, R38 ;  /* 0x0000000823228825 */ /* 0x000fe400078e0026 */
[----:B------:R-:W0:Y:S04]  /*4240*/  @!P4 LDG.E.64 R32, desc[UR8][R32.64] ;  /* 0x000000082020c981 */ /* 0x000e28000c1e1b00 */
[----:B------:R-:W2:Y:S01]  /*4250*/  @!P0 LDG.E.64 R34, desc[UR8][R34.64] ;  /* 0x0000000822228981 */ /* 0x000ea2000c1e1b00 */
[----:B------:R-:W-:Y:S01]  /*4260*/  IADD3 R40, PT, PT, R40, 0x2, RZ ;  /* 0x0000000228287810 */ /* 0x000fe20007ffe0ff */
[----:B0--3--:R-:W-:Y:S01]  /*4270*/  @!P4 FADD.FTZ R30, R30, R32 ;  /* 0x000000201e1ec221 */ /* 0x009fe20000010000 */
[----:B------:R-:W-:-:S03]  /*4280*/  @!P4 FADD.FTZ R31, R31, R33 ;  /* 0x000000211f1fc221 */ /* 0x000fc60000010000 */
[----:B--2---:R-:W-:Y:S01]  /*4290*/  @!P0 FADD.FTZ R30, R30, R34 ;  /* 0x000000221e1e8221 */ /* 0x004fe20000010000 */
[----:B------:R-:W-:-:S07]  /*42a0*/  @!P0 FADD.FTZ R31, R31, R35 ;  /* 0x000000231f1f8221 */ /* 0x000fce0000010000 */
.L_x_59:
[----:B------:R-:W-:Y:S01]  /*42b0*/  ISETP.EQ.OR P0, PT, R40, UR10, P2 ;  /* 0x0000000a28007c0c */ /* 0x000fe20009702670 */
[----:B------:R-:W-:Y:S03]  /*42c0*/  BSSY.RECONVERGENT B0, `(.L_x_53) ;  /* 0x0000008000007945 */ /* 0x000fe60003800200 */
[----:B------:R-:W-:-:S13]  /*42d0*/  ISETP.NE.U32.OR P0, PT, R36, 0x1, P0 ;  /* 0x000000012400780c */ /* 0x000fda0000705470 */
[----:B------:R-:W-:Y:S05]  /*42e0*/  @P0 BRA `(.L_x_60) ;  /* 0x0000000000140947 */ /* 0x000fea0003800000 */
[----:B------:R-:W-:-:S04]  /*42f0*/  IMAD R33, R3, R40, R6 ;  /* 0x0000002803217224 */ /* 0x000fc800078e0206 */
[----:B------:R-:W-:-:S06]  /*4300*/  IMAD.WIDE.U32 R32, R33, 0x8, R38 ;  /* 0x0000000821207825 */ /* 0x000fcc00078e0026 */
[----:B------:R-:W0:Y:S02]  /*4310*/  LDG.E.64 R32, desc[UR8][R32.64] ;  /* 0x0000000820207981 */ /* 0x000e24000c1e1b00 */
[----:B0--3--:R-:W-:Y:S01]  /*4320*/  FADD.FTZ R30, R30, R32 ;  /* 0x000000201e1e7221 */ /* 0x009fe20000010000 */
[----:B------:R-:W-:-:S07]  /*4330*/  FADD.FTZ R31, R31, R33 ;  /* 0x000000211f1f7221 */ /* 0x000fce0000010000 */
.L_x_60:
[----:B------:R-:W-:Y:S05]  /*4340*/  BSYNC.RECONVERGENT B0 ;  /* 0x0000000000007941 */ /* 0x000fea0003800200 */
.L_x_53:
[----:B------:R-:W5:Y:S01]  /*4350*/  S2UR UR7, SR_CgaCtaId ;  /* 0x00000000000779c3 */ /* 0x000f620000008800 */
[----:B------:R-:W-:Y:S01]  /*4360*/  UMOV UR6, 0x400 ;  /* 0x0000040000067882 */ /* 0x000fe20000000000 */
[----:B--2-4-:R-:W-:Y:S01]  /*4370*/  SHF.L.U32 R35, R50, 0x10, RZ ;  /* 0x0000001032237819 */ /* 0x014fe200000006ff */
[----:B------:R-:W2:Y:S01]  /*4380*/  LDCU.64 UR14, c[0x0][0x400] ;  /* 0x00008000ff0e77ac */ /* 0x000ea20008000a00 */
[----:B------:R-:W-:Y:S02]  /*4390*/  SHF.L.U32 R83, R83, 0x10, RZ ;  /* 0x0000001053537819 */ /* 0x000fe400000006ff */
[----:B-1----:R-:W-:Y:S01]  /*43a0*/  SHF.L.U32 R37, R8, 0x10, RZ ;  /* 0x0000001008257819 */ /* 0x002fe200000006ff */
[----:B------:R-:W-:Y:S01]  /*43b0*/  FADD.FTZ R8, -R24, R35 ;  /* 0x0000002318087221 */ /* 0x000fe20000010100 */
[----:B------:R-:W-:Y:S02]  /*43c0*/  SHF.L.U32 R81, R81, 0x10, RZ ;  /* 0x0000001051517819 */ /* 0x000fe400000006ff */
[----:B------:R-:W-:Y:S01]  /*43d0*/  SHF.L.U32 R39, R12, 0x10, RZ ;  /* 0x000000100c277819 */ /* 0x000fe200000006ff */
[C---:B------:R-:W-:Y:S01]  /*43e0*/  FADD.FTZ R34, -R24.reuse, R37 ;  /* 0x0000002518227221 */ /* 0x040fe20000010100 */
[----:B------:R-:W-:Y:S01]  /*43f0*/  SHF.L.U32 R79, R79, 0x10, RZ ;  /* 0x000000104f4f7819 */ /* 0x000fe200000006ff */
[----:B------:R-:W-:Y:S01]  /*4400*/  FADD.FTZ R36, -R24, R81 ;  /* 0x0000005118247221 */ /* 0x000fe20000010100 */
[----:B------:R-:W-:Y:S01]  /*4410*/  SHF.L.U32 R41, R16, 0x10, RZ ;  /* 0x0000001010297819 */ /* 0x000fe200000006ff */
[C---:B------:R-:W-:Y:S01]  /*4420*/  FADD.FTZ R16, -R24.reuse, R83 ;  /* 0x0000005318107221 */ /* 0x040fe20000010100 */
[----:B------:R-:W-:Y:S01]  /*4430*/  SHF.L.U32 R77, R77, 0x10, RZ ;  /* 0x000000104d4d7819 */ /* 0x000fe200000006ff */
[C---:B------:R-:W-:Y:S01]  /*4440*/  FADD.FTZ R46, -R24.reuse, R39 ;  /* 0x00000027182e7221 */ /* 0x040fe20000010100 */
[----:B------:R-:W-:Y:S01]  /*4450*/  SHF.L.U32 R75, R75, 0x10, RZ ;  /* 0x000000104b4b7819 */ /* 0x000fe200000006ff */
[----:B------:R-:W-:Y:S01]  /*4460*/  FADD.FTZ R44, -R24, R79 ;  /* 0x0000004f182c7221 */ /* 0x000fe20000010100 */
[----:B------:R-:W-:Y:S01]  /*4470*/  SHF.L.U32 R43, R22, 0x10, RZ ;  /* 0x00000010162b7819 */ /* 0x000fe200000006ff */
[C---:B------:R-:W-:Y:S01]  /*4480*/  FADD.FTZ R38, -R24.reuse, R41 ;  /* 0x0000002918267221 */ /* 0x040fe20000010100 */
[----:B------:R-:W-:Y:S01]  /*4490*/  SHF.L.U32 R73, R73, 0x10, RZ ;  /* 0x0000001049497819 */ /* 0x000fe200000006ff */
[----:B------:R-:W-:Y:S01]  /*44a0*/  FADD.FTZ R40, -R24, R77 ;  /* 0x0000004d18287221 */ /* 0x000fe20000010100 */
[----:B-----5:R-:W-:Y:S01]  /*44b0*/  ULEA UR6, UR7, UR6, 0x18 ;  /* 0x0000000607067291 */ /* 0x020fe2000f8ec0ff */
        /* <DEDUP_REMOVED lines=8> */
[----:B------:R0:W-:Y:S01]  /*4540*/  @!P2 STS.64 [UR6+0x88], R30 ;  /* 0x0000881eff00a988 */ /* 0x0001e20008000a06 */
[C---:B------:R-:W-:Y:S01]  /*4550*/  FADD.FTZ R92, -R24.reuse, R71 ;  /* 0x00000047185c7221 */ /* 0x040fe20000010100 */
[C---:B------:R-:W-:Y:S01]  /*4560*/  FADD.FTZ R94, -R24.reuse, R47 ;  /* 0x0000002f185e7221 */ /* 0x040fe20000010100 */
[----:B------:R-:W-:Y:S01]  /*4570*/  FADD.FTZ R96, -R24, R25 ;  /* 0x0000001918607221 */ /* 0x000fe20000010100 */
[----:B------:R-:W-:Y:S01]  /*4580*/  BAR.SYNC.DEFER_BLOCKING 0x0 ;  /* 0x0000000000007b1d */ /* 0x000fe20000010000 */
[----:B------:R-:W-:Y:S01]  /*4590*/  SHF.L.U32 R51, R51, 0x10, RZ ;  /* 0x0000001033337819 */ /* 0x000fe200000006ff */
[----:B------:R-:W-:Y:S01]  /*45a0*/  FMUL.FTZ R37, R8, R85 ;  /* 0x0000005508257220 */ /* 0x000fe20000410000 */
[----:B------:R-:W-:-:S02]  /*45b0*/  SHF.L.U32 R84, R84, 0x10, RZ ;  /* 0x0000001054547819 */ /* 0x000fc400000006ff */
[----:B0--3--:R-:W-:Y:S01]  /*45c0*/  SHF.L.U32 R31, R20, 0x10, RZ ;  /* 0x00000010141f7819 */ /* 0x009fe200000006ff */
[----:B------:R-:W-:-:S04]  /*45d0*/  FMUL.FTZ R30, R16, R85 ;  /* 0x00000055101e7220 */ /* 0x000fc80000410000 */
[----:B------:R-:W-:Y:S01]  /*45e0*/  FADD.FTZ R42, -R24, R31 ;  /* 0x0000001f182a7221 */ /* 0x000fe20000010100 */
[----:B------:R-:W0:Y:S01]  /*45f0*/  LDS.64 R32, [UR6+0x88] ;  /* 0x00008806ff207984 */ /* 0x000e220008000a00 */
[----:B------:R-:W0:Y:S02]  /*4600*/  LDCU UR6, c[0x0][0x42c] ;  /* 0x00008580ff0677ac */ /* 0x000e240008000800 */
[----:B0-----:R-:W-:Y:S01]  /*4610*/  FMUL.FTZ R12, R32, UR6 ;  /* 0x00000006200c7c20 */ /* 0x001fe20008410000 */
[----:B------:R-:W-:Y:S01]  /*4620*/  FMUL.FTZ R31, R33, UR6 ;  /* 0x00000006211f7c20 */ /* 0x000fe20008410000 */
[----:B--2---:R-:W-:Y:S06]  /*4630*/  @!P1 BRA `(.L_x_61) ;  /* 0x0000000000489947 */ /* 0x004fec0003800000 */
        /* <DEDUP_REMOVED lines=18> */
.L_x_61:
[----:B------:R-:W-:Y:S04]  /*4760*/  BSSY.RECONVERGENT B0, `(.L_x_62) ;  /* 0x0000014000007945 */ /* 0x000fe80003800200 */
[----:B------:R-:W-:Y:S05]  /*4770*/  @P3 BRA `(.L_x_63) ;  /* 0x0000000000483947 */ /* 0x000fea0003800000 */
[----:B------:R-:W0:Y:S01]  /*4780*/  LDCU.64 UR12, c[0x0][0x3f8] ;  /* 0x00007f00ff0c77ac */ /* 0x000e220008000a00 */
[C-C-:B------:R-:W-:Y:S01]  /*4790*/  FFMA.FTZ R25, R12.reuse, R37, R31.reuse ;  /* 0x000000250c197223 */ /* 0x140fe2000001001f */
[----:B------:R-:W-:Y:S01]  /*47a0*/  MOV R24, R90 ;  /* 0x0000005a00187202 */ /* 0x000fe20000000f00 */
[----:B------:R-:W-:Y:S01]  /*47b0*/  FFMA.FTZ R16, R12, R30, R31 ;  /* 0x0000001e0c107223 */ /* 0x000fe2000001001f */
[----:B------:R-:W1:Y:S01]  /*47c0*/  LDCU.64 UR6, c[0x0][0x380] ;  /* 0x00007000ff0677ac */ /* 0x000e620008000a00 */
[----:B------:R-:W-:Y:S01]  /*47d0*/  FFMA.FTZ R8, R28, R51, -R25 ;  /* 0x000000331c087223 */ /* 0x000fe20000010819 */
[----:B------:R-:W-:Y:S01]  /*47e0*/  MOV R25, R89 ;  /* 0x0000005900197202 */ /* 0x000fe20000000f00 */
[----:B------:R-:W-:Y:S02]  /*47f0*/  FFMA.FTZ R16, R29, R84, -R16 ;  /* 0x000000541d107223 */ /* 0x000fe40000010810 */
[-C--:B------:R-:W-:Y:S02]  /*4800*/  FMUL.FTZ R35, R8, R85.reuse ;  /* 0x0000005508237220 */ /* 0x080fe40000410000 */
[----:B------:R-:W-:Y:S01]  /*4810*/  FMUL.FTZ R8, R16, R85 ;  /* 0x0000005510087220 */ /* 0x000fe20000410000 */
[----:B0-----:R-:W-:-:S02]  /*4820*/  IMAD R20, R5, UR12, RZ ;  /* 0x0000000c05147c24 */ /* 0x001fc4000f8e02ff */
[----:B------:R-:W-:-:S04]  /*4830*/  IMAD.WIDE.U32 R24, R69, UR12, R24 ;  /* 0x0000000c45187c25 */ /* 0x000fc8000f8e0018 */
[----:B------:R-:W-:Y:S01]  /*4840*/  IMAD R33, R69, UR13, R20 ;  /* 0x0000000d45217c24 */ /* 0x000fe2000f8e0214 */
[----:B-1----:R-:W-:-:S04]  /*4850*/  LEA R32, P0, R24, UR6, 0x1 ;  /* 0x0000000618207c11 */ /* 0x002fc8000f8008ff */
[----:B------:R-:W-:Y:S02]  /*4860*/  IADD3 R33, PT, PT, R25, R33, RZ ;  /* 0x0000002119217210 */ /* 0x000fe40007ffe0ff */
[----:B------:R-:W-:Y:S02]  /*4870*/  F2FP.BF16.F32.PACK_AB R25, R8, R35 ;  /* 0x000000230819723e */ /* 0x000fe400000010ff */
[----:B------:R-:W-:-:S05]  /*4880*/  LEA.HI.X R33, R24, UR7, R33, 0x1, P0 ;  /* 0x0000000718217c11 */ /* 0x000fca00080f0c21 */
[----:B------:R0:W-:Y:S02]  /*4890*/  STG.E desc[UR8][R32.64], R25 ;  /* 0x0000001920007986 */ /* 0x0001e4000c101908 */
.L_x_63:
[----:B------:R-:W-:Y:S05]  /*48a0*/  BSYNC.RECONVERGENT B0 ;  /* 0x0000000000007941 */ /* 0x000fea0003800200 */
.L_x_62:
[----:B------:R-:W-:Y:S01]  /*48b0*/  UISETP.NE.AND UP0, UPT, UR11, URZ, UPT ;  /* 0x000000ff0b00728c */ /* 0x000fe2000bf05270 */
[-C--:B------:R-:W-:Y:S01]  /*48c0*/  FMUL.FTZ R75, R34, R85.reuse ;  /* 0x00000055224b7220 */ /* 0x080fe20000410000 */
        /* <DEDUP_REMOVED lines=8> */
[-C--:B0-----:R-:W-:Y:S01]  /*4950*/  FMUL.FTZ R32, R52, R85.reuse ;  /* 0x0000005534207220 */ /* 0x081fe20000410000 */
[-C--:B------:R-:W-:Y:S01]  /*4960*/  FMUL.FTZ R37, R86, R85.reuse ;  /* 0x0000005556257220 */ /* 0x080fe20000410000 */
[-C--:B------:R-:W-:Y:S01]  /*4970*/  FMUL.FTZ R16, R92, R85.reuse ;  /* 0x000000555c107220 */ /* 0x080fe20000410000 */
[-C--:B------:R-:W-:Y:S01]  /*4980*/  FMUL.FTZ R33, R94, R85.reuse ;  /* 0x000000555e217220 */ /* 0x080fe20000410000 */
[----:B------:R-:W-:Y:S01]  /*4990*/  ISETP.GE.U32.AND P2, PT, R63, UR14, PT ;  /* 0x0000000e3f007c0c */ /* 0x000fe2000bf46070 */
[----:B------:R-:W-:Y:S01]  /*49a0*/  FMUL.FTZ R8, R96, R85 ;  /* 0x0000005560087220 */ /* 0x000fe20000410000 */
[----:B------:R-:W-:Y:S01]  /*49b0*/  ISETP.GE.U32.AND P1, PT, R62, UR14, PT ;  /* 0x0000000e3e007c0c */ /* 0x000fe2000bf26070 */
[C-C-:B------:R-:W-:Y:S01]  /*49c0*/  FFMA.FTZ R81, R12.reuse, R75, R31.reuse ;  /* 0x0000004b0c517223 */ /* 0x140fe2000001001f */
[----:B------:R-:W-:Y:S01]  /*49d0*/  ISETP.GE.U32.AND P0, PT, R61, UR14, PT ;  /* 0x0000000e3d007c0c */ /* 0x000fe2000bf06070 */
[--C-:B------:R-:W-:Y:S01]  /*49e0*/  FFMA.FTZ R84, R12, R24, R31.reuse ;  /* 0x000000180c547223 */ /* 0x100fe2000001001f */
[----:B------:R-:W-:Y:S01]  /*49f0*/  ISETP.GE.U32.AND P6, PT, R60, UR14, PT ;  /* 0x0000000e3c007c0c */ /* 0x000fe2000bfc6070 */
[C-C-:B------:R-:W-:Y:S01]  /*4a00*/  FFMA.FTZ R73, R12.reuse, R46, R31.reuse ;  /* 0x0000002e0c497223 */ /* 0x140fe2000001001f */
[----:B------:R-:W-:Y:S01]  /*4a10*/  ISETP.GE.U32.AND P4, PT, R59, UR14, PT ;  /* 0x0000000e3b007c0c */ /* 0x000fe2000bf86070 */
[--C-:B------:R-:W-:Y:S01]  /*4a20*/  FFMA.FTZ R42, R12, R44, R31.reuse ;  /* 0x0000002c0c2a7223 */ /* 0x100fe2000001001f */
[----:B------:R-:W-:Y:S01]  /*4a30*/  ISETP.GE.U32.AND P5, PT, R58, UR14, PT ;  /* 0x0000000e3a007c0c */ /* 0x000fe2000bfa6070 */
[C-C-:B------:R-:W-:Y:S01]  /*4a40*/  FFMA.FTZ R71, R12.reuse, R51, R31.reuse ;  /* 0x000000330c477223 */ /* 0x140fe2000001001f */
        /* <DEDUP_REMOVED lines=8> */
[----:B------:R-:W-:Y:S01]  /*4ad0*/  ISETP.GE.U32.AND P3, PT, R57, UR14, PT ;  /* 0x0000000e39007c0c */ /* 0x000fe2000bf66070 */
[----:B------:R-:W-:Y:S01]  /*4ae0*/  FFMA.FTZ R12, R12, R8, R31 ;  /* 0x000000080c0c7223 */ /* 0x000fe2000001001f */
[----:B------:R-:W-:-:S02]  /*4af0*/  ISETP.GE.AND.EX P2, PT, R7, UR15, PT, P2 ;  /* 0x0000000f07007c0c */ /* 0x000fc4000bf46320 */
[----:B------:R-:W-:Y:S02]  /*4b00*/  ISETP.GE.AND.EX P1, PT, R9, UR15, PT, P1 ;  /* 0x0000000f09007c0c */ /* 0x000fe4000bf26310 */
[----:B------:R-:W-:Y:S02]  /*4b10*/  ISETP.GE.AND.EX P0, PT, R11, UR15, PT, P0 ;  /* 0x0000000f0b007c0c */ /* 0x000fe4000bf06300 */
[----:B------:R-:W-:Y:S02]  /*4b20*/  ISETP.GE.AND.EX P6, PT, R13, UR15, PT, P6 ;  /* 0x0000000f0d007c0c */ /* 0x000fe4000bfc6360 */
[----:B------:R-:W-:Y:S02]  /*4b30*/  ISETP.GE.AND.EX P4, PT, R15, UR15, PT, P4 ;  /* 0x0000000f0f007c0c */ /* 0x000fe4000bf86340 */
[----:B------:R-:W-:Y:S02]  /*4b40*/  ISETP.GE.AND.EX P5, PT, R17, UR15, PT, P5 ;  /* 0x0000000f11007c0c */ /* 0x000fe4000bfa6350 */
[----:B------:R-:W-:-:S02]  /*4b50*/  SHF.L.U32 R25, R10, 0x10, RZ ;  /* 0x000000100a197819 */ /* 0x000fc400000006ff */
[----:B------:R-:W-:Y:S01]  /*4b60*/  SHF.L.U32 R82, R82, 0x10, RZ ;  /* 0x0000001052527819 */ /* 0x000fe200000006ff */
[----:B------:R-:W-:Y:S08]  /*4b70*/  BRA.U !UP0, `(.L_x_64) ;  /* 0x0000000108487547 */ /* 0x000ff0000b800000 */
        /* <DEDUP_REMOVED lines=18> */
.L_x_64:
[----:B------:R-:W-:Y:S01]  /*4ca0*/  BSSY.RECONVERGENT B0, `(.L_x_65) ;  /* 0x0000012000007945 */ /* 0x000fe20003800200 */
[----:B------:R-:W-:Y:S01]  /*4cb0*/  FFMA.FTZ R10, R28, R25, -R81 ;  /* 0x000000191c0a7223 */ /* 0x000fe20000010851 */
[----:B------:R-:W-:Y:S02]  /*4cc0*/  FFMA.FTZ R84, R29, R82, -R84 ;  /* 0x000000521d547223 */ /* 0x000fe40000010854 */
[----:B------:R-:W-:Y:S05]  /*4cd0*/  @P2 BRA `(.L_x_66) ;  /* 0x0000000000382947 */ /* 0x000fea0003800000 */
[----:B------:R-:W0:Y:S01]  /*4ce0*/  LDCU.64 UR6, c[0x0][0x3f8] ;  /* 0x00007f00ff0677ac */ /* 0x000e220008000a00 */
[----:B------:R-:W-:Y:S01]  /*4cf0*/  MOV R24, R90 ;  /* 0x0000005a00187202 */ /* 0x000fe20000000f00 */
[----:B------:R-:W-:Y:S01]  /*4d00*/  FMUL.FTZ R75, R10, R85 ;  /* 0x000000550a4b7220 */ /* 0x000fe20000410000 */
[----:B------:R-:W-:Y:S01]  /*4d10*/  MOV R25, R89 ;  /* 0x0000005900197202 */ /* 0x000fe20000000f00 */
[----:B------:R-:W1:Y:S01]  /*4d20*/  LDCU.64 UR12, c[0x0][0x380] ;  /* 0x00007000ff0c77ac */ /* 0x000e620008000a00 */
[----:B------:R-:W-:Y:S01]  /*4d30*/  FMUL.FTZ R10, R84, R85 ;  /* 0x00000055540a7220 */ /* 0x000fe20000410000 */
[----:B0-----:R-:W-:Y:S02]  /*4d40*/  IMAD R30, R7, UR6, RZ ;  /* 0x00000006071e7c24 */ /* 0x001fe4000f8e02ff */
[----:B------:R-:W-:-:S04]  /*4d50*/  IMAD.WIDE.U32 R24, R63, UR6, R24 ;  /* 0x000000063f187c25 */ /* 0x000fc8000f8e0018 */
[----:B------:R-:W-:Y:S01]  /*4d60*/  IMAD R31, R63, UR7, R30 ;  /* 0x000000073f1f7c24 */ /* 0x000fe2000f8e021e */
[----:B-1----:R-:W-:-:S04]  /*4d70*/  LEA R30, P2, R24, UR12, 0x1 ;  /* 0x0000000c181e7c11 */ /* 0x002fc8000f8408ff */
[----:B------:R-:W-:Y:S02]  /*4d80*/  IADD3 R31, PT, PT, R25, R31, RZ ;  /* 0x0000001f191f7210 */ /* 0x000fe40007ffe0ff */
[----:B------:R-:W-:Y:S02]  /*4d90*/  F2FP.BF16.F32.PACK_AB R25, R10, R75 ;  /* 0x0000004b0a19723e */ /* 0x000fe400000010ff */
[----:B------:R-:W-:-:S05]  /*4da0*/  LEA.HI.X R31, R24, UR13, R31, 0x1, P2 ;  /* 0x0000000d181f7c11 */ /* 0x000fca00090f0c1f */
[----:B------:R0:W-:Y:S02]  /*4db0*/  STG.E desc[UR8][R30.64], R25 ;  /* 0x000000191e007986 */ /* 0x0001e4000c101908 */
.L_x_66:
[----:B------:R-:W-:Y:S05]  /*4dc0*/  BSYNC.RECONVERGENT B0 ;  /* 0x0000000000007941 */ /* 0x000fea0003800200 */
.L_x_65:
        /* <DEDUP_REMOVED lines=21> */
.L_x_67:
        /* <DEDUP_REMOVED lines=18> */
.L_x_69:
[----:B------:R-:W-:Y:S05]  /*5040*/  BSYNC.RECONVERGENT B0 ;  /* 0x0000000000007941 */ /* 0x000fea0003800200 */
.L_x_68:
[----:B------:R-:W-:Y:S02]  /*5050*/  SHF.L.U32 R18, R18, 0x10, RZ ;  /* 0x0000001012127819 */ /* 0x000fe400000006ff */
[----:B------:R-:W-:Y:S01]  /*5060*/  SHF.L.U32 R78, R78, 0x10, RZ ;  /* 0x000000104e4e7819 */ /* 0x000fe200000006ff */
[----:B------:R-:W-:Y:S06]  /*5070*/  BRA.U !UP0, `(.L_x_70) ;  /* 0x0000000108487547 */ /* 0x000fec000b800000 */
[----:B------:R-:W-:Y:S01]  /*5080*/  FFMA.FTZ R51, R28, R51, R26 ;  /* 0x000000331c337223 */ /* 0x000fe2000001001a */
[----:B------:R-:W-:-:S03]  /*5090*/  FFMA.FTZ R38, R29, R38, R27 ;  /* 0x000000261d267223 */ /* 0x000fc6000001001b */
[----:B------:R-:W-:Y:S01]  /*50a0*/  FMUL.FTZ R10, R51, -1.4426950216293334961 ;  /* 0xbfb8aa3b330a7820 */ /* 0x000fe20000410000 */
[----:B------:R-:W-:-:S05]  /*50b0*/  FMUL.FTZ R24, R38, -1.4426950216293334961 ;  /* 0xbfb8aa3b26187820 */ /* 0x000fca0000410000 */
[----:B------:R-:W2:Y:S08]  /*50c0*/  MUFU.EX2 R10, R10 ;  /* 0x0000000a000a7308 */ /* 0x000eb00000000800 */
[----:B------:R-:W3:Y:S01]  /*50d0*/  MUFU.EX2 R24, R24 ;  /* 0x0000001800187308 */ /* 0x000ee20000000800 */
[----:B--2---:R-:W-:-:S07]  /*50e0*/  FADD.FTZ R14, R10, 1 ;  /* 0x3f8000000a0e7421 */ /* 0x004fce0000010000 */
[----:B01----:R-:W0:Y:S01]  /*50f0*/  MUFU.RCP R25, R14 ;  /* 0x0000000e00197308 */ /* 0x003e220000001000 */
[----:B---3--:R-:W-:-:S07]  /*5100*/  FADD.FTZ R30, R24, 1 ;  /* 0x3f800000181e7421 */ /* 0x008fce0000010000 */
        /* <DEDUP_REMOVED lines=9> */
.L_x_70:
[----:B------:R-:W-:Y:S01]  /*51a0*/  BSSY.RECONVERGENT B0, `(.L_x_71) ;  /* 0x0000012000007945 */ /* 0x000fe20003800200 */
[----:B------:R-:W-:Y:S01]  /*51b0*/  FFMA.FTZ R18, R28, R18, -R71 ;  /* 0x000000121c127223 */ /* 0x000fe20000010847 */
[----:B------:R-:W-:Y:S02]  /*51c0*/  FFMA.FTZ R10, R29, R78, -R40 ;  /* 0x0000004e1d0a7223 */ /* 0x000fe40000010828 */
[----:B------:R-:W-:Y:S05]  /*51d0*/  @P0 BRA `(.L_x_72) ;  /* 0x0000000000380947 */ /* 0x000fea0003800000 */
[----:B------:R-:W2:Y:S01]  /*51e0*/  LDCU.64 UR6, c[0x0][0x3f8] ;  /* 0x00007f00ff0677ac */ /* 0x000ea20008000a00 */
[----:B------:R-:W-:Y:S01]  /*51f0*/  MOV R24, R90 ;  /* 0x0000005a00187202 */ /* 0x000fe20000000f00 */
[----:B------:R-:W-:Y:S01]  /*5200*/  FMUL.FTZ R51, R18, R85 ;  /* 0x0000005512337220 */ /* 0x000fe20000410000 */
[----:B01----:R-:W-:Y:S01]  /*5210*/  MOV R25, R89 ;  /* 0x0000005900197202 */ /* 0x003fe20000000f00 */
[----:B------:R-:W0:Y:S01]  /*5220*/  LDCU.64 UR12, c[0x0][0x380] ;  /* 0x00007000ff0c77ac */ /* 0x000e220008000a00 */
[----:B------:R-:W-:Y:S01]  /*5230*/  FMUL.FTZ R10, R10, R85 ;  /* 0x000000550a0a7220 */ /* 0x000fe20000410000 */
[----:B--2---:R-:W-:Y:S02]  /*5240*/  IMAD R14, R11, UR6, RZ ;  /* 0x000000060b0e7c24 */ /* 0x004fe4000f8e02ff */
[----:B------:R-:W-:-:S04]  /*5250*/  IMAD.WIDE.U32 R24, R61, UR6, R24 ;  /* 0x000000063d187c25 */ /* 0x000fc8000f8e0018 */
[----:B------:R-:W-:Y:S01]  /*5260*/  IMAD R31, R61, UR7, R14 ;  /* 0x000000073d1f7c24 */ /* 0x000fe2000f8e020e */
[----:B0-----:R-:W-:-:S04]  /*5270*/  LEA R30, P0, R24, UR12, 0x1 ;  /* 0x0000000c181e7c11 */ /* 0x001fc8000f8008ff */
[----:B------:R-:W-:Y:S02]  /*5280*/  IADD3 R31, PT, PT, R25, R31, RZ ;  /* 0x0000001f191f7210 */ /* 0x000fe40007ffe0ff */
[----:B------:R-:W-:Y:S02]  /*5290*/  F2FP.BF16.F32.PACK_AB R25, R10, R51 ;  /* 0x000000330a19723e */ /* 0x000fe400000010ff */
[----:B------:R-:W-:-:S05]  /*52a0*/  LEA.HI.X R31, R24, UR13, R31, 0x1, P0 ;  /* 0x0000000d181f7c11 */ /* 0x000fca00080f0c1f */
[----:B------:R2:W-:Y:S02]  /*52b0*/  STG.E desc[UR8][R30.64], R25 ;  /* 0x000000191e007986 */ /* 0x0005e4000c101908 */
.L_x_72:
[----:B------:R-:W-:Y:S05]  /*52c0*/  BSYNC.RECONVERGENT B0 ;  /* 0x0000000000007941 */ /* 0x000fea0003800200 */
.L_x_71:
[----:B------:R-:W-:Y:S02]  /*52d0*/  SHF.L.U32 R21, R21, 0x10, RZ ;  /* 0x0000001015157819 */ /* 0x000fe400000006ff */
[----:B------:R-:W-:Y:S01]  /*52e0*/  SHF.L.U32 R76, R76, 0x10, RZ ;  /* 0x000000104c4c7819 */ /* 0x000fe200000006ff */
[----:B------:R-:W-:Y:S06]  /*52f0*/  BRA.U !UP0, `(.L_x_73) ;  /* 0x0000000108487547 */ /* 0x000fec000b800000 */
[----:B------:R-:W-:Y:S01]  /*5300*/  FFMA.FTZ R45, R28, R45, R26 ;  /* 0x0000002d1c2d7223 */ /* 0x000fe2000001001a */
[----:B------:R-:W-:-:S03]  /*5310*/  FFMA.FTZ R34, R29, R34, R27 ;  /* 0x000000221d227223 */ /* 0x000fc6000001001b */
[----:B------:R-:W-:Y:S01]  /*5320*/  FMUL.FTZ R10, R45, -1.4426950216293334961 ;  /* 0xbfb8aa3b2d0a7820 */ /* 0x000fe20000410000 */
[----:B------:R-:W-:-:S05]  /*5330*/  FMUL.FTZ R18, R34, -1.4426950216293334961 ;  /* 0xbfb8aa3b22127820 */ /* 0x000fca0000410000 */
[----:B------:R-:W3:Y:S08]  /*5340*/  MUFU.EX2 R10, R10 ;  /* 0x0000000a000a7308 */ /* 0x000ef00000000800 */
[----:B------:R-:W4:Y:S01]  /*5350*/  MUFU.EX2 R18, R18 ;  /* 0x0000001200127308 */ /* 0x000f220000000800 */
[----:B---3--:R-:W-:-:S07]  /*5360*/  FADD.FTZ R14, R10, 1 ;  /* 0x3f8000000a0e7421 */ /* 0x008fce0000010000 */
[----:B------:R-:W3:Y:S01]  /*5370*/  MUFU.RCP R14, R14 ;  /* 0x0000000e000e7308 */ /* 0x000ee20000001000 */
[----:B----4-:R-:W-:-:S07]  /*5380*/  FADD.FTZ R24, R18, 1 ;  /* 0x3f80000012187421 */ /* 0x010fce0000010000 */
[----:B012---:R-:W0:Y:S01]  /*5390*/  MUFU.RCP R25, R24 ;  /* 0x0000001800197308 */ /* 0x007e220000001000 */
[----:B---3--:R-:W-:Y:S01]  /*53a0*/  FADD.FTZ R30, -R14, 1 ;  /* 0x3f8000000e1e7421 */ /* 0x008fe20000010100 */
[----:B------:R-:W-:-:S03]  /*53b0*/  FMUL.FTZ R21, R21, R14 ;  /* 0x0000000e15157220 */ /* 0x000fc60000410000 */
[----:B------:R-:W-:Y:S01]  /*53c0*/  FFMA.FTZ R30, R45, R30, 1 ;  /* 0x3f8000002d1e7423 */ /* 0x000fe2000001001e */
[----:B0-----:R-:W-:Y:S01]  /*53d0*/  FADD.FTZ R31, -R25, 1 ;  /* 0x3f800000191f7421 */ /* 0x001fe20000010100 */
[----:B------:R-:W-:Y:S02]  /*53e0*/  FMUL.FTZ R76, R76, R25 ;  /* 0x000000194c4c7220 */ /* 0x000fe40000410000 */
[----:B------:R-:W-:Y:S01]  /*53f0*/  FMUL.FTZ R21, R21, R30 ;  /* 0x0000001e15157220 */ /* 0x000fe20000410000 */
[----:B------:R-:W-:-:S04]  /*5400*/  FFMA.FTZ R31, R34, R31, 1 ;  /* 0x3f800000221f7423 */ /* 0x000fc8000001001f */
[----:B------:R-:W-:-:S07]  /*5410*/  FMUL.FTZ R76, R76, R31 ;  /* 0x0000001f4c4c7220 */ /* 0x000fce0000410000 */
.L_x_73:
[----:B------:R-:W-:Y:S01]  /*5420*/  BSSY.RECONVERGENT B0, `(.L_x_74) ;  /* 0x0000012000007945 */ /* 0x000fe20003800200 */
[----:B------:R-:W-:Y:S01]  /*5430*/  FFMA.FTZ R10, R28, R21, -R47 ;  /* 0x000000151c0a7223 */ /* 0x000fe2000001082f */
[----:B------:R-:W-:Y:S02]  /*5440*/  FFMA.FTZ R36, R29, R76, -R36 ;  /* 0x0000004c1d247223 */ /* 0x000fe40000010824 */
[----:B------:R-:W-:Y:S05]  /*5450*/  @P6 BRA `(.L_x_75) ;  /* 0x0000000000386947 */ /* 0x000fea0003800000 */
[----:B------:R-:W3:Y:S01]  /*5460*/  LDCU.64 UR6, c[0x0][0x3f8] ;  /* 0x00007f00ff0677ac */ /* 0x000ee20008000a00 */
[----:B------:R-:W-:Y:S02]  /*5470*/  MOV R24, R90 ;  /* 0x0000005a00187202 */ /* 0x000fe40000000f00 */
[----:B012---:R-:W-:Y:S01]  /*5480*/  MOV R25, R89 ;  /* 0x0000005900197202 */ /* 0x007fe20000000f00 */
[----:B------:R-:W0:Y:S01]  /*5490*/  LDCU.64 UR12, c[0x0][0x380] ;  /* 0x00007000ff0c77ac */ /* 0x000e220008000a00 */
[----:B---3--:R-:W-:Y:S02]  /*54a0*/  IMAD R21, R13, UR6, RZ ;  /* 0x000000060d157c24 */ /* 0x008fe4000f8e02ff */
[----:B------:R-:W-:-:S04]  /*54b0*/  IMAD.WIDE.U32 R30, R60, UR6, R24 ;  /* 0x000000063c1e7c25 */ /* 0x000fc8000f8e0018 */
[----:B------:R-:W-:Y:S02]  /*54c0*/  IMAD R25, R60, UR7, R21 ;  /* 0x000000073c197c24 */ /* 0x000fe4000f8e0215 */
[-C--:B------:R-:W-:Y:S01]  /*54d0*/  FMUL.FTZ R21, R10, R85.reuse ;  /* 0x000000550a157220 */ /* 0x080fe20000410000 */
[----:B------:R-:W-:Y:S01]  /*54e0*/  FMUL.FTZ R10, R36, R85 ;  /* 0x00000055240a7220 */ /* 0x000fe20000410000 */
[----:B0-----:R-:W-:Y:S02]  /*54f0*/  LEA R24, P0, R30, UR12, 0x1 ;  /* 0x0000000c1e187c11 */ /* 0x001fe4000f8008ff */
[----:B------:R-:W-:Y:S02]  /*5500*/  IADD3 R25, PT, PT, R31, R25, RZ ;  /* 0x000000191f197210 */ /* 0x000fe40007ffe0ff */
[----:B------:R-:W-:Y:S02]  /*5510*/  F2FP.BF16.F32.PACK_AB R21, R10, R21 ;  /* 0x000000150a15723e */ /* 0x000fe400000010ff */
[----:B------:R-:W-:-:S05]  /*5520*/  LEA.HI.X R25, R30, UR13, R25, 0x1, P0 ;  /* 0x0000000d1e197c11 */ /* 0x000fca00080f0c19 */
[----:B------:R3:W-:Y:S02]  /*5530*/  STG.E desc[UR8][R24.64], R21 ;  /* 0x0000001518007986 */ /* 0x0007e4000c101908 */
.L_x_75:
[----:B------:R-:W-:Y:S05]  /*5540*/  BSYNC.RECONVERGENT B0 ;  /* 0x0000000000007941 */ /* 0x000fea0003800200 */
.L_x_74:
[----:B------:R-:W-:Y:S02]  /*5550*/  SHF.L.U32 R23, R23, 0x10, RZ ;  /* 0x0000001017177819 */ /* 0x000fe400000006ff */
[----:B------:R-:W-:Y:S01]  /*5560*/  SHF.L.U32 R74, R74, 0x10, RZ ;  /* 0x000000104a4a7819 */ /* 0x000fe200000006ff */
[----:B------:R-:W-:Y:S06]  /*5570*/  BRA.U !UP0, `(.L_x_76) ;  /* 0x0000000108487547 */ /* 0x000fec000b800000 */
[----:B------:R-:W-:Y:S01]  /*5580*/  FFMA.FTZ R43, R28, R43, R26 ;  /* 0x0000002b1c2b7223 */ /* 0x000fe2000001001a */
[----:B------:R-:W-:-:S03]  /*5590*/  FFMA.FTZ R32, R29, R32, R27 ;  /* 0x000000201d207223 */ /* 0x000fc6000001001b */
[----:B------:R-:W-:Y:S01]  /*55a0*/  FMUL.FTZ R10, R43, -1.4426950216293334961 ;  /* 0xbfb8aa3b2b0a7820 */ /* 0x000fe20000410000 */
[----:B------:R-:W-:-:S05]  /*55b0*/  FMUL.FTZ R18, R32, -1.4426950216293334961 ;  /* 0xbfb8aa3b20127820 */ /* 0x000fca0000410000 */
[----:B------:R-:W4:Y:S08]  /*55c0*/  MUFU.EX2 R10, R10 ;  /* 0x0000000a000a7308 */ /* 0x000f300000000800 */
[----:B------:R-:W3:Y:S01]  /*55d0*/  MUFU.EX2 R18, R18 ;  /* 0x0000001200127308 */ /* 0x000ee20000000800 */
[----:B----4-:R-:W-:-:S07]  /*55e0*/  FADD.FTZ R14, R10, 1 ;  /* 0x3f8000000a0e7421 */ /* 0x010fce0000010000 */
[----:B------:R-:W4:Y:S01]  /*55f0*/  MUFU.RCP R14, R14 ;  /* 0x0000000e000e7308 */ /* 0x000f220000001000 */
[----:B---3--:R-:W-:-:S07]  /*5600*/  FADD.FTZ R21, R18, 1 ;  /* 0x3f80000012157421 */ /* 0x008fce0000010000 */
[----:B------:R-:W0:Y:S01]  /*5610*/  MUFU.RCP R21, R21 ;  /* 0x0000001500157308 */ /* 0x000e220000001000 */
[----:B----4-:R-:W-:Y:S01]  /*5620*/  FADD.FTZ R24, -R14, 1 ;  /* 0x3f8000000e187421 */ /* 0x010fe20000010100 */
[----:B------:R-:W-:-:S03]  /*5630*/  FMUL.FTZ R23, R23, R14 ;  /* 0x0000000e17177220 */ /* 0x000fc60000410000 */
[----:B------:R-:W-:Y:S01]  /*5640*/  FFMA.FTZ R24, R43, R24, 1 ;  /* 0x3f8000002b187423 */ /* 0x000fe20000010018 */
[----:B012---:R-:W-:Y:S01]  /*5650*/  FADD.FTZ R25, -R21, 1 ;  /* 0x3f80000015197421 */ /* 0x007fe20000010100 */
[----:B------:R-:W-:Y:S02]  /*5660*/  FMUL.FTZ R74, R74, R21 ;  /* 0x000000154a4a7220 */ /* 0x000fe40000410000 */
[----:B------:R-:W-:Y:S01]  /*5670*/  FMUL.FTZ R23, R23, R24 ;  /* 0x0000001817177220 */ /* 0x000fe20000410000 */
[----:B------:R-:W-:-:S04]  /*5680*/  FFMA.FTZ R25, R32, R25, 1 ;  /* 0x3f80000020197423 */ /* 0x000fc80000010019 */
[----:B------:R-:W-:-:S07]  /*5690*/  FMUL.FTZ R74, R74, R25 ;  /* 0x000000194a4a7220 */ /* 0x000fce0000410000 */
.L_x_76:
[----:B------:R-:W-:Y:S01]  /*56a0*/  BSSY.RECONVERGENT B0, `(.L_x_77) ;  /* 0x0000012000007945 */ /* 0x000fe20003800200 */
[----:B------:R-:W-:Y:S01]  /*56b0*/  FFMA.FTZ R10, R28, R23, -R41 ;  /* 0x000000171c0a7223 */ /* 0x000fe20000010829 */
[----:B------:R-:W-:Y:S02]  /*56c0*/  FFMA.FTZ R74, R29, R74, -R22 ;  /* 0x0000004a1d4a7223 */ /* 0x000fe40000010816 */
[----:B------:R-:W-:Y:S05]  /*56d0*/  @P4 BRA `(.L_x_78) ;  /* 0x0000000000384947 */ /* 0x000fea0003800000 */
[----:B------:R-:W4:Y:S01]  /*56e0*/  LDCU.64 UR6, c[0x0][0x3f8] ;  /* 0x00007f00ff0677ac */ /* 0x000f220008000a00 */
[----:B------:R-:W-:Y:S01]  /*56f0*/  MOV R22, R90 ;  /* 0x0000005a00167202 */ /* 0x000fe20000000f00 */
[----:B---3--:R-:W-:Y:S01]  /*5700*/  FMUL.FTZ R21, R10, R85 ;  /* 0x000000550a157220 */ /* 0x008fe20000410000 */
[----:B------:R-:W-:Y:S01]  /*5710*/  MOV R23, R89 ;  /* 0x0000005900177202 */ /* 0x000fe20000000f00 */
[----:B------:R-:W3:Y:S01]  /*5720*/  LDCU.64 UR12, c[0x0][0x380] ;  /* 0x00007000ff0c77ac */ /* 0x000ee20008000a00 */
[----:B------:R-:W-:-:S05]  /*5730*/  FMUL.FTZ R10, R74, R85 ;  /* 0x000000554a0a7220 */ /* 0x000fca0000410000 */
[----:B------:R-:W-:Y:S01]  /*5740*/  F2FP.BF16.F32.PACK_AB R21, R10, R21 ;  /* 0x000000150a15723e */ /* 0x000fe200000010ff */
[----:B----4-:R-:W-:Y:S02]  /*5750*/  IMAD R14, R15, UR6, RZ ;  /* 0x000000060f0e7c24 */ /* 0x010fe4000f8e02ff */
[----:B012---:R-:W-:-:S04]  /*5760*/  IMAD.WIDE.U32 R24, R59, UR6, R22 ;  /* 0x000000063b187c25 */ /* 0x007fc8000f8e0016 */
[----:B------:R-:W-:Y:S01]  /*5770*/  IMAD R23, R59, UR7, R14 ;  /* 0x000000073b177c24 */ /* 0x000fe2000f8e020e */
[----:B---3--:R-:W-:-:S04]  /*5780*/  LEA R22, P0, R24, UR12, 0x1 ;  /* 0x0000000c18167c11 */ /* 0x008fc8000f8008ff */
[----:B------:R-:W-:-:S04]  /*5790*/  IADD3 R23, PT, PT, R25, R23, RZ ;  /* 0x0000001719177210 */ /* 0x000fc80007ffe0ff */
[----:B------:R-:W-:-:S05]  /*57a0*/  LEA.HI.X R23, R24, UR13, R23, 0x1, P0 ;  /* 0x0000000d18177c11 */ /* 0x000fca00080f0c17 */
[----:B------:R4:W-:Y:S02]  /*57b0*/  STG.E desc[UR8][R22.64], R21 ;  /* 0x0000001516007986 */ /* 0x0009e4000c101908 */
.L_x_78:
[----:B------:R-:W-:Y:S05]  /*57c0*/  BSYNC.RECONVERGENT B0 ;  /* 0x0000000000007941 */ /* 0x000fea0003800200 */
.L_x_77:
[----:B------:R-:W-:Y:S02]  /*57d0*/  SHF.L.U32 R49, R49, 0x10, RZ ;  /* 0x0000001031317819 */ /* 0x000fe400000006ff */
[----:B------:R-:W-:Y:S01]  /*57e0*/  SHF.L.U32 R72, R72, 0x10, RZ ;  /* 0x0000001048487819 */ /* 0x000fe200000006ff */
[----:B------:R-:W-:Y:S06]  /*57f0*/  BRA.U !UP0, `(.L_x_79) ;  /* 0x0000000108487547 */ /* 0x000fec000b800000 */
[----:B------:R-:W-:Y:S01]  /*5800*/  FFMA.FTZ R37, R28, R37, R26 ;  /* 0x000000251c257223 */ /* 0x000fe2000001001a */
[----:B------:R-:W-:-:S03]  /*5810*/  FFMA.FTZ R16, R29, R16, R27 ;  /* 0x000000101d107223 */ /* 0x000fc6000001001b */
[----:B------:R-:W-:Y:S01]  /*5820*/  FMUL.FTZ R10, R37, -1.4426950216293334961 ;  /* 0xbfb8aa3b250a7820 */ /* 0x000fe20000410000 */
[----:B------:R-:W-:-:S05]  /*5830*/  FMUL.FTZ R18, R16, -1.4426950216293334961 ;  /* 0xbfb8aa3b10127820 */ /* 0x000fca0000410000 */
[----:B------:R-:W5:Y:S08]  /*5840*/  MUFU.EX2 R10, R10 ;  /* 0x0000000a000a7308 */ /* 0x000f700000000800 */
[----:B------:R-:W3:Y:S01]  /*5850*/  MUFU.EX2 R18, R18 ;  /* 0x0000001200127308 */ /* 0x000ee20000000800 */
[----:B-----5:R-:W-:-:S07]  /*5860*/  FADD.FTZ R14, R10, 1 ;  /* 0x3f8000000a0e7421 */ /* 0x020fce0000010000 */
[----:B------:R-:W5:Y:S01]  /*5870*/  MUFU.RCP R14, R14 ;  /* 0x0000000e000e7308 */ /* 0x000f620000001000 */
[----:B---34-:R-:W-:-:S07]  /*5880*/  FADD.FTZ R21, R18, 1 ;  /* 0x3f80000012157421 */ /* 0x018fce0000010000 */
[----:B------:R-:W3:Y:S01]  /*5890*/  MUFU.RCP R21, R21 ;  /* 0x0000001500157308 */ /* 0x000ee20000001000 */
[----:B-----5:R-:W-:Y:S01]  /*58a0*/  FADD.FTZ R22, -R14, 1 ;  /* 0x3f8000000e167421 */ /* 0x020fe20000010100 */
[----:B------:R-:W-:-:S03]  /*58b0*/  FMUL.FTZ R49, R49, R14 ;  /* 0x0000000e31317220 */ /* 0x000fc60000410000 */
[----:B------:R-:W-:Y:S01]  /*58c0*/  FFMA.FTZ R22, R37, R22, 1 ;  /* 0x3f80000025167423 */ /* 0x000fe20000010016 */
[----:B---3--:R-:W-:Y:S01]  /*58d0*/  FADD.FTZ R23, -R21, 1 ;  /* 0x3f80000015177421 */ /* 0x008fe20000010100 */
[----:B------:R-:W-:Y:S02]  /*58e0*/  FMUL.FTZ R72, R72, R21 ;  /* 0x0000001548487220 */ /* 0x000fe40000410000 */
[----:B------:R-:W-:Y:S01]  /*58f0*/  FMUL.FTZ R49, R49, R22 ;  /* 0x0000001631317220 */ /* 0x000fe20000410000 */
[----:B------:R-:W-:-:S04]  /*5900*/  FFMA.FTZ R23, R16, R23, 1 ;  /* 0x3f80000010177423 */ /* 0x000fc80000010017 */
[----:B------:R-:W-:-:S07]  /*5910*/  FMUL.FTZ R72, R72, R23 ;  /* 0x0000001748487220 */ /* 0x000fce0000410000 */
.L_x_79:
[----:B------:R-:W-:Y:S01]  /*5920*/  BSSY.RECONVERGENT B0, `(.L_x_80) ;  /* 0x0000012000007945 */ /* 0x000fe20003800200 */
[----:B------:R-:W-:Y:S01]  /*5930*/  FFMA.FTZ R10, R28, R49, -R39 ;  /* 0x000000311c0a7223 */ /* 0x000fe20000010827 */
[----:B------:R-:W-:Y:S02]  /*5940*/  FFMA.FTZ R72, R29, R72, -R20 ;  /* 0x000000481d487223 */ /* 0x000fe40000010814 */
[----:B------:R-:W-:Y:S05]  /*5950*/  @P5 BRA `(.L_x_81) ;  /* 0x0000000000385947 */ /* 0x000fea0003800000 */
[----:B------:R-:W0:Y:S01]  /*5960*/  LDCU.64 UR6, c[0x0][0x3f8] ;  /* 0x00007f00ff0677ac */ /* 0x000e220008000a00 */
[----:B------:R-:W-:Y:S02]  /*5970*/  MOV R20, R90 ;  /* 0x0000005a00147202 */ /* 0x000fe40000000f00 */
[----:B---34-:R-:W-:Y:S01]  /*5980*/  MOV R21, R89 ;  /* 0x0000005900157202 */ /* 0x018fe20000000f00 */
[----:B------:R-:W3:Y:S01]  /*5990*/  LDCU.64 UR12, c[0x0][0x380] ;  /* 0x00007000ff0c77ac */ /* 0x000ee20008000a00 */
[----:B012---:R-:W-:Y:S02]  /*59a0*/  IMAD R25, R17, UR6, RZ ;  /* 0x0000000611197c24 */ /* 0x007fe4000f8e02ff */
[----:B------:R-:W-:-:S04]  /*59b0*/  IMAD.WIDE.U32 R22, R58, UR6, R20 ;  /* 0x000000063a167c25 */ /* 0x000fc8000f8e0014 */
[----:B------:R-:W-:Y:S02]  /*59c0*/  IMAD R21, R58, UR7, R25 ;  /* 0x000000073a157c24 */ /* 0x000fe4000f8e0219 */
[-C--:B------:R-:W-:Y:S01]  /*59d0*/  FMUL.FTZ R25, R10, R85.reuse ;  /* 0x000000550a197220 */ /* 0x080fe20000410000 */
[----:B------:R-:W-:Y:S01]  /*59e0*/  FMUL.FTZ R10, R72, R85 ;  /* 0x00000055480a7220 */ /* 0x000fe20000410000 */
[----:B---3--:R-:W-:Y:S02]  /*59f0*/  LEA R20, P0, R22, UR12, 0x1 ;  /* 0x0000000c16147c11 */ /* 0x008fe4000f8008ff */
[----:B------:R-:W-:Y:S02]  /*5a00*/  IADD3 R21, PT, PT, R23, R21, RZ ;  /* 0x0000001517157210 */ /* 0x000fe40007ffe0ff */
[----:B------:R-:W-:Y:S02]  /*5a10*/  F2FP.BF16.F32.PACK_AB R23, R10, R25 ;  /* 0x000000190a17723e */ /* 0x000fe400000010ff */
[----:B------:R-:W-:-:S05]  /*5a20*/  LEA.HI.X R21, R22, UR13, R21, 0x1, P0 ;  /* 0x0000000d16157c11 */ /* 0x000fca00080f0c15 */
[----:B------:R0:W-:Y:S02]  /*5a30*/  STG.E desc[UR8][R20.64], R23 ;  /* 0x0000001714007986 */ /* 0x0001e4000c101908 */
.L_x_81:
[----:B------:R-:W-:Y:S05]  /*5a40*/  BSYNC.RECONVERGENT B0 ;  /* 0x0000000000007941 */ /* 0x000fea0003800200 */
.L_x_80:
        /* <DEDUP_REMOVED lines=8> */
[----:B------:R-:W0:Y:S01]  /*5ad0*/  MUFU.EX2 R16, R16 ;  /* 0x0000001000107308 */ /* 0x000e220000000800 */
[----:B-----5:R-:W-:-:S07]  /*5ae0*/  FADD.FTZ R14, R10, 1 ;  /* 0x3f8000000a0e7421 */ /* 0x020fce0000010000 */
[----:B------:R-:W5:Y:S01]  /*5af0*/  MUFU.RCP R14, R14 ;  /* 0x0000000e000e7308 */ /* 0x000f620000001000 */
[----:B0-----:R-:W-:-:S07]  /*5b00*/  FADD.FTZ R18, R16, 1 ;  /* 0x3f80000010127421 */ /* 0x001fce0000010000 */
[----:B---34-:R-:W1:Y:S01]  /*5b10*/  MUFU.RCP R21, R18 ;  /* 0x0000001200157308 */ /* 0x018e620000001000 */
[----:B-----5:R-:W-:Y:S01]  /*5b20*/  FADD.FTZ R23, -R14, 1 ;  /* 0x3f8000000e177421 */ /* 0x020fe20000010100 */
[----:B------:R-:W-:-:S03]  /*5b30*/  FMUL.FTZ R53, R53, R14 ;  /* 0x0000000e35357220 */ /* 0x000fc60000410000 */
[----:B------:R-:W-:Y:S01]  /*5b40*/  FFMA.FTZ R26, R26, R23, 1 ;  /* 0x3f8000001a1a7423 */ /* 0x000fe20000010017 */
[----:B-12---:R-:W-:Y:S01]  /*5b50*/  FADD.FTZ R25, -R21, 1 ;  /* 0x3f80000015197421 */ /* 0x006fe20000010100 */
[----:B------:R-:W-:Y:S02]  /*5b60*/  FMUL.FTZ R70, R70, R21 ;  /* 0x0000001546467220 */ /* 0x000fe40000410000 */
[----:B------:R-:W-:Y:S01]  /*5b70*/  FMUL.FTZ R53, R53, R26 ;  /* 0x0000001a35357220 */ /* 0x000fe20000410000 */
[----:B------:R-:W-:-:S04]  /*5b80*/  FFMA.FTZ R25, R8, R25, 1 ;  /* 0x3f80000008197423 */ /* 0x000fc80000010019 */
[----:B------:R-:W-:-:S07]  /*5b90*/  FMUL.FTZ R70, R70, R25 ;  /* 0x0000001946467220 */ /* 0x000fce0000410000 */
.L_x_82:
[----:B------:R-:W-:Y:S01]  /*5ba0*/  ISETP.GE.AND.EX P3, PT, R19, UR15, PT, P3 ;  /* 0x0000000f13007c0c */ /* 0x000fe2000bf66330 */
[----:B------:R-:W-:Y:S01]  /*5bb0*/  FFMA.FTZ R28, R28, R53, -R35 ;  /* 0x000000351c1c7223 */ /* 0x000fe20000010823 */
[----:B------:R-:W-:Y:S01]  /*5bc0*/  FFMA.FTZ R12, R29, R70, -R12 ;  /* 0x000000461d0c7223 */ /* 0x000fe2000001080c */
[----:B------:R-:W-:Y:S02]  /*5bd0*/  BSSY.RECONVERGENT B0, `(.L_x_83) ;  /* 0x000000f000007945 */ /* 0x000fe40003800200 */
[-C--:B0---4-:R-:W-:Y:S01]  /*5be0*/  FMUL.FTZ R23, R28, R85.reuse ;  /* 0x000000551c177220 */ /* 0x091fe20000410000 */
[----:B------:R-:W-:-:S07]  /*5bf0*/  FMUL.FTZ R12, R12, R85 ;  /* 0x000000550c0c7220 */ /* 0x000fce0000410000 */
[----:B------:R-:W-:Y:S05]  /*5c00*/  @P3 BRA `(.L_x_84) ;  /* 0x00000000002c3947 */ /* 0x000fea0003800000 */
[----:B------:R-:W0:Y:S01]  /*5c10*/  LDCU.64 UR6, c[0x0][0x3f8] ;  /* 0x00007f00ff0677ac */ /* 0x000e220008000a00 */
[----:B------:R-:W-:Y:S02]  /*5c20*/  MOV R88, R90 ;  /* 0x0000005a00587202 */ /* 0x000fe40000000f00 */
[----:B------:R-:W-:Y:S01]  /*5c30*/  F2FP.BF16.F32.PACK_AB R23, R12, R23 ;  /* 0x000000170c17723e */ /* 0x000fe200000010ff */
[----:B------:R-:W4:Y:S01]  /*5c40*/  LDCU.64 UR12, c[0x0][0x380] ;  /* 0x00007000ff0c77ac */ /* 0x000f220008000a00 */
[----:B0-----:R-:W-:Y:S02]  /*5c50*/  IMAD R8, R19, UR6, RZ ;  /* 0x0000000613087c24 */ /* 0x001fe4000f8e02ff */
[----:B------:R-:W-:-:S04]  /*5c60*/  IMAD.WIDE.U32 R88, R57, UR6, R88 ;  /* 0x0000000639587c25 */ /* 0x000fc8000f8e0058 */
[----:B---3--:R-:W-:Y:S01]  /*5c70*/  IMAD R21, R57, UR7, R8 ;  /* 0x0000000739157c24 */ /* 0x008fe2000f8e0208 */
[----:B----4-:R-:W-:-:S04]  /*5c80*/  LEA R20, P0, R88, UR12, 0x1 ;  /* 0x0000000c58147c11 */ /* 0x010fc8000f8008ff */
[----:B------:R-:W-:-:S04]  /*5c90*/  IADD3 R21, PT, PT, R89, R21, RZ ;  /* 0x0000001559157210 */ /* 0x000fc80007ffe0ff */
[----:B------:R-:W-:-:S05]  /*5ca0*/  LEA.HI.X R21, R88, UR13, R21, 0x1, P0 ;  /* 0x0000000d58157c11 */ /* 0x000fca00080f0c15 */
[----:B------:R0:W-:Y:S02]  /*5cb0*/  STG.E desc[UR8][R20.64], R23 ;  /* 0x0000001714007986 */ /* 0x0001e4000c101908 */
.L_x_84:
[----:B------:R-:W-:Y:S05]  /*5cc0*/  BSYNC.RECONVERGENT B0 ;  /* 0x0000000000007941 */ /* 0x000fea0003800200 */
.L_x_83:
[----:B------:R-:W-:Y:S02]  /*5cd0*/  IADD3 R54, PT, PT, R3, R54, RZ ;  /* 0x0000003603367210 */ /* 0x000fe40007ffe0ff */
[----:B------:R-:W-:Y:S02]  /*5ce0*/  IADD3 R55, PT, PT, R55, 0x1, RZ ;  /* 0x0000000137377810 */ /* 0x000fe40007ffe0ff */
[----:B------:R-:W-:-:S13]  /*5cf0*/  ISETP.GE.AND P0, PT, R54, UR4, PT ;  /* 0x0000000436007c0c */ /* 0x000fda000bf06270 */
[----:B------:R-:W-:Y:S05]  /*5d00*/  @!P0 BRA `(.L_x_85) ;  /* 0xffffffa400908947 */ /* 0x000fea000383ffff */
.L_x_42:
[----:B------:R-:W4:Y:S01]  /*5d10*/  LDC R7, c[0x0][0x370] ;  /* 0x0000dc00ff077b82 */ /* 0x000f220000000800 */
[----:B------:R-:W-:Y:S01]  /*5d20*/  ISETP.NE.AND P2, PT, R4, RZ, PT ;  /* 0x000000ff0400720c */ /* 0x000fe20003f45270 */
[----:B------:R-:W-:Y:S06]  /*5d30*/  BSSY.RECONVERGENT B0, `(.L_x_86) ;  /* 0x0000011000007945 */ /* 0x000fec0003800200 */
[----:B------:R-:W5:Y:S08]  /*5d40*/  LDC R8, c[0x0][0x374] ;  /* 0x0000dd00ff087b82 */ /* 0x000f700000000800 */
[----:B------:R-:W0:Y:S01]  /*5d50*/  LDC.64 R2, c[0x0][0x3c8] ;  /* 0x0000f200ff027b82 */ /* 0x000e220000000a00 */
[----:B----4-:R-:W-:-:S02]  /*5d60*/  ISETP.NE.AND P1, PT, R7, 0x1, PT ;  /* 0x000000010700780c */ /* 0x010fc40003f25270 */
[----:B------:R-:W-:Y:S02]  /*5d70*/  IADD3 R9, PT, PT, R7, -0x1, RZ ;  /* 0xffffffff07097810 */ /* 0x000fe40007ffe0ff */
[C---:B-----5:R-:W-:Y:S02]  /*5d80*/  IADD3 R5, PT, PT, R8.reuse, -0x1, RZ ;  /* 0xffffffff08057810 */ /* 0x060fe40007ffe0ff */
[----:B------:R-:W-:Y:S02]  /*5d90*/  SHF.L.U32 R0, R8, 0x1, RZ ;  /* 0x0000000108007819 */ /* 0x000fe400000006ff */
[----:B------:R-:W-:Y:S02]  /*5da0*/  ISETP.NE.AND P0, PT, R6, R5, PT ;  /* 0x000000050600720c */ /* 0x000fe40003f05270 */
[----:B------:R-:W-:Y:S02]  /*5db0*/  SEL R5, R0, RZ, P1 ;  /* 0x000000ff00057207 */ /* 0x000fe40000800000 */
[----:B------:R-:W-:-:S03]  /*5dc0*/  ISETP.NE.OR P0, PT, R9, UR10, P0 ;  /* 0x0000000a09007c0c */ /* 0x000fc60008705670 */
[----:B0-----:R-:W-:Y:S01]  /*5dd0*/  IMAD.WIDE.U32 R2, R5, 0x4, R2 ;  /* 0x0000000405027825 */ /* 0x001fe200078e0002 */
[----:B------:R-:W-:Y:S09]  /*5de0*/  @P2 BRA `(.L_x_87) ;  /* 0x0000000000142947 */ /* 0x000ff20003800000 */
[----:B------:R-:W-:Y:S01]  /*5df0*/  HFMA2 R5, -RZ, RZ, 0, 5.9604644775390625e-08 ;  /* 0x00000001ff057431 */ /* 0x000fe200000001ff */
[----:B------:R-:W-:Y:S06]  /*5e00*/  MEMBAR.ALL.GPU ;  /* 0x0000000000007992 */ /* 0x000fec000000a000 */
[----:B------:R-:W-:-:S00]  /*5e10*/  ERRBAR ;  /* 0x00000000000079ab */ /* 0x000fc00000000000 */
[----:B------:R-:W-:Y:S06]  /*5e20*/  CGAERRBAR ;  /* 0x00000000000075ab */ /* 0x000fec0000000000 */
[----:B------:R0:W-:Y:S02]  /*5e30*/  REDG.E.ADD.S32.STRONG.GPU desc[UR8][R2.64], R5 ;  /* 0x000000050200798e */ /* 0x0001e4000c12e308 */
.L_x_87:
[----:B------:R-:W-:Y:S05]  /*5e40*/  BSYNC.RECONVERGENT B0 ;  /* 0x0000000000007941 */ /* 0x000fea0003800200 */
.L_x_86:
[----:B------:R-:W-:Y:S05]  /*5e50*/  @P0 EXIT ;  /* 0x000000000000094d */ /* 0x000fea0003800000 */
[----:B------:R-:W-:Y:S05]  /*5e60*/  @P2 BRA `(.L_x_88) ;  /* 0x0000000000202947 */ /* 0x000fea0003800000 */
[----:B------:R-:W-:-:S05]  /*5e70*/  IMAD R0, R7, R8, RZ ;  /* 0x0000000807007224 */ /* 0x000fca00078e02ff */
[----:B------:R-:W-:-:S13]  /*5e80*/  ISETP.NE.AND P0, PT, R0, -0x1, PT ;  /* 0xffffffff0000780c */ /* 0x000fda0003f05270 */
[----:B------:R-:W-:Y:S05]  /*5e90*/  @!P0 BRA `(.L_x_88) ;  /* 0x0000000000148947 */ /* 0x000fea0003800000 */
.L_x_89:
[----:B0-----:R-:W4:Y:S04]  /*5ea0*/  LDG.E.STRONG.GPU R5, desc[UR8][R2.64] ;  /* 0x0000000802057981 */ /* 0x001f28000c1ef900 */
[----:B----4-:R-:W-:Y:S01]  /*5eb0*/  CCTL.IVALL ;  /* 0x00000000ff00798f */ /* 0x010fe20002000000 */
[----:B------:R-:W-:Y:S05]  /*5ec0*/  YIELD ;  /* 0x0000000000007946 */ /* 0x000fea0003800000 */
[----:B------:R-:W-:-:S13]  /*5ed0*/  ISETP.NE.AND P0, PT, R5, R0, PT ;  /* 0x000000000500720c */ /* 0x000fda0003f05270 */
[----:B------:R-:W-:Y:S05]  /*5ee0*/  @P0 BRA `(.L_x_89) ;  /* 0xfffffffc00ec0947 */ /* 0x000fea000383ffff */
.L_x_88:
[----:B------:R-:W-:Y:S05]  /*5ef0*/  WARPSYNC.ALL ;  /* 0x0000000000007948 */ /* 0x000fea0003800000 */
[----:B------:R-:W0:Y:S08]  /*5f00*/  LDC.64 R34, c[0x0][0x3f8] ;  /* 0x0000fe00ff227b82 */ /* 0x000e300000000a00 */
[----:B------:R-:W-:Y:S01]  /*5f10*/  BAR.SYNC.DEFER_BLOCKING 0x0 ;  /* 0x0000000000007b1d */ /* 0x000fe20000010000 */
[----:B0-----:R-:W-:-:S04]  /*5f20*/  LEA.HI R3, P0, R35, R34, RZ, 0x1 ;  /* 0x0000002223037211 */ /* 0x001fc800078108ff */
        /* <DEDUP_REMOVED lines=8> */
[----:B------:R-:W-:Y:S02]  /*5fb0*/  MOV R29, RZ ;  /* 0x000000ff001d7202 */ /* 0x000fe40000000f00 */
        /* <DEDUP_REMOVED lines=9> */
[----:B------:R-:W-:-:S04]  /*6050*/  SEL R15, RZ, 0x1, !P0 ;  /* 0x00000001ff0f7807 */ /* 0x000fc80004000000 */
        /* <DEDUP_REMOVED lines=10> */
[----:B------:R-:W-:Y:S01]  /*6100*/  IMAD.WIDE.U32 R8, R34, 0x3, RZ ;  /* 0x0000000322087825 */ /* 0x000fe200078e00ff */
[----:B------:R-:W-:-:S03]  /*6110*/  LEA R5, R35, R35, 0x1 ;  /* 0x0000002323057211 */ /* 0x000fc600078e08ff */
[----:B------:R-:W-:Y:S01]  /*6120*/  IMAD.WIDE.U32.X R6, R13, 0x24924924, R10, P0 ;  /* 0x249249240d067825 */ /* 0x000fe200000e040a */
[----:B------:R-:W-:Y:S02]  /*6130*/  IADD3 R5, PT, PT, R9, R5, RZ ;  /* 0x0000000509057210 */ /* 0x000fe40007ffe0ff */
[----:B------:R-:W-:Y:S02]  /*6140*/  IADD3 R15, P0, PT, R15, R6, RZ ;  /* 0x000000060f0f7210 */ /* 0x000fe40007f1e0ff */
[----:B------:R-:W-:Y:S02]  /*6150*/  LEA.HI R27, P2, R5, R8, RZ, 0x1 ;  /* 0x00000008051b7211 */ /* 0x000fe400078508ff */
[----:B------:R-:W-:Y:S02]  /*6160*/  LOP3.LUT R2, R15, 0x3, RZ, 0xc0, !PT ;  /* 0x000000030f027812 */ /* 0x000fe400078ec0ff */
[----:B------:R-:W-:Y:S02]  /*6170*/  IADD3.X R6, PT, PT, RZ, R7, RZ, P0, !PT ;  /* 0x00000007ff067210 */ /* 0x000fe400007fe4ff */
[----:B------:R-:W-:-:S02]  /*6180*/  ISETP.NE.U32.AND P1, PT, R2, 0x3, PT ;  /* 0x000000030200780c */ /* 0x000fc40003f25070 */
[----:B------:R-:W-:Y:S02]  /*6190*/  IADD3.X R32, PT, PT, RZ, R5, RZ, P2, !PT ;  /* 0x00000005ff207210 */ /* 0x000fe400017fe4ff */
[----:B------:R-:W-:Y:S02]  /*61a0*/  ISETP.NE.AND.EX P1, PT, RZ, RZ, PT, P1 ;  /* 0x000000ffff00720c */ /* 0x000fe40003f25310 */
[----:B------:R-:W-:Y:S02]  /*61b0*/  ISETP.GE.U32.AND P0, PT, R15, 0x3, PT ;  /* 0x000000030f00780c */ /* 0x000fe40003f06070 */
[--C-:B------:R-:W-:Y:S02]  /*61c0*/  SHF.R.S64 R27, R27, 0x1, R32.reuse ;  /* 0x000000011b1b7819 */ /* 0x100fe40000001020 */
[----:B------:R-:W-:Y:S02]  /*61d0*/  ISETP.GE.U32.AND.EX P0, PT, R6, RZ, PT, P0 ;  /* 0x000000ff0600720c */ /* 0x000fe40003f06100 */
[----:B------:R-:W-:-:S05]  /*61e0*/  SHF.R.S32.HI R32, RZ, 0x1, R32 ;  /* 0x00000001ff207819 */ /* 0x000fca0000011420 */
[----:B------:R-:W-:Y:S06]  /*61f0*/  @!P1 BRA `(.L_x_91) ;  /* 0x0000000000d89947 */ /* 0x000fec0003800000 */
[----:B------:R-:W0:Y:S01]  /*6200*/  LDCU.64 UR4, c[0x0][0x3d8] ;  /* 0x00007b00ff0477ac */ /* 0x000e220008000a00 */
[----:B------:R-:W-:Y:S02]  /*6210*/  IADD3 R9, PT, PT, R15, 0x1, RZ ;  /* 0x000000010f097810 */ /* 0x000fe40007ffe0ff */
[----:B------:R-:W-:Y:S01]  /*6220*/  MOV R5, R29 ;  /* 0x0000001d00057202 */ /* 0x000fe20000000f00 */
[----:B------:R-:W4:Y:S01]  /*6230*/  LDCU.64 UR6, c[0x0][0x390] ;  /* 0x00007200ff0677ac */ /* 0x000f220008000a00 */
[----:B------:R-:W-:Y:S02]  /*6240*/  LOP3.LUT R9, R9, 0x3, RZ, 0xc0, !PT ;  /* 0x0000000309097812 */ /* 0x000fe400078ec0ff */
[C---:B------:R-:W-:Y:S01]  /*6250*/  SHF.L.U32 R20, R4.reuse, 0x3, RZ ;  /* 0x0000000304147819 */ /* 0x040fe200000006ff */
[----:B------:R-:W5:Y:S01]  /*6260*/  LDCU.64 UR10, c[0x0][0x388] ;  /* 0x00007100ff0a77ac */ /* 0x000f620008000a00 */
[----:B---3--:R-:W-:Y:S01]  /*6270*/  SHF.L.U64.HI R21, R4, 0x3, R29 ;  /* 0x0000000304157819 */ /* 0x008fe2000001021d */
[----:B------:R-:W-:Y:S01]  /*6280*/  IMAD.WIDE.U32 R6, R9, 0x1c0, R4 ;  /* 0x000001c009067825 */ /* 0x000fe200078e0004 */
[----:B------:R-:W-:-:S02]  /*6290*/  SHF.L.U32 R5, R35, 0x2, RZ ;  /* 0x0000000223057819 */ /* 0x000fc400000006ff */
[----:B-12---:R-:W-:Y:S02]  /*62a0*/  SHF.L.U64.HI R30, R3, 0x2, R0 ;  /* 0x00000002031e7819 */ /* 0x006fe40000010200 */
[----:B------:R-:W-:Y:S02]  /*62b0*/  SHF.L.U64.HI R26, R27, 0x2, R32 ;  /* 0x000000021b1a7819 */ /* 0x000fe40000010220 */
[----:B0-----:R-:W-:Y:S01]  /*62c0*/  LEA R24, P1, R4, UR4, 0x2 ;  /* 0x0000000404187c11 */ /* 0x001fe2000f8210ff */
[----:B------:R-:W-:Y:S01]  /*62d0*/  UMOV UR4, URZ ;  /* 0x000000ff00047c82 */ /* 0x000fe20008000000 */
[----:B----4-:R-:W-:Y:S02]  /*62e0*/  IADD3 R22, P2, PT, R20, UR6, RZ ;  /* 0x0000000614167c10 */ /* 0x010fe4000ff5e0ff */
[----:B------:R-:W-:Y:S02]  /*62f0*/  LEA.HI.X R25, R4, UR5, R29, 0x2, P1 ;  /* 0x0000000504197c11 */ /* 0x000fe400088f141d */
[----:B------:R-:W-:-:S02]  /*6300*/  IADD3 R29, PT, PT, R7, UR4, RZ ;  /* 0x00000004071d7c10 */ /* 0x000fc4000fffe0ff */
[----:B------:R-:W-:Y:S01]  /*6310*/  MOV R4, R6 ;  /* 0x0000000600047202 */ /* 0x000fe20000000f00 */
[----:B------:R-:W-:Y:S01]  /*6320*/  IMAD.WIDE.U32 R6, R34, 0x4, RZ ;  /* 0x0000000422067825 */ /* 0x000fe200078e00ff */
[----:B------:R-:W-:Y:S02]  /*6330*/  IADD3.X R23, PT, PT, R21, UR7, RZ, P2, !PT ;  /* 0x0000000715177c10 */ /* 0x000fe400097fe4ff */
[----:B-----5:R-:W-:Y:S02]  /*6340*/  IADD3 R20, P1, PT, R20, UR10, RZ ;  /* 0x0000000a14147c10 */ /* 0x020fe4000ff3e0ff */
[----:B------:R-:W-:Y:S02]  /*6350*/  IADD3 R2, P2, PT, RZ, -R9, RZ ;  /* 0x80000009ff027210 */ /* 0x000fe40007f5e0ff */
[----:B------:R-:W-:Y:S02]  /*6360*/  IADD3 R28, PT, PT, R7, R5, RZ ;  /* 0x00000005071c7210 */ /* 0x000fe40007ffe0ff */
[----:B------:R-:W-:-:S02]  /*6370*/  IADD3.X R21, PT, PT, R21, UR11, RZ, P1, !PT ;  /* 0x0000000b15157c10 */ /* 0x000fc40008ffe4ff */
[----:B------:R-:W-:-:S07]  /*6380*/  IADD3.X R5, PT, PT, RZ, -0x1, RZ, P2, !PT ;  /* 0xffffffffff057810 */ /* 0x000fce00017fe4ff */
.L_x_92:
[----:B0-----:R-:W-:Y:S02]  /*6390*/  LEA R10, P1, R3, R24, 0x2 ;  /* 0x00000018030a7211 */ /* 0x001fe400078210ff */
        /* <DEDUP_REMOVED lines=28> */
.L_x_91:
[----:B------:R-:W-:Y:S05]  /*6560*/  BSYNC.RECONVERGENT B0 ;  /* 0x0000000000007941 */ /* 0x000fea0003800200 */
.L_x_90:
[----:B------:R-:W-:Y:S05]  /*6570*/  @!P0 EXIT ;  /* 0x000000000000894d */ /* 0x000fea0003800000 */
[C---:B------:R-:W-:Y:S01]  /*6580*/  SHF.L.U64.HI R33, R34.reuse, 0x2, R35 ;  /* 0x0000000222217819 */ /* 0x040fe20000010223 */
[----:B------:R-:W4:Y:S01]  /*6590*/  LDCU.64 UR4, c[0x0][0x3d8] ;  /* 0x00007b00ff0477ac */ /* 0x000f220008000a00 */
[----:B-12---:R-:W-:Y:S02]  /*65a0*/  SHF.L.U32 R31, R34, 0x2, RZ ;  /* 0x00000002221f7819 */ /* 0x006fe400000006ff */
[C---:B------:R-:W-:Y:S01]  /*65b0*/  SHF.L.U64.HI R39, R27.reuse, 0x2, R32 ;  /* 0x000000021b277819 */ /* 0x040fe20000010220 */
[----:B------:R-:W1:Y:S01]  /*65c0*/  LDCU.64 UR6, c[0x0][0x388] ;  /* 0x00007100ff0677ac */ /* 0x000e620008000a00 */
[----:B------:R-:W-:Y:S02]  /*65d0*/  SHF.L.U32 R41, R27, 0x2, RZ ;  /* 0x000000021b297819 */ /* 0x000fe400000006ff */
[C---:B------:R-:W-:Y:S01]  /*65e0*/  SHF.L.U64.HI R35, R3.reuse, 0x2, R0 ;  /* 0x0000000203237819 */ /* 0x040fe20000010200 */
[----:B------:R-:W2:Y:S01]  /*65f0*/  LDCU.64 UR10, c[0x0][0x390] ;  /* 0x00007200ff0a77ac */ /* 0x000ea20008000a00 */
[----:B------:R-:W-:-:S07]  /*6600*/  SHF.L.U32 R37, R3, 0x2, RZ ;  /* 0x0000000203257819 */ /* 0x000fce00000006ff */
.L_x_93:
[C---:B0-----:R-:W-:Y:S02]  /*6610*/  SHF.L.U32 R18, R4.reuse, 0x2, RZ ;  /* 0x0000000204127819 */ /* 0x041fe400000006ff */
[----:B------:R-:W-:Y:S02]  /*6620*/  SHF.L.U64.HI R2, R4, 0x2, R29 ;  /* 0x0000000204027819 */ /* 0x000fe4000001021d */
[----:B----4-:R-:W-:-:S04]  /*6630*/  IADD3 R6, P0, PT, R18, UR4, RZ ;  /* 0x0000000412067c10 */ /* 0x010fc8000ff1e0ff */
[----:B------:R-:W-:Y:S02]  /*6640*/  IADD3.X R7, PT, PT, R2, UR5, RZ, P0, !PT ;  /* 0x0000000502077c10 */ /* 0x000fe400087fe4ff */
[C---:B------:R-:W-:Y:S02]  /*6650*/  IADD3 R8, P0, PT, R6.reuse, R37, RZ ;  /* 0x0000002506087210 */ /* 0x040fe40007f1e0ff */
[C---:B-1----:R-:W-:Y:S01]  /*6660*/  IADD3 R12, P1, PT, R6.reuse, R41, RZ ;  /* 0x00000029060c7210 */ /* 0x042fe20007f3e0ff */
[----:B------:R0:W4:Y:S01]  /*6670*/  LDG.E R20, desc[UR8][R6.64] ;  /* 0x0000000806147981 */ /* 0x000122000c1e1900 */
[C---:B------:R-:W-:Y:S02]  /*6680*/  IADD3.X R9, PT, PT, R7.reuse, R35, RZ, P0, !PT ;  /* 0x0000002307097210 */ /* 0x040fe400007fe4ff */
[----:B------:R-:W-:Y:S02]  /*6690*/  IADD3 R10, P0, PT, R6, R31, RZ ;  /* 0x0000001f060a7210 */ /* 0x000fe40007f1e0ff */
[C---:B------:R-:W-:Y:S01]  /*66a0*/  IADD3.X R13, PT, PT, R7.reuse, R39, RZ, P1, !PT ;  /* 0x00000027070d7210 */ /* 0x040fe20000ffe4ff */
[----:B---3--:R3:W4:Y:S01]  /*66b0*/  LDG.E R21, desc[UR8][R8.64] ;  /* 0x0000000808157981 */ /* 0x008722000c1e1900 */
[----:B------:R-:W-:-:S03]  /*66c0*/  IADD3.X R11, PT, PT, R7, R33, RZ, P0, !PT ;  /* 0x00000021070b7210 */ /* 0x000fc600007fe4ff */
[----:B------:R-:W5:Y:S04]  /*66d0*/  LDG.E R23, desc[UR8][R12.64] ;  /* 0x000000080c177981 */ /* 0x000f68000c1e1900 */
[----:B------:R3:W5:Y:S01]  /*66e0*/  LDG.E R22, desc[UR8][R10.64] ;  /* 0x000000080a167981 */ /* 0x000762000c1e1900 */
[C---:B------:R-:W-:Y:S02]  /*66f0*/  SHF.L.U32 R28, R4.reuse, 0x3, RZ ;  /* 0x00000003041c7819 */ /* 0x040fe400000006ff */
[----:B------:R-:W-:Y:S02]  /*6700*/  SHF.L.U64.HI R29, R4, 0x3, R29 ;  /* 0x00000003041d7819 */ /* 0x000fe4000001021d */
[----:B------:R-:W-:Y:S02]  /*6710*/  LOP3.LUT R16, R28, 0xfffffff8, RZ, 0xc0, !PT ;  /* 0xfffffff81c107812 */ /* 0x000fe400078ec0ff */
[----:B------:R-:W-:-:S02]  /*6720*/  LOP3.LUT R18, R18, 0xfffffffc, RZ, 0xc0, !PT ;  /* 0xfffffffc12127812 */ /* 0x000fc400078ec0ff */
[----:B------:R-:W-:Y:S02]  /*6730*/  LOP3.LUT R5, R29, 0x3, RZ, 0xc0, !PT ;  /* 0x000000031d057812 */ /* 0x000fe400078ec0ff */
[----:B-1----:R-:W-:Y:S02]  /*6740*/  IADD3 R14, P0, PT, R16, UR6, RZ ;  /* 0x00000006100e7c10 */ /* 0x002fe4000ff1e0ff */
[----:B------:R-:W-:Y:S02]  /*6750*/  LOP3.LUT R2, R2, 0x3, RZ, 0xc0, !PT ;  /* 0x0000000302027812 */ /* 0x000fe400078ec0ff */
[----:B--2---:R-:W-:Y:S02]  /*6760*/  IADD3 R16, P1, PT, R16, UR10, RZ ;  /* 0x0000000a10107c10 */ /* 0x004fe4000ff3e0ff */
[----:B------:R-:W-:Y:S02]  /*6770*/  IADD3 R18, P2, PT, R18, UR4, RZ ;  /* 0x0000000412127c10 */ /* 0x000fe4000ff5e0ff */
[----:B------:R-:W-:-:S02]  /*6780*/  IADD3.X R15, PT, PT, R5, UR7, RZ, P0, !PT ;  /* 0x00000007050f7c10 */ /* 0x000fc400087fe4ff */
[----:B------:R-:W-:Y:S02]  /*6790*/  IADD3.X R17, PT, PT, R5, UR11, RZ, P1, !PT ;  /* 0x0000000b05117c10 */ /* 0x000fe40008ffe4ff */
[----:B------:R-:W-:Y:S02]  /*67a0*/  IADD3.X R19, PT, PT, R2, UR5, RZ, P2, !PT ;  /* 0x0000000502137c10 */ /* 0x000fe400097fe4ff */
[C---:B0-----:R-:W-:Y:S02]  /*67b0*/  IADD3 R6, P0, PT, R18.reuse, R37, RZ ;  /* 0x0000002512067210 */ /* 0x041fe40007f1e0ff */
[C---:B---3--:R-:W-:Y:S02]  /*67c0*/  IADD3 R8, P1, PT, R18.reuse, R31, RZ ;  /* 0x0000001f12087210 */ /* 0x048fe40007f3e0ff */
[----:B------:R-:W-:Y:S02]  /*67d0*/  IADD3 R10, P2, PT, R18, R41, RZ ;  /* 0x00000029120a7210 */ /* 0x000fe40007f5e0ff */
[----:B------:R-:W-:-:S02]  /*67e0*/  IADD3.X R7, PT, PT, R19, R35, RZ, P0, !PT ;  /* 0x0000002313077210 */ /* 0x000fc400007fe4ff */
[C---:B------:R-:W-:Y:S02]  /*67f0*/  IADD3.X R9, PT, PT, R19.reuse, R33, RZ, P1, !PT ;  /* 0x0000002113097210 */ /* 0x040fe40000ffe4ff */
[----:B------:R-:W-:Y:S01]  /*6800*/  IADD3.X R11, PT, PT, R19, R39, RZ, P2, !PT ;  /* 0x00000027130b7210 */ /* 0x000fe200017fe4ff */
[----:B----4-:R0:W-:Y:S04]  /*6810*/  STG.E.64 desc[UR8][R14.64], R20 ;  /* 0x000000140e007986 */ /* 0x0101e8000c101b08 */
        /* <DEDUP_REMOVED lines=29> */
[----:B------:R-:W3:Y:S04]  /*69f0*/  LDG.E R24, desc[UR8][R18.64+0x1500] ;  /* 0x0015000812187981 */ /* 0x000ee8000c1e1900 */
[----:B------:R-:W3:Y:S04]  /*6a00*/  LDG.E R25, desc[UR8][R6.64+0x1500] ;  /* 0x0015000806197981 */ /* 0x000ee8000c1e1900 */
        /* <DEDUP_REMOVED lines=13> */
[----:B------:R-:W-:Y:S01]  /*6ae0*/  HFMA2 R29, -RZ, RZ, 0, 0 ;  /* 0x00000000ff1d7431 */ /* 0x000fe200000001ff */
[----:B---3--:R1:W-:Y:S04]  /*6af0*/  STG.E.64 desc[UR8][R14.64], R24 ;  /* 0x000000180e007986 */ /* 0x0083e8000c101b08 */
[----:B--2---:R1:W-:Y:S07]  /*6b00*/  STG.E.64 desc[UR8][R16.64], R26 ;  /* 0x0000001a10007986 */ /* 0x0043ee000c101b08 */
[----:B------:R-:W-:Y:S05]  /*6b10*/  @P0 BRA `(.L_x_93) ;  /* 0xfffffff800bc0947 */ /* 0x000fea000383ffff */
[----:B------:R-:W-:Y:S05]  /*6b20*/  EXIT ;  /* 0x000000000000794d */ /* 0x000fea0003800000 */
.L_x_94:
        /* <DEDUP_REMOVED lines=13> */
.L_x_4494:


//--------------------- .text._Z35group_norm_nhwc_bwd_one_pass_kernelI11Bf16IOFp32WLi256ELi56ELi448EEv26Group_norm_nhwc_bwd_params --------------------------
	.section	.text._Z35group_norm_nhwc_bwd_one_pass_kernelI11Bf16IOFp32WLi256ELi56ELi448EEv26Group_norm_nhwc_bwd_params,"ax",@progbits
	.align	128
        .global         _Z35group_norm_nhwc_bwd_one_pass_kernelI11Bf16IOFp32WLi256ELi56ELi448EEv26Group_norm_nhwc_bwd_params
        .type           _Z35group_norm_nhwc_bwd_one_pass_kernelI11Bf16IOFp32WLi256ELi56ELi448EEv26Group_norm_nhwc_bwd_params,@function
        .size           _Z35group_norm_nhwc_bwd_one_pass_kernelI11Bf16IOFp32WLi256ELi56ELi448EEv26Group_norm_nhwc_bwd_params,(.L_x_4495 - _Z35group_norm_nhwc_bwd_one_pass_kernelI11Bf16IOFp32WLi256ELi56ELi448EEv26Group_norm_nhwc_bwd_params)
        .other          _Z35group_norm_nhwc_bwd_one_pass_kernelI11Bf16IOFp32WLi256ELi56ELi448EEv26Group_norm_nhwc_bwd_params,@"STO_CUDA_ENTRY STV_DEFAULT"
_Z35group_norm_nhwc_bwd_one_pass_kernelI11Bf16IOFp32WLi256ELi56ELi448EEv26Group_norm_nhwc_bwd_params:
.text._Z35group_norm_nhwc_bwd_one_pass_kernelI11Bf16IOFp32WLi256ELi56ELi448EEv26Group_norm_nhwc_bwd_params:
[----:B------:R-:W-:Y:S08]  /*0000*/  LDC R1, c[0x0][0x37c] ;  /* 0x0000df00ff017b82 */ /* 0x000ff00000000800 */
[----:B------:R-:W0:Y:S01]  /*0010*/  S2UR UR8, SR_CTAID.Y ;  /* 0x00000000000879c3 */ /* 0x000e220000002600 */
[----:B------:R-:W1:Y:S01]  /*0020*/  LDCU UR4, c[0x0][0x410] ;  /* 0x00008200ff0477ac */ /* 0x000e620008000800 */
[----:B------:R-:W1:Y:S01]  /*0030*/  LDCU UR5, c[0x0][0x3e0] ;  /* 0x00007c00ff0577ac */ /* 0x000e620008000800 */
[----:B------:R-:W2:Y:S01]  /*0040*/  LDCU.64 UR6, c[0x0][0x358] ;  /* 0x00006b00ff0677ac */ /* 0x000ea20008000a00 */
[----:B-1----:R-:W-:-:S04]  /*0050*/  UIMAD UR4, UR4, UR5, URZ ;  /* 0x00000005040472a4 */ /* 0x002fc8000f8e02ff */
[----:B0-----:R-:W-:-:S09]  /*0060*/  UISETP.GE.AND UP0, UPT, UR8, UR4, UPT ;  /* 0x000000040800728c */ /* 0x001fd2000bf06270 */
[----:B--2---:R-:W-:Y:S05]  /*0070*/  BRA.U UP0, `(.L_x_95) ;  /* 0x0000009d00b87547 */ /* 0x004fea000b800000 */
[----:B------:R-:W0:Y:S01]  /*0080*/  S2R R2, SR_TID.X ;  /* 0x0000000000027919 */ /* 0x000e220000002100 */
[----:B------:R-:W-:Y:S01]  /*0090*/  HFMA2 R80, -RZ, RZ, 0, 0 ;  /* 0x00000000ff507431 */ /* 0x000fe200000001ff */
[----:B------:R-:W-:Y:S01]  /*00a0*/  MOV R82, UR8 ;  /* 0x0000000800527c02 */ /* 0x000fe20008000f00 */
[----:B------:R-:W1:Y:S01]  /*00b0*/  S2R R3, SR_LANEID ;  /* 0x0000000000037919 */ /* 0x000e620000000000 */
[----:B0-----:R-:W-:-:S05]  /*00c0*/  LOP3.LUT R0, R2, 0xffff, RZ, 0xc0, !PT ;  /* 0x0000ffff02007812 */ /* 0x001fca00078ec0ff */
[----:B------:R-:W-:-:S05]  /*00d0*/  IMAD R0, R0, 0x925, RZ ;  /* 0x0000092500007824 */ /* 0x000fca00078e02ff */
[----:B------:R-:W-:-:S04]  /*00e0*/  SHF.R.U32.HI R83, RZ, 0x10, R0 ;  /* 0x00000010ff537819 */ /* 0x000fc80000011600 */
[----:B------:R-:W-:-:S05]  /*00f0*/  PRMT R0, R83, 0x9910, RZ ;  /* 0x0000991053007816 */ /* 0x000fca00000000ff */
[----:B------:R-:W-:-:S05]  /*0100*/  IMAD R0, R0, 0x1c, RZ ;  /* 0x0000001c00007824 */ /* 0x000fca00078e02ff */
[----:B------:R-:W-:-:S04]  /*0110*/  IADD3 R0, PT, PT, RZ, -R0, RZ ;  /* 0x80000000ff007210 */ /* 0x000fc80007ffe0ff */
[----:B------:R-:W-:-:S04]  /*0120*/  PRMT R81, R0, 0x7710, RZ ;  /* 0x0000771000517816 */ /* 0x000fc800000000ff */
[----:B------:R-:W-:-:S04]  /*0130*/  IADD3 R81, PT, PT, R81, R2, RZ ;  /* 0x0000000251517210 */ /* 0x000fc80007ffe0ff */
[----:B------:R-:W-:-:S04]  /*0140*/  SHF.L.U32 R81, R81, 0x1, RZ ;  /* 0x0000000151517819 */ /* 0x000fc800000006ff */
[----:B-1----:R-:W-:-:S07]  /*0150*/  LOP3.LUT R2, R81, 0xffff, RZ, 0xc0, !PT ;  /* 0x0000ffff51027812 */ /* 0x002fce00078ec0ff */
.L_x_162:
[----:B0-----:R-:W0:Y:S01]  /*0160*/  LDC R11, c[0x0][0x410] ;  /* 0x00010400ff0b7b82 */ /* 0x001e220000000800 */
[----:B------:R-:W-:Y:S01]  /*0170*/  IABS R8, R82 ;  /* 0x0000005200087213 */ /* 0x000fe20000000000 */
[----:B-1----:R-:W1:Y:S01]  /*0180*/  LDCU UR4, c[0x0][0x41c] ;  /* 0x00008380ff0477ac */ /* 0x002e620008000800 */
[----:B------:R-:W-:Y:S02]  /*0190*/  ISETP.GE.AND P1, PT, R82, RZ, PT ;  /* 0x000000ff5200720c */ /* 0x000fe40003f26270 */
[----:B------:R-:W-:Y:S01]  /*01a0*/  CS2R R78, SRZ ;  /* 0x00000000004e7805 */ /* 0x000fe2000001ff00 */
[----:B--2---:R-:W2:Y:S01]  /*01b0*/  LDCU.128 UR8, c[0x0][0x400] ;  /* 0x00008000ff0877ac */ /* 0x004ea20008000c00 */
[----:B------:R-:W-:Y:S02]  /*01c0*/  CS2R R76, SRZ ;  /* 0x00000000004c7805 */ /* 0x000fe4000001ff00 */
[----:B------:R-:W-:Y:S02]  /*01d0*/  CS2R R74, SRZ ;  /* 0x00000000004a7805 */ /* 0x000fe4000001ff00 */
[----:B------:R-:W-:Y:S01]  /*01e0*/  CS2R R68, SRZ ;  /* 0x0000000000447805 */ /* 0x000fe2000001ff00 */
[----:B------:R-:W3:Y:S01]  /*01f0*/  LDC.64 R62, c[0x0][0x3a8] ;  /* 0x0000ea00ff3e7b82 */ /* 0x000ee20000000a00 */
[----:B0-----:R-:W-:-:S04]  /*0200*/  IABS R7, R11 ;  /* 0x0000000b00077213 */ /* 0x001fc80000000000 */
[----:B------:R-:W0:Y:S08]  /*0210*/  I2F.RP R6, R7 ;  /* 0x0000000700067306 */ /* 0x000e300000209400 */
[----:B0-----:R-:W0:Y:S02]  /*0220*/  MUFU.RCP R6, R6 ;  /* 0x0000000600067308 */ /* 0x001e240000001000 */
[----:B0-----:R-:W-:-:S06]  /*0230*/  IADD3 R4, PT, PT, R6, 0xffffffe, RZ ;  /* 0x0ffffffe06047810 */ /* 0x001fcc0007ffe0ff */
[----:B------:R0:W4:Y:S02]  /*0240*/  F2I.FTZ.U32.TRUNC.NTZ R5, R4 ;  /* 0x0000000400057305 */ /* 0x000124000021f000 */
[----:B0-----:R-:W-:Y:S02]  /*0250*/  MOV R4, RZ ;  /* 0x000000ff00047202 */ /* 0x001fe40000000f00 */
[----:B----4-:R-:W-:-:S05]  /*0260*/  IADD3 R0, PT, PT, RZ, -R5, RZ ;  /* 0x80000005ff007210 */ /* 0x010fca0007ffe0ff */
[----:B------:R-:W-:Y:S02]  /*0270*/  IMAD R9, R0, R7, RZ ;  /* 0x0000000700097224 */ /* 0x000fe400078e02ff */
[----:B------:R-:W1:Y:S02]  /*0280*/  S2R R0, SR_CTAID.X ;  /* 0x0000000000007919 */ /* 0x000e640000002500 */
[----:B------:R-:W-:-:S06]  /*0290*/  IMAD.HI.U32 R5, R5, R9, R4 ;  /* 0x0000000905057227 */ /* 0x000fcc00078e0004 */
[----:B------:R-:W-:-:S05]  /*02a0*/  IMAD.HI.U32 R5, R5, R8, RZ ;  /* 0x0000000805057227 */ /* 0x000fca00078e00ff */
[----:B------:R-:W-:-:S05]  /*02b0*/  IADD3 R6, PT, PT, -R5, RZ, RZ ;  /* 0x000000ff05067210 */ /* 0x000fca0007ffe1ff */
[----:B------:R-:W-:Y:S01]  /*02c0*/  IMAD R4, R7, R6, R8 ;  /* 0x0000000607047224 */ /* 0x000fe200078e0208 */
[----:B------:R-:W-:-:S04]  /*02d0*/  LOP3.LUT R6, R82, R11, RZ, 0x3c, !PT ;  /* 0x0000000b52067212 */ /* 0x000fc800078e3cff */
[----:B------:R-:W-:Y:S02]  /*02e0*/  ISETP.GT.U32.AND P4, PT, R7, R4, PT ;  /* 0x000000040700720c */ /* 0x000fe40003f84070 */
[----:B------:R-:W-:Y:S01]  /*02f0*/  ISETP.GE.AND P2, PT, R6, RZ, PT ;  /* 0x000000ff0600720c */ /* 0x000fe20003f46270 */
[----:B-1----:R-:W-:Y:S01]  /*0300*/  IMAD R19, R0, UR4, R83 ;  /* 0x0000000400137c24 */ /* 0x002fe2000f8e0253 */
[----:B------:R-:W-:Y:S02]  /*0310*/  CS2R R66, SRZ ;  /* 0x0000000000427805 */ /* 0x000fe4000001ff00 */
[----:B------:R-:W-:Y:S02]  /*0320*/  CS2R R70, SRZ ;  /* 0x0000000000467805 */ /* 0x000fe4000001ff00 */
[----:B------:R-:W-:-:S05]  /*0330*/  CS2R R72, SRZ ;  /* 0x0000000000487805 */ /* 0x000fca000001ff00 */
[-C--:B------:R-:W-:Y:S01]  /*0340*/  @!P4 IADD3 R4, PT, PT, R4, -R7.reuse, RZ ;  /* 0x800000070404c210 */ /* 0x080fe20007ffe0ff */
[----:B------:R-:W0:Y:S01]  /*0350*/  LDCU.U8 UR4, c[0x0][0x414] ;  /* 0x00008280ff0477ac */ /* 0x000e220008000000 */
[----:B--2---:R-:W-:Y:S02]  /*0360*/  ISETP.GE.U32.AND P3, PT, R19, UR8, PT ;  /* 0x0000000813007c0c */ /* 0x004fe4000bf66070 */
[CC--:B------:R-:W-:Y:S02]  /*0370*/  ISETP.GE.U32.AND P0, PT, R4.reuse, R7.reuse, PT ;  /* 0x000000070400720c */ /* 0x0c0fe40003f06070 */
[----:B------:R-:W-:Y:S02]  /*0380*/  SHF.R.S32.HI R15, RZ, 0x1f, R19 ;  /* 0x0000001fff0f7819 */ /* 0x000fe40000011413 */
[----:B------:R-:W-:Y:S02]  /*0390*/  ISETP.GT.U32.AND P5, PT, R7, R4, PT ;  /* 0x000000040700720c */ /* 0x000fe40003fa4070 */
[----:B------:R-:W-:-:S02]  /*03a0*/  IADD3 R7, PT, PT, R4, -R7, RZ ;  /* 0x8000000704077210 */ /* 0x000fc40007ffe0ff */
[----:B------:R-:W-:Y:S02]  /*03b0*/  @!P4 IADD3 R5, PT, PT, R5, 0x1, RZ ;  /* 0x000000010505c810 */ /* 0x000fe40007ffe0ff */
[----:B------:R-:W-:Y:S02]  /*03c0*/  ISETP.GE.AND.EX P3, PT, R15, UR9, PT, P3 ;  /* 0x000000090f007c0c */ /* 0x000fe4000bf66330 */
[----:B------:R-:W-:Y:S02]  /*03d0*/  SEL R4, R7, R4, !P5 ;  /* 0x0000000407047207 */ /* 0x000fe40006800000 */
[----:B------:R-:W-:Y:S02]  /*03e0*/  @P0 IADD3 R5, PT, PT, R5, 0x1, RZ ;  /* 0x0000000105050810 */ /* 0x000fe40007ffe0ff */
[----:B------:R-:W-:Y:S02]  /*03f0*/  ISETP.NE.AND P4, PT, R11, RZ, PT ;  /* 0x000000ff0b00720c */ /* 0x000fe40003f85270 */
[----:B------:R-:W-:-:S02]  /*0400*/  LOP3.LUT R7, RZ, R11, RZ, 0x33, !PT ;  /* 0x0000000bff077212 */ /* 0x000fc400078e33ff */
[----:B------:R-:W-:Y:S02]  /*0410*/  @!P1 IADD3 R4, PT, PT, -R4, RZ, RZ ;  /* 0x000000ff04049210 */ /* 0x000fe40007ffe1ff */
[----:B------:R-:W-:Y:S01]  /*0420*/  @!P2 IADD3 R5, PT, PT, -R5, RZ, RZ ;  /* 0x000000ff0505a210 */ /* 0x000fe20007ffe1ff */
[----:B------:R-:W1:Y:S01]  /*0430*/  @!P3 LDC.64 R20, c[0x0][0x3f8] ;  /* 0x0000fe00ff14bb82 */ /* 0x000e620000000a00 */
[----:B------:R-:W-:Y:S02]  /*0440*/  IADD3 R11, PT, PT, R19, 0x10, RZ ;  /* 0x00000010130b7810 */ /* 0x000fe40007ffe0ff */
[C---:B------:R-:W-:Y:S02]  /*0450*/  SEL R119, R7.reuse, R4, !P4 ;  /* 0x0000000407777207 */ /* 0x040fe40006000000 */
[----:B------:R-:W-:Y:S02]  /*0460*/  SEL R5, R7, R5, !P4 ;  /* 0x0000000507057207 */ /* 0x000fe40006000000 */
[----:B------:R-:W-:Y:S01]  /*0470*/  ISETP.GE.U32.AND P0, PT, R11, UR8, PT ;  /* 0x000000080b007c0c */ /* 0x000fe2000bf06070 */
[----:B------:R-:W-:Y:S01]  /*0480*/  IMAD R9, R119, 0x38, RZ ;  /* 0x0000003877097824 */ /* 0x000fe200078e02ff */
[----:B------:R-:W-:Y:S01]  /*0490*/  SHF.R.S32.HI R7, RZ, 0x1f, R11 ;  /* 0x0000001fff077819 */ /* 0x000fe2000001140b */
[----:B------:R-:W2:Y:S01]  /*04a0*/  @!P3 LDC.64 R22, c[0x0][0x3a0] ;  /* 0x0000e800ff16bb82 */ /* 0x000ea20000000a00 */
[----:B------:R-:W-:-:S02]  /*04b0*/  IADD3 R13, PT, PT, R19, 0x20, RZ ;  /* 0x00000020130d7810 */ /* 0x000fc40007ffe0ff */
[----:B------:R-:W-:Y:S02]  /*04c0*/  ISETP.GE.AND.EX P0, PT, R7, UR9, PT, P0 ;  /* 0x0000000907007c0c */ /* 0x000fe4000bf06300 */
[C---:B------:R-:W-:Y:S02]  /*04d0*/  IADD3 R120, P1, PT, R9.reuse, R2, RZ ;  /* 0x0000000209787210 */ /* 0x040fe40007f3e0ff */
[----:B------:R-:W-:Y:S01]  /*04e0*/  SHF.R.S32.HI R2, RZ, 0x1f, R5 ;  /* 0x0000001fff027819 */ /* 0x000fe20000011405 */
[----:B------:R-:W4:Y:S01]  /*04f0*/  @!P3 LDC.64 R24, c[0x0][0x398] ;  /* 0x0000e600ff18bb82 */ /* 0x000f220000000a00 */
[----:B------:R-:W-:Y:S02]  /*0500*/  LEA.HI.X.SX32 R121, R9, RZ, 0x1, P1 ;  /* 0x000000ff09797211 */ /* 0x000fe400008f0eff */
[----:B------:R-:W-:Y:S01]  /*0510*/  ISETP.GE.U32.AND P1, PT, R13, UR8, PT ;  /* 0x000000080d007c0c */ /* 0x000fe2000bf26070 */
[----:B------:R-:W-:Y:S01]  /*0520*/  IMAD R2, R2, UR10, RZ ;  /* 0x0000000a02027c24 */ /* 0x000fe2000f8e02ff */
[----:B------:R-:W-:Y:S01]  /*0530*/  SHF.R.S32.HI R17, RZ, 0x1f, R13 ;  /* 0x0000001fff117819 */ /* 0x000fe2000001140d */
[----:B------:R-:W-:-:S02]  /*0540*/  IMAD.WIDE.U32 R120, R5, UR10, R120 ;  /* 0x0000000a05787c25 */ /* 0x000fc4000f8e0078 */
[----:B------:R-:W3:Y:S01]  /*0550*/  @!P0 LDC.64 R26, c[0x0][0x3f8] ;  /* 0x0000fe00ff1a8b82 */ /* 0x000ee20000000a00 */
[----:B------:R-:W-:Y:S01]  /*0560*/  ISETP.GE.AND.EX P1, PT, R17, UR9, PT, P1 ;  /* 0x0000000911007c0c */ /* 0x000fe2000bf26310 */
[----:B------:R-:W-:Y:S01]  /*0570*/  IMAD R123, R5, UR11, R2 ;  /* 0x0000000b057b7c24 */ /* 0x000fe2000f8e0202 */
[----:B------:R-:W-:Y:S01]  /*0580*/  @!P3 MOV R122, R120 ;  /* 0x00000078007ab202 */ /* 0x000fe20000000f00 */
[-C--:B-1----:R-:W-:Y:S01]  /*0590*/  @!P3 IMAD R2, R15, R20.reuse, RZ ;  /* 0x000000140f02b224 */ /* 0x082fe200078e02ff */
[----:B------:R-:W-:Y:S02]  /*05a0*/  IADD3 R15, PT, PT, R19, 0x30, RZ ;  /* 0x00000030130f7810 */ /* 0x000fe40007ffe0ff */
[----:B------:R-:W-:Y:S01]  /*05b0*/  IADD3 R123, PT, PT, R121, R123, RZ ;  /* 0x0000007b797b7210 */ /* 0x000fe20007ffe0ff */
[C---:B------:R-:W-:Y:S01]  /*05c0*/  @!P3 IMAD R9, R19.reuse, R21, R2 ;  /* 0x000000151309b224 */ /* 0x040fe200078e0202 */
[----:B------:R-:W1:Y:S01]  /*05d0*/  @!P0 LDC.64 R28, c[0x0][0x3a0] ;  /* 0x0000e800ff1c8b82 */ /* 0x000e620000000a00 */
[----:B------:R-:W-:Y:S01]  /*05e0*/  SHF.R.S32.HI R21, RZ, 0x1f, R15 ;  /* 0x0000001fff157819 */ /* 0x000fe2000001140f */
[----:B------:R-:W-:-:S05]  /*05f0*/  @!P3 IMAD.WIDE.U32 R4, R19, R20, R122 ;  /* 0x000000141304b225 */ /* 0x000fca00078e007a */
[----:B------:R-:W-:Y:S01]  /*0600*/  @!P3 IADD3 R9, PT, PT, R5, R9, RZ ;  /* 0x000000090509b210 */ /* 0x000fe20007ffe0ff */
[----:B------:R-:W0:Y:S01]  /*0610*/  @!P1 LDC.64 R32, c[0x0][0x3f8] ;  /* 0x0000fe00ff209b82 */ /* 0x000e220000000a00 */
[C---:B------:R-:W-:Y:S02]  /*0620*/  @!P3 SHF.L.U32 R5, R4.reuse, 0x1, RZ ;  /* 0x000000010405b819 */ /* 0x040fe400000006ff */
[----:B------:R-:W-:Y:S02]  /*0630*/  @!P3 SHF.L.U64.HI R2, R4, 0x1, R9 ;  /* 0x000000010402b819 */ /* 0x000fe40000010209 */
[----:B--2---:R-:W-:Y:S01]  /*0640*/  @!P3 IADD3 R4, P2, PT, R5, R22, RZ ;  /* 0x000000160504b210 */ /* 0x004fe20007f5e0ff */
[----:B---3--:R-:W-:Y:S01]  /*0650*/  @!P0 IMAD R8, R7, R26, RZ ;  /* 0x0000001a07088224 */ /* 0x008fe200078e02ff */
[----:B----4-:R-:W-:Y:S01]  /*0660*/  @!P3 IADD3 R6, P4, PT, R5, R24, RZ ;  /* 0x000000180506b210 */ /* 0x010fe20007f9e0ff */
[----:B------:R-:W2:Y:S01]  /*0670*/  @!P0 LDC.64 R30, c[0x0][0x398] ;  /* 0x0000e600ff1e8b82 */ /* 0x000ea20000000a00 */
[----:B------:R-:W-:Y:S01]  /*0680*/  @!P3 IADD3.X R5, PT, PT, R2, R23, RZ, P2, !PT ;  /* 0x000000170205b210 */ /* 0x000fe200017fe4ff */
[----:B------:R-:W-:Y:S01]  /*0690*/  @!P0 IMAD R23, R11, R27, R8 ;  /* 0x0000001b0b178224 */ /* 0x000fe200078e0208 */
[----:B------:R-:W-:-:S02]  /*06a0*/  @!P0 MOV R8, R120 ;  /* 0x0000007800088202 */ /* 0x000fc40000000f00 */
[----:B------:R-:W-:Y:S01]  /*06b0*/  @!P0 MOV R9, R123 ;  /* 0x0000007b00098202 */ /* 0x000fe20000000f00 */
[----:B------:R3:W4:Y:S01]  /*06c0*/  @!P3 LDG.E R79, desc[UR6][R4.64] ;  /* 0x00000006044fb981 */ /* 0x000722000c1e1900 */
[----:B------:R-:W-:Y:S02]  /*06d0*/  ISETP.GE.U32.AND P2, PT, R15, UR8, PT ;  /* 0x000000080f007c0c */ /* 0x000fe4000bf46070 */
[----:B------:R-:W-:Y:S01]  /*06e0*/  @!P3 IADD3.X R7, PT, PT, R2, R25, RZ, P4, !PT ;  /* 0x000000190207b210 */ /* 0x000fe200027fe4ff */
[----:B------:R-:W-:Y:S01]  /*06f0*/  @!P0 IMAD.WIDE.U32 R8, R11, R26, R8 ;  /* 0x0000001a0b088225 */ /* 0x000fe200078e0008 */
[----:B------:R-:W-:Y:S01]  /*0700*/  ISETP.GE.AND.EX P2, PT, R21, UR9, PT, P2 ;  /* 0x0000000915007c0c */ /* 0x000fe2000bf46320 */
[----:B------:R-:W2:Y:S02]  /*0710*/  @!P1 LDC.64 R26, c[0x0][0x398] ;  /* 0x0000e600ff1a9b82 */ /* 0x000ea40000000a00 */
[----:B------:R2:W4:Y:S01]  /*0720*/  @!P3 LDG.E R78, desc[UR6][R6.64] ;  /* 0x00000006064eb981 */ /* 0x000522000c1e1900 */
[----:B------:R-:W-:-:S02]  /*0730*/  @!P0 IADD3 R9, PT, PT, R9, R23, RZ ;  /* 0x0000001709098210 */ /* 0x000fc40007ffe0ff */
[C---:B------:R-:W-:Y:S01]  /*0740*/  @!P0 SHF.L.U32 R11, R8.reuse, 0x1, RZ ;  /* 0x00000001080b8819 */ /* 0x040fe200000006ff */
[----:B0-----:R-:W-:Y:S01]  /*0750*/  @!P1 IMAD R12, R17, R32, RZ ;  /* 0x00000020110c9224 */ /* 0x001fe200078e02ff */
[----:B------:R-:W-:Y:S01]  /*0760*/  @!P0 SHF.L.U64.HI R2, R8, 0x1, R9 ;  /* 0x0000000108028819 */ /* 0x000fe20000010209 */
[----:B------:R-:W0:Y:S01]  /*0770*/  @!P1 LDC.64 R24, c[0x0][0x3a0] ;  /* 0x0000e800ff189b82 */ /* 0x000e220000000a00 */
[----:B-1----:R-:W-:Y:S02]  /*0780*/  @!P0 IADD3 R8, P3, PT, R11, R28, RZ ;  /* 0x0000001c0b088210 */ /* 0x002fe40007f7e0ff */
[----:B------:R-:W-:Y:S02]  /*0790*/  IADD3 R17, PT, PT, R19, 0x40, RZ ;  /* 0x0000004013117810 */ /* 0x000fe40007ffe0ff */
[----:B------:R-:W-:Y:S02]  /*07a0*/  @!P0 IADD3.X R9, PT, PT, R2, R29, RZ, P3, !PT ;  /* 0x0000001d02098210 */ /* 0x000fe40001ffe4ff */
[----:B------:R-:W-:Y:S01]  /*07b0*/  ISETP.GE.U32.AND P3, PT, R17, UR8, PT ;  /* 0x0000000811007c0c */ /* 0x000fe2000bf66070 */
[----:B------:R-:W1:Y:S01]  /*07c0*/  @!P2 LDC.64 R34, c[0x0][0x3f8] ;  /* 0x0000fe00ff22ab82 */ /* 0x000e620000000a00 */
[----:B------:R-:W-:-:S02]  /*07d0*/  SHF.R.S32.HI R23, RZ, 0x1f, R17 ;  /* 0x0000001fff177819 */ /* 0x000fc40000011411 */
[----:B---3--:R-:W-:Y:S02]  /*07e0*/  @!P1 MOV R4, R120 ;  /* 0x0000007800049202 */ /* 0x008fe40000000f00 */
[----:B------:R-:W-:Y:S02]  /*07f0*/  @!P1 MOV R5, R123 ;  /* 0x0000007b00059202 */ /* 0x000fe40000000f00 */
[----:B--2---:R-:W-:Y:S01]  /*0800*/  @!P0 IADD3 R10, P4, PT, R11, R30, RZ ;  /* 0x0000001e0b0a8210 */ /* 0x004fe20007f9e0ff */
[----:B------:R-:W-:Y:S01]  /*0810*/  @!P1 IMAD R7, R13, R33, R12 ;  /* 0x000000210d079224 */ /* 0x000fe200078e020c */
[----:B------:R-:W-:Y:S01]  /*0820*/  ISETP.GE.AND.EX P3, PT, R23, UR9, PT, P3 ;  /* 0x0000000917007c0c */ /* 0x000fe2000bf66330 */
[----:B------:R-:W-:Y:S01]  /*0830*/  @!P1 IMAD.WIDE.U32 R4, R13, R32, R4 ;  /* 0x000000200d049225 */ /* 0x000fe200078e0004 */
[----:B------:R-:W-:Y:S01]  /*0840*/  @!P0 IADD3.X R11, PT, PT, R2, R31, RZ, P4, !PT ;  /* 0x0000001f020b8210 */ /* 0x000fe200027fe4ff */
[----:B------:R-:W2:Y:S01]  /*0850*/  @!P2 LDC.64 R28, c[0x0][0x3a0] ;  /* 0x0000e800ff1cab82 */ /* 0x000ea20000000a00 */
[----:B------:R3:W4:Y:S02]  /*0860*/  @!P0 LDG.E R77, desc[UR6][R8.64] ;  /* 0x00000006084d8981 */ /* 0x000724000c1e1900 */
[----:B------:R-:W-:-:S05]  /*0870*/  @!P1 IADD3 R5, PT, PT, R5, R7, RZ ;  /* 0x0000000705059210 */ /* 0x000fca0007ffe0ff */
[----:B------:R-:W2:Y:S01]  /*0880*/  @!P2 LDC.64 R30, c[0x0][0x398] ;  /* 0x0000e600ff1eab82 */ /* 0x000ea20000000a00 */
[----:B------:R-:W-:Y:S01]  /*0890*/  @!P1 SHF.L.U32 R7, R4, 0x1, RZ ;  /* 0x0000000104079819 */ /* 0x000fe200000006ff */
[----:B------:R0:W4:Y:S06]  /*08a0*/  @!P0 LDG.E R76, desc[UR6][R10.64] ;  /* 0x000000060a4c8981 */ /* 0x00012c000c1e1900 */
[----:B------:R-:W2:Y:S01]  /*08b0*/  @!P3 LDC.64 R32, c[0x0][0x3f8] ;  /* 0x0000fe00ff20bb82 */ /* 0x000ea20000000a00 */
[----:B---3--:R-:W-:Y:S01]  /*08c0*/  @!P2 MOV R8, R120 ;  /* 0x000000780008a202 */ /* 0x008fe20000000f00 */
[----:B-1----:R-:W-:Y:S01]  /*08d0*/  @!P2 IMAD R12, R21, R34, RZ ;  /* 0x00000022150ca224 */ /* 0x002fe200078e02ff */
[----:B------:R-:W-:-:S02]  /*08e0*/  @!P2 MOV R9, R123 ;  /* 0x0000007b0009a202 */ /* 0x000fc40000000f00 */
[----:B------:R-:W-:Y:S02]  /*08f0*/  @!P1 SHF.L.U64.HI R2, R4, 0x1, R5 ;  /* 0x0000000104029819 */ /* 0x000fe40000010205 */
[----:B------:R-:W-:Y:S01]  /*0900*/  @!P1 IADD3 R6, P4, PT, R7, R26, RZ ;  /* 0x0000001a07069210 */ /* 0x000fe20007f9e0ff */
[----:B------:R-:W1:Y:S01]  /*0910*/  @!P3 LDC.64 R36, c[0x0][0x398] ;  /* 0x0000e600ff24bb82 */ /* 0x000e620000000a00 */
[----:B------:R-:W-:Y:S01]  /*0920*/  IADD3 R21, PT, PT, R19, 0x50, RZ ;  /* 0x0000005013157810 */ /* 0x000fe20007ffe0ff */
[----:B0-----:R-:W-:Y:S01]  /*0930*/  @!P2 IMAD R11, R15, R35, R12 ;  /* 0x000000230f0ba224 */ /* 0x001fe200078e020c */
[----:B------:R-:W-:Y:S01]  /*0940*/  @!P1 IADD3 R4, P0, PT, R7, R24, RZ ;  /* 0x0000001807049210 */ /* 0x000fe20007f1e0ff */
[----:B------:R-:W-:Y:S01]  /*0950*/  @!P2 IMAD.WIDE.U32 R8, R15, R34, R8 ;  /* 0x000000220f08a225 */ /* 0x000fe200078e0008 */
[C---:B------:R-:W-:Y:S02]  /*0960*/  @!P1 IADD3.X R7, PT, PT, R2.reuse, R27, RZ, P4, !PT ;  /* 0x0000001b02079210 */ /* 0x040fe400027fe4ff */
[----:B------:R-:W-:Y:S01]  /*0970*/  ISETP.GE.U32.AND P4, PT, R21, UR8, PT ;  /* 0x0000000815007c0c */ /* 0x000fe2000bf86070 */
[----:B------:R-:W0:Y:S01]  /*0980*/  @!P3 LDC.64 R34, c[0x0][0x3a0] ;  /* 0x0000e800ff22bb82 */ /* 0x000e220000000a00 */
[----:B------:R-:W-:Y:S01]  /*0990*/  SHF.R.S32.HI R13, RZ, 0x1f, R21 ;  /* 0x0000001fff0d7819 */ /* 0x000fe20000011415 */
[----:B------:R3:W4:Y:S01]  /*09a0*/  @!P1 LDG.E R74, desc[UR6][R6.64] ;  /* 0x00000006064a9981 */ /* 0x000722000c1e1900 */
[----:B------:R-:W-:-:S02]  /*09b0*/  @!P1 IADD3.X R5, PT, PT, R2, R25, RZ, P0, !PT ;  /* 0x0000001902059210 */ /* 0x000fc400007fe4ff */
[----:B------:R-:W-:Y:S02]  /*09c0*/  ISETP.GE.AND.EX P4, PT, R13, UR9, PT, P4 ;  /* 0x000000090d007c0c */ /* 0x000fe4000bf86340 */
[----:B------:R-:W-:Y:S01]  /*09d0*/  @!P2 IADD3 R9, PT, PT, R9, R11, RZ ;  /* 0x0000000b0909a210 */ /* 0x000fe20007ffe0ff */
[----:B------:R3:W4:Y:S01]  /*09e0*/  @!P1 LDG.E R75, desc[UR6][R4.64] ;  /* 0x00000006044b9981 */ /* 0x000722000c1e1900 */
[C---:B------:R-:W-:Y:S01]  /*09f0*/  @!P2 SHF.L.U32 R11, R8.reuse, 0x1, RZ ;  /* 0x00000001080ba819 */ /* 0x040fe200000006ff */
[----:B--2---:R-:W-:Y:S01]  /*0a00*/  @!P3 IMAD R12, R23, R32, RZ ;  /* 0x00000020170cb224 */ /* 0x004fe200078e02ff */
[----:B------:R-:W-:Y:S02]  /*0a10*/  @!P2 SHF.L.U64.HI R2, R8, 0x1, R9 ;  /* 0x000000010802a819 */ /* 0x000fe40000010209 */
[----:B------:R-:W-:Y:S02]  /*0a20*/  @!P2 IADD3 R10, P1, PT, R11, R30, RZ ;  /* 0x0000001e0b0aa210 */ /* 0x000fe40007f3e0ff */
[----:B------:R-:W-:-:S02]  /*0a30*/  IADD3 R23, PT, PT, R19, 0x60, RZ ;  /* 0x0000006013177810 */ /* 0x000fc40007ffe0ff */
[----:B------:R-:W-:Y:S01]  /*0a40*/  @!P2 IADD3 R8, P0, PT, R11, R28, RZ ;  /* 0x0000001c0b08a210 */ /* 0x000fe20007f1e0ff */
[----:B------:R-:W2:Y:S01]  /*0a50*/  @!P4 LDC.64 R38, c[0x0][0x3f8] ;  /* 0x0000fe00ff26cb82 */ /* 0x000ea20000000a00 */
[----:B------:R-:W-:Y:S02]  /*0a60*/  @!P2 IADD3.X R11, PT, PT, R2, R31, RZ, P1, !PT ;  /* 0x0000001f020ba210 */ /* 0x000fe40000ffe4ff */
[----:B------:R-:W-:Y:S02]  /*0a70*/  ISETP.GE.U32.AND P1, PT, R23, UR8, PT ;  /* 0x0000000817007c0c */ /* 0x000fe4000bf26070 */
[----:B------:R-:W-:Y:S02]  /*0a80*/  SHF.R.S32.HI R27, RZ, 0x1f, R23 ;  /* 0x0000001fff1b7819 */ /* 0x000fe40000011417 */
[----:B---3--:R-:W-:Y:S02]  /*0a90*/  @!P3 MOV R6, R120 ;  /* 0x000000780006b202 */ /* 0x008fe40000000f00 */
[----:B------:R-:W-:Y:S01]  /*0aa0*/  @!P3 MOV R7, R123 ;  /* 0x0000007b0007b202 */ /* 0x000fe20000000f00 */
[----:B------:R-:W-:Y:S01]  /*0ab0*/  @!P3 IMAD R15, R17, R33, R12 ;  /* 0x00000021110fb224 */ /* 0x000fe200078e020c */
[----:B------:R-:W-:-:S02]  /*0ac0*/  ISETP.GE.AND.EX P1, PT, R27, UR9, PT, P1 ;  /* 0x000000091b007c0c */ /* 0x000fc4000bf26310 */
[----:B------:R-:W-:Y:S02]  /*0ad0*/  CS2R R4, SRZ ;  /* 0x0000000000047805 */ /* 0x000fe4000001ff00 */
[----:B------:R-:W-:Y:S01]  /*0ae0*/  @!P2 IADD3.X R9, PT, PT, R2, R29, RZ, P0, !PT ;  /* 0x0000001d0209a210 */ /* 0x000fe200007fe4ff */
[----:B------:R-:W-:Y:S01]  /*0af0*/  @!P3 IMAD.WIDE.U32 R6, R17, R32, R6 ;  /* 0x000000201106b225 */ /* 0x000fe200078e0006 */
[----:B------:R-:W-:Y:S01]  /*0b00*/  IADD3 R25, PT, PT, R19, 0x70, RZ ;  /* 0x0000007013197810 */ /* 0x000fe20007ffe0ff */
[----:B------:R-:W3:Y:S02]  /*0b10*/  @!P4 LDC.64 R30, c[0x0][0x3a0] ;  /* 0x0000e800ff1ecb82 */ /* 0x000ee40000000a00 */
[----:B------:R1:W4:Y:S01]  /*0b20*/  @!P2 LDG.E R4, desc[UR6][R8.64] ;  /* 0x000000060804a981 */ /* 0x000322000c1e1900 */
[----:B------:R-:W-:Y:S02]  /*0b30*/  @!P3 IADD3 R7, PT, PT, R7, R15, RZ ;  /* 0x0000000f0707b210 */ /* 0x000fe40007ffe0ff */
[C---:B------:R-:W-:Y:S01]  /*0b40*/  @!P3 SHF.L.U32 R15, R6.reuse, 0x1, RZ ;  /* 0x00000001060fb819 */ /* 0x040fe200000006ff */
[----:B------:R1:W4:Y:S02]  /*0b50*/  @!P2 LDG.E R5, desc[UR6][R10.64] ;  /* 0x000000060a05a981 */ /* 0x000324000c1e1900 */
[----:B------:R-:W3:Y:S01]  /*0b60*/  @!P1 LDC.64 R40, c[0x0][0x3f8] ;  /* 0x0000fe00ff289b82 */ /* 0x000ee20000000a00 */
[----:B------:R-:W-:-:S02]  /*0b70*/  @!P3 SHF.L.U64.HI R6, R6, 0x1, R7 ;  /* 0x000000010606b819 */ /* 0x000fc40000010207 */
[----:B0-----:R-:W-:Y:S01]  /*0b80*/  @!P3 IADD3 R12, P0, PT, R15, R34, RZ ;  /* 0x000000220f0cb210 */ /* 0x001fe20007f1e0ff */
[----:B--2---:R-:W-:Y:S01]  /*0b90*/  @!P4 IMAD R2, R13, R38, RZ ;  /* 0x000000260d02c224 */ /* 0x004fe200078e02ff */
[----:B-1----:R-:W-:Y:S02]  /*0ba0*/  @!P4 MOV R8, R120 ;  /* 0x000000780008c202 */ /* 0x002fe40000000f00 */
[----:B------:R-:W-:Y:S01]  /*0bb0*/  @!P4 MOV R9, R123 ;  /* 0x0000007b0009c202 */ /* 0x000fe20000000f00 */
[----:B------:R-:W0:Y:S01]  /*0bc0*/  @!P4 LDC.64 R32, c[0x0][0x398] ;  /* 0x0000e600ff20cb82 */ /* 0x000e220000000a00 */
[C---:B------:R-:W-:Y:S02]  /*0bd0*/  @!P3 IADD3.X R13, PT, PT, R6.reuse, R35, RZ, P0, !PT ;  /* 0x00000023060db210 */ /* 0x040fe400007fe4ff */
[----:B------:R-:W-:Y:S02]  /*0be0*/  ISETP.GE.U32.AND P0, PT, R25, UR8, PT ;  /* 0x0000000819007c0c */ /* 0x000fe4000bf06070 */
[----:B------:R-:W-:Y:S01]  /*0bf0*/  SHF.R.S32.HI R29, RZ, 0x1f, R25 ;  /* 0x0000001fff1d7819 */ /* 0x000fe20000011419 */
[----:B------:R-:W-:Y:S01]  /*0c00*/  @!P4 IMAD R11, R21, R39, R2 ;  /* 0x00000027150bc224 */ /* 0x000fe200078e0202 */
[----:B------:R-:W-:Y:S01]  /*0c10*/  @!P3 IADD3 R14, P2, PT, R15, R36, RZ ;  /* 0x000000240f0eb210 */ /* 0x000fe20007f5e0ff */
[----:B------:R-:W-:Y:S01]  /*0c20*/  @!P4 IMAD.WIDE.U32 R8, R21, R38, R8 ;  /* 0x000000261508c225 */ /* 0x000fe200078e0008 */
[----:B------:R-:W-:Y:S01]  /*0c30*/  ISETP.GE.AND.EX P0, PT, R29, UR9, PT, P0 ;  /* 0x000000091d007c0c */ /* 0x000fe2000bf06300 */
[----:B------:R-:W1:Y:S01]  /*0c40*/  @!P1 LDC.64 R34, c[0x0][0x3a0] ;  /* 0x0000e800ff229b82 */ /* 0x000e620000000a00 */
[----:B------:R-:W-:-:S02]  /*0c50*/  @!P3 IADD3.X R15, PT, PT, R6, R37, RZ, P2, !PT ;  /* 0x00000025060fb210 */ /* 0x000fc400017fe4ff */
[----:B------:R-:W-:Y:S02]  /*0c60*/  CS2R R6, SRZ ;  /* 0x0000000000067805 */ /* 0x000fe4000001ff00 */
[----:B------:R-:W-:Y:S02]  /*0c70*/  @!P4 IADD3 R9, PT, PT, R9, R11, RZ ;  /* 0x0000000b0909c210 */ /* 0x000fe40007ffe0ff */
[----:B------:R-:W-:Y:S02]  /*0c80*/  IADD3 R21, PT, PT, R19, 0x80, RZ ;  /* 0x0000008013157810 */ /* 0x000fe40007ffe0ff */
[C---:B------:R-:W-:Y:S01]  /*0c90*/  @!P4 SHF.L.U32 R17, R8.reuse, 0x1, RZ ;  /* 0x000000010811c819 */ /* 0x040fe200000006ff */
[----:B------:R2:W4:Y:S01]  /*0ca0*/  @!P3 LDG.E R6, desc[UR6][R12.64] ;  /* 0x000000060c06b981 */ /* 0x000522000c1e1900 */
[----:B------:R-:W-:Y:S01]  /*0cb0*/  @!P4 SHF.L.U64.HI R2, R8, 0x1, R9 ;  /* 0x000000010802c819 */ /* 0x000fe20000010209 */
[----:B---3--:R-:W-:Y:S01]  /*0cc0*/  @!P1 IMAD R8, R27, R40, RZ ;  /* 0x000000281b089224 */ /* 0x008fe200078e02ff */
[----:B------:R-:W-:Y:S01]  /*0cd0*/  SHF.R.S32.HI R27, RZ, 0x1f, R21 ;  /* 0x0000001fff1b7819 */ /* 0x000fe20000011415 */
[----:B------:R3:W4:Y:S01]  /*0ce0*/  @!P3 LDG.E R7, desc[UR6][R14.64] ;  /* 0x000000060e07b981 */ /* 0x000722000c1e1900 */
[----:B------:R-:W-:Y:S01]  /*0cf0*/  ISETP.GE.U32.AND P3, PT, R21, UR8, PT ;  /* 0x0000000815007c0c */ /* 0x000fe2000bf66070 */
[----:B------:R-:W1:Y:S03]  /*0d00*/  @!P0 LDC.64 R38, c[0x0][0x3f8] ;  /* 0x0000fe00ff268b82 */ /* 0x000e660000000a00 */
[----:B------:R-:W-:-:S05]  /*0d10*/  ISETP.GE.AND.EX P3, PT, R27, UR9, PT, P3 ;  /* 0x000000091b007c0c */ /* 0x000fca000bf66330 */
[----:B------:R-:W1:Y:S01]  /*0d20*/  @!P1 LDC.64 R36, c[0x0][0x398] ;  /* 0x0000e600ff249b82 */ /* 0x000e620000000a00 */
[C---:B------:R-:W-:Y:S02]  /*0d30*/  @!P4 IADD3 R10, P2, PT, R17.reuse, R30, RZ ;  /* 0x0000001e110ac210 */ /* 0x040fe40007f5e0ff */
[----:B0-----:R-:W-:Y:S02]  /*0d40*/  @!P4 IADD3 R16, P5, PT, R17, R32, RZ ;  /* 0x000000201110c210 */ /* 0x001fe40007fbe0ff */
[----:B--2---:R-:W-:Y:S02]  /*0d50*/  @!P1 MOV R12, R120 ;  /* 0x00000078000c9202 */ /* 0x004fe40000000f00 */
[----:B------:R-:W-:Y:S01]  /*0d60*/  @!P1 MOV R13, R123 ;  /* 0x0000007b000d9202 */ /* 0x000fe20000000f00 */
[----:B---3--:R-:W-:Y:S01]  /*0d70*/  @!P1 IMAD R15, R23, R41, R8 ;  /* 0x00000029170f9224 */ /* 0x008fe200078e0208 */
[----:B------:R-:W0:Y:S01]  /*0d80*/  @!P3 LDC.64 R42, c[0x0][0x3f8] ;  /* 0x0000fe00ff2abb82 */ /* 0x000e220000000a00 */
[----:B------:R-:W-:-:S02]  /*0d90*/  CS2R R8, SRZ ;  /* 0x0000000000087805 */ /* 0x000fc4000001ff00 */
[C---:B------:R-:W-:Y:S01]  /*0da0*/  @!P4 IADD3.X R11, PT, PT, R2.reuse, R31, RZ, P2, !PT ;  /* 0x0000001f020bc210 */ /* 0x040fe200017fe4ff */
[----:B------:R-:W-:Y:S01]  /*0db0*/  @!P1 IMAD.WIDE.U32 R12, R23, R40, R12 ;  /* 0x00000028170c9225 */ /* 0x000fe200078e000c */
[----:B------:R-:W-:Y:S02]  /*0dc0*/  @!P4 IADD3.X R17, PT, PT, R2, R33, RZ, P5, !PT ;  /* 0x000000210211c210 */ /* 0x000fe40002ffe4ff */
[----:B------:R-:W-:Y:S01]  /*0dd0*/  IADD3 R23, PT, PT, R19, 0x90, RZ ;  /* 0x0000009013177810 */ /* 0x000fe20007ffe0ff */
[----:B------:R-:W2:Y:S01]  /*0de0*/  @!P4 LDG.E R8, desc[UR6][R10.64] ;  /* 0x000000060a08c981 */ /* 0x000ea2000c1e1900 */
[----:B------:R-:W-:Y:S01]  /*0df0*/  @!P1 IADD3 R13, PT, PT, R13, R15, RZ ;  /* 0x0000000f0d0d9210 */ /* 0x000fe20007ffe0ff */
[----:B-1----:R-:W-:Y:S01]  /*0e00*/  @!P0 IMAD R18, R29, R38, RZ ;  /* 0x000000261d128224 */ /* 0x002fe200078e02ff */
[----:B------:R-:W-:Y:S01]  /*0e10*/  SHF.R.S32.HI R33, RZ, 0x1f, R23 ;  /* 0x0000001fff217819 */ /* 0x000fe20000011417 */
[----:B------:R1:W3:Y:S01]  /*0e20*/  @!P4 LDG.E R9, desc[UR6][R16.64] ;  /* 0x000000061009c981 */ /* 0x0002e2000c1e1900 */
[----:B------:R-:W-:Y:S01]  /*0e30*/  ISETP.GE.U32.AND P4, PT, R23, UR8, PT ;  /* 0x0000000817007c0c */ /* 0x000fe2000bf86070 */
[----:B------:R-:W0:Y:S01]  /*0e40*/  @!P0 LDC.64 R40, c[0x0][0x398] ;  /* 0x0000e600ff288b82 */ /* 0x000e220000000a00 */
[----:B------:R-:W-:-:S02]  /*0e50*/  @!P1 SHF.L.U32 R15, R12, 0x1, RZ ;  /* 0x000000010c0f9819 */ /* 0x000fc400000006ff */
[----:B------:R-:W-:Y:S02]  /*0e60*/  ISETP.GE.AND.EX P4, PT, R33, UR9, PT, P4 ;  /* 0x0000000921007c0c */ /* 0x000fe4000bf86340 */
[----:B-1----:R-:W-:-:S03]  /*0e70*/  @!P0 MOV R16, R120 ;  /* 0x0000007800108202 */ /* 0x002fc60000000f00 */
[----:B------:R-:W1:Y:S01]  /*0e80*/  @!P0 LDC.64 R30, c[0x0][0x3a0] ;  /* 0x0000e800ff1e8b82 */ /* 0x000e620000000a00 */
[----:B------:R-:W-:Y:S01]  /*0e90*/  @!P0 MOV R17, R123 ;  /* 0x0000007b00118202 */ /* 0x000fe20000000f00 */
[----:B------:R-:W-:Y:S01]  /*0ea0*/  @!P0 IMAD R29, R25, R39, R18 ;  /* 0x00000027191d8224 */ /* 0x000fe200078e0212 */
[----:B------:R-:W-:Y:S02]  /*0eb0*/  @!P1 SHF.L.U64.HI R2, R12, 0x1, R13 ;  /* 0x000000010c029819 */ /* 0x000fe4000001020d */
[----:B------:R-:W-:Y:S01]  /*0ec0*/  @!P1 IADD3 R12, P2, PT, R15, R34, RZ ;  /* 0x000000220f0c9210 */ /* 0x000fe20007f5e0ff */
[----:B------:R-:W-:Y:S01]  /*0ed0*/  @!P0 IMAD.WIDE.U32 R16, R25, R38, R16 ;  /* 0x0000002619108225 */ /* 0x000fe200078e0010 */
[----:B------:R-:W-:Y:S02]  /*0ee0*/  @!P1 IADD3 R14, P5, PT, R15, R36, RZ ;  /* 0x000000240f0e9210 */ /* 0x000fe40007fbe0ff */
[----:B------:R-:W-:Y:S02]  /*0ef0*/  CS2R R10, SRZ ;  /* 0x00000000000a7805 */ /* 0x000fe4000001ff00 */
[C---:B------:R-:W-:Y:S01]  /*0f00*/  @!P1 IADD3.X R13, PT, PT, R2.reuse, R35, RZ, P2, !PT ;  /* 0x00000023020d9210 */ /* 0x040fe200017fe4ff */
[----:B0-----:R-:W-:Y:S01]  /*0f10*/  @!P3 IMAD R18, R27, R42, RZ ;  /* 0x0000002a1b12b224 */ /* 0x001fe200078e02ff */
[----:B------:R-:W-:Y:S01]  /*0f20*/  @!P1 IADD3.X R15, PT, PT, R2, R37, RZ, P5, !PT ;  /* 0x00000025020f9210 */ /* 0x000fe20002ffe4ff */
[----:B------:R-:W0:Y:S01]  /*0f30*/  @!P4 LDC.64 R34, c[0x0][0x3f8] ;  /* 0x0000fe00ff22cb82 */ /* 0x000e220000000a00 */
[----:B------:R-:W-:Y:S01]  /*0f40*/  @!P0 IADD3 R25, PT, PT, R17, R29, RZ ;  /* 0x0000001d11198210 */ /* 0x000fe20007ffe0ff */
[----:B------:R-:W3:Y:S01]  /*0f50*/  @!P1 LDG.E R10, desc[UR6][R12.64] ;  /* 0x000000060c0a9981 */ /* 0x000ee2000c1e1900 */
[----:B------:R-:W-:-:S03]  /*0f60*/  IADD3 R29, PT, PT, R19, 0xa0, RZ ;  /* 0x000000a0131d7810 */ /* 0x000fc60007ffe0ff */
[----:B------:R1:W3:Y:S01]  /*0f70*/  @!P1 LDG.E R11, desc[UR6][R14.64] ;  /* 0x000000060e0b9981 */ /* 0x0002e2000c1e1900 */
[----:B------:R-:W-:Y:S01]  /*0f80*/  ISETP.GE.U32.AND P1, PT, R29, UR8, PT ;  /* 0x000000081d007c0c */ /* 0x000fe2000bf26070 */
[----:B------:R-:W0:Y:S01]  /*0f90*/  @!P3 LDC.64 R36, c[0x0][0x3a0] ;  /* 0x0000e800ff24bb82 */ /* 0x000e220000000a00 */
[----:B------:R-:W-:-:S04]  /*0fa0*/  SHF.R.S32.HI R27, RZ, 0x1f, R29 ;  /* 0x0000001fff1b7819 */ /* 0x000fc8000001141d */
[----:B------:R-:W-:Y:S02]  /*0fb0*/  ISETP.GE.AND.EX P1, PT, R27, UR9, PT, P1 ;  /* 0x000000091b007c0c */ /* 0x000fe4000bf26310 */
[C---:B------:R-:W-:Y:S01]  /*0fc0*/  @!P0 SHF.L.U32 R17, R16.reuse, 0x1, RZ ;  /* 0x0000000110118819 */ /* 0x040fe200000006ff */
[----:B------:R-:W0:Y:S01]  /*0fd0*/  @!P3 LDC.64 R38, c[0x0][0x398] ;  /* 0x0000e600ff26bb82 */ /* 0x000e220000000a00 */
[----:B-1----:R-:W-:Y:S02]  /*0fe0*/  @!P3 MOV R14, R120 ;  /* 0x00000078000eb202 */ /* 0x002fe40000000f00 */
[----:B------:R-:W-:Y:S02]  /*0ff0*/  @!P3 MOV R15, R123 ;  /* 0x0000007b000fb202 */ /* 0x000fe40000000f00 */
[----:B------:R-:W-:Y:S01]  /*1000*/  @!P0 SHF.L.U64.HI R2, R16, 0x1, R25 ;  /* 0x0000000110028819 */ /* 0x000fe20000010219 */
[----:B------:R-:W-:Y:S01]  /*1010*/  @!P3 IMAD R25, R21, R43, R18 ;  /* 0x0000002b1519b224 */ /* 0x000fe200078e0212 */
[----:B------:R-:W-:Y:S01]  /*1020*/  @!P0 IADD3 R20, P5, PT, R17, R40, RZ ;  /* 0x0000002811148210 */ /* 0x000fe20007fbe0ff */
[----:B------:R-:W-:-:S02]  /*1030*/  @!P3 IMAD.WIDE.U32 R14, R21, R42, R14 ;  /* 0x0000002a150eb225 */ /* 0x000fc400078e000e */
[----:B------:R-:W1:Y:S01]  /*1040*/  @!P4 LDC.64 R42, c[0x0][0x398] ;  /* 0x0000e600ff2acb82 */ /* 0x000e620000000a00 */
[----:B------:R-:W-:Y:S02]  /*1050*/  @!P0 IADD3.X R21, PT, PT, R2, R41, RZ, P5, !PT ;  /* 0x0000002902158210 */ /* 0x000fe40002ffe4ff */
[----:B------:R-:W-:Y:S02]  /*1060*/  @!P0 IADD3 R16, P2, PT, R17, R30, RZ ;  /* 0x0000001e11108210 */ /* 0x000fe40007f5e0ff */
[----:B------:R-:W-:-:S03]  /*1070*/  @!P3 IADD3 R13, PT, PT, R15, R25, RZ ;  /* 0x000000190f0db210 */ /* 0x000fc60007ffe0ff */
[----:B------:R-:W1:Y:S01]  /*1080*/  @!P1 LDC.64 R44, c[0x0][0x3f8] ;  /* 0x0000fe00ff2c9b82 */ /* 0x000e620000000a00 */
[----:B------:R-:W-:Y:S02]  /*1090*/  @!P0 IADD3.X R17, PT, PT, R2, R31, RZ, P2, !PT ;  /* 0x0000001f02118210 */ /* 0x000fe400017fe4ff */
[----:B------:R-:W-:-:S05]  /*10a0*/  @!P3 SHF.L.U32 R15, R14, 0x1, RZ ;  /* 0x000000010e0fb819 */ /* 0x000fca00000006ff */
[----:B------:R-:W1:Y:S01]  /*10b0*/  @!P4 LDC.64 R40, c[0x0][0x3a0] ;  /* 0x0000e800ff28cb82 */ /* 0x000e620000000a00 */
[----:B------:R-:W-:Y:S01]  /*10c0*/  @!P3 SHF.L.U64.HI R2, R14, 0x1, R13 ;  /* 0x000000010e02b819 */ /* 0x000fe2000001020d */
[----:B0-----:R-:W-:Y:S01]  /*10d0*/  @!P4 IMAD R14, R33, R34, RZ ;  /* 0x00000022210ec224 */ /* 0x001fe200078e02ff */
[----:B------:R-:W-:Y:S02]  /*10e0*/  @!P4 MOV R24, R120 ;  /* 0x000000780018c202 */ /* 0x000fe40000000f00 */
[----:B------:R-:W-:Y:S02]  /*10f0*/  @!P4 MOV R25, R123 ;  /* 0x0000007b0019c202 */ /* 0x000fe40000000f00 */
[----:B------:R-:W-:Y:S02]  /*1100*/  IADD3 R31, PT, PT, R19, 0xb0, RZ ;  /* 0x000000b0131f7810 */ /* 0x000fe40007ffe0ff */
[----:B------:R-:W-:Y:S02]  /*1110*/  MOV R12, RZ ;  /* 0x000000ff000c7202 */ /* 0x000fe40000000f00 */
[----:B------:R-:W-:Y:S01]  /*1120*/  MOV R13, RZ ;  /* 0x000000ff000d7202 */ /* 0x000fe20000000f00 */
[----:B------:R-:W-:Y:S01]  /*1130*/  @!P4 IMAD R35, R23, R35, R14 ;  /* 0x000000231723c224 */ /* 0x000fe200078e020e */
[----:B------:R-:W-:Y:S01]  /*1140*/  ISETP.GE.U32.AND P2, PT, R31, UR8, PT ;  /* 0x000000081f007c0c */ /* 0x000fe2000bf46070 */
[----:B------:R-:W-:Y:S01]  /*1150*/  @!P4 IMAD.WIDE.U32 R24, R23, R34, R24 ;  /* 0x000000221718c225 */ /* 0x000fe200078e0018 */
[----:B------:R-:W-:Y:S01]  /*1160*/  SHF.R.S32.HI R33, RZ, 0x1f, R31 ;  /* 0x0000001fff217819 */ /* 0x000fe2000001141f */
[----:B------:R0:W3:Y:S03]  /*1170*/  @!P0 LDG.E R12, desc[UR6][R16.64] ;  /* 0x00000006100c8981 */ /* 0x0000e6000c1e1900 */
[----:B------:R-:W-:Y:S01]  /*1180*/  ISETP.GE.AND.EX P2, PT, R33, UR9, PT, P2 ;  /* 0x0000000921007c0c */ /* 0x000fe2000bf46320 */
[----:B------:R1:W3:Y:S01]  /*1190*/  @!P0 LDG.E R13, desc[UR6][R20.64] ;  /* 0x00000006140d8981 */ /* 0x0002e2000c1e1900 */
[----:B------:R-:W-:-:S02]  /*11a0*/  @!P3 IADD3 R22, P0, PT, R15, R38, RZ ;  /* 0x000000260f16b210 */ /* 0x000fc40007f1e0ff */
[----:B0-----:R-:W-:Y:S02]  /*11b0*/  @!P3 IADD3 R16, P5, PT, R15, R36, RZ ;  /* 0x000000240f10b210 */ /* 0x001fe40007fbe0ff */
[----:B------:R-:W-:Y:S02]  /*11c0*/  @!P4 IADD3 R15, PT, PT, R25, R35, RZ ;  /* 0x00000023190fc210 */ /* 0x000fe40007ffe0ff */
[----:B------:R-:W-:Y:S02]  /*11d0*/  @!P4 SHF.L.U32 R25, R24, 0x1, RZ ;  /* 0x000000011819c819 */ /* 0x000fe400000006ff */
[C---:B------:R-:W-:Y:S01]  /*11e0*/  @!P3 IADD3.X R17, PT, PT, R2.reuse, R37, RZ, P5, !PT ;  /* 0x000000250211b210 */ /* 0x040fe20002ffe4ff */
[----:B-1----:R-:W-:Y:S01]  /*11f0*/  @!P1 IMAD R18, R27, R44, RZ ;  /* 0x0000002c1b129224 */ /* 0x002fe200078e02ff */
[----:B------:R-:W-:Y:S01]  /*1200*/  @!P3 IADD3.X R23, PT, PT, R2, R39, RZ, P0, !PT ;  /* 0x000000270217b210 */ /* 0x000fe200007fe4ff */
[----:B------:R-:W0:Y:S01]  /*1210*/  @!P2 LDC.64 R46, c[0x0][0x3f8] ;  /* 0x0000fe00ff2eab82 */ /* 0x000e220000000a00 */
[----:B------:R-:W-:-:S02]  /*1220*/  @!P4 SHF.L.U64.HI R2, R24, 0x1, R15 ;  /* 0x000000011802c819 */ /* 0x000fc4000001020f */
[C---:B------:R-:W-:Y:S02]  /*1230*/  @!P4 IADD3 R26, P5, PT, R25.reuse, R42, RZ ;  /* 0x0000002a191ac210 */ /* 0x040fe40007fbe0ff */
[----:B------:R-:W-:Y:S02]  /*1240*/  @!P4 IADD3 R24, P0, PT, R25, R40, RZ ;  /* 0x000000281918c210 */ /* 0x000fe40007f1e0ff */
[C---:B------:R-:W-:Y:S01]  /*1250*/  @!P4 IADD3.X R27, PT, PT, R2.reuse, R43, RZ, P5, !PT ;  /* 0x0000002b021bc210 */ /* 0x040fe20002ffe4ff */
[----:B------:R-:W1:Y:S01]  /*1260*/  @!P1 LDC.64 R36, c[0x0][0x3a0] ;  /* 0x0000e800ff249b82 */ /* 0x000e620000000a00 */
[----:B------:R-:W-:Y:S02]  /*1270*/  IADD3 R43, PT, PT, R19, 0xc0, RZ ;  /* 0x000000c0132b7810 */ /* 0x000fe40007ffe0ff */
[----:B------:R-:W-:Y:S02]  /*1280*/  @!P4 IADD3.X R25, PT, PT, R2, R41, RZ, P0, !PT ;  /* 0x000000290219c210 */ /* 0x000fe400007fe4ff */
[----:B------:R-:W-:-:S02]  /*1290*/  ISETP.GE.U32.AND P0, PT, R43, UR8, PT ;  /* 0x000000082b007c0c */ /* 0x000fc4000bf06070 */
[----:B------:R-:W-:Y:S01]  /*12a0*/  SHF.R.S32.HI R39, RZ, 0x1f, R43 ;  /* 0x0000001fff277819 */ /* 0x000fe2000001142b */
[----:B------:R-:W1:Y:S03]  /*12b0*/  @!P1 LDC.64 R40, c[0x0][0x398] ;  /* 0x0000e600ff289b82 */ /* 0x000e660000000a00 */
[----:B------:R-:W-:Y:S02]  /*12c0*/  ISETP.GE.AND.EX P0, PT, R39, UR9, PT, P0 ;  /* 0x0000000927007c0c */ /* 0x000fe4000bf06300 */
[----:B------:R-:W-:Y:S02]  /*12d0*/  MOV R14, RZ ;  /* 0x000000ff000e7202 */ /* 0x000fe40000000f00 */
[----:B------:R-:W-:Y:S01]  /*12e0*/  @!P1 MOV R20, R120 ;  /* 0x0000007800149202 */ /* 0x000fe20000000f00 */
[----:B------:R-:W1:Y:S01]  /*12f0*/  @!P2 LDC.64 R52, c[0x0][0x3a0] ;  /* 0x0000e800ff34ab82 */ /* 0x000e620000000a00 */
[----:B------:R-:W-:-:S02]  /*1300*/  @!P1 MOV R21, R123 ;  /* 0x0000007b00159202 */ /* 0x000fc40000000f00 */
[----:B------:R-:W-:Y:S01]  /*1310*/  MOV R15, RZ ;  /* 0x000000ff000f7202 */ /* 0x000fe20000000f00 */
[C---:B------:R-:W-:Y:S01]  /*1320*/  @!P1 IMAD R35, R29.reuse, R45, R18 ;  /* 0x0000002d1d239224 */ /* 0x040fe200078e0212 */
[----:B------:R0:W3:Y:S01]  /*1330*/  @!P3 LDG.E R14, desc[UR6][R16.64] ;  /* 0x00000006100eb981 */ /* 0x0000e2000c1e1900 */
[----:B------:R-:W-:-:S03]  /*1340*/  @!P1 IMAD.WIDE.U32 R20, R29, R44, R20 ;  /* 0x0000002c1d149225 */ /* 0x000fc600078e0014 */
[----:B------:R1:W3:Y:S02]  /*1350*/  @!P3 LDG.E R15, desc[UR6][R22.64] ;  /* 0x00000006160fb981 */ /* 0x0002e4000c1e1900 */
[----:B------:R-:W-:Y:S02]  /*1360*/  @!P1 IADD3 R21, PT, PT, R21, R35, RZ ;  /* 0x0000002315159210 */ /* 0x000fe40007ffe0ff */
[----:B0-----:R-:W-:Y:S02]  /*1370*/  CS2R R16, SRZ ;  /* 0x0000000000107805 */ /* 0x001fe4000001ff00 */
[C---:B------:R-:W-:Y:S01]  /*1380*/  @!P1 SHF.L.U32 R29, R20.reuse, 0x1, RZ ;  /* 0x00000001141d9819 */ /* 0x040fe200000006ff */
[----:B------:R-:W-:Y:S01]  /*1390*/  @!P2 IMAD R2, R33, R46, RZ ;  /* 0x0000002e2102a224 */ /* 0x000fe200078e02ff */
[----:B------:R-:W0:Y:S01]  /*13a0*/  @!P2 LDC.64 R34, c[0x0][0x398] ;  /* 0x0000e600ff22ab82 */ /* 0x000e220000000a00 */
[----:B------:R-:W-:Y:S01]  /*13b0*/  @!P1 SHF.L.U64.HI R30, R20, 0x1, R21 ;  /* 0x00000001141e9819 */ /* 0x000fe20000010215 */
[----:B------:R1:W3:Y:S06]  /*13c0*/  @!P4 LDG.E R16, desc[UR6][R24.64] ;  /* 0x000000061810c981 */ /* 0x0002ec000c1e1900 */
[----:B-1----:R-:W1:Y:S01]  /*13d0*/  @!P0 LDC.64 R22, c[0x0][0x3f8] ;  /* 0x0000fe00ff168b82 */ /* 0x002e620000000a00 */
[----:B------:R0:W3:Y:S01]  /*13e0*/  @!P4 LDG.E R17, desc[UR6][R26.64] ;  /* 0x000000061a11c981 */ /* 0x0000e2000c1e1900 */
[----:B------:R-:W-:Y:S01]  /*13f0*/  @!P1 IADD3 R20, P3, PT, R29, R36, RZ ;  /* 0x000000241d149210 */ /* 0x000fe20007f7e0ff */
[----:B------:R-:W-:Y:S01]  /*1400*/  @!P2 IMAD R33, R31, R47, R2 ;  /* 0x0000002f1f21a224 */ /* 0x000fe200078e0202 */
[----:B------:R-:W-:-:S04]  /*1410*/  IADD3 R45, PT, PT, R19, 0xd0, RZ ;  /* 0x000000d0132d7810 */ /* 0x000fc80007ffe0ff */
[----:B------:R-:W1:Y:S01]  /*1420*/  LDC.64 R24, c[0x0][0x3b8] ;  /* 0x0000ee00ff187b82 */ /* 0x000e620000000a00 */
[----:B0-----:R-:W-:Y:S02]  /*1430*/  @!P2 MOV R26, R120 ;  /* 0x00000078001aa202 */ /* 0x001fe40000000f00 */
[----:B------:R-:W-:Y:S02]  /*1440*/  @!P2 MOV R27, R123 ;  /* 0x0000007b001ba202 */ /* 0x000fe40000000f00 */
[----:B------:R-:W-:Y:S02]  /*1450*/  IADD3 R47, PT, PT, R19, 0xe0, RZ ;  /* 0x000000e0132f7810 */ /* 0x000fe40007ffe0ff */
[----:B------:R-:W-:Y:S01]  /*1460*/  @!P1 IADD3.X R21, PT, PT, R30, R37, RZ, P3, !PT ;  /* 0x000000251e159210 */ /* 0x000fe20001ffe4ff */
[----:B------:R-:W-:Y:S01]  /*1470*/  @!P2 IMAD.WIDE.U32 R26, R31, R46, R26 ;  /* 0x0000002e1f1aa225 */ /* 0x000fe200078e001a */
[----:B------:R-:W-:Y:S02]  /*1480*/  ISETP.GE.U32.AND P3, PT, R45, UR8, PT ;  /* 0x000000082d007c0c */ /* 0x000fe4000bf66070 */
[----:B------:R-:W-:-:S02]  /*1490*/  SHF.R.S32.HI R49, RZ, 0x1f, R45 ;  /* 0x0000001fff317819 */ /* 0x000fc4000001142d */
[----:B------:R-:W-:Y:S02]  /*14a0*/  ISETP.GE.U32.AND P4, PT, R47, UR8, PT ;  /* 0x000000082f007c0c */ /* 0x000fe4000bf86070 */
[----:B------:R-:W-:Y:S02]  /*14b0*/  SHF.R.S32.HI R51, RZ, 0x1f, R47 ;  /* 0x0000001fff337819 */ /* 0x000fe4000001142f */
[----:B------:R-:W-:Y:S02]  /*14c0*/  IADD3 R2, PT, PT, R19, 0xf0, RZ ;  /* 0x000000f013027810 */ /* 0x000fe40007ffe0ff */
[----:B------:R-:W-:Y:S02]  /*14d0*/  ISETP.GE.AND.EX P3, PT, R49, UR9, PT, P3 ;  /* 0x0000000931007c0c */ /* 0x000fe4000bf66330 */
[----:B------:R-:W-:Y:S02]  /*14e0*/  @!P2 IADD3 R19, PT, PT, R27, R33, RZ ;  /* 0x000000211b13a210 */ /* 0x000fe40007ffe0ff */
[----:B------:R-:W-:-:S02]  /*14f0*/  ISETP.GE.AND.EX P4, PT, R51, UR9, PT, P4 ;  /* 0x0000000933007c0c */ /* 0x000fc4000bf86340 */
[----:B------:R-:W-:Y:S02]  /*1500*/  @!P1 IADD3 R28, P6, PT, R29, R40, RZ ;  /* 0x000000281d1c9210 */ /* 0x000fe40007fde0ff */
[----:B------:R-:W-:Y:S02]  /*1510*/  @!P2 SHF.L.U64.HI R36, R26, 0x1, R19 ;  /* 0x000000011a24a819 */ /* 0x000fe40000010213 */
[----:B------:R-:W-:Y:S02]  /*1520*/  MOV R18, RZ ;  /* 0x000000ff00127202 */ /* 0x000fe40000000f00 */
[----:B------:R-:W-:Y:S01]  /*1530*/  MOV R19, RZ ;  /* 0x000000ff00137202 */ /* 0x000fe20000000f00 */
[----:B------:R-:W0:Y:S01]  /*1540*/  @!P3 LDC.64 R32, c[0x0][0x3f8] ;  /* 0x0000fe00ff20bb82 */ /* 0x000e220000000a00 */
[----:B------:R-:W-:Y:S02]  /*1550*/  @!P1 IADD3.X R29, PT, PT, R30, R41, RZ, P6, !PT ;  /* 0x000000291e1d9210 */ /* 0x000fe400037fe4ff */
[----:B------:R-:W-:Y:S01]  /*1560*/  @!P2 SHF.L.U32 R27, R26, 0x1, RZ ;  /* 0x000000011a1ba819 */ /* 0x000fe200000006ff */
[----:B-1----:R-:W-:Y:S01]  /*1570*/  @!P0 IMAD R26, R39, R22, RZ ;  /* 0x00000016271a8224 */ /* 0x002fe200078e02ff */
[----:B------:R-:W-:Y:S01]  /*1580*/  @!P0 MOV R40, R120 ;  /* 0x0000007800288202 */ /* 0x000fe20000000f00 */
[----:B------:R1:W3:Y:S01]  /*1590*/  @!P1 LDG.E R18, desc[UR6][R20.64] ;  /* 0x0000000614129981 */ /* 0x0002e2000c1e1900 */
[----:B------:R-:W-:Y:S01]  /*15a0*/  @!P0 MOV R41, R123 ;  /* 0x0000007b00298202 */ /* 0x000fe20000000f00 */
[----:B------:R-:W4:Y:S01]  /*15b0*/  @!P0 LDC.64 R30, c[0x0][0x3a0] ;  /* 0x0000e800ff1e8b82 */ /* 0x000f220000000a00 */
[C---:B------:R-:W-:Y:S01]  /*15c0*/  @!P2 IADD3 R38, P6, PT, R27.reuse, R52, RZ ;  /* 0x000000341b26a210 */ /* 0x040fe20007fde0ff */
[----:B------:R1:W3:Y:S01]  /*15d0*/  @!P1 LDG.E R19, desc[UR6][R28.64] ;  /* 0x000000061c139981 */ /* 0x0002e2000c1e1900 */
[----:B------:R-:W-:Y:S01]  /*15e0*/  @!P2 IADD3 R34, P1, PT, R27, R34, RZ ;  /* 0x000000221b22a210 */ /* 0x000fe20007f3e0ff */
[----:B------:R-:W-:-:S04]  /*15f0*/  @!P0 IMAD.WIDE.U32 R40, R43, R22, R40 ;  /* 0x000000162b288225 */ /* 0x000fc800078e0028 */
[----:B-1----:R-:W-:Y:S02]  /*1600*/  @!P0 IMAD R21, R43, R23, R26 ;  /* 0x000000172b158224 */ /* 0x002fe400078e021a */
[----:B------:R-:W1:Y:S01]  /*1610*/  @!P0 LDC.64 R26, c[0x0][0x398] ;  /* 0x0000e600ff1a8b82 */ /* 0x000e620000000a00 */
[----:B------:R-:W-:Y:S01]  /*1620*/  IMAD.WIDE R22, R82, 0x8, R24 ;  /* 0x0000000852167825 */ /* 0x000fe200078e0218 */
[----:B------:R-:W-:Y:S02]  /*1630*/  ISETP.GE.U32.AND P5, PT, R2, UR8, PT ;  /* 0x0000000802007c0c */ /* 0x000fe4000bfa6070 */
[----:B------:R-:W-:-:S04]  /*1640*/  @!P0 IADD3 R21, PT, PT, R41, R21, RZ ;  /* 0x0000001529158210 */ /* 0x000fc80007ffe0ff */
[----:B------:R-:W2:Y:S01]  /*1650*/  @!P4 LDC.64 R24, c[0x0][0x3f8] ;  /* 0x0000fe00ff18cb82 */ /* 0x000ea20000000a00 */
[----:B------:R-:W-:Y:S01]  /*1660*/  SHF.R.S32.HI R37, RZ, 0x1f, R2 ;  /* 0x0000001fff257819 */ /* 0x000fe20000011402 */
[----:B------:R-:W3:Y:S01]  /*1670*/  LDG.E.64 R22, desc[UR6][R22.64] ;  /* 0x0000000616167981 */ /* 0x000ee2000c1e1b00 */
[----:B------:R-:W-:Y:S02]  /*1680*/  @!P0 SHF.L.U32 R41, R40, 0x1, RZ ;  /* 0x0000000128298819 */ /* 0x000fe400000006ff */
[----:B------:R-:W-:Y:S02]  /*1690*/  MOV R20, RZ ;  /* 0x000000ff00147202 */ /* 0x000fe40000000f00 */
[C---:B------:R-:W-:Y:S01]  /*16a0*/  @!P2 IADD3.X R39, PT, PT, R36.reuse, R53, RZ, P6, !PT ;  /* 0x000000352427a210 */ /* 0x040fe200037fe4ff */
[----:B------:R-:W2:Y:S01]  /*16b0*/  @!P3 LDC.64 R28, c[0x0][0x3a0] ;  /* 0x0000e800ff1cbb82 */ /* 0x000ea20000000a00 */
[----:B------:R-:W-:Y:S02]  /*16c0*/  @!P2 IADD3.X R35, PT, PT, R36, R35, RZ, P1, !PT ;  /* 0x000000232423a210 */ /* 0x000fe40000ffe4ff */
[----:B------:R-:W-:Y:S01]  /*16d0*/  ISETP.GE.AND.EX P5, PT, R37, UR9, PT, P5 ;  /* 0x0000000925007c0c */ /* 0x000fe2000bfa6350 */
[----:B------:R1:W3:Y:S01]  /*16e0*/  @!P2 LDG.E R20, desc[UR6][R38.64] ;  /* 0x000000062614a981 */ /* 0x0002e2000c1e1900 */
[----:B------:R-:W-:-:S02]  /*16f0*/  @!P0 SHF.L.U64.HI R40, R40, 0x1, R21 ;  /* 0x0000000128288819 */ /* 0x000fc40000010215 */
[----:B----4-:R-:W-:Y:S01]  /*1700*/  @!P0 IADD3 R42, P1, PT, R41, R30, RZ ;  /* 0x0000001e292a8210 */ /* 0x010fe20007f3e0ff */
[----:B0-----:R-:W-:Y:S01]  /*1710*/  @!P3 IMAD R36, R49, R32, RZ ;  /* 0x000000203124b224 */ /* 0x001fe200078e02ff */
[----:B------:R-:W-:Y:S02]  /*1720*/  MOV R21, RZ ;  /* 0x000000ff00157202 */ /* 0x000fe40000000f00 */
[C---:B------:R-:W-:Y:S02]  /*1730*/  @!P0 IADD3.X R43, PT, PT, R40.reuse, R31, RZ, P1, !PT ;  /* 0x0000001f282b8210 */ /* 0x040fe40000ffe4ff */
[----:B-1----:R-:W-:Y:S02]  /*1740*/  @!P0 IADD3 R44, P1, PT, R41, R26, RZ ;  /* 0x0000001a292c8210 */ /* 0x002fe40007f3e0ff */
[----:B------:R-:W-:Y:S02]  /*1750*/  @!P3 MOV R38, R120 ;  /* 0x000000780026b202 */ /* 0x000fe40000000f00 */
[----:B------:R-:W-:Y:S01]  /*1760*/  @!P3 MOV R39, R123 ;  /* 0x0000007b0027b202 */ /* 0x000fe20000000f00 */
[----:B--2---:R-:W-:Y:S01]  /*1770*/  @!P4 IMAD R26, R51, R24, RZ ;  /* 0x00000018331ac224 */ /* 0x004fe200078e02ff */
[----:B------:R0:W2:Y:S01]  /*1780*/  @!P2 LDG.E R21, desc[UR6][R34.64] ;  /* 0x000000062215a981 */ /* 0x0000a2000c1e1900 */
[C---:B------:R-:W-:Y:S01]  /*1790*/  @!P3 IMAD R49, R45.reuse, R33, R36 ;  /* 0x000000212d31b224 */ /* 0x040fe200078e0224 */
[----:B------:R-:W1:Y:S01]  /*17a0*/  @!P3 LDC.64 R30, c[0x0][0x398] ;  /* 0x0000e600ff1ebb82 */ /* 0x000e620000000a00 */
[----:B------:R-:W-:Y:S01]  /*17b0*/  @!P3 IMAD.WIDE.U32 R32, R45, R32, R38 ;  /* 0x000000202d20b225 */ /* 0x000fe200078e0026 */
[----:B------:R-:W-:Y:S01]  /*17c0*/  @!P0 IADD3.X R45, PT, PT, R40, R27, RZ, P1, !PT ;  /* 0x0000001b282d8210 */ /* 0x000fe20000ffe4ff */
[----:B------:R-:W4:Y:S01]  /*17d0*/  @!P0 LDG.E R66, desc[UR6][R42.64] ;  /* 0x000000062a428981 */ /* 0x000f22000c1e1900 */
[----:B------:R-:W-:Y:S01]  /*17e0*/  @!P4 MOV R27, R123 ;  /* 0x0000007b001bc202 */ /* 0x000fe20000000f00 */
[----:B0-----:R-:W-:Y:S01]  /*17f0*/  @!P4 IMAD R35, R47, R25, R26 ;  /* 0x000000192f23c224 */ /* 0x001fe200078e021a */
[----:B------:R-:W-:-:S02]  /*1800*/  @!P4 MOV R26, R120 ;  /* 0x00000078001ac202 */ /* 0x000fc40000000f00 */
[----:B------:R-:W0:Y:S01]  /*1810*/  @!P5 LDC.64 R38, c[0x0][0x3f8] ;  /* 0x0000fe00ff26db82 */ /* 0x000e220000000a00 */
[----:B------:R-:W-:Y:S01]  /*1820*/  @!P3 IADD3 R33, PT, PT, R33, R49, RZ ;  /* 0x000000312121b210 */ /* 0x000fe20007ffe0ff */
[----:B------:R-:W4:Y:S01]  /*1830*/  @!P0 LDG.E R67, desc[UR6][R44.64] ;  /* 0x000000062c438981 */ /* 0x000f22000c1e1900 */
[----:B------:R-:W-:Y:S01]  /*1840*/  @!P4 IMAD.WIDE.U32 R24, R47, R24, R26 ;  /* 0x000000182f18c225 */ /* 0x000fe200078e001a */
[C---:B------:R-:W-:Y:S02]  /*1850*/  @!P3 SHF.L.U32 R49, R32.reuse, 0x1, RZ ;  /* 0x000000012031b819 */ /* 0x040fe400000006ff */
[----:B------:R-:W-:Y:S02]  /*1860*/  @!P3 SHF.L.U64.HI R36, R32, 0x1, R33 ;  /* 0x000000012024b819 */ /* 0x000fe40000010221 */
[----:B------:R-:W1:Y:S01]  /*1870*/  @!P4 LDC.64 R40, c[0x0][0x398] ;  /* 0x0000e600ff28cb82 */ /* 0x000e620000000a00 */
[----:B------:R-:W-:Y:S02]  /*1880*/  @!P4 IADD3 R25, PT, PT, R25, R35, RZ ;  /* 0x000000231919c210 */ /* 0x000fe40007ffe0ff */
[----:B------:R-:W-:-:S05]  /*1890*/  @!P4 SHF.L.U32 R35, R24, 0x1, RZ ;  /* 0x000000011823c819 */ /* 0x000fca00000006ff */
[----:B------:R-:W1:Y:S01]  /*18a0*/  @!P4 LDC.64 R32, c[0x0][0x3a0] ;  /* 0x0000e800ff20cb82 */ /* 0x000e620000000a00 */
[----:B------:R-:W-:Y:S02]  /*18b0*/  @!P4 SHF.L.U64.HI R34, R24, 0x1, R25 ;  /* 0x000000011822c819 */ /* 0x000fe40000010219 */
[----:B------:R-:W-:-:S05]  /*18c0*/  @!P3 IADD3 R28, P1, PT, R49, R28, RZ ;  /* 0x0000001c311cb210 */ /* 0x000fca0007f3e0ff */
[----:B------:R-:W1:Y:S01]  /*18d0*/  @!P5 LDC.64 R26, c[0x0][0x3a0] ;  /* 0x0000e800ff1adb82 */ /* 0x000e620000000a00 */
[----:B------:R-:W-:Y:S01]  /*18e0*/  @!P3 IADD3.X R29, PT, PT, R36, R29, RZ, P1, !PT ;  /* 0x0000001d241db210 */ /* 0x000fe20000ffe4ff */
[----:B0-----:R-:W-:-:S04]  /*18f0*/  @!P5 IMAD R37, R37, R38, RZ ;  /* 0x000000262525d224 */ /* 0x001fc800078e02ff */
[----:B------:R0:W4:Y:S02]  /*1900*/  @!P3 LDG.E R68, desc[UR6][R28.64] ;  /* 0x000000061c44b981 */ /* 0x000124000c1e1900 */
[----:B------:R-:W1:Y:S01]  /*1910*/  @!P5 LDC.64 R24, c[0x0][0x398] ;  /* 0x0000e600ff18db82 */ /* 0x000e620000000a00 */
[C---:B------:R-:W-:Y:S01]  /*1920*/  @!P5 IMAD R37, R2.reuse, R39, R37 ;  /* 0x000000270225d224 */ /* 0x040fe200078e0225 */
[----:B0-----:R-:W-:Y:S02]  /*1930*/  @!P5 MOV R28, R120 ;  /* 0x00000078001cd202 */ /* 0x001fe40000000f00 */
[----:B------:R-:W-:Y:S02]  /*1940*/  @!P5 MOV R29, R123 ;  /* 0x0000007b001dd202 */ /* 0x000fe40000000f00 */
[----:B-1----:R-:W-:Y:S01]  /*1950*/  @!P3 IADD3 R30, P0, PT, R49, R30, RZ ;  /* 0x0000001e311eb210 */ /* 0x002fe20007f1e0ff */
[----:B------:R-:W-:Y:S01]  /*1960*/  @!P5 IMAD.WIDE.U32 R38, R2, R38, R28 ;  /* 0x000000260226d225 */ /* 0x000fe200078e001c */
[----:B------:R-:W-:-:S02]  /*1970*/  @!P4 IADD3 R32, P1, PT, R35, R32, RZ ;  /* 0x000000202320c210 */ /* 0x000fc40007f3e0ff */
[----:B------:R-:W-:Y:S02]  /*1980*/  @!P4 IADD3 R40, P2, PT, R35, R40, RZ ;  /* 0x000000282328c210 */ /* 0x000fe40007f5e0ff */
[----:B------:R-:W-:Y:S02]  /*1990*/  @!P5 IADD3 R37, PT, PT, R39, R37, RZ ;  /* 0x000000252725d210 */ /* 0x000fe40007ffe0ff */
[----:B------:R-:W-:Y:S02]  /*19a0*/  @!P5 SHF.L.U32 R29, R38, 0x1, RZ ;  /* 0x00000001261dd819 */ /* 0x000fe400000006ff */
[----:B------:R-:W-:Y:S02]  /*19b0*/  @!P3 IADD3.X R31, PT, PT, R36, R31, RZ, P0, !PT ;  /* 0x0000001f241fb210 */ /* 0x000fe400007fe4ff */
[----:B------:R-:W-:Y:S02]  /*19c0*/  LOP3.LUT R2, R81, 0xffff, RZ, 0xc0, !PT ;  /* 0x0000ffff51027812 */ /* 0x000fe400078ec0ff */
[C---:B------:R-:W-:Y:S01]  /*19d0*/  @!P4 IADD3.X R33, PT, PT, R34.reuse, R33, RZ, P1, !PT ;  /* 0x000000212221c210 */ /* 0x040fe20000ffe4ff */
[----:B------:R0:W4:Y:S01]  /*19e0*/  @!P3 LDG.E R69, desc[UR6][R30.64] ;  /* 0x000000061e45b981 */ /* 0x000122000c1e1900 */
[----:B------:R-:W-:-:S02]  /*19f0*/  @!P4 IADD3.X R41, PT, PT, R34, R41, RZ, P2, !PT ;  /* 0x000000292229c210 */ /* 0x000fc400017fe4ff */
[----:B------:R-:W-:Y:S01]  /*1a00*/  @!P5 SHF.L.U64.HI R38, R38, 0x1, R37 ;  /* 0x000000012626d819 */ /* 0x000fe20000010225 */
[----:B------:R-:W4:Y:S01]  /*1a10*/  @!P4 LDG.E R70, desc[UR6][R32.64] ;  /* 0x000000062046c981 */ /* 0x000f22000c1e1900 */
[C---:B------:R-:W-:Y:S02]  /*1a20*/  @!P5 IADD3 R26, P1, PT, R29.reuse, R26, RZ ;  /* 0x0000001a1d1ad210 */ /* 0x040fe40007f3e0ff */
[----:B------:R-:W-:Y:S01]  /*1a30*/  @!P5 IADD3 R28, P2, PT, R29, R24, RZ ;  /* 0x000000181d1cd210 */ /* 0x000fe20007f5e0ff */
[----:B------:R-:W4:Y:S01]  /*1a40*/  @!P4 LDG.E R71, desc[UR6][R40.64] ;  /* 0x000000062847c981 */ /* 0x000f22000c1e1900 */
[C---:B------:R-:W-:Y:S01]  /*1a50*/  @!P5 IADD3.X R27, PT, PT, R38.reuse, R27, RZ, P1, !PT ;  /* 0x0000001b261bd210 */ /* 0x040fe20000ffe4ff */
[----:B0-----:R-:W-:Y:S01]  /*1a60*/  IMAD R31, R119, 0x38, R2 ;  /* 0x00000038771f7824 */ /* 0x001fe200078e0202 */
[----:B------:R-:W-:-:S03]  /*1a70*/  @!P5 IADD3.X R29, PT, PT, R38, R25, RZ, P2, !PT ;  /* 0x00000019261dd210 */ /* 0x000fc600017fe4ff */
[----:B------:R-:W-:Y:S01]  /*1a80*/  IMAD.WIDE R62, R31, 0x4, R62 ;  /* 0x000000041f3e7825 */ /* 0x000fe200078e023e */
[----:B------:R-:W4:Y:S04]  /*1a90*/  @!P5 LDG.E R72, desc[UR6][R26.64] ;  /* 0x000000061a48d981 */ /* 0x000f28000c1e1900 */
[----:B------:R-:W4:Y:S04]  /*1aa0*/  @!P5 LDG.E R73, desc[UR6][R28.64] ;  /* 0x000000061c49d981 */ /* 0x000f28000c1e1900 */
[----:B------:R-:W5:Y:S01]  /*1ab0*/  LDG.E.64 R62, desc[UR6][R62.64] ;  /* 0x000000063e3e7981 */ /* 0x000f62000c1e1b00 */
[----:B------:R-:W-:-:S13]  /*1ac0*/  ISETP.NE.AND P0, PT, RZ, UR4, PT ;  /* 0x00000004ff007c0c */ /* 0x000fda000bf05270 */
[----:B------:R-:W0:Y:S01]  /*1ad0*/  @P0 LDC.64 R34, c[0x0][0x3b0] ;  /* 0x0000ec00ff220b82 */ /* 0x000e220000000a00 */
[----:B------:R-:W-:Y:S01]  /*1ae0*/  CS2R R60, SRZ ;  /* 0x00000000003c7805 */ /* 0x000fe2000001ff00 */
[----:B0-----:R-:W-:-:S05]  /*1af0*/  @P0 IMAD.WIDE R24, R31, 0x4, R34 ;  /* 0x000000041f180825 */ /* 0x001fca00078e0222 */
[----:B------:R0:W5:Y:S01]  /*1b00*/  @P0 LDG.E.64 R60, desc[UR6][R24.64] ;  /* 0x00000006183c0981 */ /* 0x000162000c1e1b00 */
[----:B------:R-:W-:Y:S01]  /*1b10*/  MOV R116, 0x3f800000 ;  /* 0x3f80000000747802 */ /* 0x000fe20000000f00 */
[----:B------:R-:W-:Y:S01]  /*1b20*/  UISETP.NE.AND UP0, UPT, UR4, URZ, UPT ;  /* 0x000000ff0400728c */ /* 0x000fe2000bf05270 */
[----:B------:R-:W-:Y:S02]  /*1b30*/  PRMT R114, R79, 0x7632, R114 ;  /* 0x000076324f727816 */ /* 0x000fe40000000072 */
[----:B------:R-:W-:Y:S02]  /*1b40*/  PRMT R115, R78, 0x7632, R115 ;  /* 0x000076324e737816 */ /* 0x000fe40000000073 */
[----:B------:R-:W-:Y:S02]  /*1b50*/  PRMT R112, R77, 0x7632, R112 ;  /* 0x000076324d707816 */ /* 0x000fe40000000070 */
[----:B------:R-:W-:Y:S02]  /*1b60*/  PRMT R113, R76, 0x7632, R113 ;  /* 0x000076324c717816 */ /* 0x000fe40000000071 */
[----:B------:R-:W-:-:S02]  /*1b70*/  PRMT R110, R75, 0x7632, R110 ;  /* 0x000076324b6e7816 */ /* 0x000fc4000000006e */
[----:B------:R-:W-:Y:S02]  /*1b80*/  PRMT R111, R74, 0x7632, R111 ;  /* 0x000076324a6f7816 */ /* 0x000fe4000000006f */
[----:B------:R-:W-:Y:S02]  /*1b90*/  PRMT R108, R4, 0x7632, R108 ;  /* 0x00007632046c7816 */ /* 0x000fe4000000006c */
[----:B------:R-:W-:Y:S02]  /*1ba0*/  PRMT R109, R5, 0x7632, R109 ;  /* 0x00007632056d7816 */ /* 0x000fe4000000006d */
[----:B------:R-:W-:Y:S02]  /*1bb0*/  PRMT R106, R6, 0x7632, R106 ;  /* 0x00007632066a7816 */ /* 0x000fe4000000006a */
[----:B------:R-:W-:Y:S02]  /*1bc0*/  PRMT R107, R7, 0x7632, R107 ;  /* 0x00007632076b7816 */ /* 0x000fe4000000006b */
[----:B------:R-:W-:-:S02]  /*1bd0*/  PRMT R104, R8, 0x7632, R104 ;  /* 0x0000763208687816 */ /* 0x000fc40000000068 */
[----:B---3--:R-:W-:Y:S02]  /*1be0*/  PRMT R105, R9, 0x7632, R105 ;  /* 0x0000763209697816 */ /* 0x008fe40000000069 */
[----:B------:R-:W-:Y:S02]  /*1bf0*/  PRMT R102, R10, 0x7632, R102 ;  /* 0x000076320a667816 */ /* 0x000fe40000000066 */
[----:B------:R-:W-:Y:S02]  /*1c00*/  PRMT R103, R11, 0x7632, R103 ;  /* 0x000076320b677816 */ /* 0x000fe40000000067 */
[----:B------:R-:W-:Y:S02]  /*1c10*/  PRMT R100, R12, 0x7632, R100 ;  /* 0x000076320c647816 */ /* 0x000fe40000000064 */
[----:B------:R-:W-:Y:S02]  /*1c20*/  PRMT R101, R13, 0x7632, R101 ;  /* 0x000076320d657816 */ /* 0x000fe40000000065 */
[----:B------:R-:W-:-:S02]  /*1c30*/  PRMT R98, R14, 0x7632, R98 ;  /* 0x000076320e627816 */ /* 0x000fc40000000062 */
[----:B------:R-:W-:Y:S02]  /*1c40*/  PRMT R99, R15, 0x7632, R99 ;  /* 0x000076320f637816 */ /* 0x000fe40000000063 */
[----:B------:R-:W-:Y:S02]  /*1c50*/  PRMT R96, R16, 0x7632, R96 ;  /* 0x0000763210607816 */ /* 0x000fe40000000060 */
[----:B------:R-:W-:Y:S01]  /*1c60*/  PRMT R97, R17, 0x7632, R97 ;  /* 0x0000763211617816 */ /* 0x000fe20000000061 */
[----:B------:R-:W-:-:S05]  /*1c70*/  FFMA.FTZ R30, -R22, R22, R23 ;  /* 0x00000016161e7223 */ /* 0x000fca0000010117 */
[----:B------:R-:W-:-:S13]  /*1c80*/  FSETP.GTU.FTZ.AND P0, PT, R30, RZ, PT ;  /* 0x000000ff1e00720b */ /* 0x000fda0003f1c000 */
[----:B------:R-:W1:Y:S01]  /*1c90*/  @P0 LDC R23, c[0x0][0x3c0] ;  /* 0x0000f000ff170b82 */ /* 0x000e620000000800 */
[----:B------:R-:W-:Y:S02]  /*1ca0*/  PRMT R94, R18, 0x7632, R94 ;  /* 0x00007632125e7816 */ /* 0x000fe4000000005e */
[----:B------:R-:W-:Y:S02]  /*1cb0*/  PRMT R95, R19, 0x7632, R95 ;  /* 0x00007632135f7816 */ /* 0x000fe4000000005f */
[----:B------:R-:W-:Y:S02]  /*1cc0*/  PRMT R92, R20, 0x7632, R92 ;  /* 0x00007632145c7816 */ /* 0x000fe4000000005c */
[----:B--2---:R-:W-:Y:S01]  /*1cd0*/  PRMT R93, R21, 0x7632, R93 ;  /* 0x00007632155d7816 */ /* 0x004fe2000000005d */
[----:B-1----:R-:W-:-:S04]  /*1ce0*/  @P0 FADD.FTZ R23, R30, R23 ;  /* 0x000000171e170221 */ /* 0x002fc80000010000 */
[----:B------:R0:W1:Y:S01]  /*1cf0*/  @P0 MUFU.RSQ R116, R23 ;  /* 0x0000001700740308 */ /* 0x0000620000001400 */
[----:B----4-:R-:W-:Y:S02]  /*1d00*/  PRMT R90, R66, 0x7632, R90 ;  /* 0x00007632425a7816 */ /* 0x010fe4000000005a */
[----:B------:R-:W-:Y:S02]  /*1d10*/  PRMT R91, R67, 0x7632, R91 ;  /* 0x00007632435b7816 */ /* 0x000fe4000000005b */
[----:B------:R-:W-:Y:S02]  /*1d20*/  PRMT R88, R68, 0x7632, R88 ;  /* 0x0000763244587816 */ /* 0x000fe40000000058 */
[----:B------:R-:W-:Y:S02]  /*1d30*/  PRMT R89, R69, 0x7632, R89 ;  /* 0x0000763245597816 */ /* 0x000fe40000000059 */
[----:B------:R-:W-:Y:S02]  /*1d40*/  PRMT R86, R70, 0x7632, R86 ;  /* 0x0000763246567816 */ /* 0x000fe40000000056 */
[----:B------:R-:W-:-:S02]  /*1d50*/  PRMT R87, R71, 0x7632, R87 ;  /* 0x0000763247577816 */ /* 0x000fc40000000057 */
[----:B------:R-:W-:Y:S02]  /*1d60*/  PRMT R84, R72, 0x7632, R84 ;  /* 0x0000763248547816 */ /* 0x000fe40000000054 */
[----:B------:R-:W-:Y:S01]  /*1d70*/  PRMT R85, R73, 0x7632, R85 ;  /* 0x0000763249557816 */ /* 0x000fe20000000055 */
[----:B01----:R-:W-:Y:S06]  /*1d80*/  BRA.U UP0, `(.L_x_96) ;  /* 0x0000001100847547 */ /* 0x003fec000b800000 */
[----:B------:R-:W-:Y:S02]  /*1d90*/  SHF.L.U32 R25, R79, 0x10, RZ ;  /* 0x000000104f197819 */ /* 0x000fe400000006ff */
[----:B------:R-:W-:Y:S02]  /*1da0*/  SHF.L.U32 R29, R77, 0x10, RZ ;  /* 0x000000104d1d7819 */ /* 0x000fe400000006ff */
[----:B------:R-:W-:Y:S01]  /*1db0*/  SHF.L.U32 R27, R114, 0x10, RZ ;  /* 0x00000010721b7819 */ /* 0x000fe200000006ff */
[----:B------:R-:W-:Y:S01]  /*1dc0*/  FADD.FTZ R25, -R22, R25 ;  /* 0x0000001916197221 */ /* 0x000fe20000010100 */
[----:B------:R-:W-:Y:S01]  /*1dd0*/  SHF.L.U32 R23, R78, 0x10, RZ ;  /* 0x000000104e177819 */ /* 0x000fe200000006ff */
[C---:B------:R-:W-:Y:S01]  /*1de0*/  FADD.FTZ R33, -R22.reuse, R29 ;  /* 0x0000001d16217221 */ /* 0x040fe20000010100 */
[----:B------:R-:W-:Y:S01]  /*1df0*/  SHF.L.U32 R24, R115, 0x10, RZ ;  /* 0x0000001073187819 */ /* 0x000fe200000006ff */
[----:B------:R-:W-:Y:S01]  /*1e00*/  FADD.FTZ R27, -R22, R27 ;  /* 0x0000001b161b7221 */ /* 0x000fe20000010100 */
[----:B------:R-:W-:Y:S01]  /*1e10*/  FMUL.FTZ R26, R25, R116 ;  /* 0x00000074191a7220 */ /* 0x000fe20000410000 */
[----:B-----5:R-:W-:Y:S01]  /*1e20*/  FMUL.FTZ R29, R62, R23 ;  /* 0x000000173e1d7220 */ /* 0x020fe20000410000 */
[----:B------:R-:W-:Y:S01]  /*1e30*/  SHF.L.U32 R31, R76, 0x10, RZ ;  /* 0x000000104c1f7819 */ /* 0x000fe200000006ff */
[----:B------:R-:W-:Y:S01]  /*1e40*/  FMUL.FTZ R28, R63, R24 ;  /* 0x000000183f1c7220 */ /* 0x000fe20000410000 */
[----:B------:R-:W-:Y:S01]  /*1e50*/  FMUL.FTZ R27, R27, R116 ;  /* 0x000000741b1b7220 */ /* 0x000fe20000410000 */
[----:B------:R-:W-:Y:S01]  /*1e60*/  FADD.FTZ R25, RZ, R29 ;  /* 0x0000001dff197221 */ /* 0x000fe20000010000 */
[----:B------:R-:W-:Y:S01]  /*1e70*/  FFMA.FTZ R30, R26, R29, RZ ;  /* 0x0000001d1a1e7223 */ /* 0x000fe200000100ff */
[----:B------:R-:W-:Y:S01]  /*1e80*/  FADD.FTZ R32, RZ, R23 ;  /* 0x00000017ff207221 */ /* 0x000fe20000010000 */
[----:B------:R-:W-:Y:S01]  /*1e90*/  FFMA.FTZ R26, R23, R26, RZ ;  /* 0x0000001a171a7223 */ /* 0x000fe200000100ff */
[----:B------:R-:W-:Y:S01]  /*1ea0*/  FADD.FTZ R25, R28, R25 ;  /* 0x000000191c197221 */ /* 0x000fe20000010000 */
[----:B------:R-:W-:Y:S01]  /*1eb0*/  FFMA.FTZ R30, R27, R28, R30 ;  /* 0x0000001c1b1e7223 */ /* 0x000fe2000001001e */
[----:B------:R-:W-:Y:S01]  /*1ec0*/  FMUL.FTZ R33, R33, R116 ;  /* 0x0000007421217220 */ /* 0x000fe20000410000 */
[----:B------:R-:W-:Y:S01]  /*1ed0*/  FMUL.FTZ R28, R62, R31 ;  /* 0x0000001f3e1c7220 */ /* 0x000fe20000410000 */
[----:B------:R-:W-:Y:S01]  /*1ee0*/  SHF.L.U32 R23, R112, 0x10, RZ ;  /* 0x0000001070177819 */ /* 0x000fe200000006ff */
[C---:B------:R-:W-:Y:S01]  /*1ef0*/  FADD.FTZ R32, R31.reuse, R32 ;  /* 0x000000201f207221 */ /* 0x040fe20000010000 */
[----:B------:R-:W-:Y:S01]  /*1f00*/  FFMA.FTZ R31, R31, R33, R26 ;  /* 0x000000211f1f7223 */ /* 0x000fe2000001001a */
[----:B------:R-:W-:Y:S01]  /*1f10*/  FFMA.FTZ R30, R33, R28, R30 ;  /* 0x0000001c211e7223 */ /* 0x000fe2000001001e */
[----:B------:R-:W-:Y:S01]  /*1f20*/  SHF.L.U32 R33, R75, 0x10, RZ ;  /* 0x000000104b217819 */ /* 0x000fe200000006ff */
[----:B------:R-:W-:Y:S01]  /*1f30*/  FADD.FTZ R23, -R22, R23 ;  /* 0x0000001716177221 */ /* 0x000fe20000010100 */
[----:B------:R-:W-:Y:S01]  /*1f40*/  FADD.FTZ R29, R25, R28 ;  /* 0x0000001c191d7221 */ /* 0x000fe20000010000 */
[----:B------:R-:W-:Y:S01]  /*1f50*/  SHF.L.U32 R26, R113, 0x10, RZ ;  /* 0x00000010711a7819 */ /* 0x000fe200000006ff */
[----:B------:R-:W-:Y:S01]  /*1f60*/  FFMA.FTZ R27, R24, R27, RZ ;  /* 0x0000001b181b7223 */ /* 0x000fe200000100ff */
[----:B------:R-:W-:Y:S01]  /*1f70*/  FADD.FTZ R25, RZ, R24 ;  /* 0x00000018ff197221 */ /* 0x000fe20000010000 */
[----:B------:R-:W-:Y:S01]  /*1f80*/  FADD.FTZ R35, -R22, R33 ;  /* 0x0000002116237221 */ /* 0x000fe20000010100 */
[-C--:B------:R-:W-:Y:S01]  /*1f90*/  FMUL.FTZ R23, R23, R116.reuse ;  /* 0x0000007417177220 */ /* 0x080fe20000410000 */
[----:B------:R-:W-:Y:S01]  /*1fa0*/  SHF.L.U32 R28, R74, 0x10, RZ ;  /* 0x000000104a1c7819 */ /* 0x000fe200000006ff */
[----:B------:R-:W-:Y:S01]  /*1fb0*/  FADD.FTZ R25, R26, R25 ;  /* 0x000000191a197221 */ /* 0x000fe20000010000 */
[----:B------:R-:W-:Y:S01]  /*1fc0*/  SHF.L.U32 R33, R110, 0x10, RZ ;  /* 0x000000106e217819 */ /* 0x000fe200000006ff */
[----:B------:R-:W-:Y:S01]  /*1fd0*/  FMUL.FTZ R35, R35, R116 ;  /* 0x0000007423237220 */ /* 0x000fe20000410000 */
[----:B------:R-:W-:Y:S01]  /*1fe0*/  FFMA.FTZ R27, R26, R23, R27 ;  /* 0x000000171a1b7223 */ /* 0x000fe2000001001b */
[----:B------:R-:W-:Y:S01]  /*1ff0*/  FMUL.FTZ R26, R63, R26 ;  /* 0x0000001a3f1a7220 */ /* 0x000fe20000410000 */
[----:B------:R-:W-:Y:S01]  /*2000*/  FADD.FTZ R32, R32, R28 ;  /* 0x0000001c20207221 */ /* 0x000fe20000010000 */
[----:B------:R-:W-:Y:S01]  /*2010*/  FFMA.FTZ R31, R28, R35, R31 ;  /* 0x000000231c1f7223 */ /* 0x000fe2000001001f */
[----:B------:R-:W-:Y:S01]  /*2020*/  FMUL.FTZ R28, R62, R28 ;  /* 0x0000001c3e1c7220 */ /* 0x000fe20000410000 */
[----:B------:R-:W-:Y:S01]  /*2030*/  FFMA.FTZ R30, R23, R26, R30 ;  /* 0x0000001a171e7223 */ /* 0x000fe2000001001e */
[----:B------:R-:W-:Y:S01]  /*2040*/  FADD.FTZ R33, -R22, R33 ;  /* 0x0000002116217221 */ /* 0x000fe20000010100 */
[----:B------:R-:W-:Y:S01]  /*2050*/  SHF.L.U32 R23, R4, 0x10, RZ ;  /* 0x0000001004177819 */ /* 0x000fe200000006ff */
[----:B------:R-:W-:Y:S01]  /*2060*/  FADD.FTZ R29, R26, R29 ;  /* 0x0000001d1a1d7221 */ /* 0x000fe20000010000 */
[----:B------:R-:W-:Y:S01]  /*2070*/  SHF.L.U32 R24, R111, 0x10, RZ ;  /* 0x000000106f187819 */ /* 0x000fe200000006ff */
[----:B------:R-:W-:Y:S01]  /*2080*/  FFMA.FTZ R30, R35, R28, R30 ;  /* 0x0000001c231e7223 */ /* 0x000fe2000001001e */
[----:B------:R-:W-:Y:S01]  /*2090*/  FMUL.FTZ R33, R33, R116 ;  /* 0x0000007421217220 */ /* 0x000fe20000410000 */
[----:B------:R-:W-:Y:S01]  /*20a0*/  SHF.L.U32 R35, R108, 0x10, RZ ;  /* 0x000000106c237819 */ /* 0x000fe200000006ff */
[----:B------:R-:W-:Y:S01]  /*20b0*/  FADD.FTZ R23, -R22, R23 ;  /* 0x0000001716177221 */ /* 0x000fe20000010100 */
[----:B------:R-:W-:Y:S01]  /*20c0*/  FADD.FTZ R29, R29, R28 ;  /* 0x0000001c1d1d7221 */ /* 0x000fe20000010000 */
[----:B------:R-:W-:Y:S01]  /*20d0*/  FMUL.FTZ R26, R63, R24 ;  /* 0x000000183f1a7220 */ /* 0x000fe20000410000 */
[----:B------:R-:W-:Y:S01]  /*20e0*/  FADD.FTZ R25, R25, R24 ;  /* 0x0000001819197221 */ /* 0x000fe20000010000 */
[----:B------:R-:W-:Y:S01]  /*20f0*/  FFMA.FTZ R27, R24, R33, R27 ;  /* 0x00000021181b7223 */ /* 0x000fe2000001001b */
[----:B------:R-:W-:Y:S01]  /*2100*/  SHF.L.U32 R24, R5, 0x10, RZ ;  /* 0x0000001005187819 */ /* 0x000fe200000006ff */
[----:B------:R-:W-:Y:S01]  /*2110*/  FADD.FTZ R35, -R22, R35 ;  /* 0x0000002316237221 */ /* 0x000fe20000010100 */
        /* <DEDUP_REMOVED lines=142> */
[----:B------:R-:W-:Y:S01]  /*2a00*/  FMUL.FTZ R24, R63, R24 ;  /* 0x000000183f187220 */ /* 0x000fe20000410000 */
[----:B------:R-:W-:Y:S01]  /*2a10*/  SHF.L.U32 R33, R92, 0x10, RZ ;  /* 0x000000105c217819 */ /* 0x000fe200000006ff */
[----:B------:R-:W-:Y:S01]  /*2a20*/  FADD.FTZ R32, R32, R26 ;  /* 0x0000001a20207221 */ /* 0x000fe20000010000 */
[----:B------:R-:W-:Y:S01]  /*2a30*/  FFMA.FTZ R31, R26, R35, R31 ;  /* 0x000000231a1f7223 */ /* 0x000fe2000001001f */
[----:B------:R-:W-:Y:S01]  /*2a40*/  FMUL.FTZ R26, R62, R26 ;  /* 0x0000001a3e1a7220 */ /* 0x000fe20000410000 */
[----:B------:R-:W-:Y:S01]  /*2a50*/  FFMA.FTZ R30, R23, R24, R30 ;  /* 0x00000018171e7223 */ /* 0x000fe2000001001e */
[----:B------:R-:W-:Y:S01]  /*2a60*/  FADD.FTZ R29, R24, R29 ;  /* 0x0000001d181d7221 */ /* 0x000fe20000010000 */
[----:B------:R-:W-:Y:S01]  /*2a70*/  SHF.L.U32 R24, R93, 0x10, RZ ;  /* 0x000000105d187819 */ /* 0x000fe200000006ff */
[----:B------:R-:W-:Y:S01]  /*2a80*/  FADD.FTZ R33, -R22, R33 ;  /* 0x0000002116217221 */ /* 0x000fe20000010100 */
[----:B------:R-:W-:Y:S01]  /*2a90*/  FFMA.FTZ R30, R35, R26, R30 ;  /* 0x0000001a231e7223 */ /* 0x000fe2000001001e */
[----:B------:R-:W-:Y:S01]  /*2aa0*/  SHF.L.U32 R35, R66, 0x10, RZ ;  /* 0x0000001042237819 */ /* 0x000fe200000006ff */
[----:B------:R-:W-:Y:S01]  /*2ab0*/  FADD.FTZ R29, R29, R26 ;  /* 0x0000001a1d1d7221 */ /* 0x000fe20000010000 */
[----:B------:R-:W-:Y:S01]  /*2ac0*/  FMUL.FTZ R33, R33, R116 ;  /* 0x0000007421217220 */ /* 0x000fe20000410000 */
[----:B------:R-:W-:Y:S01]  /*2ad0*/  FMUL.FTZ R26, R63, R24 ;  /* 0x000000183f1a7220 */ /* 0x000fe20000410000 */
[----:B------:R-:W-:Y:S01]  /*2ae0*/  FADD.FTZ R23, R25, R24 ;  /* 0x0000001819177221 */ /* 0x000fe20000010000 */
[----:B------:R-:W-:Y:S01]  /*2af0*/  FADD.FTZ R35, -R22, R35 ;  /* 0x0000002316237221 */ /* 0x000fe20000010100 */
[----:B------:R-:W-:Y:S01]  /*2b00*/  SHF.L.U32 R25, R90, 0x10, RZ ;  /* 0x000000105a197819 */ /* 0x000fe200000006ff */
[----:B------:R-:W-:Y:S01]  /*2b10*/  FADD.FTZ R29, R26, R29 ;  /* 0x0000001d1a1d7221 */ /* 0x000fe20000010000 */
[----:B------:R-:W-:Y:S01]  /*2b20*/  FFMA.FTZ R30, R33, R26, R30 ;  /* 0x0000001a211e7223 */ /* 0x000fe2000001001e */
[----:B------:R-:W-:Y:S01]  /*2b30*/  SHF.L.U32 R26, R67, 0x10, RZ ;  /* 0x00000010431a7819 */ /* 0x000fe200000006ff */
[----:B------:R-:W-:Y:S01]  /*2b40*/  FMUL.FTZ R35, R35, R116 ;  /* 0x0000007423237220 */ /* 0x000fe20000410000 */
[----:B------:R-:W-:Y:S01]  /*2b50*/  FFMA.FTZ R24, R24, R33, R27 ;  /* 0x0000002118187223 */ /* 0x000fe2000001001b */
[----:B------:R-:W-:Y:S01]  /*2b60*/  FADD.FTZ R27, -R22, R25 ;  /* 0x00000019161b7221 */ /* 0x000fe20000010100 */
[----:B------:R-:W-:Y:S01]  /*2b70*/  SHF.L.U32 R25, R91, 0x10, RZ ;  /* 0x000000105b197819 */ /* 0x000fe200000006ff */
[----:B------:R-:W-:Y:S01]  /*2b80*/  FADD.FTZ R32, R32, R26 ;  /* 0x0000001a20207221 */ /* 0x000fe20000010000 */
[----:B------:R-:W-:Y:S01]  /*2b90*/  FFMA.FTZ R31, R26, R35, R31 ;  /* 0x000000231a1f7223 */ /* 0x000fe2000001001f */
[----:B------:R-:W-:Y:S01]  /*2ba0*/  FMUL.FTZ R26, R62, R26 ;  /* 0x0000001a3e1a7220 */ /* 0x000fe20000410000 */
[----:B------:R-:W-:Y:S01]  /*2bb0*/  SHF.L.U32 R33, R68, 0x10, RZ ;  /* 0x0000001044217819 */ /* 0x000fe200000006ff */
[----:B------:R-:W-:Y:S01]  /*2bc0*/  FMUL.FTZ R27, R27, R116 ;  /* 0x000000741b1b7220 */ /* 0x000fe20000410000 */
[----:B------:R-:W-:Y:S01]  /*2bd0*/  FMUL.FTZ R28, R63, R25 ;  /* 0x000000193f1c7220 */ /* 0x000fe20000410000 */
[----:B------:R-:W-:Y:S01]  /*2be0*/  FADD.FTZ R29, R29, R26 ;  /* 0x0000001a1d1d7221 */ /* 0x000fe20000010000 */
[----:B------:R-:W-:Y:S01]  /*2bf0*/  FFMA.FTZ R30, R35, R26, R30 ;  /* 0x0000001a231e7223 */ /* 0x000fe2000001001e */
[----:B------:R-:W-:Y:S01]  /*2c00*/  SHF.L.U32 R26, R69, 0x10, RZ ;  /* 0x00000010451a7819 */ /* 0x000fe200000006ff */
[----:B------:R-:W-:Y:S01]  /*2c10*/  FADD.FTZ R33, -R22, R33 ;  /* 0x0000002116217221 */ /* 0x000fe20000010100 */
[----:B------:R-:W-:Y:S01]  /*2c20*/  FADD.FTZ R29, R28, R29 ;  /* 0x0000001d1c1d7221 */ /* 0x000fe20000010000 */
[----:B------:R-:W-:Y:S01]  /*2c30*/  FFMA.FTZ R30, R27, R28, R30 ;  /* 0x0000001c1b1e7223 */ /* 0x000fe2000001001e */
[----:B------:R-:W-:Y:S01]  /*2c40*/  FADD.FTZ R23, R23, R25 ;  /* 0x0000001917177221 */ /* 0x000fe20000010000 */
[----:B------:R-:W-:Y:S01]  /*2c50*/  FFMA.FTZ R24, R25, R27, R24 ;  /* 0x0000001b19187223 */ /* 0x000fe20000010018 */
[----:B------:R-:W-:Y:S01]  /*2c60*/  FMUL.FTZ R33, R33, R116 ;  /* 0x0000007421217220 */ /* 0x000fe20000410000 */
[----:B------:R-:W-:Y:S01]  /*2c70*/  FMUL.FTZ R28, R62, R26 ;  /* 0x0000001a3e1c7220 */ /* 0x000fe20000410000 */
[----:B------:R-:W-:Y:S01]  /*2c80*/  SHF.L.U32 R25, R88, 0x10, RZ ;  /* 0x0000001058197819 */ /* 0x000fe200000006ff */
[----:B------:R-:W-:Y:S01]  /*2c90*/  FADD.FTZ R32, R32, R26 ;  /* 0x0000001a20207221 */ /* 0x000fe20000010000 */
[----:B------:R-:W-:Y:S01]  /*2ca0*/  FFMA.FTZ R31, R26, R33, R31 ;  /* 0x000000211a1f7223 */ /* 0x000fe2000001001f */
[----:B------:R-:W-:Y:S01]  /*2cb0*/  FFMA.FTZ R30, R33, R28, R30 ;  /* 0x0000001c211e7223 */ /* 0x000fe2000001001e */
[----:B------:R-:W-:Y:S01]  /*2cc0*/  SHF.L.U32 R27, R89, 0x10, RZ ;  /* 0x00000010591b7819 */ /* 0x000fe200000006ff */
[----:B------:R-:W-:Y:S01]  /*2cd0*/  FADD.FTZ R25, -R22, R25 ;  /* 0x0000001916197221 */ /* 0x000fe20000010100 */
[----:B------:R-:W-:Y:S01]  /*2ce0*/  SHF.L.U32 R33, R70, 0x10, RZ ;  /* 0x0000001046217819 */ /* 0x000fe200000006ff */
[----:B------:R-:W-:Y:S01]  /*2cf0*/  FADD.FTZ R29, R29, R28 ;  /* 0x0000001c1d1d7221 */ /* 0x000fe20000010000 */
[----:B------:R-:W-:Y:S01]  /*2d00*/  SHF.L.U32 R28, R71, 0x10, RZ ;  /* 0x00000010471c7819 */ /* 0x000fe200000006ff */
[----:B------:R-:W-:Y:S01]  /*2d10*/  FMUL.FTZ R26, R63, R27 ;  /* 0x0000001b3f1a7220 */ /* 0x000fe20000410000 */
[----:B------:R-:W-:Y:S01]  /*2d20*/  FMUL.FTZ R25, R25, R116 ;  /* 0x0000007419197220 */ /* 0x000fe20000410000 */
[----:B------:R-:W-:Y:S01]  /*2d30*/  FADD.FTZ R33, -R22, R33 ;  /* 0x0000002116217221 */ /* 0x000fe20000010100 */
[----:B------:R-:W-:Y:S01]  /*2d40*/  SHF.L.U32 R35, R86, 0x10, RZ ;  /* 0x0000001056237819 */ /* 0x000fe200000006ff */
[----:B------:R-:W-:Y:S01]  /*2d50*/  FADD.FTZ R29, R26, R29 ;  /* 0x0000001d1a1d7221 */ /* 0x000fe20000010000 */
[----:B------:R-:W-:Y:S01]  /*2d60*/  FFMA.FTZ R30, R25, R26, R30 ;  /* 0x0000001a191e7223 */ /* 0x000fe2000001001e */
[----:B------:R-:W-:Y:S01]  /*2d70*/  FMUL.FTZ R37, R33, R116 ;  /* 0x0000007421257220 */ /* 0x000fe20000410000 */
[----:B------:R-:W-:Y:S01]  /*2d80*/  FMUL.FTZ R26, R62, R28 ;  /* 0x0000001c3e1a7220 */ /* 0x000fe20000410000 */
[----:B------:R-:W-:Y:S01]  /*2d90*/  SHF.L.U32 R33, R87, 0x10, RZ ;  /* 0x0000001057217819 */ /* 0x000fe200000006ff */
[----:B------:R-:W-:Y:S01]  /*2da0*/  FADD.FTZ R35, -R22, R35 ;  /* 0x0000002316237221 */ /* 0x000fe20000010100 */
[----:B------:R-:W-:Y:S01]  /*2db0*/  SHF.L.U32 R39, R72, 0x10, RZ ;  /* 0x0000001048277819 */ /* 0x000fe200000006ff */
[----:B------:R-:W-:Y:S01]  /*2dc0*/  FADD.FTZ R29, R29, R26 ;  /* 0x0000001a1d1d7221 */ /* 0x000fe20000010000 */
[----:B------:R-:W-:Y:S01]  /*2dd0*/  FFMA.FTZ R30, R37, R26, R30 ;  /* 0x0000001a251e7223 */ /* 0x000fe2000001001e */
[----:B------:R-:W-:Y:S01]  /*2de0*/  FMUL.FTZ R26, R63, R33 ;  /* 0x000000213f1a7220 */ /* 0x000fe20000410000 */
[----:B------:R-:W-:Y:S01]  /*2df0*/  FMUL.FTZ R35, R35, R116 ;  /* 0x0000007423237220 */ /* 0x000fe20000410000 */
[----:B------:R-:W-:Y:S01]  /*2e00*/  SHF.L.U32 R56, R73, 0x10, RZ ;  /* 0x0000001049387819 */ /* 0x000fe200000006ff */
[----:B------:R-:W-:Y:S01]  /*2e10*/  FFMA.FTZ R24, R27, R25, R24 ;  /* 0x000000191b187223 */ /* 0x000fe20000010018 */
[----:B------:R-:W-:Y:S01]  /*2e20*/  FADD.FTZ R39, -R22, R39 ;  /* 0x0000002716277221 */ /* 0x000fe20000010100 */
[----:B------:R-:W-:Y:S01]  /*2e30*/  SHF.L.U32 R25, R84, 0x10, RZ ;  /* 0x0000001054197819 */ /* 0x000fe200000006ff */
[----:B------:R-:W-:Y:S01]  /*2e40*/  FADD.FTZ R29, R26, R29 ;  /* 0x0000001d1a1d7221 */ /* 0x000fe20000010000 */
[----:B------:R-:W-:Y:S01]  /*2e50*/  FFMA.FTZ R30, R35, R26, R30 ;  /* 0x0000001a231e7223 */ /* 0x000fe2000001001e */
[----:B------:R-:W-:Y:S01]  /*2e60*/  SHF.L.U32 R57, R85, 0x10, RZ ;  /* 0x0000001055397819 */ /* 0x000fe200000006ff */
[----:B------:R-:W-:Y:S01]  /*2e70*/  FMUL.FTZ R26, R62, R56 ;  /* 0x000000383e1a7220 */ /* 0x000fe20000410000 */
[----:B------:R-:W-:Y:S01]  /*2e80*/  FMUL.FTZ R39, R39, R116 ;  /* 0x0000007427277220 */ /* 0x000fe20000410000 */
[----:B------:R-:W-:Y:S01]  /*2e90*/  FADD.FTZ R23, R23, R27 ;  /* 0x0000001b17177221 */ /* 0x000fe20000010000 */
[----:B------:R-:W-:Y:S01]  /*2ea0*/  FADD.FTZ R25, -R22, R25 ;  /* 0x0000001916197221 */ /* 0x000fe20000010100 */
[----:B------:R-:W-:Y:S01]  /*2eb0*/  FADD.FTZ R29, R29, R26 ;  /* 0x0000001a1d1d7221 */ /* 0x000fe20000010000 */
[----:B------:R-:W-:Y:S01]  /*2ec0*/  FFMA.FTZ R30, R39, R26, R30 ;  /* 0x0000001a271e7223 */ /* 0x000fe2000001001e */
[----:B------:R-:W-:Y:S01]  /*2ed0*/  FADD.FTZ R32, R32, R28 ;  /* 0x0000001c20207221 */ /* 0x000fe20000010000 */
[----:B------:R-:W-:Y:S01]  /*2ee0*/  FMUL.FTZ R26, R63, R57 ;  /* 0x000000393f1a7220 */ /* 0x000fe20000410000 */
[----:B------:R-:W-:Y:S01]  /*2ef0*/  FADD.FTZ R23, R23, R33 ;  /* 0x0000002117177221 */ /* 0x000fe20000010000 */
[----:B------:R-:W-:Y:S01]  /*2f00*/  FFMA.FTZ R31, R28, R37, R31 ;  /* 0x000000251c1f7223 */ /* 0x000fe2000001001f */
[----:B------:R-:W-:Y:S01]  /*2f10*/  FMUL.FTZ R25, R25, R116 ;  /* 0x0000007419197220 */ /* 0x000fe20000410000 */
[----:B------:R-:W-:Y:S01]  /*2f20*/  FFMA.FTZ R24, R33, R35, R24 ;  /* 0x0000002321187223 */ /* 0x000fe20000010018 */
[----:B------:R-:W-:Y:S01]  /*2f30*/  FADD.FTZ R29, R26, R29 ;  /* 0x0000001d1a1d7221 */ /* 0x000fe20000010000 */
[----:B------:R-:W-:Y:S01]  /*2f40*/  FADD.FTZ R58, R32, R56 ;  /* 0x00000038203a7221 */ /* 0x000fe20000010000 */
[----:B------:R-:W-:Y:S01]  /*2f50*/  FADD.FTZ R59, R23, R57 ;  /* 0x00000039173b7221 */ /* 0x000fe20000010000 */
[----:B------:R-:W-:Y:S01]  /*2f60*/  FFMA.FTZ R26, R25, R26, R30 ;  /* 0x0000001a191a7223 */ /* 0x000fe2000001001e */
[----:B------:R-:W-:Y:S01]  /*2f70*/  FFMA.FTZ R56, R56, R39, R31 ;  /* 0x0000002738387223 */ /* 0x000fe2000001001f */
[----:B------:R-:W-:Y:S01]  /*2f80*/  FFMA.FTZ R57, R57, R25, R24 ;  /* 0x0000001939397223 */ /* 0x000fe20000010018 */
[----:B------:R-:W-:Y:S06]  /*2f90*/  BRA `(.L_x_97) ;  /* 0x0000002400007947 */ /* 0x000fec0003800000 */
.L_x_96:
[----:B------:R-:W-:Y:S02]  /*2fa0*/  SHF.L.U32 R23, R79, 0x10, RZ ;  /* 0x000000104f177819 */ /* 0x000fe400000006ff */
[----:B------:R-:W-:Y:S02]  /*2fb0*/  SHF.L.U32 R25, R114, 0x10, RZ ;  /* 0x0000001072197819 */ /* 0x000fe400000006ff */
[----:B------:R-:W-:Y:S01]  /*2fc0*/  SHF.L.U32 R27, R77, 0x10, RZ ;  /* 0x000000104d1b7819 */ /* 0x000fe200000006ff */
[----:B------:R-:W-:Y:S01]  /*2fd0*/  FADD.FTZ R23, -R22, R23 ;  /* 0x0000001716177221 */ /* 0x000fe20000010100 */
[----:B------:R-:W-:Y:S01]  /*2fe0*/  SHF.L.U32 R35, R4, 0x10, RZ ;  /* 0x0000001004237819 */ /* 0x000fe200000006ff */
[C---:B------:R-:W-:Y:S01]  /*2ff0*/  FADD.FTZ R25, -R22.reuse, R25 ;  /* 0x0000001916197221 */ /* 0x040fe20000010100 */
[----:B------:R-:W-:Y:S01]  /*3000*/  SHF.L.U32 R33, R75, 0x10, RZ ;  /* 0x000000104b217819 */ /* 0x000fe200000006ff */
[-C--:B------:R-:W-:Y:S01]  /*3010*/  FMUL.FTZ R23, R23, R116.reuse ;  /* 0x0000007417177220 */ /* 0x080fe20000410000 */
[----:B------:R-:W-:Y:S01]  /*3020*/  FADD.FTZ R117, -R22, R27 ;  /* 0x0000001b16757221 */ /* 0x000fe20000010100 */
[-C--:B------:R-:W-:Y:S01]  /*3030*/  FMUL.FTZ R24, R25, R116.reuse ;  /* 0x0000007419187220 */ /* 0x080fe20000410000 */
[----:B------:R-:W-:Y:S01]  /*3040*/  SHF.L.U32 R27, R112, 0x10, RZ ;  /* 0x00000010701b7819 */ /* 0x000fe200000006ff */
[--C-:B-----5:R-:W-:Y:S01]  /*3050*/  FFMA.FTZ R29, R62, R23, R60.reuse ;  /* 0x000000173e1d7223 */ /* 0x120fe2000001003c */
[----:B------:R-:W-:Y:S01]  /*3060*/  FMUL.FTZ R117, R117, R116 ;  /* 0x0000007475757220 */ /* 0x000fe20000410000 */
[----:B------:R-:W-:Y:S01]  /*3070*/  FFMA.FTZ R40, R63, R24, R61 ;  /* 0x000000183f287223 */ /* 0x000fe2000001003d */
[C---:B------:R-:W-:Y:S01]  /*3080*/  FADD.FTZ R35, -R22.reuse, R35 ;  /* 0x0000002316237221 */ /* 0x040fe20000010100 */
[----:B------:R-:W-:Y:S01]  /*3090*/  FMUL.FTZ R25, R29, -1.4426950216293334961 ;  /* 0xbfb8aa3b1d197820 */ /* 0x000fe20000410000 */
[----:B------:R-:W-:Y:S01]  /*30a0*/  FADD.FTZ R27, -R22, R27 ;  /* 0x0000001b161b7221 */ /* 0x000fe20000010100 */
[----:B------:R-:W-:Y:S01]  /*30b0*/  FMUL.FTZ R26, R40, -1.4426950216293334961 ;  /* 0xbfb8aa3b281a7820 */ /* 0x000fe20000410000 */
[--C-:B------:R-:W-:Y:S01]  /*30c0*/  FFMA.FTZ R42, R62, R117, R60.reuse ;  /* 0x000000753e2a7223 */ /* 0x100fe2000001003c */
[----:B------:R0:W1:Y:S01]  /*30d0*/  MUFU.EX2 R28, R25 ;  /* 0x00000019001c7308 */ /* 0x0000620000000800 */
[----:B------:R-:W-:Y:S01]  /*30e0*/  FMUL.FTZ R50, R27, R116 ;  /* 0x000000741b327220 */ /* 0x000fe20000410000 */
[----:B------:R-:W-:Y:S01]  /*30f0*/  FADD.FTZ R49, -R22, R33 ;  /* 0x0000002116317221 */ /* 0x000fe20000010100 */
[----:B------:R-:W-:Y:S01]  /*3100*/  FMUL.FTZ R27, R42, -1.4426950216293334961 ;  /* 0xbfb8aa3b2a1b7820 */ /* 0x000fe20000410000 */
[----:B------:R-:W-:Y:S01]  /*3110*/  SHF.L.U32 R33, R110, 0x10, RZ ;  /* 0x000000106e217819 */ /* 0x000fe200000006ff */
[----:B------:R-:W-:Y:S01]  /*3120*/  FFMA.FTZ R41, R63, R50, R61 ;  /* 0x000000323f297223 */ /* 0x000fe2000001003d */
[-C--:B------:R-:W-:Y:S01]  /*3130*/  FMUL.FTZ R51, R35, R116.reuse ;  /* 0x0000007423337220 */ /* 0x080fe20000410000 */
[-C--:B------:R-:W-:Y:S01]  /*3140*/  FMUL.FTZ R49, R49, R116.reuse ;  /* 0x0000007431317220 */ /* 0x080fe20000410000 */
[----:B------:R2:W3:Y:S01]  /*3150*/  MUFU.EX2 R31, R26 ;  /* 0x0000001a001f7308 */ /* 0x0004e20000000800 */
[----:B0-----:R-:W-:Y:S01]  /*3160*/  FMUL.FTZ R25, R41, -1.4426950216293334961 ;  /* 0xbfb8aa3b29197820 */ /* 0x001fe20000410000 */
[--C-:B------:R-:W-:Y:S01]  /*3170*/  FFMA.FTZ R58, R62, R51, R60.reuse ;  /* 0x000000333e3a7223 */ /* 0x100fe2000001003c */
[----:B------:R-:W-:Y:S01]  /*3180*/  FADD.FTZ R33, -R22, R33 ;  /* 0x0000002116217221 */ /* 0x000fe20000010100 */
[----:B------:R-:W-:Y:S01]  /*3190*/  FFMA.FTZ R37, R62, R49, R60 ;  /* 0x000000313e257223 */ /* 0x000fe2000001003c */
[----:B------:R-:W-:Y:S01]  /*31a0*/  SHF.L.U32 R39, R108, 0x10, RZ ;  /* 0x000000106c277819 */ /* 0x000fe200000006ff */
[----:B------:R-:W-:Y:S01]  /*31b0*/  FMUL.FTZ R35, R58, -1.4426950216293334961 ;  /* 0xbfb8aa3b3a237820 */ /* 0x000fe20000410000 */
[----:B------:R-:W-:Y:S01]  /*31c0*/  FMUL.FTZ R48, R33, R116 ;  /* 0x0000007421307220 */ /* 0x000fe20000410000 */
[----:B------:R-:W-:Y:S01]  /*31d0*/  MUFU.EX2 R32, R27 ;  /* 0x0000001b00207308 */ /* 0x000fe20000000800 */
[----:B-1----:R-:W-:Y:S01]  /*31e0*/  FADD.FTZ R30, R28, 1 ;  /* 0x3f8000001c1e7421 */ /* 0x002fe20000010000 */
[----:B------:R-:W-:Y:S01]  /*31f0*/  FMUL.FTZ R33, R37, -1.4426950216293334961 ;  /* 0xbfb8aa3b25217820 */ /* 0x000fe20000410000 */
[----:B------:R-:W-:Y:S01]  /*3200*/  FFMA.FTZ R59, R63, R48, R61 ;  /* 0x000000303f3b7223 */ /* 0x000fe2000001003d */
[----:B------:R-:W-:Y:S01]  /*3210*/  FADD.FTZ R39, -R22, R39 ;  /* 0x0000002716277221 */ /* 0x000fe20000010100 */
[----:B------:R-:W-:-:S02]  /*3220*/  SHF.L.U32 R43, R111, 0x10, RZ ;  /* 0x000000106f2b7819 */ /* 0x000fc400000006ff */
[----:B--2---:R-:W-:Y:S01]  /*3230*/  FMUL.FTZ R26, R59, -1.4426950216293334961 ;  /* 0xbfb8aa3b3b1a7820 */ /* 0x004fe20000410000 */
[----:B------:R-:W-:Y:S01]  /*3240*/  MUFU.RCP R30, R30 ;  /* 0x0000001e001e7308 */ /* 0x000fe20000001000 */
[----:B---3--:R-:W-:Y:S01]  /*3250*/  FADD.FTZ R31, R31, 1 ;  /* 0x3f8000001f1f7421 */ /* 0x008fe20000010000 */
[----:B------:R-:W-:Y:S01]  /*3260*/  FMUL.FTZ R64, R39, R116 ;  /* 0x0000007427407220 */ /* 0x000fe20000410000 */
[----:B------:R-:W-:Y:S02]  /*3270*/  SHF.L.U32 R45, R104, 0x10, RZ ;  /* 0x00000010682d7819 */ /* 0x000fe400000006ff */
[----:B------:R-:W-:Y:S01]  /*3280*/  SHF.L.U32 R44, R5, 0x10, RZ ;  /* 0x00000010052c7819 */ /* 0x000fe200000006ff */
[----:B------:R-:W-:Y:S01]  /*3290*/  FFMA.FTZ R28, R63, R64, R61 ;  /* 0x000000403f1c7223 */ /* 0x000fe2000001003d */
[----:B------:R-:W-:Y:S01]  /*32a0*/  SHF.L.U32 R55, R100, 0x10, RZ ;  /* 0x0000001064377819 */ /* 0x000fe200000006ff */
[----:B------:R-:W0:Y:S01]  /*32b0*/  MUFU.EX2 R34, R25 ;  /* 0x0000001900227308 */ /* 0x000e220000000800 */
[----:B------:R-:W-:Y:S01]  /*32c0*/  FADD.FTZ R45, -R22, R45 ;  /* 0x0000002d162d7221 */ /* 0x000fe20000010100 */
[----:B------:R-:W-:Y:S01]  /*32d0*/  FMUL.FTZ R36, R28, -1.4426950216293334961 ;  /* 0xbfb8aa3b1c247820 */ /* 0x000fe20000410000 */
[----:B------:R-:W-:Y:S01]  /*32e0*/  SHF.L.U32 R57, R98, 0x10, RZ ;  /* 0x0000001062397819 */ /* 0x000fe200000006ff */
[----:B------:R-:W-:Y:S01]  /*32f0*/  FADD.FTZ R55, -R22, R55 ;  /* 0x0000003716377221 */ /* 0x000fe20000010100 */
[----:B------:R-:W-:-:S02]  /*3300*/  SHF.L.U32 R125, R13, 0x10, RZ ;  /* 0x000000100d7d7819 */ /* 0x000fc400000006ff */
[----:B------:R-:W-:Y:S01]  /*3310*/  SHF.L.U32 R124, R15, 0x10, RZ ;  /* 0x000000100f7c7819 */ /* 0x000fe200000006ff */
[----:B------:R-:W1:Y:S01]  /*3320*/  MUFU.RCP R31, R31 ;  /* 0x0000001f001f7308 */ /* 0x000e620000001000 */
[----:B------:R-:W-:-:S07]  /*3330*/  FADD.FTZ R57, -R22, R57 ;  /* 0x0000003916397221 */ /* 0x000fce0000010100 */
[----:B------:R2:W-:Y:S01]  /*3340*/  MUFU.EX2 R25, R35 ;  /* 0x0000002300197308 */ /* 0x0005e20000000800 */
[----:B0-----:R-:W-:-:S07]  /*3350*/  FADD.FTZ R34, R34, 1 ;  /* 0x3f80000022227421 */ /* 0x001fce0000010000 */
[----:B------:R0:W3:Y:S01]  /*3360*/  MUFU.EX2 R27, R33 ;  /* 0x00000021001b7308 */ /* 0x0000e20000000800 */
[----:B--2---:R-:W-:-:S05]  /*3370*/  SHF.L.U32 R35, R78, 0x10, RZ ;  /* 0x000000104e237819 */ /* 0x004fca00000006ff */
[----:B------:R-:W-:Y:S01]  /*3380*/  FMUL.FTZ R54, R35, R30 ;  /* 0x0000001e23367220 */ /* 0x000fe20000410000 */
[----:B------:R-:W-:Y:S01]  /*3390*/  SHF.L.U32 R35, R113, 0x10, RZ ;  /* 0x0000001071237819 */ /* 0x000fe200000006ff */
[----:B------:R-:W2:Y:S01]  /*33a0*/  MUFU.EX2 R26, R26 ;  /* 0x0000001a001a7308 */ /* 0x000ea20000000800 */
[----:B0-----:R-:W-:Y:S01]  /*33b0*/  FADD.FTZ R33, R32, 1 ;  /* 0x3f80000020217421 */ /* 0x001fe20000010000 */
[----:B------:R-:W-:Y:S01]  /*33c0*/  FADD.FTZ R32, -R30, 1 ;  /* 0x3f8000001e207421 */ /* 0x000fe20000010100 */
[----:B------:R-:W-:-:S03]  /*33d0*/  SHF.L.U32 R30, R115, 0x10, RZ ;  /* 0x00000010731e7819 */ /* 0x000fc600000006ff */
[----:B------:R-:W-:Y:S01]  /*33e0*/  FFMA.FTZ R29, R29, R32, 1 ;  /* 0x3f8000001d1d7423 */ /* 0x000fe20000010020 */
[----:B------:R-:W-:Y:S01]  /*33f0*/  SHF.L.U32 R32, R76, 0x10, RZ ;  /* 0x000000104c207819 */ /* 0x000fe200000006ff */
[----:B-1----:R-:W-:Y:S01]  /*3400*/  FMUL.FTZ R47, R30, R31 ;  /* 0x0000001f1e2f7220 */ /* 0x002fe20000410000 */
[----:B------:R-:W-:Y:S01]  /*3410*/  FADD.FTZ R31, -R31, 1 ;  /* 0x3f8000001f1f7421 */ /* 0x000fe20000010100 */
[----:B------:R-:W0:Y:S01]  /*3420*/  MUFU.RCP R33, R33 ;  /* 0x0000002100217308 */ /* 0x000e220000001000 */
[----:B---3--:R-:W-:Y:S01]  /*3430*/  FADD.FTZ R27, R27, 1 ;  /* 0x3f8000001b1b7421 */ /* 0x008fe20000010000 */
[----:B------:R-:W-:Y:S01]  /*3440*/  FMUL.FTZ R54, R54, R29 ;  /* 0x0000001d36367220 */ /* 0x000fe20000410000 */
[----:B------:R-:W-:Y:S01]  /*3450*/  FFMA.FTZ R40, R40, R31, 1 ;  /* 0x3f80000028287423 */ /* 0x000fe2000001001f */
[----:B------:R-:W-:Y:S01]  /*3460*/  SHF.L.U32 R31, R6, 0x10, RZ ;  /* 0x00000010061f7819 */ /* 0x000fe200000006ff */
[----:B--2---:R-:W-:-:S03]  /*3470*/  FADD.FTZ R26, R26, 1 ;  /* 0x3f8000001a1a7421 */ /* 0x004fc60000010000 */
[----:B------:R-:W1:Y:S01]  /*3480*/  MUFU.RCP R34, R34 ;  /* 0x0000002200227308 */ /* 0x000e620000001000 */
[----:B------:R-:W-:Y:S01]  /*3490*/  FADD.FTZ R31, -R22, R31 ;  /* 0x0000001f161f7221 */ /* 0x000fe20000010100 */
[----:B------:R-:W-:-:S03]  /*34a0*/  FMUL.FTZ R47, R47, R40 ;  /* 0x000000282f2f7220 */ /* 0x000fc60000410000 */
[----:B------:R-:W-:Y:S01]  /*34b0*/  FMUL.FTZ R39, R31, R116 ;  /* 0x000000741f277220 */ /* 0x000fe20000410000 */
[----:B------:R-:W-:Y:S01]  /*34c0*/  FADD.FTZ R31, R25, 1 ;  /* 0x3f800000191f7421 */ /* 0x000fe20000010000 */
[----:B------:R-:W-:Y:S01]  /*34d0*/  SHF.L.U32 R25, R74, 0x10, RZ ;  /* 0x000000104a197819 */ /* 0x000fe200000006ff */
[----:B------:R-:W2:Y:S01]  /*34e0*/  MUFU.RCP R38, R26 ;  /* 0x0000001a00267308 */ /* 0x000ea20000001000 */
[----:B0-----:R-:W-:Y:S01]  /*34f0*/  FMUL.FTZ R53, R32, R33 ;  /* 0x0000002120357220 */ /* 0x001fe20000410000 */
[----:B------:R-:W-:-:S04]  /*3500*/  FADD.FTZ R33, -R33, 1 ;  /* 0x3f80000021217421 */ /* 0x000fc80000010100 */
[----:B------:R-:W-:Y:S01]  /*3510*/  FFMA.FTZ R42, R42, R33, 1 ;  /* 0x3f8000002a2a7423 */ /* 0x000fe20000010021 */
[----:B------:R-:W-:Y:S01]  /*3520*/  SHF.L.U32 R33, R106, 0x10, RZ ;  /* 0x000000106a217819 */ /* 0x000fe200000006ff */
[----:B------:R0:W3:Y:S01]  /*3530*/  MUFU.RCP R30, R27 ;  /* 0x0000001b001e7308 */ /* 0x0000e20000001000 */
[----:B-1----:R-:W-:Y:S01]  /*3540*/  FMUL.FTZ R56, R35, R34 ;  /* 0x0000002223387220 */ /* 0x002fe20000410000 */
[----:B------:R-:W-:Y:S01]  /*3550*/  FADD.FTZ R34, -R34, 1 ;  /* 0x3f80000022227421 */ /* 0x000fe20000010100 */
[----:B------:R-:W-:Y:S01]  /*3560*/  SHF.L.U32 R35, R8, 0x10, RZ ;  /* 0x0000001008237819 */ /* 0x000fe200000006ff */
[----:B------:R-:W-:Y:S01]  /*3570*/  FADD.FTZ R33, -R22, R33 ;  /* 0x0000002116217221 */ /* 0x000fe20000010100 */
[----:B------:R-:W-:Y:S01]  /*3580*/  FMUL.FTZ R53, R53, R42 ;  /* 0x0000002a35357220 */ /* 0x000fe20000410000 */
[----:B------:R-:W-:Y:S02]  /*3590*/  FFMA.FTZ R41, R41, R34, 1 ;  /* 0x3f80000029297423 */ /* 0x000fe40000010022 */
[----:B------:R-:W1:Y:S01]  /*35a0*/  MUFU.RCP R31, R31 ;  /* 0x0000001f001f7308 */ /* 0x000e620000001000 */
[--C-:B0-----:R-:W-:Y:S01]  /*35b0*/  FFMA.FTZ R27, R62, R39, R60.reuse ;  /* 0x000000273e1b7223 */ /* 0x101fe2000001003c */
[----:B------:R-:W-:Y:S01]  /*35c0*/  FMUL.FTZ R32, R33, R116 ;  /* 0x0000007421207220 */ /* 0x000fe20000410000 */
[----:B--2---:R-:W-:Y:S01]  /*35d0*/  FADD.FTZ R26, -R38, 1 ;  /* 0x3f800000261a7421 */ /* 0x004fe20000010100 */
[----:B------:R-:W-:Y:S01]  /*35e0*/  FMUL.FTZ R38, R43, R38 ;  /* 0x000000262b267220 */ /* 0x000fe20000410000 */
[----:B------:R-:W-:Y:S01]  /*35f0*/  FMUL.FTZ R34, R27, -1.4426950216293334961 ;  /* 0xbfb8aa3b1b227820 */ /* 0x000fe20000410000 */
[----:B------:R-:W-:Y:S01]  /*3600*/  FADD.FTZ R35, -R22, R35 ;  /* 0x0000002316237221 */ /* 0x000fe20000010100 */
[----:B------:R-:W-:Y:S01]  /*3610*/  FMUL.FTZ R56, R56, R41 ;  /* 0x0000002938387220 */ /* 0x000fe20000410000 */
[----:B------:R-:W0:Y:S01]  /*3620*/  MUFU.EX2 R36, R36 ;  /* 0x0000002400247308 */ /* 0x000e220000000800 */
[----:B---3--:R-:W-:Y:S01]  /*3630*/  FMUL.FTZ R52, R25, R30 ;  /* 0x0000001e19347220 */ /* 0x008fe20000410000 */
[----:B------:R-:W-:Y:S01]  /*3640*/  FFMA.FTZ R25, R63, R32, R61 ;  /* 0x000000203f197223 */ /* 0x000fe2000001003d */
[----:B------:R-:W-:Y:S01]  /*3650*/  FADD.FTZ R30, -R30, 1 ;  /* 0x3f8000001e1e7421 */ /* 0x000fe20000010100 */
[----:B------:R-:W-:Y:S01]  /*3660*/  FFMA.FTZ R59, R59, R26, 1 ;  /* 0x3f8000003b3b7423 */ /* 0x000fe2000001001a */
[----:B------:R-:W-:Y:S01]  /*3670*/  FMUL.FTZ R35, R35, R116 ;  /* 0x0000007423237220 */ /* 0x000fe20000410000 */
[----:B------:R-:W-:Y:S01]  /*3680*/  FMUL.FTZ R33, R25, -1.4426950216293334961 ;  /* 0xbfb8aa3b19217820 */ /* 0x000fe20000410000 */
[----:B------:R-:W-:Y:S01]  /*3690*/  FFMA.FTZ R37, R37, R30, 1 ;  /* 0x3f80000025257423 */ /* 0x000fe2000001001e */
[----:B------:R-:W2:Y:S01]  /*36a0*/  MUFU.EX2 R34, R34 ;  /* 0x0000002200227308 */ /* 0x000ea20000000800 */
[----:B-1----:R-:W-:Y:S01]  /*36b0*/  FADD.FTZ R43, -R31, 1 ;  /* 0x3f8000001f2b7421 */ /* 0x002fe20000010100 */
[----:B------:R-:W-:Y:S01]  /*36c0*/  FMUL.FTZ R41, R44, R31 ;  /* 0x0000001f2c297220 */ /* 0x000fe20000410000 */
[----:B------:R-:W-:Y:S01]  /*36d0*/  FMUL.FTZ R30, R45, R116 ;  /* 0x000000742d1e7220 */ /* 0x000fe20000410000 */
[----:B------:R-:W-:Y:S01]  /*36e0*/  SHF.L.U32 R45, R10, 0x10, RZ ;  /* 0x000000100a2d7819 */ /* 0x000fe200000006ff */
[----:B------:R-:W-:Y:S01]  /*36f0*/  FFMA.FTZ R58, R58, R43, 1 ;  /* 0x3f8000003a3a7423 */ /* 0x000fe2000001002b */
[----:B------:R-:W-:Y:S01]  /*3700*/  FMUL.FTZ R59, R38, R59 ;  /* 0x0000003b263b7220 */ /* 0x000fe20000410000 */
[--C-:B------:R-:W-:Y:S01]  /*3710*/  FFMA.FTZ R26, R62, R35, R60.reuse ;  /* 0x000000233e1a7223 */ /* 0x100fe2000001003c */
[----:B------:R-:W1:Y:S01]  /*3720*/  MUFU.EX2 R33, R33 ;  /* 0x0000002100217308 */ /* 0x000e620000000800 */
[----:B0-----:R-:W-:Y:S01]  /*3730*/  FADD.FTZ R43, R36, 1 ;  /* 0x3f800000242b7421 */ /* 0x001fe20000010000 */
[----:B------:R-:W-:Y:S01]  /*3740*/  FADD.FTZ R45, -R22, R45 ;  /* 0x0000002d162d7221 */ /* 0x000fe20000010100 */
[----:B------:R-:W-:Y:S01]  /*3750*/  FMUL.FTZ R58, R41, R58 ;  /* 0x0000003a293a7220 */ /* 0x000fe20000410000 */
[----:B------:R-:W-:Y:S01]  /*3760*/  SHF.L.U32 R41, R102, 0x10, RZ ;  /* 0x0000001066297819 */ /* 0x000fe200000006ff */
[----:B------:R-:W-:Y:S01]  /*3770*/  FMUL.FTZ R29, R26, -1.4426950216293334961 ;  /* 0xbfb8aa3b1a1d7820 */ /* 0x000fe20000410000 */
[----:B------:R-:W-:Y:S01]  /*3780*/  FFMA.FTZ R36, R63, R30, R61 ;  /* 0x0000001e3f247223 */ /* 0x000fe2000001003d */
[----:B------:R-:W-:Y:S01]  /*3790*/  FMUL.FTZ R31, R45, R116 ;  /* 0x000000742d1f7220 */ /* 0x000fe20000410000 */
[----:B------:R0:W3:Y:S01]  /*37a0*/  MUFU.RCP R42, R43 ;  /* 0x0000002b002a7308 */ /* 0x0000e20000001000 */
[----:B--2---:R-:W-:Y:S01]  /*37b0*/  FADD.FTZ R44, R34, 1 ;  /* 0x3f800000222c7421 */ /* 0x004fe20000010000 */
[----:B------:R-:W-:Y:S01]  /*37c0*/  FMUL.FTZ R40, R36, -1.4426950216293334961 ;  /* 0xbfb8aa3b24287820 */ /* 0x000fe20000410000 */
[----:B------:R-:W-:Y:S01]  /*37d0*/  FADD.FTZ R45, -R22, R41 ;  /* 0x00000029162d7221 */ /* 0x000fe20000010100 */
[----:B------:R-:W-:Y:S01]  /*37e0*/  FFMA.FTZ R34, R62, R31, R60 ;  /* 0x0000001f3e227223 */ /* 0x000fe2000001003c */
[----:B------:R-:W-:-:S03]  /*37f0*/  FMUL.FTZ R52, R52, R37 ;  /* 0x0000002534347220 */ /* 0x000fc60000410000 */
[----:B------:R-:W2:Y:S01]  /*3800*/  MUFU.RCP R38, R44 ;  /* 0x0000002c00267308 */ /* 0x000ea20000001000 */
[----:B-1----:R-:W-:Y:S01]  /*3810*/  FADD.FTZ R41, R33, 1 ;  /* 0x3f80000021297421 */ /* 0x002fe20000010000 */
[----:B------:R-:W-:Y:S01]  /*3820*/  FMUL.FTZ R37, R34, -1.4426950216293334961 ;  /* 0xbfb8aa3b22257820 */ /* 0x000fe20000410000 */
[----:B0-----:R-:W-:-:S05]  /*3830*/  SHF.L.U32 R43, R109, 0x10, RZ ;  /* 0x000000106d2b7819 */ /* 0x001fca00000006ff */
[----:B------:R-:W0:Y:S01]  /*3840*/  MUFU.EX2 R29, R29 ;  /* 0x0000001d001d7308 */ /* 0x000e220000000800 */
[----:B---3--:R-:W-:Y:S01]  /*3850*/  FADD.FTZ R65, -R42, 1 ;  /* 0x3f8000002a417421 */ /* 0x008fe20000010100 */
[----:B------:R-:W-:-:S03]  /*3860*/  FMUL.FTZ R42, R43, R42 ;  /* 0x0000002a2b2a7220 */ /* 0x000fc60000410000 */
[----:B------:R-:W-:Y:S01]  /*3870*/  FFMA.FTZ R65, R28, R65, 1 ;  /* 0x3f8000001c417423 */ /* 0x000fe20000010041 */
[----:B------:R-:W-:Y:S01]  /*3880*/  FMUL.FTZ R28, R45, R116 ;  /* 0x000000742d1c7220 */ /* 0x000fe20000410000 */
[----:B------:R-:W-:Y:S01]  /*3890*/  SHF.L.U32 R45, R7, 0x10, RZ ;  /* 0x00000010072d7819 */ /* 0x000fe200000006ff */
[----:B------:R-:W1:Y:S01]  /*38a0*/  MUFU.EX2 R40, R40 ;  /* 0x0000002800287308 */ /* 0x000e620000000800 */
[----:B--2---:R-:W-:Y:S01]  /*38b0*/  FADD.FTZ R44, -R38, 1 ;  /* 0x3f800000262c7421 */ /* 0x004fe20000010100 */
[----:B------:R-:W-:Y:S01]  /*38c0*/  FFMA.FTZ R33, R63, R28, R61 ;  /* 0x0000001c3f217223 */ /* 0x000fe2000001003d */
[----:B------:R-:W-:Y:S02]  /*38d0*/  FMUL.FTZ R65, R42, R65 ;  /* 0x000000412a417220 */ /* 0x000fe40000410000 */
[----:B------:R-:W-:Y:S01]  /*38e0*/  FFMA.FTZ R44, R27, R44, 1 ;  /* 0x3f8000001b2c7423 */ /* 0x000fe2000001002c */
[----:B------:R-:W-:Y:S02]  /*38f0*/  FMUL.FTZ R27, R33, -1.4426950216293334961 ;  /* 0xbfb8aa3b211b7820 */ /* 0x000fe40000410000 */
[----:B------:R-:W2:Y:S01]  /*3900*/  MUFU.RCP R41, R41 ;  /* 0x0000002900297308 */ /* 0x000ea20000001000 */
[----:B0-----:R-:W-:Y:S01]  /*3910*/  FADD.FTZ R43, R29, 1 ;  /* 0x3f8000001d2b7421 */ /* 0x001fe20000010000 */
[----:B------:R-:W-:Y:S01]  /*3920*/  FMUL.FTZ R29, R45, R38 ;  /* 0x000000262d1d7220 */ /* 0x000fe20000410000 */
[----:B------:R-:W-:-:S03]  /*3930*/  SHF.L.U32 R45, R105, 0x10, RZ ;  /* 0x00000010692d7819 */ /* 0x000fc600000006ff */
[----:B------:R-:W-:Y:S01]  /*3940*/  FMUL.FTZ R29, R29, R44 ;  /* 0x0000002c1d1d7220 */ /* 0x000fe20000410000 */
[----:B------:R-:W-:Y:S01]  /*3950*/  SHF.L.U32 R44, R107, 0x10, RZ ;  /* 0x000000106b2c7819 */ /* 0x000fe200000006ff */
[----:B------:R-:W0:Y:S01]  /*3960*/  MUFU.EX2 R37, R37 ;  /* 0x0000002500257308 */ /* 0x000e220000000800 */
[----:B-1----:R-:W-:-:S07]  /*3970*/  FADD.FTZ R40, R40, 1 ;  /* 0x3f80000028287421 */ /* 0x002fce0000010000 */
[----:B------:R-:W1:Y:S01]  /*3980*/  MUFU.EX2 R27, R27 ;  /* 0x0000001b001b7308 */ /* 0x000e620000000800 */
[----:B--2---:R-:W-:Y:S01]  /*3990*/  FADD.FTZ R42, -R41, 1 ;  /* 0x3f800000292a7421 */ /* 0x004fe20000010100 */
[----:B------:R-:W-:Y:S01]  /*39a0*/  FMUL.FTZ R41, R44, R41 ;  /* 0x000000292c297220 */ /* 0x000fe20000410000 */
[----:B------:R-:W-:Y:S02]  /*39b0*/  FMUL.FTZ R44, R55, R116 ;  /* 0x00000074372c7220 */ /* 0x000fe40000410000 */
[----:B------:R-:W-:-:S03]  /*39c0*/  FFMA.FTZ R42, R25, R42, 1 ;  /* 0x3f800000192a7423 */ /* 0x000fc6000001002a */
[----:B------:R2:W3:Y:S01]  /*39d0*/  MUFU.RCP R38, R43 ;  /* 0x0000002b00267308 */ /* 0x0004e20000001000 */
[----:B0-----:R-:W-:-:S07]  /*39e0*/  FADD.FTZ R25, R37, 1 ;  /* 0x3f80000025197421 */ /* 0x001fce0000010000 */
[----:B------:R-:W0:Y:S01]  /*39f0*/  MUFU.RCP R40, R40 ;  /* 0x0000002800287308 */ /* 0x000e220000001000 */
[----:B-1----:R-:W-:Y:S01]  /*3a00*/  FADD.FTZ R27, R27, 1 ;  /* 0x3f8000001b1b7421 */ /* 0x002fe20000010000 */
[----:B--2---:R-:W-:-:S06]  /*3a10*/  SHF.L.U32 R43, R9, 0x10, RZ ;  /* 0x00000010092b7819 */ /* 0x004fcc00000006ff */
[----:B------:R-:W1:Y:S01]  /*3a20*/  MUFU.RCP R25, R25 ;  /* 0x0000001900197308 */ /* 0x000e620000001000 */
[----:B---3--:R-:W-:Y:S01]  /*3a30*/  FADD.FTZ R37, -R38, 1 ;  /* 0x3f80000026257421 */ /* 0x008fe20000010100 */
[----:B------:R-:W-:-:S03]  /*3a40*/  FMUL.FTZ R38, R43, R38 ;  /* 0x000000262b267220 */ /* 0x000fc60000410000 */
[----:B------:R-:W-:Y:S01]  /*3a50*/  FFMA.FTZ R37, R26, R37, 1 ;  /* 0x3f8000001a257423 */ /* 0x000fe20000010025 */
[----:B------:R-:W-:Y:S01]  /*3a60*/  FMUL.FTZ R26, R41, R42 ;  /* 0x0000002a291a7220 */ /* 0x000fe20000410000 */
[----:B------:R-:W-:Y:S01]  /*3a70*/  FMUL.FTZ R42, R57, R116 ;  /* 0x00000074392a7220 */ /* 0x000fe20000410000 */
[----:B------:R-:W2:Y:S01]  /*3a80*/  MUFU.RCP R27, R27 ;  /* 0x0000001b001b7308 */ /* 0x000ea20000001000 */
[----:B0-----:R-:W-:-:S04]  /*3a90*/  FADD.FTZ R41, -R40, 1 ;  /* 0x3f80000028297421 */ /* 0x001fc80000010100 */
[----:B------:R-:W-:Y:S01]  /*3aa0*/  FFMA.FTZ R36, R36, R41, 1 ;  /* 0x3f80000024247423 */ /* 0x000fe20000010029 */
[----:B------:R-:W-:Y:S01]  /*3ab0*/  FMUL.FTZ R41, R45, R40 ;  /* 0x000000282d297220 */ /* 0x000fe20000410000 */
[----:B------:R-:W-:Y:S01]  /*3ac0*/  SHF.L.U32 R40, R11, 0x10, RZ ;  /* 0x000000100b287819 */ /* 0x000fe200000006ff */
[----:B-1----:R-:W-:Y:S01]  /*3ad0*/  FADD.FTZ R43, -R25, 1 ;  /* 0x3f800000192b7421 */ /* 0x002fe20000010100 */
[----:B------:R-:W-:-:S03]  /*3ae0*/  SHF.L.U32 R45, R12, 0x10, RZ ;  /* 0x000000100c2d7819 */ /* 0x000fc600000006ff */
[----:B------:R-:W-:Y:S01]  /*3af0*/  FFMA.FTZ R34, R34, R43, 1 ;  /* 0x3f80000022227423 */ /* 0x000fe2000001002b */
[----:B------:R-:W-:Y:S01]  /*3b00*/  FMUL.FTZ R43, R40, R25 ;  /* 0x00000019282b7220 */ /* 0x000fe20000410000 */
[----:B------:R-:W-:Y:S01]  /*3b10*/  FADD.FTZ R45, -R22, R45 ;  /* 0x0000002d162d7221 */ /* 0x000fe20000010100 */
[----:B------:R-:W-:Y:S01]  /*3b20*/  FMUL.FTZ R25, R38, R37 ;  /* 0x0000002526197220 */ /* 0x000fe20000410000 */
[----:B--2---:R-:W-:Y:S01]  /*3b30*/  FADD.FTZ R38, -R27, 1 ;  /* 0x3f8000001b267421 */ /* 0x004fe20000010100 */
[----:B------:R-:W-:Y:S01]  /*3b40*/  SHF.L.U32 R40, R103, 0x10, RZ ;  /* 0x0000001067287819 */ /* 0x000fe200000006ff */
[----:B------:R-:W-:Y:S02]  /*3b50*/  FMUL.FTZ R45, R45, R116 ;  /* 0x000000742d2d7220 */ /* 0x000fe40000410000 */
[----:B------:R-:W-:Y:S02]  /*3b60*/  FFMA.FTZ R33, R33, R38, 1 ;  /* 0x3f80000021217423 */ /* 0x000fe40000010026 */
[----:B------:R-:W-:Y:S01]  /*3b70*/  FMUL.FTZ R38, R40, R27 ;  /* 0x0000001b28267220 */ /* 0x000fe20000410000 */
[----:B------:R-:W-:Y:S01]  /*3b80*/  FFMA.FTZ R37, R62, R45, R60 ;  /* 0x0000002d3e257223 */ /* 0x000fe2000001003c */
[----:B------:R-:W-:Y:S01]  /*3b90*/  FMUL.FTZ R40, R41, R36 ;  /* 0x0000002429287220 */ /* 0x000fe20000410000 */
[----:B------:R-:W-:Y:S01]  /*3ba0*/  FFMA.FTZ R36, R63, R44, R61 ;  /* 0x0000002c3f247223 */ /* 0x000fe2000001003d */
[----:B------:R-:W-:Y:S01]  /*3bb0*/  FMUL.FTZ R38, R38, R33 ;  /* 0x0000002126267220 */ /* 0x000fe20000410000 */
[----:B------:R-:W-:Y:S01]  /*3bc0*/  FMUL.FTZ R33, R37, -1.4426950216293334961 ;  /* 0xbfb8aa3b25217820 */ /* 0x000fe20000410000 */
[----:B------:R-:W-:Y:S01]  /*3bd0*/  SHF.L.U32 R41, R14, 0x10, RZ ;  /* 0x000000100e297819 */ /* 0x000fe200000006ff */
[----:B------:R-:W-:Y:S01]  /*3be0*/  FMUL.FTZ R55, R36, -1.4426950216293334961 ;  /* 0xbfb8aa3b24377820 */ /* 0x000fe20000410000 */
[----:B------:R-:W-:-:S03]  /*3bf0*/  FMUL.FTZ R27, R43, R34 ;  /* 0x000000222b1b7220 */ /* 0x000fc60000410000 */
[----:B------:R-:W0:Y:S01]  /*3c00*/  MUFU.EX2 R33, R33 ;  /* 0x0000002100217308 */ /* 0x000e220000000800 */
[----:B------:R-:W-:-:S04]  /*3c10*/  FADD.FTZ R41, -R22, R41 ;  /* 0x0000002916297221 */ /* 0x000fc80000010100 */
[----:B------:R-:W-:-:S03]  /*3c20*/  FMUL.FTZ R43, R41, R116 ;  /* 0x00000074292b7220 */ /* 0x000fc60000410000 */
[----:B------:R-:W1:Y:S01]  /*3c30*/  MUFU.EX2 R55, R55 ;  /* 0x0000003700377308 */ /* 0x000e620000000800 */
[----:B------:R-:W-:-:S04]  /*3c40*/  FFMA.FTZ R41, R62, R43, R60 ;  /* 0x0000002b3e297223 */ /* 0x000fc8000001003c */
[----:B------:R-:W-:Y:S01]  /*3c50*/  FMUL.FTZ R34, R41, -1.4426950216293334961 ;  /* 0xbfb8aa3b29227820 */ /* 0x000fe20000410000 */
[----:B0-----:R-:W-:Y:S01]  /*3c60*/  FADD.FTZ R118, R33, 1 ;  /* 0x3f80000021767421 */ /* 0x001fe20000010000 */
[----:B------:R-:W-:-:S04]  /*3c70*/  FFMA.FTZ R33, R63, R42, R61 ;  /* 0x0000002a3f217223 */ /* 0x000fc8000001003d */
[----:B------:R-:W0:Y:S01]  /*3c80*/  MUFU.EX2 R34, R34 ;  /* 0x0000002200227308 */ /* 0x000e220000000800 */
[----:B-1----:R-:W-:Y:S01]  /*3c90*/  FADD.FTZ R46, R55, 1 ;  /* 0x3f800000372e7421 */ /* 0x002fe20000010000 */
[----:B------:R-:W-:-:S06]  /*3ca0*/  FMUL.FTZ R55, R33, -1.4426950216293334961 ;  /* 0xbfb8aa3b21377820 */ /* 0x000fcc0000410000 */
[----:B------:R-:W1:Y:S08]  /*3cb0*/  MUFU.RCP R118, R118 ;  /* 0x0000007600767308 */ /* 0x000e700000001000 */
[----:B------:R-:W2:Y:S01]  /*3cc0*/  MUFU.EX2 R55, R55 ;  /* 0x0000003700377308 */ /* 0x000ea20000000800 */
[----:B0-----:R-:W-:-:S07]  /*3cd0*/  FADD.FTZ R57, R34, 1 ;  /* 0x3f80000022397421 */ /* 0x001fce0000010000 */
[----:B------:R-:W0:Y:S01]  /*3ce0*/  MUFU.RCP R46, R46 ;  /* 0x0000002e002e7308 */ /* 0x000e220000001000 */
[----:B-1----:R-:W-:-:S04]  /*3cf0*/  FADD.FTZ R34, -R118, 1 ;  /* 0x3f80000076227421 */ /* 0x002fc80000010100 */
[----:B------:R-:W-:Y:S01]  /*3d00*/  FFMA.FTZ R37, R37, R34, 1 ;  /* 0x3f80000025257423 */ /* 0x000fe20000010022 */
[----:B------:R-:W-:Y:S02]  /*3d10*/  FMUL.FTZ R34, R125, R118 ;  /* 0x000000767d227220 */ /* 0x000fe40000410000 */
[----:B------:R-:W1:Y:S01]  /*3d20*/  MUFU.RCP R57, R57 ;  /* 0x0000003900397308 */ /* 0x000e620000001000 */
[----:B--2---:R-:W-:Y:S01]  /*3d30*/  FADD.FTZ R118, R55, 1 ;  /* 0x3f80000037767421 */ /* 0x004fe20000010000 */
[----:B------:R-:W-:-:S06]  /*3d40*/  FMUL.FTZ R37, R34, R37 ;  /* 0x0000002522257220 */ /* 0x000fcc0000410000 */
[----:B------:R-:W2:Y:S01]  /*3d50*/  MUFU.RCP R118, R118 ;  /* 0x0000007600767308 */ /* 0x000ea20000001000 */
[----:B0-----:R-:W-:-:S04]  /*3d60*/  FADD.FTZ R125, -R46, 1 ;  /* 0x3f8000002e7d7421 */ /* 0x001fc80000010100 */
[----:B------:R-:W-:Y:S01]  /*3d70*/  FFMA.FTZ R36, R36, R125, 1 ;  /* 0x3f80000024247423 */ /* 0x000fe2000001007d */
[----:B------:R-:W-:Y:S01]  /*3d80*/  SHF.L.U32 R125, R101, 0x10, RZ ;  /* 0x00000010657d7819 */ /* 0x000fe200000006ff */
[----:B-1----:R-:W-:-:S04]  /*3d90*/  FMUL.FTZ R124, R124, R57 ;  /* 0x000000397c7c7220 */ /* 0x002fc80000410000 */
[----:B------:R-:W-:Y:S01]  /*3da0*/  FMUL.FTZ R55, R125, R46 ;  /* 0x0000002e7d377220 */ /* 0x000fe20000410000 */
[----:B------:R-:W-:Y:S01]  /*3db0*/  FADD.FTZ R46, -R57, 1 ;  /* 0x3f800000392e7421 */ /* 0x000fe20000010100 */
[----:B------:R-:W-:Y:S02]  /*3dc0*/  SHF.L.U32 R57, R99, 0x10, RZ ;  /* 0x0000001063397819 */ /* 0x000fe400000006ff */
[----:B------:R-:W-:Y:S01]  /*3dd0*/  FMUL.FTZ R36, R55, R36 ;  /* 0x0000002437247220 */ /* 0x000fe20000410000 */
[----:B------:R-:W-:Y:S01]  /*3de0*/  FFMA.FTZ R41, R41, R46, 1 ;  /* 0x3f80000029297423 */ /* 0x000fe2000001002e */
[----:B------:R-:W-:Y:S01]  /*3df0*/  FMUL.FTZ R55, R63, R47 ;  /* 0x0000002f3f377220 */ /* 0x000fe20000410000 */
[----:B--2---:R-:W-:Y:S01]  /*3e00*/  FMUL.FTZ R46, R57, R118 ;  /* 0x00000076392e7220 */ /* 0x004fe20000410000 */
[----:B------:R-:W-:-:S04]  /*3e10*/  FADD.FTZ R57, -R118, 1 ;  /* 0x3f80000076397421 */ /* 0x000fc80000010100 */
[----:B------:R-:W-:Y:S01]  /*3e20*/  FFMA.FTZ R57, R33, R57, 1 ;  /* 0x3f80000021397423 */ /* 0x000fe20000010039 */
[----:B------:R-:W-:Y:S01]  /*3e30*/  FMUL.FTZ R33, R124, R41 ;  /* 0x000000297c217220 */ /* 0x000fe20000410000 */
[----:B------:R-:W-:Y:S02]  /*3e40*/  SHF.L.U32 R41, R16, 0x10, RZ ;  /* 0x0000001010297819 */ /* 0x000fe400000006ff */
[----:B------:R-:W-:Y:S01]  /*3e50*/  FMUL.FTZ R34, R46, R57 ;  /* 0x000000392e227220 */ /* 0x000fe20000410000 */
[----:B------:R-:W-:Y:S02]  /*3e60*/  FMUL.FTZ R46, R62, R54 ;  /* 0x000000363e2e7220 */ /* 0x000fe40000410000 */
[----:B------:R-:W-:Y:S02]  /*3e70*/  FADD.FTZ R41, -R22, R41 ;  /* 0x0000002916297221 */ /* 0x000fe40000010100 */
[----:B------:R-:W-:Y:S01]  /*3e80*/  FFMA.FTZ R57, R23, R46, RZ ;  /* 0x0000002e17397223 */ /* 0x000fe200000100ff */
[----:B------:R-:W-:Y:S01]  /*3e90*/  FADD.FTZ R118, RZ, R46 ;  /* 0x0000002eff767221 */ /* 0x000fe20000010000 */
[----:B------:R-:W-:Y:S01]  /*3ea0*/  FMUL.FTZ R41, R41, R116 ;  /* 0x0000007429297220 */ /* 0x000fe20000410000 */
[----:B------:R-:W-:Y:S01]  /*3eb0*/  FFMA.FTZ R23, R23, R54, RZ ;  /* 0x0000003617177223 */ /* 0x000fe200000100ff */
[----:B------:R-:W-:Y:S01]  /*3ec0*/  FFMA.FTZ R124, R24, R55, R57 ;  /* 0x00000037187c7223 */ /* 0x000fe20000010039 */
[----:B------:R-:W-:Y:S01]  /*3ed0*/  FADD.FTZ R118, R55, R118 ;  /* 0x0000007637767221 */ /* 0x000fe20000010000 */
[----:B------:R-:W-:Y:S01]  /*3ee0*/  FFMA.FTZ R46, R62, R41, R60 ;  /* 0x000000293e2e7223 */ /* 0x000fe2000001003c */
[----:B------:R-:W-:-:S03]  /*3ef0*/  FADD.FTZ R54, RZ, R54 ;  /* 0x00000036ff367221 */ /* 0x000fc60000010000 */
[----:B------:R-:W-:Y:S01]  /*3f00*/  FMUL.FTZ R57, R46, -1.4426950216293334961 ;  /* 0xbfb8aa3b2e397820 */ /* 0x000fe20000410000 */
[----:B------:R-:W-:Y:S01]  /*3f10*/  FADD.FTZ R125, R54, R53 ;  /* 0x00000035367d7221 */ /* 0x000fe20000010000 */
[-C--:B------:R-:W-:Y:S01]  /*3f20*/  FFMA.FTZ R54, R117, R53.reuse, R23 ;  /* 0x0000003575367223 */ /* 0x080fe20000010017 */
[----:B------:R-:W-:Y:S02]  /*3f30*/  FMUL.FTZ R53, R62, R53 ;  /* 0x000000353e357220 */ /* 0x000fe40000410000 */
[----:B------:R-:W-:Y:S01]  /*3f40*/  FADD.FTZ R125, R125, R52 ;  /* 0x000000347d7d7221 */ /* 0x000fe20000010000 */
[----:B------:R-:W0:Y:S01]  /*3f50*/  MUFU.EX2 R57, R57 ;  /* 0x0000003900397308 */ /* 0x000e220000000800 */
[----:B------:R-:W-:Y:S01]  /*3f60*/  FFMA.FTZ R117, R117, R53, R124 ;  /* 0x0000003575757223 */ /* 0x000fe2000001007c */
[----:B------:R-:W-:Y:S01]  /*3f70*/  SHF.L.U32 R124, R17, 0x10, RZ ;  /* 0x00000010117c7819 */ /* 0x000fe200000006ff */
[----:B------:R-:W-:Y:S01]  /*3f80*/  FADD.FTZ R118, R118, R53 ;  /* 0x0000003576767221 */ /* 0x000fe20000010000 */
[----:B0-----:R-:W-:-:S06]  /*3f90*/  FADD.FTZ R55, R57, 1 ;  /* 0x3f80000039377421 */ /* 0x001fcc0000010000 */
[----:B------:R-:W0:Y:S02]  /*3fa0*/  MUFU.RCP R55, R55 ;  /* 0x0000003700377308 */ /* 0x000e240000001000 */
[----:B0-----:R-:W-:Y:S01]  /*3fb0*/  FMUL.FTZ R23, R124, R55 ;  /* 0x000000377c177220 */ /* 0x001fe20000410000 */
[----:B------:R-:W-:Y:S01]  /*3fc0*/  FADD.FTZ R57, -R55, 1 ;  /* 0x3f80000037397421 */ /* 0x000fe20000010100 */
[----:B------:R-:W-:-:S03]  /*3fd0*/  SHF.L.U32 R55, R96, 0x10, RZ ;  /* 0x0000001060377819 */ /* 0x000fc600000006ff */
[----:B------:R-:W-:Y:S01]  /*3fe0*/  FFMA.FTZ R46, R46, R57, 1 ;  /* 0x3f8000002e2e7423 */ /* 0x000fe20000010039 */
[----:B------:R-:W-:Y:S01]  /*3ff0*/  FFMA.FTZ R57, R24, R47, RZ ;  /* 0x0000002f18397223 */ /* 0x000fe200000100ff */
[----:B------:R-:W-:Y:S01]  /*4000*/  FADD.FTZ R55, -R22, R55 ;  /* 0x0000003716377221 */ /* 0x000fe20000010100 */
[----:B------:R-:W-:Y:S01]  /*4010*/  FADD.FTZ R47, RZ, R47 ;  /* 0x0000002fff2f7221 */ /* 0x000fe20000010000 */
[----:B------:R-:W-:Y:S01]  /*4020*/  FMUL.FTZ R23, R23, R46 ;  /* 0x0000002e17177220 */ /* 0x000fe20000410000 */
[----:B------:R-:W-:Y:S01]  /*4030*/  FMUL.FTZ R24, R63, R56 ;  /* 0x000000383f187220 */ /* 0x000fe20000410000 */
[----:B------:R-:W-:Y:S01]  /*4040*/  FMUL.FTZ R46, R55, R116 ;  /* 0x00000074372e7220 */ /* 0x000fe20000410000 */
[----:B------:R-:W-:Y:S01]  /*4050*/  FADD.FTZ R124, R47, R56 ;  /* 0x000000382f7c7221 */ /* 0x000fe20000010000 */
[C---:B------:R-:W-:Y:S01]  /*4060*/  FFMA.FTZ R47, R50.reuse, R56, R57 ;  /* 0x00000038322f7223 */ /* 0x040fe20000010039 */
[----:B------:R-:W-:Y:S01]  /*4070*/  FFMA.FTZ R117, R50, R24, R117 ;  /* 0x0000001832757223 */ /* 0x000fe20000010075 */
[----:B------:R-:W-:Y:S01]  /*4080*/  FFMA.FTZ R53, R63, R46, R61 ;  /* 0x0000002e3f357223 */ /* 0x000fe2000001003d */
[----:B------:R-:W-:Y:S01]  /*4090*/  SHF.L.U32 R50, R97, 0x10, RZ ;  /* 0x0000001061327819 */ /* 0x000fe200000006ff */
[----:B------:R-:W-:Y:S01]  /*40a0*/  FADD.FTZ R118, R24, R118 ;  /* 0x0000007618767221 */ /* 0x000fe20000010000 */
[-C--:B------:R-:W-:Y:S01]  /*40b0*/  FFMA.FTZ R24, R49, R52.reuse, R54 ;  /* 0x0000003431187223 */ /* 0x080fe20000010036 */
[----:B------:R-:W-:Y:S01]  /*40c0*/  FMUL.FTZ R55, R53, -1.4426950216293334961 ;  /* 0xbfb8aa3b35377820 */ /* 0x000fe20000410000 */
[----:B------:R-:W-:Y:S01]  /*40d0*/  FMUL.FTZ R52, R62, R52 ;  /* 0x000000343e347220 */ /* 0x000fe20000410000 */
[----:B------:R-:W-:Y:S01]  /*40e0*/  FFMA.FTZ R47, R48, R59, R47 ;  /* 0x0000003b302f7223 */ /* 0x000fe2000001002f */
[----:B------:R-:W-:-:S02]  /*40f0*/  FFMA.FTZ R24, R51, R58, R24 ;  /* 0x0000003a33187223 */ /* 0x000fc40000010018 */
[----:B------:R-:W-:Y:S01]  /*4100*/  FFMA.FTZ R54, R49, R52, R117 ;  /* 0x0000003431367223 */ /* 0x000fe20000010075 */
[----:B------:R-:W0:Y:S01]  /*4110*/  MUFU.EX2 R55, R55 ;  /* 0x0000003700377308 */ /* 0x000e220000000800 */
[----:B------:R-:W-:Y:S01]  /*4120*/  SHF.L.U32 R49, R19, 0x10, RZ ;  /* 0x0000001013317819 */ /* 0x000fe200000006ff */
[----:B------:R-:W-:Y:S01]  /*4130*/  FADD.FTZ R118, R118, R52 ;  /* 0x0000003476767221 */ /* 0x000fe20000010000 */
[----:B------:R-:W-:Y:S01]  /*4140*/  FFMA.FTZ R47, R64, R65, R47 ;  /* 0x00000041402f7223 */ /* 0x000fe2000001002f */
[----:B------:R-:W-:-:S03]  /*4150*/  FFMA.FTZ R24, R39, R29, R24 ;  /* 0x0000001d27187223 */ /* 0x000fc60000010018 */
[----:B------:R-:W-:Y:S01]  /*4160*/  FFMA.FTZ R47, R32, R26, R47 ;  /* 0x0000001a202f7223 */ /* 0x000fe2000001002f */
[----:B------:R-:W-:-:S03]  /*4170*/  FFMA.FTZ R24, R35, R25, R24 ;  /* 0x0000001923187223 */ /* 0x000fc60000010018 */
[----:B------:R-:W-:Y:S01]  /*4180*/  FFMA.FTZ R47, R30, R40, R47 ;  /* 0x000000281e2f7223 */ /* 0x000fe2000001002f */
[----:B------:R-:W-:-:S03]  /*4190*/  FFMA.FTZ R24, R31, R27, R24 ;  /* 0x0000001b1f187223 */ /* 0x000fc60000010018 */
[----:B------:R-:W-:Y:S01]  /*41a0*/  FFMA.FTZ R47, R28, R38, R47 ;  /* 0x000000261c2f7223 */ /* 0x000fe2000001002f */
[----:B------:R-:W-:Y:S01]  /*41b0*/  FFMA.FTZ R24, R45, R37, R24 ;  /* 0x000000252d187223 */ /* 0x000fe20000010018 */
[----:B0-----:R-:W-:Y:S02]  /*41c0*/  FADD.FTZ R55, R55, 1 ;  /* 0x3f80000037377421 */ /* 0x001fe40000010000 */
[----:B------:R-:W-:Y:S01]  /*41d0*/  FFMA.FTZ R47, R44, R36, R47 ;  /* 0x000000242c2f7223 */ /* 0x000fe2000001002f */
[----:B------:R-:W-:-:S03]  /*41e0*/  FFMA.FTZ R24, R43, R33, R24 ;  /* 0x000000212b187223 */ /* 0x000fc60000010018 */
[----:B------:R-:W0:Y:S01]  /*41f0*/  MUFU.RCP R55, R55 ;  /* 0x0000003700377308 */ /* 0x000e220000001000 */
[----:B------:R-:W-:Y:S01]  /*4200*/  FFMA.FTZ R24, R41, R23, R24 ;  /* 0x0000001729187223 */ /* 0x000fe20000010018 */
[----:B------:R-:W-:Y:S01]  /*4210*/  FFMA.FTZ R47, R42, R34, R47 ;  /* 0x000000222a2f7223 */ /* 0x000fe2000001002f */
[----:B0-----:R-:W-:Y:S01]  /*4220*/  FMUL.FTZ R50, R50, R55 ;  /* 0x0000003732327220 */ /* 0x001fe20000410000 */
[----:B------:R-:W-:Y:S01]  /*4230*/  FADD.FTZ R56, -R55, 1 ;  /* 0x3f80000037387421 */ /* 0x000fe20000010100 */
[----:B------:R-:W-:-:S03]  /*4240*/  SHF.L.U32 R55, R18, 0x10, RZ ;  /* 0x0000001012377819 */ /* 0x000fc600000006ff */
[----:B------:R-:W-:Y:S02]  /*4250*/  FFMA.FTZ R53, R53, R56, 1 ;  /* 0x3f80000035357423 */ /* 0x000fe40000010038 */
[----:B------:R-:W-:Y:S02]  /*4260*/  FADD.FTZ R55, -R22, R55 ;  /* 0x0000003716377221 */ /* 0x000fe40000010100 */
[----:B------:R-:W-:Y:S02]  /*4270*/  FMUL.FTZ R50, R50, R53 ;  /* 0x0000003532327220 */ /* 0x000fe40000410000 */
[----:B------:R-:W-:Y:S02]  /*4280*/  FMUL.FTZ R57, R55, R116 ;  /* 0x0000007437397220 */ /* 0x000fe40000410000 */
[----:B------:R-:W-:Y:S02]  /*4290*/  FFMA.FTZ R47, R46, R50, R47 ;  /* 0x000000322e2f7223 */ /* 0x000fe4000001002f */
        /* <DEDUP_REMOVED lines=10> */
[----:B------:R-:W-:Y:S02]  /*4340*/  FADD.FTZ R53, -R22, R53 ;  /* 0x0000003516357221 */ /* 0x000fe40000010100 */
[----:B------:R-:W-:Y:S02]  /*4350*/  FFMA.FTZ R24, R57, R55, R24 ;  /* 0x0000003739187223 */ /* 0x000fe40000010018 */
[----:B------:R-:W-:-:S04]  /*4360*/  FMUL.FTZ R56, R53, R116 ;  /* 0x0000007435387220 */ /* 0x000fc80000410000 */
[----:B------:R-:W-:-:S04]  /*4370*/  FFMA.FTZ R52, R63, R56, R61 ;  /* 0x000000383f347223 */ /* 0x000fc8000001003d */
[----:B------:R-:W-:-:S06]  /*4380*/  FMUL.FTZ R49, R52, -1.4426950216293334961 ;  /* 0xbfb8aa3b34317820 */ /* 0x000fcc0000410000 */
[----:B------:R-:W0:Y:S02]  /*4390*/  MUFU.EX2 R49, R49 ;  /* 0x0000003100317308 */ /* 0x000e240000000800 */
[----:B0-----:R-:W-:Y:S01]  /*43a0*/  FADD.FTZ R53, R49, 1 ;  /* 0x3f80000031357421 */ /* 0x001fe20000010000 */
[----:B------:R-:W-:Y:S01]  /*43b0*/  FADD.FTZ R49, R124, R59 ;  /* 0x0000003b7c317221 */ /* 0x000fe20000010000 */
[----:B------:R-:W-:-:S03]  /*43c0*/  FMUL.FTZ R59, R63, R59 ;  /* 0x0000003b3f3b7220 */ /* 0x000fc60000410000 */
[----:B------:R-:W-:Y:S01]  /*43d0*/  FADD.FTZ R49, R49, R65 ;  /* 0x0000004131317221 */ /* 0x000fe20000010000 */
[----:B------:R-:W0:Y:S01]  /*43e0*/  MUFU.RCP R53, R53 ;  /* 0x0000003500357308 */ /* 0x000e220000001000 */
[----:B------:R-:W-:Y:S01]  /*43f0*/  FFMA.FTZ R117, R48, R59, R54 ;  /* 0x0000003b30757223 */ /* 0x000fe20000010036 */
[----:B------:R-:W-:Y:S01]  /*4400*/  SHF.L.U32 R48, R95, 0x10, RZ ;  /* 0x000000105f307819 */ /* 0x000fe200000006ff */
[----:B------:R-:W-:Y:S01]  /*4410*/  FADD.FTZ R118, R59, R118 ;  /* 0x000000763b767221 */ /* 0x000fe20000010000 */
[----:B------:R-:W-:Y:S01]  /*4420*/  FMUL.FTZ R65, R63, R65 ;  /* 0x000000413f417220 */ /* 0x000fe20000410000 */
[----:B------:R-:W-:Y:S01]  /*4430*/  FADD.FTZ R49, R49, R26 ;  /* 0x0000001a31317221 */ /* 0x000fe20000010000 */
[----:B------:R-:W-:-:S03]  /*4440*/  FMUL.FTZ R26, R63, R26 ;  /* 0x0000001a3f1a7220 */ /* 0x000fc60000410000 */
[----:B------:R-:W-:Y:S01]  /*4450*/  FADD.FTZ R49, R49, R40 ;  /* 0x0000002831317221 */ /* 0x000fe20000010000 */
[----:B------:R-:W-:-:S03]  /*4460*/  FMUL.FTZ R40, R63, R40 ;  /* 0x000000283f287220 */ /* 0x000fc60000410000 */
[----:B------:R-:W-:Y:S01]  /*4470*/  FADD.FTZ R49, R49, R38 ;  /* 0x0000002631317221 */ /* 0x000fe20000010000 */
[----:B------:R-:W-:Y:S01]  /*4480*/  FMUL.FTZ R38, R63, R38 ;  /* 0x000000263f267220 */ /* 0x000fe20000410000 */
[----:B0-----:R-:W-:Y:S01]  /*4490*/  FADD.FTZ R54, -R53, 1 ;  /* 0x3f80000035367421 */ /* 0x001fe20000010100 */
[----:B------:R-:W-:Y:S01]  /*44a0*/  FMUL.FTZ R48, R48, R53 ;  /* 0x0000003530307220 */ /* 0x000fe20000410000 */
[----:B------:R-:W-:Y:S01]  /*44b0*/  FADD.FTZ R49, R49, R36 ;  /* 0x0000002431317221 */ /* 0x000fe20000010000 */
[----:B------:R-:W-:Y:S01]  /*44c0*/  FMUL.FTZ R36, R63, R36 ;  /* 0x000000243f247220 */ /* 0x000fe20000410000 */
[----:B------:R-:W-:Y:S01]  /*44d0*/  FFMA.FTZ R54, R52, R54, 1 ;  /* 0x3f80000034367423 */ /* 0x000fe20000010036 */
[----:B------:R-:W-:Y:S01]  /*44e0*/  SHF.L.U32 R52, R20, 0x10, RZ ;  /* 0x0000001014347819 */ /* 0x000fe200000006ff */
[----:B------:R-:W-:Y:S02]  /*44f0*/  FADD.FTZ R49, R49, R34 ;  /* 0x0000002231317221 */ /* 0x000fe40000010000 */
[----:B------:R-:W-:-:S02]  /*4500*/  FMUL.FTZ R48, R48, R54 ;  /* 0x0000003630307220 */ /* 0x000fc40000410000 */
[----:B------:R-:W-:Y:S01]  /*4510*/  FADD.FTZ R52, -R22, R52 ;  /* 0x0000003416347221 */ /* 0x000fe20000010100 */
[----:B------:R-:W-:Y:S01]  /*4520*/  FADD.FTZ R49, R49, R50 ;  /* 0x0000003231317221 */ /* 0x000fe20000010000 */
[----:B------:R-:W-:Y:S02]  /*4530*/  FFMA.FTZ R47, R56, R48, R47 ;  /* 0x00000030382f7223 */ /* 0x000fe4000001002f */
[----:B------:R-:W-:Y:S01]  /*4540*/  FMUL.FTZ R53, R52, R116 ;  /* 0x0000007434357220 */ /* 0x000fe20000410000 */
[----:B------:R-:W-:-:S03]  /*4550*/  FADD.FTZ R49, R49, R48 ;  /* 0x0000003031317221 */ /* 0x000fc60000010000 */
        /* <DEDUP_REMOVED lines=12> */
[----:B------:R-:W-:Y:S01]  /*4620*/  FFMA.FTZ R64, R64, R65, R124 ;  /* 0x0000004140407223 */ /* 0x000fe2000001007c */
[----:B------:R-:W-:Y:S01]  /*4630*/  SHF.L.U32 R124, R93, 0x10, RZ ;  /* 0x000000105d7c7819 */ /* 0x000fe200000006ff */
[----:B------:R-:W-:Y:S01]  /*4640*/  FADD.FTZ R118, R65, R118 ;  /* 0x0000007641767221 */ /* 0x000fe20000010000 */
[----:B------:R-:W-:Y:S01]  /*4650*/  FADD.FTZ R52, R52, R25 ;  /* 0x0000001934347221 */ /* 0x000fe20000010000 */
        /* <DEDUP_REMOVED lines=8> */
[----:B0-----:R-:W-:Y:S01]  /*46e0*/  FADD.FTZ R117, -R59, 1 ;  /* 0x3f8000003b757421 */ /* 0x001fe20000010100 */
[----:B------:R-:W-:Y:S01]  /*46f0*/  FMUL.FTZ R51, R51, R59 ;  /* 0x0000003b33337220 */ /* 0x000fe20000410000 */
[----:B------:R-:W-:Y:S01]  /*4700*/  FFMA.FTZ R35, R35, R25, R32 ;  /* 0x0000001923237223 */ /* 0x000fe20000010020 */
[----:B------:R-:W-:Y:S01]  /*4710*/  FADD.FTZ R118, R118, R25 ;  /* 0x0000001976767221 */ /* 0x000fe20000010000 */
[----:B------:R-:W-:Y:S01]  /*4720*/  FFMA.FTZ R54, R54, R117, 1 ;  /* 0x3f80000036367423 */ /* 0x000fe20000010075 */
[----:B------:R-:W-:Y:S01]  /*4730*/  SHF.L.U32 R117, R92, 0x10, RZ ;  /* 0x000000105c757819 */ /* 0x000fe200000006ff */
[----:B------:R-:W-:Y:S01]  /*4740*/  FFMA.FTZ R30, R30, R40, R35 ;  /* 0x000000281e1e7223 */ /* 0x000fe20000010023 */
[----:B------:R-:W-:Y:S01]  /*4750*/  SHF.L.U32 R35, R89, 0x10, RZ ;  /* 0x0000001059237819 */ /* 0x000fe200000006ff */
[----:B------:R-:W-:Y:S01]  /*4760*/  FMUL.FTZ R51, R51, R54 ;  /* 0x0000003633337220 */ /* 0x000fe20000410000 */
[----:B------:R-:W-:Y:S01]  /*4770*/  FADD.FTZ R118, R40, R118 ;  /* 0x0000007628767221 */ /* 0x000fe20000010000 */
[----:B------:R-:W-:Y:S01]  /*4780*/  FADD.FTZ R117, -R22, R117 ;  /* 0x0000007516757221 */ /* 0x000fe20000010100 */
[----:B------:R-:W-:Y:S01]  /*4790*/  FMUL.FTZ R27, R62, R27 ;  /* 0x0000001b3e1b7220 */ /* 0x000fe20000410000 */
        /* <DEDUP_REMOVED lines=8> */
[----:B------:R-:W-:Y:S01]  /*4820*/  SHF.L.U32 R31, R87, 0x10, RZ ;  /* 0x00000010571f7819 */ /* 0x000fe200000006ff */
[----:B------:R-:W-:Y:S01]  /*4830*/  FADD.FTZ R118, R38, R118 ;  /* 0x0000007626767221 */ /* 0x000fe20000010000 */
[----:B------:R-:W-:Y:S01]  /*4840*/  FMUL.FTZ R125, R58, -1.4426950216293334961 ;  /* 0xbfb8aa3b3a7d7820 */ /* 0x000fe20000410000 */
[----:B------:R-:W-:Y:S01]  /*4850*/  FFMA.FTZ R45, R45, R37, R28 ;  /* 0x000000252d2d7223 */ /* 0x000fe2000001001c */
[----:B------:R-:W-:Y:S01]  /*4860*/  FMUL.FTZ R33, R62, R33 ;  /* 0x000000213e217220 */ /* 0x000fe20000410000 */
[----:B------:R-:W-:Y:S01]  /*4870*/  FADD.FTZ R118, R118, R37 ;  /* 0x0000002576767221 */ /* 0x000fe20000010000 */
[----:B------:R-:W-:Y:S01]  /*4880*/  FADD.FTZ R52, R52, R23 ;  /* 0x0000001734347221 */ /* 0x000fe20000010000 */
[----:B------:R-:W-:Y:S01]  /*4890*/  FFMA.FTZ R44, R44, R36, R45 ;  /* 0x000000242c2c7223 */ /* 0x000fe2000001002d */
[----:B------:R-:W0:Y:S01]  /*48a0*/  MUFU.EX2 R125, R125 ;  /* 0x0000007d007d7308 */ /* 0x000e220000000800 */
[----:B------:R-:W-:Y:S01]  /*48b0*/  FADD.FTZ R118, R36, R118 ;  /* 0x0000007624767221 */ /* 0x000fe20000010000 */
[----:B------:R-:W-:Y:S01]  /*48c0*/  FMUL.FTZ R23, R62, R23 ;  /* 0x000000173e177220 */ /* 0x000fe20000410000 */
[----:B------:R-:W-:Y:S01]  /*48d0*/  FFMA.FTZ R44, R43, R33, R44 ;  /* 0x000000212b2c7223 */ /* 0x000fe2000001002c */
[C---:B------:R-:W-:Y:S01]  /*48e0*/  FMUL.FTZ R43, R63.reuse, R34 ;  /* 0x000000223f2b7220 */ /* 0x040fe20000410000 */
[----:B------:R-:W-:Y:S01]  /*48f0*/  FADD.FTZ R118, R118, R33 ;  /* 0x0000002176767221 */ /* 0x000fe20000010000 */
[----:B------:R-:W-:Y:S01]  /*4900*/  FMUL.FTZ R33, R63, R50 ;  /* 0x000000323f217220 */ /* 0x000fe20000410000 */
[----:B------:R-:W-:Y:S01]  /*4910*/  FFMA.FTZ R24, R53, R51, R24 ;  /* 0x0000003335187223 */ /* 0x000fe20000010018 */
[----:B------:R-:W-:Y:S01]  /*4920*/  FFMA.FTZ R44, R42, R43, R44 ;  /* 0x0000002b2a2c7223 */ /* 0x000fe2000001002c */
[----:B------:R-:W-:Y:S01]  /*4930*/  FADD.FTZ R118, R43, R118 ;  /* 0x000000762b767221 */ /* 0x000fe20000010000 */
[----:B------:R-:W-:Y:S01]  /*4940*/  FADD.FTZ R52, R52, R55 ;  /* 0x0000003734347221 */ /* 0x000fe20000010000 */
[----:B------:R-:W-:Y:S01]  /*4950*/  SHF.L.U32 R45, R85, 0x10, RZ ;  /* 0x00000010552d7819 */ /* 0x000fe200000006ff */
[----:B------:R-:W-:Y:S01]  /*4960*/  FFMA.FTZ R44, R41, R23, R44 ;  /* 0x00000017292c7223 */ /* 0x000fe2000001002c */
[----:B------:R-:W-:Y:S01]  /*4970*/  FADD.FTZ R118, R118, R23 ;  /* 0x0000001776767221 */ /* 0x000fe20000010000 */
[----:B------:R-:W-:-:S02]  /*4980*/  FMUL.FTZ R23, R62, R55 ;  /* 0x000000373e177220 */ /* 0x000fc40000410000 */
[----:B------:R-:W-:Y:S01]  /*4990*/  FFMA.FTZ R44, R46, R33, R44 ;  /* 0x000000212e2c7223 */ /* 0x000fe2000001002c */
[----:B0-----:R-:W-:Y:S01]  /*49a0*/  FADD.FTZ R59, R125, 1 ;  /* 0x3f8000007d3b7421 */ /* 0x001fe20000010000 */
[----:B------:R-:W-:Y:S01]  /*49b0*/  SHF.L.U32 R125, R66, 0x10, RZ ;  /* 0x00000010427d7819 */ /* 0x000fe200000006ff */
[----:B------:R-:W-:Y:S01]  /*49c0*/  FADD.FTZ R118, R33, R118 ;  /* 0x0000007621767221 */ /* 0x000fe20000010000 */
[----:B------:R-:W-:Y:S01]  /*49d0*/  FFMA.FTZ R44, R57, R23, R44 ;  /* 0x00000017392c7223 */ /* 0x000fe2000001002c */
[----:B------:R-:W-:Y:S02]  /*49e0*/  FMUL.FTZ R33, R63, R48 ;  /* 0x000000303f217220 */ /* 0x000fe40000410000 */
[----:B------:R-:W0:Y:S01]  /*49f0*/  MUFU.RCP R59, R59 ;  /* 0x0000003b003b7308 */ /* 0x000e220000001000 */
[----:B------:R-:W-:Y:S01]  /*4a00*/  FADD.FTZ R125, -R22, R125 ;  /* 0x0000007d167d7221 */ /* 0x000fe20000010100 */
[----:B------:R-:W-:Y:S01]  /*4a10*/  FADD.FTZ R118, R118, R23 ;  /* 0x0000001776767221 */ /* 0x000fe20000010000 */
[----:B------:R-:W-:Y:S01]  /*4a20*/  FFMA.FTZ R44, R56, R33, R44 ;  /* 0x00000021382c7223 */ /* 0x000fe2000001002c */
[----:B------:R-:W-:Y:S01]  /*4a30*/  FMUL.FTZ R23, R62, R51 ;  /* 0x000000333e177220 */ /* 0x000fe20000410000 */
[----:B------:R-:W-:Y:S01]  /*4a40*/  FADD.FTZ R51, R52, R51 ;  /* 0x0000003334337221 */ /* 0x000fe20000010000 */
[----:B------:R-:W-:-:S02]  /*4a50*/  FADD.FTZ R118, R33, R118 ;  /* 0x0000007621767221 */ /* 0x000fc40000010000 */
[----:B------:R-:W-:Y:S02]  /*4a60*/  FFMA.FTZ R44, R53, R23, R44 ;  /* 0x00000017352c7223 */ /* 0x000fe4000001002c */
[----:B------:R-:W-:Y:S01]  /*4a70*/  FADD.FTZ R118, R118, R23 ;  /* 0x0000001776767221 */ /* 0x000fe20000010000 */
[----:B0-----:R-:W-:Y:S01]  /*4a80*/  FMUL.FTZ R117, R124, R59 ;  /* 0x0000003b7c757220 */ /* 0x001fe20000410000 */
[----:B------:R-:W-:Y:S01]  /*4a90*/  FADD.FTZ R124, -R59, 1 ;  /* 0x3f8000003b7c7421 */ /* 0x000fe20000010100 */
[----:B------:R-:W-:-:S03]  /*4aa0*/  FMUL.FTZ R59, R125, R116 ;  /* 0x000000747d3b7220 */ /* 0x000fc60000410000 */
[----:B------:R-:W-:Y:S01]  /*4ab0*/  FFMA.FTZ R58, R58, R124, 1 ;  /* 0x3f8000003a3a7423 */ /* 0x000fe2000001007c */
[----:B------:R-:W-:-:S03]  /*4ac0*/  FFMA.FTZ R65, R62, R59, R60 ;  /* 0x0000003b3e417223 */ /* 0x000fc6000001003c */
[----:B------:R-:W-:Y:S01]  /*4ad0*/  FMUL.FTZ R58, R117, R58 ;  /* 0x0000003a753a7220 */ /* 0x000fe20000410000 */
[----:B------:R-:W-:-:S03]  /*4ae0*/  FMUL.FTZ R124, R65, -1.4426950216293334961 ;  /* 0xbfb8aa3b417c7820 */ /* 0x000fc60000410000 */
[-C--:B------:R-:W-:Y:S01]  /*4af0*/  FMUL.FTZ R33, R63, R58.reuse ;  /* 0x0000003a3f217220 */ /* 0x080fe20000410000 */
[C---:B------:R-:W-:Y:S01]  /*4b00*/  FFMA.FTZ R47, R54.reuse, R58, R47 ;  /* 0x0000003a362f7223 */ /* 0x040fe2000001002f */
[----:B------:R-:W-:Y:S01]  /*4b10*/  FADD.FTZ R58, R49, R58 ;  /* 0x0000003a313a7221 */ /* 0x000fe20000010000 */
[----:B------:R-:W0:Y:S01]  /*4b20*/  MUFU.EX2 R124, R124 ;  /* 0x0000007c007c7308 */ /* 0x000e220000000800 */
[----:B------:R-:W-:Y:S01]  /*4b30*/  FFMA.FTZ R44, R54, R33, R44 ;  /* 0x00000021362c7223 */ /* 0x000fe2000001002c */
[----:B------:R-:W-:Y:S01]  /*4b40*/  FADD.FTZ R118, R33, R118 ;  /* 0x0000007621767221 */ /* 0x000fe20000010000 */
        /* <DEDUP_REMOVED lines=8> */
[-C--:B------:R-:W-:Y:S01]  /*4bd0*/  FMUL.FTZ R23, R62, R64.reuse ;  /* 0x000000403e177220 */ /* 0x080fe20000410000 */
[----:B------:R-:W-:Y:S01]  /*4be0*/  FFMA.FTZ R24, R59, R64, R24 ;  /* 0x000000403b187223 */ /* 0x000fe20000010018 */
[----:B------:R-:W-:Y:S01]  /*4bf0*/  FMUL.FTZ R124, R65, R116 ;  /* 0x00000074417c7220 */ /* 0x000fe20000410000 */
[----:B------:R-:W-:Y:S01]  /*4c00*/  FADD.FTZ R51, R51, R64 ;  /* 0x0000004033337221 */ /* 0x000fe20000010000 */
[----:B------:R-:W-:Y:S01]  /*4c10*/  FFMA.FTZ R44, R59, R23, R44 ;  /* 0x000000173b2c7223 */ /* 0x000fe2000001002c */
[----:B------:R-:W-:Y:S01]  /*4c20*/  FADD.FTZ R118, R118, R23 ;  /* 0x0000001776767221 */ /* 0x000fe20000010000 */
        /* <DEDUP_REMOVED lines=9> */
[----:B------:R-:W-:Y:S01]  /*4cc0*/  FMUL.FTZ R29, R39, R125 ;  /* 0x0000007d271d7220 */ /* 0x000fe20000410000 */
[----:B------:R-:W-:Y:S01]  /*4cd0*/  SHF.L.U32 R125, R69, 0x10, RZ ;  /* 0x00000010457d7819 */ /* 0x000fe200000006ff */
        /* <DEDUP_REMOVED lines=72> */
[C---:B------:R-:W-:Y:S01]  /*5160*/  FFMA.FTZ R47, R40.reuse, R27, R47 ;  /* 0x0000001b282f7223 */ /* 0x040fe2000001002f */
[----:B------:R-:W-:Y:S02]  /*5170*/  FMUL.FTZ R31, R65, R116 ;  /* 0x00000074411f7220 */ /* 0x000fe40000410000 */
        /* <DEDUP_REMOVED lines=15> */
[----:B------:R-:W-:Y:S02]  /*5270*/  FMUL.FTZ R28, R65, R116 ;  /* 0x00000074411c7220 */ /* 0x000fe40000410000 */
[----:B------:R-:W-:Y:S01]  /*5280*/  FFMA.FTZ R25, R31, R23, R24 ;  /* 0x000000171f197223 */ /* 0x000fe20000010018 */
[----:B------:R-:W-:Y:S01]  /*5290*/  FADD.FTZ R118, R118, R23 ;  /* 0x0000001776767221 */ /* 0x000fe20000010000 */
[----:B------:R-:W-:Y:S01]  /*52a0*/  FFMA.FTZ R37, R63, R28, R61 ;  /* 0x0000001c3f257223 */ /* 0x000fe2000001003d */
[----:B------:R-:W-:Y:S01]  /*52b0*/  FADD.FTZ R24, R58, R27 ;  /* 0x0000001b3a187221 */ /* 0x000fe20000010000 */
[----:B------:R-:W-:-:S02]  /*52c0*/  FADD.FTZ R58, R51, R38 ;  /* 0x00000026333a7221 */ /* 0x000fc40000010000 */
[----:B------:R-:W-:-:S06]  /*52d0*/  FMUL.FTZ R117, R37, -1.4426950216293334961 ;  /* 0xbfb8aa3b25757820 */ /* 0x000fcc0000410000 */
[----:B------:R-:W0:Y:S02]  /*52e0*/  MUFU.EX2 R117, R117 ;  /* 0x0000007500757308 */ /* 0x000e240000000800 */
[----:B0-----:R-:W-:-:S06]  /*52f0*/  FADD.FTZ R65, R117, 1 ;  /* 0x3f80000075417421 */ /* 0x001fcc0000010000 */
[----:B------:R-:W0:Y:S02]  /*5300*/  MUFU.RCP R65, R65 ;  /* 0x0000004100417308 */ /* 0x000e240000001000 */
[----:B0-----:R-:W-:Y:S01]  /*5310*/  FADD.FTZ R125, -R65, 1 ;  /* 0x3f800000417d7421 */ /* 0x001fe20000010100 */
[----:B------:R-:W-:-:S03]  /*5320*/  FMUL.FTZ R45, R45, R65 ;  /* 0x000000412d2d7220 */ /* 0x000fc60000410000 */
[----:B------:R-:W-:-:S04]  /*5330*/  FFMA.FTZ R37, R37, R125, 1 ;  /* 0x3f80000025257423 */ /* 0x000fc8000001007d */
[----:B------:R-:W-:-:S04]  /*5340*/  FMUL.FTZ R37, R45, R37 ;  /* 0x000000252d257220 */ /* 0x000fc80000410000 */
[-C--:B------:R-:W-:Y:S01]  /*5350*/  FMUL.FTZ R29, R63, R37.reuse ;  /* 0x000000253f1d7220 */ /* 0x080fe20000410000 */
[----:B------:R-:W-:Y:S01]  /*5360*/  FFMA.FTZ R57, R28, R37, R47 ;  /* 0x000000251c397223 */ /* 0x000fe2000001002f */
[----:B------:R-:W-:Y:S02]  /*5370*/  FADD.FTZ R59, R24, R37 ;  /* 0x00000025183b7221 */ /* 0x000fe40000010000 */
[----:B------:R-:W-:Y:S01]  /*5380*/  FFMA.FTZ R26, R28, R29, R25 ;  /* 0x0000001d1c1a7223 */ /* 0x000fe20000010019 */
[----:B------:R-:W-:-:S07]  /*5390*/  FADD.FTZ R29, R29, R118 ;  /* 0x000000761d1d7221 */ /* 0x000fce0000010000 */
.L_x_97:
[----:B------:R-:W0:Y:S01]  /*53a0*/  SHFL.DOWN PT, R23, R26, 0x1, 0x1f ;  /* 0x08201f001a177f89 */ /* 0x000e2200000e0000 */
[C---:B------:R-:W-:Y:S01]  /*53b0*/  ISETP.GT.AND P0, PT, R3.reuse, 0x1e, PT ;  /* 0x0000001e0300780c */ /* 0x040fe20003f04270 */
[----:B------:R-:W1:Y:S01]  /*53c0*/  S2UR UR8, SR_CgaCtaId ;  /* 0x00000000000879c3 */ /* 0x000e620000008800 */
[----:B------:R-:W-:Y:S01]  /*53d0*/  UMOV UR5, 0x400 ;  /* 0x0000040000057882 */ /* 0x000fe20000000000 */
[----:B------:R-:W2:Y:S01]  /*53e0*/  SHFL.DOWN PT, R24, R29, 0x1, 0x1f ;  /* 0x08201f001d187f89 */ /* 0x000ea200000e0000 */
[----:B------:R-:W-:Y:S01]  /*53f0*/  UIADD3 UR4, UPT, UPT, UR5, 0x90, URZ ;  /* 0x0000009005047890 */ /* 0x000fe2000fffe0ff */
[C---:B------:R-:W-:Y:S01]  /*5400*/  ISETP.GT.AND P3, PT, R3.reuse, 0xf, PT ;  /* 0x0000000f0300780c */ /* 0x040fe20003f64270 */
[----:B------:R-:W-:Y:S01]  /*5410*/  BSSY.RECONVERGENT B0, `(.L_x_98) ;  /* 0x0000028000007945 */ /* 0x000fe20003800200 */
[----:B------:R-:W3:Y:S01]  /*5420*/  S2R R48, SR_TID.X ;  /* 0x0000000000307919 */ /* 0x000ee20000002100 */
[----:B------:R-:W-:-:S05]  /*5430*/  ISETP.GT.AND P2, PT, R3, 0x17, PT ;  /* 0x000000170300780c */ /* 0x000fca0003f44270 */
[----:B0-----:R-:W-:Y:S01]  /*5440*/  @!P0 FADD.FTZ R26, R23, R26 ;  /* 0x0000001a171a8221 */ /* 0x001fe20000010000 */
[----:B-1----:R-:W-:Y:S01]  /*5450*/  ULEA UR4, UR8, UR4, 0x18 ;  /* 0x0000000408047291 */ /* 0x002fe2000f8ec0ff */
[----:B--2---:R-:W-:-:S03]  /*5460*/  @!P0 FADD.FTZ R29, R24, R29 ;  /* 0x0000001d181d8221 */ /* 0x004fc60000010000 */
[----:B------:R-:W0:Y:S01]  /*5470*/  SHFL.DOWN PT, R23, R26, 0x2, 0x1f ;  /* 0x08401f001a177f89 */ /* 0x000e2200000e0000 */
[----:B------:R-:W-:-:S03]  /*5480*/  ISETP.GT.AND P0, PT, R3, 0x1d, PT ;  /* 0x0000001d0300780c */ /* 0x000fc60003f04270 */
[----:B------:R-:W1:Y:S01]  /*5490*/  SHFL.DOWN PT, R24, R29, 0x2, 0x1f ;  /* 0x08401f001d187f89 */ /* 0x000e6200000e0000 */
[C---:B---3--:R-:W-:Y:S02]  /*54a0*/  LEA R118, R48.reuse, UR4, 0x4 ;  /* 0x0000000430767c11 */ /* 0x048fe4000f8e20ff */
[C---:B------:R-:W-:Y:S02]  /*54b0*/  ISETP.NE.AND P1, PT, R48.reuse, RZ, PT ;  /* 0x000000ff3000720c */ /* 0x040fe40003f25270 */
[----:B------:R-:W-:Y:S01]  /*54c0*/  ISETP.GT.U32.AND P4, PT, R48, 0x1b, PT ;  /* 0x0000001b3000780c */ /* 0x000fe20003f84070 */
[----:B------:R-:W-:Y:S04]  /*54d0*/  STS.128 [R118], R56 ;  /* 0x0000003876007388 */ /* 0x000fe80000000c00 */
[----:B0-----:R-:W-:Y:S01]  /*54e0*/  @!P0 FADD.FTZ R26, R26, R23 ;  /* 0x000000171a1a8221 */ /* 0x001fe20000010000 */
[----:B-1----:R-:W-:-:S04]  /*54f0*/  @!P0 FADD.FTZ R29, R29, R24 ;  /* 0x000000181d1d8221 */ /* 0x002fc80000010000 */
[----:B------:R-:W0:Y:S01]  /*5500*/  SHFL.DOWN PT, R23, R26, 0x4, 0x1f ;  /* 0x08801f001a177f89 */ /* 0x000e2200000e0000 */
[----:B------:R-:W-:-:S03]  /*5510*/  ISETP.GT.AND P0, PT, R3, 0x1b, PT ;  /* 0x0000001b0300780c */ /* 0x000fc60003f04270 */
[----:B------:R-:W1:Y:S10]  /*5520*/  SHFL.DOWN PT, R24, R29, 0x4, 0x1f ;  /* 0x08801f001d187f89 */ /* 0x000e7400000e0000 */
[----:B0-----:R-:W-:-:S02]  /*5530*/  @!P0 FADD.FTZ R26, R26, R23 ;  /* 0x000000171a1a8221 */ /* 0x001fc40000010000 */
[----:B------:R-:W0:Y:S01]  /*5540*/  LDC R23, c[0x0][0x374] ;  /* 0x0000dd00ff177b82 */ /* 0x000e220000000800 */
[----:B-1----:R-:W-:Y:S02]  /*5550*/  @!P0 FADD.FTZ R29, R29, R24 ;  /* 0x000000181d1d8221 */ /* 0x002fe40000010000 */
[----:B------:R-:W1:Y:S04]  /*5560*/  SHFL.DOWN PT, R24, R26, 0x8, 0x1f ;  /* 0x09001f001a187f89 */ /* 0x000e6800000e0000 */
[----:B------:R-:W2:Y:S01]  /*5570*/  SHFL.DOWN PT, R25, R29, 0x8, 0x1f ;  /* 0x09001f001d197f89 */ /* 0x000ea200000e0000 */
[----:B------:R-:W3:Y:S01]  /*5580*/  LDC R117, c[0x0][0x370] ;  /* 0x0000dc00ff757b82 */ /* 0x000ee20000000800 */
[----:B-1----:R-:W-:Y:S01]  /*5590*/  FADD.FTZ R27, R26, R24 ;  /* 0x000000181a1b7221 */ /* 0x002fe20000010000 */
[----:B--2---:R-:W-:-:S04]  /*55a0*/  FADD.FTZ R28, R29, R25 ;  /* 0x000000191d1c7221 */ /* 0x004fc80000010000 */
[----:B------:R-:W-:Y:S02]  /*55b0*/  FSEL R64, R26, R27, P2 ;  /* 0x0000001b1a407208 */ /* 0x000fe40001000000 */
[----:B---3--:R-:W-:Y:S02]  /*55c0*/  ISETP.GE.U32.AND P0, PT, R117, 0x2, PT ;  /* 0x000000027500780c */ /* 0x008fe40003f06070 */
[----:B------:R-:W-:Y:S01]  /*55d0*/  FSEL R65, R29, R28, P2 ;  /* 0x0000001c1d417208 */ /* 0x000fe20001000000 */
[----:B------:R1:W2:Y:S04]  /*55e0*/  SHFL.DOWN PT, R26, R64, 0x10, 0x1f ;  /* 0x0a001f00401a7f89 */ /* 0x0002a800000e0000 */
[----:B------:R1:W3:Y:S01]  /*55f0*/  SHFL.DOWN PT, R25, R65, 0x10, 0x1f ;  /* 0x0a001f0041197f89 */ /* 0x0002e200000e0000 */
[----:B0-----:R-:W-:Y:S05]  /*5600*/  @P3 BRA `(.L_x_99) ;  /* 0x0000000000203947 */ /* 0x001fea0003800000 */
[----:B------:R-:W-:Y:S01]  /*5610*/  ISETP.NE.AND P2, PT, R3, RZ, PT ;  /* 0x000000ff0300720c */ /* 0x000fe20003f45270 */
[----:B-12---:R-:W-:Y:S01]  /*5620*/  FADD.FTZ R64, R27, R26 ;  /* 0x0000001a1b407221 */ /* 0x006fe20000010000 */
[----:B---3--:R-:W-:-:S11]  /*5630*/  FADD.FTZ R65, R28, R25 ;  /* 0x000000191c417221 */ /* 0x008fd60000010000 */
[----:B------:R-:W-:Y:S01]  /*5640*/  VOTEU.ALL UP0, P2 ;  /* 0x0000000000ff7886 */ /* 0x000fe20001000000 */
[----:B------:R-:W-:-:S04]  /*5650*/  @!P2 SHF.R.U32.HI R24, RZ, 0x2, R48 ;  /* 0x00000002ff18a819 */ /* 0x000fc80000011630 */
[----:B------:R-:W-:Y:S01]  /*5660*/  @!UP0 ULEA UR4, UR8, UR5, 0x18 ;  /* 0x0000000508048291 */ /* 0x000fe2000f8ec0ff */
[----:B------:R-:W-:-:S08]  /*5670*/  @!P2 LOP3.LUT R24, R24, 0xf8, RZ, 0xc0, !PT ;  /* 0x000000f81818a812 */ /* 0x000fd000078ec0ff */
[----:B------:R0:W-:Y:S03]  /*5680*/  @!P2 STS.64 [R24+UR4+0x10], R64 ;  /* 0x000010401800a988 */ /* 0x0001e60008000a04 */
.L_x_99:
[----:B------:R-:W-:Y:S05]  /*5690*/  BSYNC.RECONVERGENT B0 ;  /* 0x0000000000007941 */ /* 0x000fea0003800200 */
.L_x_98:
[----:B------:R-:W-:Y:S06]  /*56a0*/  BAR.SYNC.DEFER_BLOCKING 0x0 ;  /* 0x0000000000007b1d */ /* 0x000fec0000010000 */
[----:B------:R-:W-:Y:S04]  /*56b0*/  BSSY.RECONVERGENT B0, `(.L_x_100) ;  /* 0x0000024000007945 */ /* 0x000fe80003800200 */
[----:B------:R-:W-:Y:S05]  /*56c0*/  @P1 BRA `(.L_x_101) ;  /* 0x0000000000881947 */ /* 0x000fea0003800000 */
[----:B------:R-:W-:-:S09]  /*56d0*/  ULEA UR4, UR8, UR5, 0x18 ;  /* 0x0000000508047291 */ /* 0x000fd2000f8ec0ff */
[----:B------:R-:W4:Y:S04]  /*56e0*/  LDS.64 R44, [UR4+0x18] ;  /* 0x00001804ff2c7984 */ /* 0x000f280008000a00 */
[----:B0-23--:R-:W0:Y:S04]  /*56f0*/  LDS.128 R24, [UR4+0x20] ;  /* 0x00002004ff187984 */ /* 0x00de280008000c00 */
[----:B------:R-:W2:Y:S04]  /*5700*/  LDS.128 R40, [UR4+0x30] ;  /* 0x00003004ff287984 */ /* 0x000ea80008000c00 */
[----:B------:R-:W3:Y:S04]  /*5710*/  LDS.128 R36, [UR4+0x40] ;  /* 0x00004004ff247984 */ /* 0x000ee80008000c00 */
[----:B------:R-:W5:Y:S04]  /*5720*/  LDS.128 R32, [UR4+0x50] ;  /* 0x00005004ff207984 */ /* 0x000f680008000c00 */
[----:B------:R-:W1:Y:S01]  /*5730*/  LDS.128 R28, [UR4+0x60] ;  /* 0x00006004ff1c7984 */ /* 0x000e620008000c00 */
[----:B----4-:R-:W-:Y:S01]  /*5740*/  FADD.FTZ R47, R64, R44 ;  /* 0x0000002c402f7221 */ /* 0x010fe20000010000 */
[----:B------:R-:W-:-:S03]  /*5750*/  FADD.FTZ R50, R65, R45 ;  /* 0x0000002d41327221 */ /* 0x000fc60000010000 */
[----:B0-----:R-:W-:Y:S01]  /*5760*/  FADD.FTZ R49, R47, R24 ;  /* 0x000000182f317221 */ /* 0x001fe20000010000 */
[----:B------:R-:W-:Y:S01]  /*5770*/  FADD.FTZ R50, R50, R25 ;  /* 0x0000001932327221 */ /* 0x000fe20000010000 */
[----:B------:R-:W0:Y:S02]  /*5780*/  LDS.128 R44, [UR4+0x70] ;  /* 0x00007004ff2c7984 */ /* 0x000e240008000c00 */
[----:B------:R-:W-:Y:S01]  /*5790*/  FADD.FTZ R49, R49, R26 ;  /* 0x0000001a31317221 */ /* 0x000fe20000010000 */
[----:B------:R-:W-:-:S03]  /*57a0*/  FADD.FTZ R50, R50, R27 ;  /* 0x0000001b32327221 */ /* 0x000fc60000010000 */
[----:B--2---:R-:W-:Y:S01]  /*57b0*/  FADD.FTZ R49, R49, R40 ;  /* 0x0000002831317221 */ /* 0x004fe20000010000 */
[----:B------:R-:W-:-:S03]  /*57c0*/  FADD.FTZ R50, R50, R41 ;  /* 0x0000002932327221 */ /* 0x000fc60000010000 */
[----:B------:R-:W-:Y:S01]  /*57d0*/  FADD.FTZ R49, R49, R42 ;  /* 0x0000002a31317221 */ /* 0x000fe20000010000 */
[----:B------:R-:W-:-:S03]  /*57e0*/  FADD.FTZ R50, R50, R43 ;  /* 0x0000002b32327221 */ /* 0x000fc60000010000 */
[----:B---3--:R-:W-:Y:S01]  /*57f0*/  FADD.FTZ R49, R49, R36 ;  /* 0x0000002431317221 */ /* 0x008fe20000010000 */
[----:B------:R-:W-:-:S03]  /*5800*/  FADD.FTZ R50, R50, R37 ;  /* 0x0000002532327221 */ /* 0x000fc60000010000 */
[----:B------:R-:W-:Y:S01]  /*5810*/  FADD.FTZ R49, R49, R38 ;  /* 0x0000002631317221 */ /* 0x000fe20000010000 */
[----:B------:R-:W-:-:S03]  /*5820*/  FADD.FTZ R50, R50, R39 ;  /* 0x0000002732327221 */ /* 0x000fc60000010000 */
[----:B-----5:R-:W-:Y:S01]  /*5830*/  FADD.FTZ R49, R49, R32 ;  /* 0x0000002031317221 */ /* 0x020fe20000010000 */
        /* <DEDUP_REMOVED lines=11> */
.L_x_101:
[----:B------:R-:W-:Y:S05]  /*58f0*/  BSYNC.RECONVERGENT B0 ;  /* 0x0000000000007941 */ /* 0x000fea0003800200 */
.L_x_100:
[----:B------:R-:W-:Y:S01]  /*5900*/  BAR.SYNC.DEFER_BLOCKING 0x0 ;  /* 0x0000000000007b1d */ /* 0x000fe20000010000 */
[----:B------:R-:W-:-:S05]  /*5910*/  IMAD R119, R119, 0x1c, R48 ;  /* 0x0000001c77777824 */ /* 0x000fca00078e0230 */
[----:B------:R-:W-:Y:S04]  /*5920*/  BSSY.RECONVERGENT B0, `(.L_x_102) ;  /* 0x000004d000007945 */ /* 0x000fe80003800200 */
[----:B------:R-:W-:Y:S05]  /*5930*/  @P4 BRA `(.L_x_103) ;  /* 0x00000004002c4947 */ /* 0x000fea0003800000 */
[----:B------:R-:W4:Y:S04]  /*5940*/  LDS.128 R28, [R118+0x1c0] ;  /* 0x0001c000761c7984 */ /* 0x000f280000000c00 */
[----:B------:R-:W5:Y:S04]  /*5950*/  LDS.128 R32, [R118+0x380] ;  /* 0x0003800076207984 */ /* 0x000f680000000c00 */
[----:B------:R-:W1:Y:S04]  /*5960*/  LDS.128 R48, [R118+0x540] ;  /* 0x0005400076307984 */ /* 0x000e680000000c00 */
[----:B------:R-:W1:Y:S04]  /*5970*/  LDS.128 R36, [R118+0x700] ;  /* 0x0007000076247984 */ /* 0x000e680000000c00 */
[----:B------:R-:W1:Y:S04]  /*5980*/  LDS.128 R40, [R118+0x8c0] ;  /* 0x0008c00076287984 */ /* 0x000e680000000c00 */
[----:B------:R-:W1:Y:S04]  /*5990*/  LDS.128 R44, [R118+0xa80] ;  /* 0x000a8000762c7984 */ /* 0x000e680000000c00 */
[----:B0-23--:R-:W0:Y:S01]  /*59a0*/  LDS.128 R24, [R118+0xc40] ;  /* 0x000c400076187984 */ /* 0x00de220000000c00 */
[----:B----4-:R-:W-:Y:S01]  /*59b0*/  FADD.FTZ R53, R56, R28 ;  /* 0x0000001c38357221 */ /* 0x010fe20000010000 */
[----:B------:R-:W-:Y:S01]  /*59c0*/  FADD.FTZ R28, R57, R29 ;  /* 0x0000001d391c7221 */ /* 0x000fe20000010000 */
[----:B------:R-:W-:Y:S01]  /*59d0*/  FADD.FTZ R29, R58, R30 ;  /* 0x0000001e3a1d7221 */ /* 0x000fe20000010000 */
[----:B------:R-:W-:Y:S01]  /*59e0*/  FADD.FTZ R30, R59, R31 ;  /* 0x0000001f3b1e7221 */ /* 0x000fe20000010000 */
[----:B-----5:R-:W-:Y:S01]  /*59f0*/  FADD.FTZ R53, R53, R32 ;  /* 0x0000002035357221 */ /* 0x020fe20000010000 */
[----:B------:R-:W-:Y:S01]  /*5a00*/  FADD.FTZ R28, R28, R33 ;  /* 0x000000211c1c7221 */ /* 0x000fe20000010000 */
[----:B------:R-:W-:Y:S01]  /*5a10*/  FADD.FTZ R29, R29, R34 ;  /* 0x000000221d1d7221 */ /* 0x000fe20000010000 */
[----:B------:R-:W-:Y:S01]  /*5a20*/  FADD.FTZ R30, R30, R35 ;  /* 0x000000231e1e7221 */ /* 0x000fe20000010000 */
        /* <DEDUP_REMOVED lines=9> */
[----:B------:R-:W2:Y:S01]  /*5ac0*/  LDS.128 R32, [R118+0xfc0] ;  /* 0x000fc00076207984 */ /* 0x000ea20000000c00 */
[----:B------:R-:W-:Y:S01]  /*5ad0*/  FADD.FTZ R50, R36, R41 ;  /* 0x0000002924327221 */ /* 0x000fe20000010000 */
[----:B------:R-:W-:Y:S01]  /*5ae0*/  FADD.FTZ R53, R53, R40 ;  /* 0x0000002835357221 */ /* 0x000fe20000010000 */
[----:B------:R-:W-:Y:S01]  /*5af0*/  FADD.FTZ R49, R49, R42 ;  /* 0x0000002a31317221 */ /* 0x000fe20000010000 */
[----:B------:R-:W3:Y:S01]  /*5b00*/  LDS.128 R36, [R118+0x1180] ;  /* 0x0011800076247984 */ /* 0x000ee20000000c00 */
[----:B------:R-:W-:Y:S01]  /*5b10*/  FADD.FTZ R48, R48, R43 ;  /* 0x0000002b30307221 */ /* 0x000fe20000010000 */
[----:B------:R-:W-:Y:S01]  /*5b20*/  FADD.FTZ R53, R53, R44 ;  /* 0x0000002c35357221 */ /* 0x000fe20000010000 */
[----:B------:R-:W-:Y:S01]  /*5b30*/  FADD.FTZ R50, R50, R45 ;  /* 0x0000002d32327221 */ /* 0x000fe20000010000 */
[----:B------:R-:W4:Y:S01]  /*5b40*/  LDS.128 R40, [R118+0x1340] ;  /* 0x0013400076287984 */ /* 0x000f220000000c00 */
[----:B------:R-:W-:Y:S01]  /*5b50*/  FADD.FTZ R49, R49, R46 ;  /* 0x0000002e31317221 */ /* 0x000fe20000010000 */
[----:B------:R-:W-:Y:S01]  /*5b60*/  FADD.FTZ R124, R48, R47 ;  /* 0x0000002f307c7221 */ /* 0x000fe20000010000 */
[----:B0-----:R-:W-:Y:S01]  /*5b70*/  FADD.FTZ R125, R53, R24 ;  /* 0x00000018357d7221 */ /* 0x001fe20000010000 */
[----:B------:R-:W0:Y:S01]  /*5b80*/  LDS.128 R44, [R118+0x1500] ;  /* 0x00150000762c7984 */ /* 0x000e220000000c00 */
[----:B------:R-:W-:Y:S01]  /*5b90*/  FADD.FTZ R24, R50, R25 ;  /* 0x0000001932187221 */ /* 0x000fe20000010000 */
[----:B------:R-:W-:Y:S01]  /*5ba0*/  FADD.FTZ R25, R49, R26 ;  /* 0x0000001a31197221 */ /* 0x000fe20000010000 */
[----:B------:R-:W-:Y:S01]  /*5bb0*/  FADD.FTZ R124, R124, R27 ;  /* 0x0000001b7c7c7221 */ /* 0x000fe20000010000 */
[----:B------:R-:W5:Y:S04]  /*5bc0*/  LDS.128 R48, [R118+0x16c0] ;  /* 0x0016c00076307984 */ /* 0x000f680000000c00 */
[----:B------:R-:W5:Y:S04]  /*5bd0*/  LDS.128 R52, [R118+0x1880] ;  /* 0x0018800076347984 */ /* 0x000f680000000c00 */
[----:B------:R-:W5:Y:S01]  /*5be0*/  LDS.128 R56, [R118+0x1a40] ;  /* 0x001a400076387984 */ /* 0x000f620000000c00 */
        /* <DEDUP_REMOVED lines=8> */
[----:B---3--:R-:W-:Y:S01]  /*5c70*/  FADD.FTZ R125, R125, R36 ;  /* 0x000000247d7d7221 */ /* 0x008fe20000010000 */
[----:B------:R-:W-:Y:S01]  /*5c80*/  FADD.FTZ R24, R24, R37 ;  /* 0x0000002518187221 */ /* 0x000fe20000010000 */
[----:B------:R-:W-:Y:S01]  /*5c90*/  FADD.FTZ R25, R25, R38 ;  /* 0x0000002619197221 */ /* 0x000fe20000010000 */
[----:B------:R-:W-:Y:S01]  /*5ca0*/  FADD.FTZ R124, R124, R39 ;  /* 0x000000277c7c7221 */ /* 0x000fe20000010000 */
[----:B----4-:R-:W-:Y:S01]  /*5cb0*/  FADD.FTZ R125, R125, R40 ;  /* 0x000000287d7d7221 */ /* 0x010fe20000010000 */
[----:B------:R-:W-:Y:S01]  /*5cc0*/  FADD.FTZ R24, R24, R41 ;  /* 0x0000002918187221 */ /* 0x000fe20000010000 */
[----:B------:R-:W-:Y:S01]  /*5cd0*/  FADD.FTZ R25, R25, R42 ;  /* 0x0000002a19197221 */ /* 0x000fe20000010000 */
[----:B------:R-:W-:Y:S01]  /*5ce0*/  FADD.FTZ R124, R124, R43 ;  /* 0x0000002b7c7c7221 */ /* 0x000fe20000010000 */
[----:B0-----:R-:W-:Y:S01]  /*5cf0*/  FADD.FTZ R125, R125, R44 ;  /* 0x0000002c7d7d7221 */ /* 0x001fe20000010000 */
[----:B------:R-:W-:Y:S01]  /*5d00*/  FADD.FTZ R24, R24, R45 ;  /* 0x0000002d18187221 */ /* 0x000fe20000010000 */
[----:B------:R-:W-:Y:S01]  /*5d10*/  FADD.FTZ R25, R25, R46 ;  /* 0x0000002e19197221 */ /* 0x000fe20000010000 */
[----:B------:R-:W-:Y:S01]  /*5d20*/  FADD.FTZ R124, R124, R47 ;  /* 0x0000002f7c7c7221 */ /* 0x000fe20000010000 */
[----:B-----5:R-:W-:Y:S01]  /*5d30*/  FADD.FTZ R125, R125, R48 ;  /* 0x000000307d7d7221 */ /* 0x020fe20000010000 */
[----:B------:R-:W-:Y:S01]  /*5d40*/  FADD.FTZ R24, R24, R49 ;  /* 0x0000003118187221 */ /* 0x000fe20000010000 */
        /* <DEDUP_REMOVED lines=9> */
[----:B------:R-:W-:-:S07]  /*5de0*/  FADD.FTZ R59, R124, R59 ;  /* 0x0000003b7c3b7221 */ /* 0x000fce0000010000 */
.L_x_103:
[----:B------:R-:W-:Y:S05]  /*5df0*/  BSYNC.RECONVERGENT B0 ;  /* 0x0000000000007941 */ /* 0x000fea0003800200 */
.L_x_102:
[----:B------:R-:W-:Y:S04]  /*5e00*/  BSSY.RECONVERGENT B0, `(.L_x_104) ;  /* 0x000001c000007945 */ /* 0x000fe80003800200 */
[----:B------:R-:W-:Y:S05]  /*5e10*/  @P4 BRA `(.L_x_105) ;  /* 0x0000000000684947 */ /* 0x000fea0003800000 */
[----:B0--3--:R-:W0:Y:S08]  /*5e20*/  LDC.64 R24, c[0x0][0x3f8] ;  /* 0x0000fe00ff187b82 */ /* 0x009e300000000a00 */
[----:B--2---:R-:W2:Y:S01]  /*5e30*/  LDC.64 R26, c[0x0][0x3d8] ;  /* 0x0000f600ff1a7b82 */ /* 0x004ea20000000a00 */
[----:B0-----:R-:W-:Y:S01]  /*5e40*/  IMAD.WIDE.U32 R28, R24, 0x3, RZ ;  /* 0x00000003181c7825 */ /* 0x001fe200078e00ff */
[----:B------:R-:W-:-:S02]  /*5e50*/  LEA R33, R25, R25, 0x1 ;  /* 0x0000001919217211 */ /* 0x000fc400078e08ff */
[----:B------:R-:W-:Y:S02]  /*5e60*/  LEA.HI R35, P2, R25, R24, RZ, 0x1 ;  /* 0x0000001819237211 */ /* 0x000fe400078508ff */
[----:B------:R-:W-:Y:S02]  /*5e70*/  IADD3 R33, PT, PT, R29, R33, RZ ;  /* 0x000000211d217210 */ /* 0x000fe40007ffe0ff */
[----:B------:R-:W-:Y:S01]  /*5e80*/  IADD3.X R30, PT, PT, RZ, R25, RZ, P2, !PT ;  /* 0x00000019ff1e7210 */ /* 0x000fe200017fe4ff */
[----:B--2---:R-:W-:Y:S01]  /*5e90*/  IMAD.WIDE R26, R119, 0x4, R26 ;  /* 0x00000004771a7825 */ /* 0x004fe200078e021a */
[----:B------:R-:W-:Y:S02]  /*5ea0*/  LEA.HI R32, P2, R33, R28, RZ, 0x1 ;  /* 0x0000001c21207211 */ /* 0x000fe400078508ff */
[----:B------:R-:W-:Y:S02]  /*5eb0*/  SHF.L.U32 R29, R35, 0x1, RZ ;  /* 0x00000001231d7819 */ /* 0x000fe400000006ff */
[----:B------:R-:W-:Y:S01]  /*5ec0*/  SHF.L.U32 R31, R32, 0x1, RZ ;  /* 0x00000001201f7819 */ /* 0x000fe200000006ff */
[----:B------:R4:W-:Y:S01]  /*5ed0*/  REDG.E.ADD.F32.FTZ.RN.STRONG.GPU desc[UR6][R26.64], R56 ;  /* 0x000000381a0079a6 */ /* 0x0009e2000c12f306 */
[----:B------:R-:W-:-:S02]  /*5ee0*/  LOP3.LUT R29, R29, 0xfffffffc, RZ, 0xc0, !PT ;  /* 0xfffffffc1d1d7812 */ /* 0x000fc400078ec0ff */
[----:B------:R-:W-:Y:S02]  /*5ef0*/  LEA R28, P3, R24, R26, 0x2 ;  /* 0x0000001a181c7211 */ /* 0x000fe400078610ff */
[----:B------:R-:W-:Y:S02]  /*5f00*/  IADD3.X R33, PT, PT, RZ, R33, RZ, P2, !PT ;  /* 0x00000021ff217210 */ /* 0x000fe400017fe4ff */
[----:B------:R-:W-:Y:S02]  /*5f10*/  LOP3.LUT R31, R31, 0xfffffffc, RZ, 0xc0, !PT ;  /* 0xfffffffc1f1f7812 */ /* 0x000fe400078ec0ff */
[----:B------:R-:W-:Y:S02]  /*5f20*/  SHF.L.U64.HI R35, R35, 0x1, R30 ;  /* 0x0000000123237819 */ /* 0x000fe4000001021e */
[----:B------:R-:W-:Y:S02]  /*5f30*/  IADD3 R30, P2, PT, R26, R29, RZ ;  /* 0x0000001d1a1e7210 */ /* 0x000fe40007f5e0ff */
[----:B------:R-:W-:-:S02]  /*5f40*/  LEA.HI.X R29, R24, R27, R25, 0x2, P3 ;  /* 0x0000001b181d7211 */ /* 0x000fc400018f1419 */
[----:B------:R-:W-:Y:S02]  /*5f50*/  SHF.L.U64.HI R25, R32, 0x1, R33 ;  /* 0x0000000120197819 */ /* 0x000fe40000010221 */
[----:B------:R-:W-:Y:S02]  /*5f60*/  IADD3 R24, P3, PT, R26, R31, RZ ;  /* 0x0000001f1a187210 */ /* 0x000fe40007f7e0ff */
[C---:B------:R-:W-:Y:S02]  /*5f70*/  IADD3.X R31, PT, PT, R27.reuse, R35, RZ, P2, !PT ;  /* 0x000000231b1f7210 */ /* 0x040fe400017fe4ff */
[----:B------:R-:W-:-:S03]  /*5f80*/  IADD3.X R25, PT, PT, R27, R25, RZ, P3, !PT ;  /* 0x000000191b197210 */ /* 0x000fc60001ffe4ff */
[----:B------:R4:W-:Y:S04]  /*5f90*/  REDG.E.ADD.F32.FTZ.RN.STRONG.GPU desc[UR6][R30.64], R57 ;  /* 0x000000391e0079a6 */ /* 0x0009e8000c12f306 */
[----:B------:R4:W-:Y:S04]  /*5fa0*/  REDG.E.ADD.F32.FTZ.RN.STRONG.GPU desc[UR6][R28.64], R58 ;  /* 0x0000003a1c0079a6 */ /* 0x0009e8000c12f306 */
[----:B------:R4:W-:Y:S02]  /*5fb0*/  REDG.E.ADD.F32.FTZ.RN.STRONG.GPU desc[UR6][R24.64], R59 ;  /* 0x0000003b180079a6 */ /* 0x0009e4000c12f306 */
.L_x_105:
[----:B------:R-:W-:Y:S05]  /*5fc0*/  BSYNC.RECONVERGENT B0 ;  /* 0x0000000000007941 */ /* 0x000fea0003800200 */
.L_x_104:
[----:B------:R-:W-:Y:S05]  /*5fd0*/  @!P0 BRA `(.L_x_106) ;  /* 0x0000000800948947 */ /* 0x000fea0003800000 */
[----:B------:R-:W5:Y:S01]  /*5fe0*/  LDC.64 R36, c[0x0][0x3d0] ;  /* 0x0000f400ff247b82 */ /* 0x000f620000000a00 */
[----:B------:R-:W1:Y:S01]  /*5ff0*/  S2R R38, SR_CTAID.Y ;  /* 0x0000000000267919 */ /* 0x000e620000002600 */
[----:B0---4-:R-:W-:Y:S02]  /*6000*/  LOP3.LUT R24, R80, 0x1, RZ, 0xc0, !PT ;  /* 0x0000000150187812 */ /* 0x011fe400078ec0ff */
[----:B------:R-:W-:-:S03]  /*6010*/  ISETP.GE.U32.AND P2, PT, R117, 0x8, PT ;  /* 0x000000087500780c */ /* 0x000fc60003f46070 */
[----:B------:R-:W-:-:S04]  /*6020*/  IMAD R27, R24, R23, RZ ;  /* 0x00000017181b7224 */ /* 0x000fc800078e02ff */
[----:B------:R-:W-:-:S05]  /*6030*/  IMAD R24, R27, R117, RZ ;  /* 0x000000751b187224 */ /* 0x000fca00078e02ff */
[----:B---3--:R-:W-:-:S05]  /*6040*/  SHF.L.U32 R25, R24, 0x1, RZ ;  /* 0x0000000118197819 */ /* 0x008fca00000006ff */
[----:B-----5:R-:W-:Y:S01]  /*6050*/  IMAD.WIDE R36, R25, 0x4, R36 ;  /* 0x0000000419247825 */ /* 0x020fe200078e0224 */
[----:B-1----:R-:W-:Y:S06]  /*6060*/  @P1 BRA `(.L_x_107) ;  /* 0x0000000000501947 */ /* 0x002fec0003800000 */
[----:B------:R-:W0:Y:S01]  /*6070*/  LDC.64 R24, c[0x0][0x3c8] ;  /* 0x0000f200ff187b82 */ /* 0x000e220000000a00 */
[----:B------:R-:W-:Y:S01]  /*6080*/  LOP3.LUT P0, R28, R80, 0x2, RZ, 0xc0, !PT ;  /* 0x00000002501c7812 */ /* 0x000fe2000780c0ff */
[----:B------:R-:W-:Y:S01]  /*6090*/  IMAD R29, R0, R23, R38 ;  /* 0x00000017001d7224 */ /* 0x000fe200078e0226 */
[----:B------:R-:W-:Y:S02]  /*60a0*/  IADD3 R27, PT, PT, R27, R38, RZ ;  /* 0x000000261b1b7210 */ /* 0x000fe40007ffe0ff */
[----:B------:R-:W-:-:S04]  /*60b0*/  SEL R31, R117, RZ, !P0 ;  /* 0x000000ff751f7207 */ /* 0x000fc80004000000 */
[----:B------:R-:W-:Y:S01]  /*60c0*/  ISETP.NE.AND P0, PT, R31, -0x1, PT ;  /* 0xffffffff1f00780c */ /* 0x000fe20003f05270 */
[----:B0-----:R-:W-:-:S04]  /*60d0*/  IMAD.WIDE.U32 R24, R27, 0x4, R24 ;  /* 0x000000041b187825 */ /* 0x001fc800078e0018 */
[----:B--2---:R-:W-:Y:S01]  /*60e0*/  IMAD.WIDE.U32 R26, R29, 0x8, R36 ;  /* 0x000000081d1a7825 */ /* 0x004fe200078e0024 */
[----:B------:R-:W-:-:S04]  /*60f0*/  IADD3 R29, PT, PT, -R28, 0x1, RZ ;  /* 0x000000011c1d7810 */ /* 0x000fc80007ffe1ff */
[----:B------:R0:W-:Y:S01]  /*6100*/  STG.E.64 desc[UR6][R26.64], R64 ;  /* 0x000000401a007986 */ /* 0x0001e2000c101b06 */
[----:B------:R-:W-:Y:S06]  /*6110*/  MEMBAR.ALL.GPU ;  /* 0x0000000000007992 */ /* 0x000fec000000a000 */
[----:B------:R-:W-:-:S00]  /*6120*/  ERRBAR ;  /* 0x00000000000079ab */ /* 0x000fc00000000000 */
[----:B------:R-:W-:Y:S06]  /*6130*/  CGAERRBAR ;  /* 0x00000000000075ab */ /* 0x000fec0000000000 */
[----:B------:R0:W-:Y:S01]  /*6140*/  REDG.E.ADD.S32.STRONG.GPU desc[UR6][R24.64], R29 ;  /* 0x0000001d1800798e */ /* 0x0001e2000c12e306 */
[----:B------:R-:W-:Y:S05]  /*6150*/  @!P0 BRA `(.L_x_107) ;  /* 0x0000000000148947 */ /* 0x000fea0003800000 */
.L_x_108:
[----:B0-----:R-:W2:Y:S04]  /*6160*/  LDG.E.STRONG.GPU R26, desc[UR6][R24.64] ;  /* 0x00000006181a7981 */ /* 0x001ea8000c1ef900 */
[----:B--2---:R-:W-:Y:S01]  /*6170*/  CCTL.IVALL ;  /* 0x00000000ff00798f */ /* 0x004fe20002000000 */
[----:B------:R-:W-:Y:S05]  /*6180*/  YIELD ;  /* 0x0000000000007946 */ /* 0x000fea0003800000 */
[----:B------:R-:W-:-:S13]  /*6190*/  ISETP.NE.AND P0, PT, R26, R31, PT ;  /* 0x0000001f1a00720c */ /* 0x000fda0003f05270 */
[----:B------:R-:W-:Y:S05]  /*61a0*/  @P0 BRA `(.L_x_108) ;  /* 0xfffffffc00ec0947 */ /* 0x000fea000383ffff */
.L_x_107:
[----:B------:R-:W-:Y:S05]  /*61b0*/  WARPSYNC.ALL ;  /* 0x0000000000007948 */ /* 0x000fea0003800000 */
[----:B------:R-:W-:Y:S01]  /*61c0*/  BAR.SYNC.DEFER_BLOCKING 0x0 ;  /* 0x0000000000007b1d */ /* 0x000fe20000010000 */
[----:B------:R-:W-:-:S05]  /*61d0*/  MOV R43, RZ ;  /* 0x000000ff002b7202 */ /* 0x000fca0000000f00 */
[----:B------:R-:W-:Y:S05]  /*61e0*/  @!P2 BRA `(.L_x_109) ;  /* 0x000000040018a947 */ /* 0x000fea0003800000 */
[CC--:B------:R-:W-:Y:S01]  /*61f0*/  LEA R47, R23.reuse, R38.reuse, 0x1 ;  /* 0x00000026172f7211 */ /* 0x0c0fe200078e08ff */
[C-C-:B------:R-:W-:Y:S01]  /*6200*/  IMAD R39, R23.reuse, 0x3, R38.reuse ;  /* 0x0000000317277824 */ /* 0x140fe200078e0226 */
[CC--:B------:R-:W-:Y:S01]  /*6210*/  LEA R42, R23.reuse, R38.reuse, 0x2 ;  /* 0x00000026172a7211 */ /* 0x0c0fe200078e10ff */
[C-C-:B------:R-:W-:Y:S01]  /*6220*/  IMAD R44, R23.reuse, 0x7, R38.reuse ;  /* 0x00000007172c7824 */ /* 0x140fe200078e0226 */
[----:B------:R-:W-:Y:S01]  /*6230*/  IADD3 R49, PT, PT, R38, R23, RZ ;  /* 0x0000001726317210 */ /* 0x000fe20007ffe0ff */
[C-C-:B------:R-:W-:Y:S01]  /*6240*/  IMAD R46, R23.reuse, 0x6, R38.reuse ;  /* 0x00000006172e7824 */ /* 0x140fe200078e0226 */
[----:B------:R-:W-:Y:S01]  /*6250*/  IADD3 R50, PT, PT, -R0, RZ, RZ ;  /* 0x000000ff00327210 */ /* 0x000fe20007ffe1ff */
[----:B------:R-:W-:Y:S01]  /*6260*/  IMAD R45, R23, 0x5, R38 ;  /* 0x00000005172d7824 */ /* 0x000fe200078e0226 */
[----:B------:R-:W-:Y:S01]  /*6270*/  MOV R48, R38 ;  /* 0x0000002600307202 */ /* 0x000fe20000000f00 */
[----:B------:R-:W-:Y:S01]  /*6280*/  UMOV UR4, URZ ;  /* 0x000000ff00047c82 */ /* 0x000fe20008000000 */
[----:B------:R-:W-:-:S07]  /*6290*/  LOP3.LUT R43, R117, 0x7ffffff8, RZ, 0xc0, !PT ;  /* 0x7ffffff8752b7812 */ /* 0x000fce00078ec0ff */
.L_x_110:
[----:B------:R-:W-:Y:S01]  /*62a0*/  ISETP.EQ.OR P5, PT, R50, RZ, P1 ;  /* 0x000000ff3200720c */ /* 0x000fe20000fa2670 */
[----:B------:R-:W-:-:S06]  /*62b0*/  UIADD3 UR5, UPT, UPT, UR4, 0x1, URZ ;  /* 0x0000000104057890 */ /* 0x000fcc000fffe0ff */
[----:B------:R-:W-:-:S06]  /*62c0*/  ISETP.EQ.OR P0, PT, R0, UR5, P1 ;  /* 0x0000000500007c0c */ /* 0x000fcc0008f02670 */
[----:B0-----:R-:W-:-:S06]  /*62d0*/  @!P5 IMAD.WIDE.U32 R24, R48, 0x8, R36 ;  /* 0x000000083018d825 */ /* 0x001fcc00078e0024 */
[----:B------:R-:W3:Y:S01]  /*62e0*/  @!P5 LDG.E.64 R24, desc[UR6][R24.64] ;  /* 0x000000061818d981 */ /* 0x000ee2000c1e1b00 */
[----:B--2---:R-:W-:-:S06]  /*62f0*/  @!P0 IMAD.WIDE.U32 R26, R49, 0x8, R36 ;  /* 0x00000008311a8825 */ /* 0x004fcc00078e0024 */
[----:B------:R-:W2:Y:S01]  /*6300*/  @!P0 LDG.E.64 R26, desc[UR6][R26.64] ;  /* 0x000000061a1a8981 */ /* 0x000ea2000c1e1b00 */
[----:B------:R-:W-:Y:S02]  /*6310*/  UIADD3 UR5, UPT, UPT, UR4, 0x2, URZ ;  /* 0x0000000204057890 */ /* 0x000fe4000fffe0ff */
[----:B------:R-:W-:-:S04]  /*6320*/  UIADD3 UR8, UPT, UPT, UR4, 0x3, URZ ;  /* 0x0000000304087890 */ /* 0x000fc8000fffe0ff */
[C---:B------:R-:W-:Y:S01]  /*6330*/  ISETP.EQ.OR P2, PT, R0.reuse, UR5, P1 ;  /* 0x0000000500007c0c */ /* 0x040fe20008f42670 */
[----:B------:R-:W-:Y:S01]  /*6340*/  UIADD3 UR5, UPT, UPT, UR4, 0x4, URZ ;  /* 0x0000000404057890 */ /* 0x000fe2000fffe0ff */
[----:B------:R-:W-:Y:S01]  /*6350*/  ISETP.EQ.OR P3, PT, R0, UR8, P1 ;  /* 0x0000000800007c0c */ /* 0x000fe20008f62670 */
[----:B------:R-:W-:-:S04]  /*6360*/  UIADD3 UR8, UPT, UPT, UR4, 0x5, URZ ;  /* 0x0000000504087890 */ /* 0x000fc8000fffe0ff */
[C---:B------:R-:W-:Y:S01]  /*6370*/  ISETP.EQ.OR P4, PT, R0.reuse, UR5, P1 ;  /* 0x0000000500007c0c */ /* 0x040fe20008f82670 */
[----:B------:R-:W-:Y:S01]  /*6380*/  UIADD3 UR5, UPT, UPT, UR4, 0x6, URZ ;  /* 0x0000000604057890 */ /* 0x000fe2000fffe0ff */
[----:B------:R-:W-:Y:S01]  /*6390*/  ISETP.EQ.OR P6, PT, R0, UR8, P1 ;  /* 0x0000000800007c0c */ /* 0x000fe20008fc2670 */
[----:B------:R-:W-:-:S05]  /*63a0*/  UIADD3 UR8, UPT, UPT, UR4, 0x7, URZ ;  /* 0x0000000704087890 */ /* 0x000fca000fffe0ff */
[----:B------:R-:W-:-:S05]  /*63b0*/  @!P3 IMAD.WIDE.U32 R40, R39, 0x8, R36 ;  /* 0x000000082728b825 */ /* 0x000fca00078e0024 */
[----:B------:R-:W-:-:S04]  /*63c0*/  @!P4 IMAD.WIDE.U32 R28, R42, 0x8, R36 ;  /* 0x000000082a1cc825 */ /* 0x000fc800078e0024 */
[----:B------:R-:W-:Y:S02]  /*63d0*/  @!P6 IMAD.WIDE.U32 R30, R45, 0x8, R36 ;  /* 0x000000082d1ee825 */ /* 0x000fe400078e0024 */
[----:B------:R-:W4:Y:S04]  /*63e0*/  @!P4 LDG.E.64 R28, desc[UR6][R28.64] ;  /* 0x000000061c1cc981 */ /* 0x000f28000c1e1b00 */
[----:B------:R-:W5:Y:S01]  /*63f0*/  @!P6 LDG.E.64 R30, desc[UR6][R30.64] ;  /* 0x000000061e1ee981 */ /* 0x000f62000c1e1b00 */
[----:B---3--:R-:W-:Y:S01]  /*6400*/  @!P5 FADD.FTZ R64, R64, R24 ;  /* 0x000000184040d221 */ /* 0x008fe20000010000 */
[----:B------:R-:W-:Y:S01]  /*6410*/  @!P5 FADD.FTZ R65, R65, R25 ;  /* 0x000000194141d221 */ /* 0x000fe20000010000 */
[----:B------:R-:W-:Y:S01]  /*6420*/  @!P2 IMAD.WIDE.U32 R24, R47, 0x8, R36 ;  /* 0x000000082f18a825 */ /* 0x000fe200078e0024 */
[----:B------:R-:W-:-:S03]  /*6430*/  ISETP.EQ.OR P5, PT, R0, UR5, P1 ;  /* 0x0000000500007c0c */ /* 0x000fc60008fa2670 */
[----:B--2---:R-:W-:Y:S02]  /*6440*/  @!P0 FADD.FTZ R64, R64, R26 ;  /* 0x0000001a40408221 */ /* 0x004fe40000010000 */
[----:B------:R-:W2:Y:S01]  /*6450*/  @!P2 LDG.E.64 R24, desc[UR6][R24.64] ;  /* 0x000000061818a981 */ /* 0x000ea2000c1e1b00 */
[----:B------:R-:W-:Y:S01]  /*6460*/  @!P0 FADD.FTZ R65, R65, R27 ;  /* 0x0000001b41418221 */ /* 0x000fe20000010000 */
[----:B------:R-:W-:Y:S02]  /*6470*/  ISETP.EQ.OR P0, PT, R0, UR8, P1 ;  /* 0x0000000800007c0c */ /* 0x000fe40008f02670 */
[----:B------:R-:W3:Y:S04]  /*6480*/  @!P3 LDG.E.64 R26, desc[UR6][R40.64] ;  /* 0x00000006281ab981 */ /* 0x000ee8000c1e1b00 */
[----:B------:R-:W-:-:S06]  /*6490*/  @!P5 IMAD.WIDE.U32 R32, R46, 0x8, R36 ;  /* 0x000000082e20d825 */ /* 0x000fcc00078e0024 */
[----:B------:R-:W5:Y:S01]  /*64a0*/  @!P5 LDG.E.64 R32, desc[UR6][R32.64] ;  /* 0x000000062020d981 */ /* 0x000f62000c1e1b00 */
[----:B------:R-:W-:-:S06]  /*64b0*/  @!P0 IMAD.WIDE.U32 R34, R44, 0x8, R36 ;  /* 0x000000082c228825 */ /* 0x000fcc00078e0024 */
[----:B------:R-:W5:Y:S01]  /*64c0*/  @!P0 LDG.E.64 R34, desc[UR6][R34.64] ;  /* 0x0000000622228981 */ /* 0x000f62000c1e1b00 */
[----:B------:R-:W-:Y:S01]  /*64d0*/  UIADD3 UR4, UPT, UPT, UR4, 0x8, URZ ;  /* 0x0000000804047890 */ /* 0x000fe2000fffe0ff */
[----:B------:R-:W-:Y:S02]  /*64e0*/  IADD3 R50, PT, PT, R50, 0x8, RZ ;  /* 0x0000000832327810 */ /* 0x000fe40007ffe0ff */
        /* <DEDUP_REMOVED lines=9> */
[----:B------:R-:W-:-:S03]  /*6580*/  @!P2 FADD.FTZ R65, R65, R25 ;  /* 0x000000194141a221 */ /* 0x000fc60000010000 */
[----:B---3--:R-:W-:Y:S01]  /*6590*/  @!P3 FADD.FTZ R64, R64, R26 ;  /* 0x0000001a4040b221 */ /* 0x008fe20000010000 */
[----:B------:R-:W-:-:S03]  /*65a0*/  @!P3 FADD.FTZ R65, R65, R27 ;  /* 0x0000001b4141b221 */ /* 0x000fc60000010000 */
[----:B----4-:R-:W-:Y:S01]  /*65b0*/  @!P4 FADD.FTZ R64, R64, R28 ;  /* 0x0000001c4040c221 */ /* 0x010fe20000010000 */
[----:B------:R-:W-:-:S03]  /*65c0*/  @!P4 FADD.FTZ R65, R65, R29 ;  /* 0x0000001d4141c221 */ /* 0x000fc60000010000 */
[----:B-----5:R-:W-:Y:S01]  /*65d0*/  @!P6 FADD.FTZ R64, R64, R30 ;  /* 0x0000001e4040e221 */ /* 0x020fe20000010000 */
[----:B------:R-:W-:-:S03]  /*65e0*/  @!P6 FADD.FTZ R65, R65, R31 ;  /* 0x0000001f4141e221 */ /* 0x000fc60000010000 */
[----:B------:R-:W-:Y:S01]  /*65f0*/  @!P5 FADD.FTZ R64, R64, R32 ;  /* 0x000000204040d221 */ /* 0x000fe20000010000 */
[----:B------:R-:W-:-:S03]  /*6600*/  @!P5 FADD.FTZ R65, R65, R33 ;  /* 0x000000214141d221 */ /* 0x000fc60000010000 */
[----:B------:R-:W-:Y:S01]  /*6610*/  @!P0 FADD.FTZ R64, R64, R34 ;  /* 0x0000002240408221 */ /* 0x000fe20000010000 */
[----:B------:R-:W-:Y:S01]  /*6620*/  @!P0 FADD.FTZ R65, R65, R35 ;  /* 0x0000002341418221 */ /* 0x000fe20000010000 */
[----:B------:R-:W-:-:S13]  /*6630*/  ISETP.NE.AND P0, PT, R43, UR4, PT ;  /* 0x000000042b007c0c */ /* 0x000fda000bf05270 */
[----:B------:R-:W-:Y:S05]  /*6640*/  @P0 BRA `(.L_x_110) ;  /* 0xfffffffc00140947 */ /* 0x000fea000383ffff */
.L_x_109:
[----:B0-----:R-:W-:-:S13]  /*6650*/  LOP3.LUT P0, R24, R117, 0x7, RZ, 0xc0, !PT ;  /* 0x0000000775187812 */ /* 0x001fda000780c0ff */
[----:B------:R-:W-:Y:S05]  /*6660*/  @!P0 BRA `(.L_x_106) ;  /* 0x0000000000f08947 */ /* 0x000fea0003800000 */
[----:B------:R-:W-:Y:S02]  /*6670*/  IADD3 R24, PT, PT, R24, -0x1, RZ ;  /* 0xffffffff18187810 */ /* 0x000fe40007ffe0ff */
[----:B------:R-:W-:Y:S02]  /*6680*/  LOP3.LUT P5, R32, R117, 0x3, RZ, 0xc0, !PT ;  /* 0x0000000375207812 */ /* 0x000fe400078ac0ff */
[----:B------:R-:W-:-:S13]  /*6690*/  ISETP.GE.U32.AND P0, PT, R24, 0x3, PT ;  /* 0x000000031800780c */ /* 0x000fda0003f06070 */
[----:B------:R-:W-:Y:S05]  /*66a0*/  @!P0 BRA `(.L_x_111) ;  /* 0x0000000000708947 */ /* 0x000fea0003800000 */
[C---:B------:R-:W-:Y:S02]  /*66b0*/  IADD3 R27, PT, PT, R43.reuse, 0x1, RZ ;  /* 0x000000012b1b7810 */ /* 0x040fe40007ffe0ff */
[CC--:B------:R-:W-:Y:S02]  /*66c0*/  ISETP.EQ.OR P0, PT, R43.reuse, R0.reuse, P1 ;  /* 0x000000002b00720c */ /* 0x0c0fe40000f02670 */
[----:B------:R-:W-:Y:S02]  /*66d0*/  IADD3 R29, PT, PT, R43, 0x2, RZ ;  /* 0x000000022b1d7810 */ /* 0x000fe40007ffe0ff */
[-C--:B------:R-:W-:Y:S02]  /*66e0*/  ISETP.EQ.OR P2, PT, R27, R0.reuse, P1 ;  /* 0x000000001b00720c */ /* 0x080fe40000f42670 */
[----:B------:R-:W-:Y:S02]  /*66f0*/  IADD3 R31, PT, PT, R43, 0x3, RZ ;  /* 0x000000032b1f7810 */ /* 0x000fe40007ffe0ff */
[----:B------:R-:W-:-:S02]  /*6700*/  ISETP.EQ.OR P3, PT, R29, R0, P1 ;  /* 0x000000001d00720c */ /* 0x000fc40000f62670 */
[----:B------:R-:W-:-:S03]  /*6710*/  ISETP.EQ.OR P4, PT, R31, R0, P1 ;  /* 0x000000001f00720c */ /* 0x000fc60000f82670 */
[----:B------:R-:W-:-:S04]  /*6720*/  @!P0 IMAD R25, R43, R23, R38 ;  /* 0x000000172b198224 */ /* 0x000fc800078e0226 */
[----:B------:R-:W-:Y:S02]  /*6730*/  @!P2 IMAD R27, R27, R23, R38 ;  /* 0x000000171b1ba224 */ /* 0x000fe400078e0226 */
[----:B------:R-:W-:-:S04]  /*6740*/  @!P0 IMAD.WIDE.U32 R24, R25, 0x8, R36 ;  /* 0x0000000819188825 */ /* 0x000fc800078e0024 */
[-C--:B------:R-:W-:Y:S02]  /*6750*/  @!P3 IMAD R29, R29, R23.reuse, R38 ;  /* 0x000000171d1db224 */ /* 0x080fe400078e0226 */
[----:B--2---:R-:W-:Y:S01]  /*6760*/  @!P2 IMAD.WIDE.U32 R26, R27, 0x8, R36 ;  /* 0x000000081b1aa825 */ /* 0x004fe200078e0024 */
[----:B------:R-:W2:Y:S03]  /*6770*/  @!P0 LDG.E.64 R24, desc[UR6][R24.64] ;  /* 0x0000000618188981 */ /* 0x000ea6000c1e1b00 */
[----:B------:R-:W-:Y:S02]  /*6780*/  @!P4 IMAD R31, R31, R23, R38 ;  /* 0x000000171f1fc224 */ /* 0x000fe400078e0226 */
[--C-:B------:R-:W-:Y:S01]  /*6790*/  @!P3 IMAD.WIDE.U32 R28, R29, 0x8, R36.reuse ;  /* 0x000000081d1cb825 */ /* 0x100fe200078e0024 */
[----:B------:R-:W3:Y:S03]  /*67a0*/  @!P2 LDG.E.64 R26, desc[UR6][R26.64] ;  /* 0x000000061a1aa981 */ /* 0x000ee6000c1e1b00 */
[----:B------:R-:W-:-:S02]  /*67b0*/  @!P4 IMAD.WIDE.U32 R30, R31, 0x8, R36 ;  /* 0x000000081f1ec825 */ /* 0x000fc400078e0024 */
[----:B------:R-:W4:Y:S04]  /*67c0*/  @!P3 LDG.E.64 R28, desc[UR6][R28.64] ;  /* 0x000000061c1cb981 */ /* 0x000f28000c1e1b00 */
[----:B------:R-:W5:Y:S01]  /*67d0*/  @!P4 LDG.E.64 R30, desc[UR6][R30.64] ;  /* 0x000000061e1ec981 */ /* 0x000f62000c1e1b00 */
[----:B------:R-:W-:Y:S01]  /*67e0*/  IADD3 R43, PT, PT, R43, 0x4, RZ ;  /* 0x000000042b2b7810 */ /* 0x000fe20007ffe0ff */
[----:B--2---:R-:W-:Y:S01]  /*67f0*/  @!P0 FADD.FTZ R64, R64, R24 ;  /* 0x0000001840408221 */ /* 0x004fe20000010000 */
[----:B------:R-:W-:-:S03]  /*6800*/  @!P0 FADD.FTZ R65, R65, R25 ;  /* 0x0000001941418221 */ /* 0x000fc60000010000 */
[----:B---3--:R-:W-:Y:S01]  /*6810*/  @!P2 FADD.FTZ R64, R64, R26 ;  /* 0x0000001a4040a221 */ /* 0x008fe20000010000 */
[----:B------:R-:W-:-:S03]  /*6820*/  @!P2 FADD.FTZ R65, R65, R27 ;  /* 0x0000001b4141a221 */ /* 0x000fc60000010000 */
[----:B----4-:R-:W-:Y:S01]  /*6830*/  @!P3 FADD.FTZ R64, R64, R28 ;  /* 0x0000001c4040b221 */ /* 0x010fe20000010000 */
[----:B------:R-:W-:-:S03]  /*6840*/  @!P3 FADD.FTZ R65, R65, R29 ;  /* 0x0000001d4141b221 */ /* 0x000fc60000010000 */
[----:B-----5:R-:W-:Y:S01]  /*6850*/  @!P4 FADD.FTZ R64, R64, R30 ;  /* 0x0000001e4040c221 */ /* 0x020fe20000010000 */
[----:B------:R-:W-:-:S07]  /*6860*/  @!P4 FADD.FTZ R65, R65, R31 ;  /* 0x0000001f4141c221 */ /* 0x000fce0000010000 */
.L_x_111:
[----:B------:R-:W-:Y:S05]  /*6870*/  @!P5 BRA `(.L_x_106) ;  /* 0x00000000006cd947 */ /* 0x000fea0003800000 */
[----:B------:R-:W-:Y:S02]  /*6880*/  ISETP.NE.AND P0, PT, R32, 0x1, PT ;  /* 0x000000012000780c */ /* 0x000fe40003f05270 */
[----:B------:R-:W-:-:S11]  /*6890*/  LOP3.LUT R117, R117, 0x1, RZ, 0xc0, !PT ;  /* 0x0000000175757812 */ /* 0x000fd600078ec0ff */
[----:B------:R-:W-:Y:S05]  /*68a0*/  @!P0 BRA `(.L_x_112) ;  /* 0x0000000000388947 */ /* 0x000fea0003800000 */
[C---:B------:R-:W-:Y:S02]  /*68b0*/  IADD3 R27, PT, PT, R43.reuse, 0x1, RZ ;  /* 0x000000012b1b7810 */ /* 0x040fe40007ffe0ff */
[-C--:B------:R-:W-:Y:S02]  /*68c0*/  ISETP.EQ.OR P2, PT, R43, R0.reuse, P1 ;  /* 0x000000002b00720c */ /* 0x080fe40000f42670 */
[----:B------:R-:W-:-:S11]  /*68d0*/  ISETP.EQ.OR P0, PT, R27, R0, P1 ;  /* 0x000000001b00720c */ /* 0x000fd60000f02670 */
[-CC-:B------:R-:W-:Y:S02]  /*68e0*/  @!P2 IMAD R25, R43, R23.reuse, R38.reuse ;  /* 0x000000172b19a224 */ /* 0x180fe400078e0226 */
[----:B------:R-:W-:Y:S02]  /*68f0*/  @!P0 IMAD R27, R27, R23, R38 ;  /* 0x000000171b1b8224 */ /* 0x000fe400078e0226 */
[----:B------:R-:W-:-:S04]  /*6900*/  @!P2 IMAD.WIDE.U32 R24, R25, 0x8, R36 ;  /* 0x000000081918a825 */ /* 0x000fc800078e0024 */
[----:B--2---:R-:W-:Y:S02]  /*6910*/  @!P0 IMAD.WIDE.U32 R26, R27, 0x8, R36 ;  /* 0x000000081b1a8825 */ /* 0x004fe400078e0024 */
[----:B------:R-:W2:Y:S04]  /*6920*/  @!P2 LDG.E.64 R24, desc[UR6][R24.64] ;  /* 0x000000061818a981 */ /* 0x000ea8000c1e1b00 */
[----:B------:R-:W3:Y:S01]  /*6930*/  @!P0 LDG.E.64 R26, desc[UR6][R26.64] ;  /* 0x000000061a1a8981 */ /* 0x000ee2000c1e1b00 */
[----:B------:R-:W-:Y:S01]  /*6940*/  IADD3 R43, PT, PT, R43, 0x2, RZ ;  /* 0x000000022b2b7810 */ /* 0x000fe20007ffe0ff */
[----:B--2---:R-:W-:Y:S01]  /*6950*/  @!P2 FADD.FTZ R64, R64, R24 ;  /* 0x000000184040a221 */ /* 0x004fe20000010000 */
[----:B------:R-:W-:-:S03]  /*6960*/  @!P2 FADD.FTZ R65, R65, R25 ;  /* 0x000000194141a221 */ /* 0x000fc60000010000 */
[----:B---3--:R-:W-:Y:S01]  /*6970*/  @!P0 FADD.FTZ R64, R64, R26 ;  /* 0x0000001a40408221 */ /* 0x008fe20000010000 */
[----:B------:R-:W-:-:S07]  /*6980*/  @!P0 FADD.FTZ R65, R65, R27 ;  /* 0x0000001b41418221 */ /* 0x000fce0000010000 */
.L_x_112:
[----:B------:R-:W-:Y:S01]  /*6990*/  ISETP.EQ.OR P0, PT, R43, R0, P1 ;  /* 0x000000002b00720c */ /* 0x000fe20000f02670 */
[----:B------:R-:W-:Y:S03]  /*69a0*/  BSSY.RECONVERGENT B0, `(.L_x_106) ;  /* 0x0000008000007945 */ /* 0x000fe60003800200 */
[----:B------:R-:W-:-:S13]  /*69b0*/  ISETP.NE.U32.OR P0, PT, R117, 0x1, P0 ;  /* 0x000000017500780c */ /* 0x000fda0000705470 */
[----:B------:R-:W-:Y:S05]  /*69c0*/  @P0 BRA `(.L_x_113) ;  /* 0x0000000000140947 */ /* 0x000fea0003800000 */
[----:B------:R-:W-:-:S04]  /*69d0*/  IMAD R25, R23, R43, R38 ;  /* 0x0000002b17197224 */ /* 0x000fc800078e0226 */
[----:B------:R-:W-:-:S06]  /*69e0*/  IMAD.WIDE.U32 R24, R25, 0x8, R36 ;  /* 0x0000000819187825 */ /* 0x000fcc00078e0024 */
[----:B------:R-:W3:Y:S02]  /*69f0*/  LDG.E.64 R24, desc[UR6][R24.64] ;  /* 0x0000000618187981 */ /* 0x000ee4000c1e1b00 */
[----:B---3--:R-:W-:Y:S01]  /*6a00*/  FADD.FTZ R64, R64, R24 ;  /* 0x0000001840407221 */ /* 0x008fe20000010000 */
[----:B------:R-:W-:-:S07]  /*6a10*/  FADD.FTZ R65, R65, R25 ;  /* 0x0000001941417221 */ /* 0x000fce0000010000 */
.L_x_113:
[----:B------:R-:W-:Y:S05]  /*6a20*/  BSYNC.RECONVERGENT B0 ;  /* 0x0000000000007941 */ /* 0x000fea0003800200 */
.L_x_106:
[----:B------:R-:W5:Y:S01]  /*6a30*/  S2UR UR5, SR_CgaCtaId ;  /* 0x00000000000579c3 */ /* 0x000f620000008800 */
[----:B------:R-:W-:Y:S01]  /*6a40*/  UMOV UR4, 0x400 ;  /* 0x0000040000047882 */ /* 0x000fe20000000000 */
[----:B------:R-:W-:Y:S02]  /*6a50*/  SHF.L.U32 R79, R79, 0x10, RZ ;  /* 0x000000104f4f7819 */ /* 0x000fe400000006ff */
[----:B----4-:R-:W-:-:S03]  /*6a60*/  SHF.L.U32 R27, R114, 0x10, RZ ;  /* 0x00000010721b7819 */ /* 0x010fc600000006ff */
[C---:B------:R-:W-:Y:S02]  /*6a70*/  FADD.FTZ R79, -R22.reuse, R79 ;  /* 0x0000004f164f7221 */ /* 0x040fe40000010100 */
[----:B------:R-:W-:Y:S02]  /*6a80*/  FADD.FTZ R27, -R22, R27 ;  /* 0x0000001b161b7221 */ /* 0x000fe40000010100 */
[-C--:B------:R-:W-:Y:S02]  /*6a90*/  FMUL.FTZ R79, R79, R116.reuse ;  /* 0x000000744f4f7220 */ /* 0x080fe40000410000 */
[----:B------:R-:W-:Y:S01]  /*6aa0*/  FMUL.FTZ R38, R27, R116 ;  /* 0x000000741b267220 */ /* 0x000fe20000410000 */
[----:B-----5:R-:W-:Y:S01]  /*6ab0*/  ULEA UR4, UR5, UR4, 0x18 ;  /* 0x0000000405047291 */ /* 0x020fe2000f8ec0ff */
[----:B------:R-:W4:Y:S08]  /*6ac0*/  LDCU.U8 UR5, c[0x0][0x414] ;  /* 0x00008280ff0577ac */ /* 0x000f300008000000 */
[----:B------:R-:W-:Y:S01]  /*6ad0*/  @!P1 STS.64 [UR4+0x88], R64 ;  /* 0x00008840ff009988 */ /* 0x000fe20008000a04 */
[----:B------:R-:W-:Y:S01]  /*6ae0*/  BAR.SYNC.DEFER_BLOCKING 0x0 ;  /* 0x0000000000007b1d */ /* 0x000fe20000010000 */
[----:B----4-:R-:W-:-:S05]  /*6af0*/  UISETP.NE.AND UP0, UPT, UR5, URZ, UPT ;  /* 0x000000ff0500728c */ /* 0x010fca000bf05270 */
[----:B0--3--:R-:W0:Y:S01]  /*6b00*/  LDS.64 R24, [UR4+0x88] ;  /* 0x00008804ff187984 */ /* 0x009e220008000a00 */
[----:B------:R-:W0:Y:S02]  /*6b10*/  LDCU UR4, c[0x0][0x42c] ;  /* 0x00008580ff0477ac */ /* 0x000e240008000800 */
[----:B0-----:R-:W-:Y:S01]  /*6b20*/  FMUL.FTZ R28, R24, UR4 ;  /* 0x00000004181c7c20 */ /* 0x001fe20008410000 */
[----:B------:R-:W-:Y:S01]  /*6b30*/  FMUL.FTZ R29, R25, UR4 ;  /* 0x00000004191d7c20 */ /* 0x000fe20008410000 */
[----:B------:R-:W-:Y:S02]  /*6b40*/  SHF.L.U32 R25, R78, 0x10, RZ ;  /* 0x000000104e197819 */ /* 0x000fe400000006ff */
[----:B------:R-:W-:Y:S01]  /*6b50*/  SHF.L.U32 R24, R115, 0x10, RZ ;  /* 0x0000001073187819 */ /* 0x000fe200000006ff */
[----:B------:R-:W-:Y:S06]  /*6b60*/  BRA.U !UP0, `(.L_x_114) ;  /* 0x0000000108487547 */ /* 0x000fec000b800000 */
[----:B--2---:R-:W-:Y:S01]  /*6b70*/  FFMA.FTZ R26, R62, R79, R60 ;  /* 0x0000004f3e1a7223 */ /* 0x004fe2000001003c */
[----:B------:R-:W-:-:S03]  /*6b80*/  FFMA.FTZ R27, R63, R38, R61 ;  /* 0x000000263f1b7223 */ /* 0x000fc6000001003d */
[----:B------:R-:W-:Y:S01]  /*6b90*/  FMUL.FTZ R30, R26, -1.4426950216293334961 ;  /* 0xbfb8aa3b1a1e7820 */ /* 0x000fe20000410000 */
[----:B------:R-:W-:-:S05]  /*6ba0*/  FMUL.FTZ R33, R27, -1.4426950216293334961 ;  /* 0xbfb8aa3b1b217820 */ /* 0x000fca0000410000 */
[----:B------:R-:W0:Y:S08]  /*6bb0*/  MUFU.EX2 R30, R30 ;  /* 0x0000001e001e7308 */ /* 0x000e300000000800 */
[----:B------:R-:W2:Y:S01]  /*6bc0*/  MUFU.EX2 R33, R33 ;  /* 0x0000002100217308 */ /* 0x000ea20000000800 */
[----:B0-----:R-:W-:-:S07]  /*6bd0*/  FADD.FTZ R31, R30, 1 ;  /* 0x3f8000001e1f7421 */ /* 0x001fce0000010000 */
[----:B------:R-:W0:Y:S01]  /*6be0*/  MUFU.RCP R32, R31 ;  /* 0x0000001f00207308 */ /* 0x000e220000001000 */
[----:B--2---:R-:W-:-:S07]  /*6bf0*/  FADD.FTZ R34, R33, 1 ;  /* 0x3f80000021227421 */ /* 0x004fce0000010000 */
[----:B------:R-:W2:Y:S01]  /*6c00*/  MUFU.RCP R35, R34 ;  /* 0x0000002200237308 */ /* 0x000ea20000001000 */
[----:B0-----:R-:W-:Y:S01]  /*6c10*/  FADD.FTZ R37, -R32, 1 ;  /* 0x3f80000020257421 */ /* 0x001fe20000010100 */
[----:B------:R-:W-:-:S03]  /*6c20*/  FMUL.FTZ R25, R25, R32 ;  /* 0x0000002019197220 */ /* 0x000fc60000410000 */
[----:B------:R-:W-:Y:S01]  /*6c30*/  FFMA.FTZ R26, R26, R37, 1 ;  /* 0x3f8000001a1a7423 */ /* 0x000fe20000010025 */
[----:B--2---:R-:W-:Y:S01]  /*6c40*/  FADD.FTZ R36, -R35, 1 ;  /* 0x3f80000023247421 */ /* 0x004fe20000010100 */
[----:B------:R-:W-:Y:S02]  /*6c50*/  FMUL.FTZ R24, R24, R35 ;  /* 0x0000002318187220 */ /* 0x000fe40000410000 */
[----:B------:R-:W-:Y:S01]  /*6c60*/  FMUL.FTZ R25, R25, R26 ;  /* 0x0000001a19197220 */ /* 0x000fe20000410000 */
[----:B------:R-:W-:-:S04]  /*6c70*/  FFMA.FTZ R27, R27, R36, 1 ;  /* 0x3f8000001b1b7423 */ /* 0x000fc80000010024 */
[----:B------:R-:W-:-:S07]  /*6c80*/  FMUL.FTZ R24, R24, R27 ;  /* 0x0000001b18187220 */ /* 0x000fce0000410000 */
.L_x_114:
[----:B------:R-:W0:Y:S01]  /*6c90*/  LDCU UR4, c[0x0][0x41c] ;  /* 0x00008380ff0477ac */ /* 0x000e220008000800 */
[----:B------:R-:W-:Y:S01]  /*6ca0*/  SHF.L.U32 R77, R77, 0x10, RZ ;  /* 0x000000104d4d7819 */ /* 0x000fe200000006ff */
[C-C-:B------:R-:W-:Y:S01]  /*6cb0*/  FFMA.FTZ R27, R28.reuse, R79, R29.reuse ;  /* 0x0000004f1c1b7223 */ /* 0x140fe2000001001d */
[----:B--2---:R-:W-:Y:S01]  /*6cc0*/  FFMA.FTZ R26, R28, R38, R29 ;  /* 0x000000261c1a7223 */ /* 0x004fe2000001001d */
[----:B------:R-:W2:Y:S01]  /*6cd0*/  LDCU.64 UR8, c[0x0][0x400] ;  /* 0x00008000ff0877ac */ /* 0x000ea20008000a00 */
[----:B------:R-:W-:Y:S01]  /*6ce0*/  BSSY.RECONVERGENT B0, `(.L_x_115) ;  /* 0x000001c000007945 */ /* 0x000fe20003800200 */
[----:B------:R-:W-:Y:S01]  /*6cf0*/  FFMA.FTZ R27, R62, R25, -R27 ;  /* 0x000000193e1b7223 */ /* 0x000fe2000001081b */
[----:B------:R-:W-:Y:S01]  /*6d00*/  SHF.L.U32 R41, R112, 0x10, RZ ;  /* 0x0000001070297819 */ /* 0x000fe200000006ff */
[----:B------:R-:W-:Y:S01]  /*6d10*/  FADD.FTZ R77, -R22, R77 ;  /* 0x0000004d164d7221 */ /* 0x000fe20000010100 */
[----:B------:R-:W-:Y:S01]  /*6d20*/  FFMA.FTZ R37, R63, R24, -R26 ;  /* 0x000000183f257223 */ /* 0x000fe2000001081a */
[----:B0-----:R-:W-:-:S05]  /*6d30*/  IMAD R31, R0, UR4, R83 ;  /* 0x00000004001f7c24 */ /* 0x001fca000f8e0253 */
[C---:B--2---:R-:W-:Y:S02]  /*6d40*/  ISETP.GE.U32.AND P0, PT, R31.reuse, UR8, PT ;  /* 0x000000081f007c0c */ /* 0x044fe4000bf06070 */
[----:B------:R-:W-:Y:S02]  /*6d50*/  SHF.R.S32.HI R30, RZ, 0x1f, R31 ;  /* 0x0000001fff1e7819 */ /* 0x000fe4000001141f */
[----:B------:R-:W-:Y:S02]  /*6d60*/  IADD3 R33, PT, PT, R31, 0x10, RZ ;  /* 0x000000101f217810 */ /* 0x000fe40007ffe0ff */
[----:B------:R-:W-:Y:S02]  /*6d70*/  ISETP.GE.AND.EX P0, PT, R30, UR9, PT, P0 ;  /* 0x000000091e007c0c */ /* 0x000fe4000bf06300 */
[----:B------:R-:W-:Y:S02]  /*6d80*/  ISETP.GE.U32.AND P1, PT, R33, UR8, PT ;  /* 0x0000000821007c0c */ /* 0x000fe4000bf26070 */
[----:B------:R-:W-:-:S04]  /*6d90*/  SHF.R.S32.HI R0, RZ, 0x1f, R33 ;  /* 0x0000001fff007819 */ /* 0x000fc80000011421 */
[----:B------:R-:W-:-:S05]  /*6da0*/  ISETP.GE.AND.EX P1, PT, R0, UR9, PT, P1 ;  /* 0x0000000900007c0c */ /* 0x000fca000bf26310 */
[----:B------:R-:W-:Y:S08]  /*6db0*/  @P0 BRA `(.L_x_116) ;  /* 0x0000000000380947 */ /* 0x000ff00003800000 */
[----:B------:R-:W0:Y:S01]  /*6dc0*/  LDCU.64 UR10, c[0x0][0x3f8] ;  /* 0x00007f00ff0a77ac */ /* 0x000e220008000a00 */
[----:B------:R-:W-:Y:S01]  /*6dd0*/  MOV R24, R120 ;  /* 0x0000007800187202 */ /* 0x000fe20000000f00 */
[----:B------:R-:W-:Y:S01]  /*6de0*/  FMUL.FTZ R35, R27, R116 ;  /* 0x000000741b237220 */ /* 0x000fe20000410000 */
[----:B------:R-:W-:Y:S01]  /*6df0*/  MOV R25, R123 ;  /* 0x0000007b00197202 */ /* 0x000fe20000000f00 */
[----:B------:R-:W2:Y:S01]  /*6e00*/  LDCU.64 UR4, c[0x0][0x380] ;  /* 0x00007000ff0477ac */ /* 0x000ea20008000a00 */
[----:B0-----:R-:W-:Y:S02]  /*6e10*/  IMAD R30, R30, UR10, RZ ;  /* 0x0000000a1e1e7c24 */ /* 0x001fe4000f8e02ff */
[----:B------:R-:W-:-:S04]  /*6e20*/  IMAD.WIDE.U32 R24, R31, UR10, R24 ;  /* 0x0000000a1f187c25 */ /* 0x000fc8000f8e0018 */
[----:B------:R-:W-:Y:S02]  /*6e30*/  IMAD R39, R31, UR11, R30 ;  /* 0x0000000b1f277c24 */ /* 0x000fe4000f8e021e */
[----:B------:R-:W-:Y:S01]  /*6e40*/  FMUL.FTZ R30, R37, R116 ;  /* 0x00000074251e7220 */ /* 0x000fe20000410000 */
[----:B--2---:R-:W-:Y:S02]  /*6e50*/  LEA R26, P0, R24, UR4, 0x1 ;  /* 0x00000004181a7c11 */ /* 0x004fe4000f8008ff */
[----:B------:R-:W-:Y:S02]  /*6e60*/  IADD3 R39, PT, PT, R25, R39, RZ ;  /* 0x0000002719277210 */ /* 0x000fe40007ffe0ff */
[----:B------:R-:W-:Y:S02]  /*6e70*/  F2FP.BF16.F32.PACK_AB R25, R30, R35 ;  /* 0x000000231e19723e */ /* 0x000fe400000010ff */
[----:B------:R-:W-:-:S05]  /*6e80*/  LEA.HI.X R27, R24, UR5, R39, 0x1, P0 ;  /* 0x00000005181b7c11 */ /* 0x000fca00080f0c27 */
[----:B------:R0:W-:Y:S02]  /*6e90*/  STG.E desc[UR6][R26.64], R25 ;  /* 0x000000191a007986 */ /* 0x0001e4000c101906 */
.L_x_116:
[----:B------:R-:W-:Y:S05]  /*6ea0*/  BSYNC.RECONVERGENT B0 ;  /* 0x0000000000007941 */ /* 0x000fea0003800200 */
.L_x_115:
[-C--:B------:R-:W-:Y:S01]  /*6eb0*/  FMUL.FTZ R77, R77, R116.reuse ;  /* 0x000000744d4d7220 */ /* 0x080fe20000410000 */
[----:B------:R-:W-:Y:S01]  /*6ec0*/  FADD.FTZ R41, -R22, R41 ;  /* 0x0000002916297221 */ /* 0x000fe20000010100 */
[----:B0-----:R-:W-:Y:S02]  /*6ed0*/  SHF.L.U32 R25, R76, 0x10, RZ ;  /* 0x000000104c197819 */ /* 0x001fe400000006ff */
[----:B------:R-:W-:Y:S01]  /*6ee0*/  SHF.L.U32 R24, R113, 0x10, RZ ;  /* 0x0000001071187819 */ /* 0x000fe200000006ff */
[----:B------:R-:W-:Y:S01]  /*6ef0*/  FFMA.FTZ R39, R28, R77, R29 ;  /* 0x0000004d1c277223 */ /* 0x000fe2000001001d */
[----:B------:R-:W-:Y:S01]  /*6f00*/  FMUL.FTZ R38, R41, R116 ;  /* 0x0000007429267220 */ /* 0x000fe20000410000 */
[----:B------:R-:W-:Y:S06]  /*6f10*/  BRA.U !UP0, `(.L_x_117) ;  /* 0x0000000108487547 */ /* 0x000fec000b800000 */
[----:B------:R-:W-:Y:S01]  /*6f20*/  FFMA.FTZ R26, R62, R77, R60 ;  /* 0x0000004d3e1a7223 */ /* 0x000fe2000001003c */
        /* <DEDUP_REMOVED lines=17> */
.L_x_117:
[----:B------:R-:W-:Y:S01]  /*7040*/  FFMA.FTZ R26, R28, R38, R29 ;  /* 0x000000261c1a7223 */ /* 0x000fe2000001001d */
[----:B------:R-:W-:Y:S01]  /*7050*/  BSSY.RECONVERGENT B0, `(.L_x_118) ;  /* 0x0000014000007945 */ /* 0x000fe20003800200 */
[----:B------:R-:W-:Y:S01]  /*7060*/  FFMA.FTZ R39, R62, R25, -R39 ;  /* 0x000000193e277223 */ /* 0x000fe20000010827 */
[----:B------:R-:W-:Y:S01]  /*7070*/  SHF.L.U32 R75, R75, 0x10, RZ ;  /* 0x000000104b4b7819 */ /* 0x000fe200000006ff */
[----:B------:R-:W-:Y:S01]  /*7080*/  FFMA.FTZ R27, R63, R24, -R26 ;  /* 0x000000183f1b7223 */ /* 0x000fe2000001081a */
[----:B------:R-:W-:Y:S01]  /*7090*/  SHF.L.U32 R35, R110, 0x10, RZ ;  /* 0x000000106e237819 */ /* 0x000fe200000006ff */
[----:B------:R-:W-:Y:S06]  /*70a0*/  @P1 BRA `(.L_x_119) ;  /* 0x0000000000381947 */ /* 0x000fec0003800000 */
        /* <DEDUP_REMOVED lines=14> */
.L_x_119:
[----:B------:R-:W-:Y:S05]  /*7190*/  BSYNC.RECONVERGENT B0 ;  /* 0x0000000000007941 */ /* 0x000fea0003800200 */
.L_x_118:
[----:B------:R-:W-:Y:S01]  /*71a0*/  SHF.L.U32 R41, R14, 0x10, RZ ;  /* 0x000000100e297819 */ /* 0x000fe200000006ff */
[----:B0-----:R-:W-:Y:S01]  /*71b0*/  FADD.FTZ R27, -R22, R75 ;  /* 0x0000004b161b7221 */ /* 0x001fe20000010100 */
[----:B------:R-:W-:Y:S01]  /*71c0*/  SHF.L.U32 R43, R68, 0x10, RZ ;  /* 0x00000010442b7819 */ /* 0x000fe200000006ff */
[----:B------:R-:W-:Y:S01]  /*71d0*/  FADD.FTZ R35, -R22, R35 ;  /* 0x0000002316237221 */ /* 0x000fe20000010100 */
[----:B------:R-:W-:Y:S01]  /*71e0*/  SHF.L.U32 R119, R88, 0x10, RZ ;  /* 0x0000001058777819 */ /* 0x000fe200000006ff */
[----:B------:R-:W-:Y:S01]  /*71f0*/  FADD.FTZ R75, -R22, R41 ;  /* 0x00000029164b7221 */ /* 0x000fe20000010100 */
[----:B------:R-:W-:Y:S01]  /*7200*/  SHF.L.U32 R115, R10, 0x10, RZ ;  /* 0x000000100a737819 */ /* 0x000fe200000006ff */
[----:B------:R-:W-:Y:S01]  /*7210*/  FADD.FTZ R41, -R22, R43 ;  /* 0x0000002b16297221 */ /* 0x000fe20000010100 */
[----:B------:R-:W-:Y:S01]  /*7220*/  SHF.L.U32 R53, R18, 0x10, RZ ;  /* 0x0000001012357819 */ /* 0x000fe200000006ff */
[C---:B------:R-:W-:Y:S01]  /*7230*/  FADD.FTZ R43, -R22.reuse, R119 ;  /* 0x00000077162b7221 */ /* 0x040fe20000010100 */
[----:B------:R-:W-:Y:S01]  /*7240*/  IADD3 R54, PT, PT, R31, 0x20, RZ ;  /* 0x000000201f367810 */ /* 0x000fe20007ffe0ff */
[-C--:B------:R-:W-:Y:S01]  /*7250*/  FMUL.FTZ R24, R27, R116.reuse ;  /* 0x000000741b187220 */ /* 0x080fe20000410000 */
[----:B------:R-:W-:Y:S01]  /*7260*/  IADD3 R30, PT, PT, R31, 0x30, RZ ;  /* 0x000000301f1e7810 */ /* 0x000fe20007ffe0ff */
[----:B------:R-:W-:Y:S01]  /*7270*/  FMUL.FTZ R26, R35, R116 ;  /* 0x00000074231a7220 */ /* 0x000fe20000410000 */
[C---:B------:R-:W-:Y:S01]  /*7280*/  IADD3 R119, PT, PT, R31.reuse, 0x40, RZ ;  /* 0x000000401f777810 */ /* 0x040fe20007ffe0ff */
[C---:B------:R-:W-:Y:S01]  /*7290*/  FADD.FTZ R115, -R22.reuse, R115 ;  /* 0x0000007316737221 */ /* 0x040fe20000010100 */
[C---:B------:R-:W-:Y:S01]  /*72a0*/  IADD3 R18, PT, PT, R31.reuse, 0x50, RZ ;  /* 0x000000501f127810 */ /* 0x040fe20007ffe0ff */
[----:B------:R-:W-:Y:S01]  /*72b0*/  FADD.FTZ R53, -R22, R53 ;  /* 0x0000003516357221 */ /* 0x000fe20000010100 */
[C---:B------:R-:W-:Y:S01]  /*72c0*/  IADD3 R14, PT, PT, R31.reuse, 0x60, RZ ;  /* 0x000000601f0e7810 */ /* 0x040fe20007ffe0ff */
[C-C-:B------:R-:W-:Y:S01]  /*72d0*/  FFMA.FTZ R50, R28.reuse, R24, R29.reuse ;  /* 0x000000181c327223 */ /* 0x140fe2000001001d */
[C---:B------:R-:W-:Y:S01]  /*72e0*/  IADD3 R10, PT, PT, R31.reuse, 0x70, RZ ;  /* 0x000000701f0a7810 */ /* 0x040fe20007ffe0ff */
[----:B------:R-:W-:Y:S01]  /*72f0*/  FFMA.FTZ R52, R28, R26, R29 ;  /* 0x0000001a1c347223 */ /* 0x000fe2000001001d */
[----:B------:R-:W-:-:S02]  /*7300*/  IADD3 R0, PT, PT, R31, 0x80, RZ ;  /* 0x000000801f007810 */ /* 0x000fc40007ffe0ff */
[----:B------:R-:W-:Y:S02]  /*7310*/  SHF.L.U32 R33, R108, 0x10, RZ ;  /* 0x000000106c217819 */ /* 0x000fe400000006ff */
[----:B------:R-:W-:Y:S02]  /*7320*/  SHF.L.U32 R37, R6, 0x10, RZ ;  /* 0x0000001006257819 */ /* 0x000fe400000006ff */
[----:B------:R-:W-:Y:S01]  /*7330*/  SHF.L.U32 R39, R106, 0x10, RZ ;  /* 0x000000106a277819 */ /* 0x000fe200000006ff */
[----:B------:R-:W-:Y:S01]  /*7340*/  FADD.FTZ R36, -R22, R33 ;  /* 0x0000002116247221 */ /* 0x000fe20000010100 */
        /* <DEDUP_REMOVED lines=10> */
[----:B-1----:R-:W-:Y:S01]  /*73f0*/  SHF.L.U32 R65, R100, 0x10, RZ ;  /* 0x0000001064417819 */ /* 0x002fe200000006ff */
        /* <DEDUP_REMOVED lines=25> */
[----:B------:R-:W-:Y:S01]  /*7590*/  ISETP.GE.U32.AND P2, PT, R54, UR8, PT ;  /* 0x0000000836007c0c */ /* 0x000fe2000bf46070 */
[----:B------:R-:W-:Y:S01]  /*75a0*/  FADD.FTZ R33, -R22, R72 ;  /* 0x0000004816217221 */ /* 0x000fe20000010100 */
[----:B------:R-:W-:Y:S01]  /*75b0*/  ISETP.GE.U32.AND P1, PT, R30, UR8, PT ;  /* 0x000000081e007c0c */ /* 0x000fe2000bf26070 */
[----:B------:R-:W-:Y:S01]  /*75c0*/  FADD.FTZ R35, -R22, R84 ;  /* 0x0000005416237221 */ /* 0x000fe20000010100 */
[----:B------:R-:W-:-:S02]  /*75d0*/  ISETP.GE.U32.AND P0, PT, R119, UR8, PT ;  /* 0x0000000877007c0c */ /* 0x000fc4000bf06070 */
[----:B------:R-:W-:Y:S02]  /*75e0*/  ISETP.GE.U32.AND P6, PT, R18, UR8, PT ;  /* 0x0000000812007c0c */ /* 0x000fe4000bfc6070 */
[----:B------:R-:W-:Y:S02]  /*75f0*/  ISETP.GE.U32.AND P3, PT, R14, UR8, PT ;  /* 0x000000080e007c0c */ /* 0x000fe4000bf66070 */
[----:B------:R-:W-:Y:S02]  /*7600*/  ISETP.GE.U32.AND P4, PT, R10, UR8, PT ;  /* 0x000000080a007c0c */ /* 0x000fe4000bf86070 */
[----:B------:R-:W-:Y:S02]  /*7610*/  ISETP.GE.U32.AND P5, PT, R0, UR8, PT ;  /* 0x0000000800007c0c */ /* 0x000fe4000bfa6070 */
[----:B------:R-:W-:Y:S02]  /*7620*/  SHF.R.S32.HI R56, RZ, 0x1f, R54 ;  /* 0x0000001fff387819 */ /* 0x000fe40000011436 */
[----:B------:R-:W-:-:S02]  /*7630*/  SHF.R.S32.HI R34, RZ, 0x1f, R30 ;  /* 0x0000001fff227819 */ /* 0x000fc4000001141e */
[----:B------:R-:W-:Y:S02]  /*7640*/  SHF.R.S32.HI R6, RZ, 0x1f, R119 ;  /* 0x0000001fff067819 */ /* 0x000fe40000011477 */
[----:B------:R-:W-:Y:S02]  /*7650*/  SHF.R.S32.HI R20, RZ, 0x1f, R18 ;  /* 0x0000001fff147819 */ /* 0x000fe40000011412 */
[----:B------:R-:W-:Y:S02]  /*7660*/  SHF.R.S32.HI R16, RZ, 0x1f, R14 ;  /* 0x0000001fff107819 */ /* 0x000fe4000001140e */
[----:B------:R-:W-:Y:S02]  /*7670*/  SHF.R.S32.HI R12, RZ, 0x1f, R10 ;  /* 0x0000001fff0c7819 */ /* 0x000fe4000001140a */
[----:B------:R-:W-:Y:S02]  /*7680*/  SHF.R.S32.HI R8, RZ, 0x1f, R0 ;  /* 0x0000001fff087819 */ /* 0x000fe40000011400 */
[----:B------:R-:W-:-:S02]  /*7690*/  ISETP.GE.AND.EX P2, PT, R56, UR9, PT, P2 ;  /* 0x0000000938007c0c */ /* 0x000fc4000bf46320 */
[----:B------:R-:W-:Y:S02]  /*76a0*/  ISETP.GE.AND.EX P1, PT, R34, UR9, PT, P1 ;  /* 0x0000000922007c0c */ /* 0x000fe4000bf26310 */
[----:B------:R-:W-:Y:S02]  /*76b0*/  ISETP.GE.AND.EX P0, PT, R6, UR9, PT, P0 ;  /* 0x0000000906007c0c */ /* 0x000fe4000bf06300 */
[----:B------:R-:W-:Y:S02]  /*76c0*/  ISETP.GE.AND.EX P6, PT, R20, UR9, PT, P6 ;  /* 0x0000000914007c0c */ /* 0x000fe4000bfc6360 */
[----:B------:R-:W-:Y:S02]  /*76d0*/  ISETP.GE.AND.EX P3, PT, R16, UR9, PT, P3 ;  /* 0x0000000910007c0c */ /* 0x000fe4000bf66330 */
[----:B------:R-:W-:Y:S02]  /*76e0*/  ISETP.GE.AND.EX P4, PT, R12, UR9, PT, P4 ;  /* 0x000000090c007c0c */ /* 0x000fe4000bf86340 */
[----:B------:R-:W-:-:S02]  /*76f0*/  ISETP.GE.AND.EX P5, PT, R8, UR9, PT, P5 ;  /* 0x0000000908007c0c */ /* 0x000fc4000bfa6350 */
[----:B------:R-:W-:Y:S02]  /*7700*/  SHF.L.U32 R27, R74, 0x10, RZ ;  /* 0x000000104a1b7819 */ /* 0x000fe400000006ff */
        /* <DEDUP_REMOVED lines=20> */
.L_x_120:
[----:B------:R-:W-:Y:S01]  /*7850*/  BSSY.RECONVERGENT B0, `(.L_x_121) ;  /* 0x0000013000007945 */ /* 0x000fe20003800200 */
[----:B------:R-:W-:Y:S01]  /*7860*/  FFMA.FTZ R27, R62, R27, -R50 ;  /* 0x0000001b3e1b7223 */ /* 0x000fe20000010832 */
[----:B------:R-:W-:Y:S01]  /*7870*/  FMUL.FTZ R38, R25, R116 ;  /* 0x0000007419267220 */ /* 0x000fe20000410000 */
[----:B------:R-:W-:Y:S01]  /*7880*/  FFMA.FTZ R22, R63, R22, -R52 ;  /* 0x000000163f167223 */ /* 0x000fe20000010834 */
[----:B------:R-:W-:Y:S06]  /*7890*/  @P2 BRA `(.L_x_122) ;  /* 0x0000000000382947 */ /* 0x000fec0003800000 */
[----:B------:R-:W0:Y:S01]  /*78a0*/  LDCU.64 UR4, c[0x0][0x3f8] ;  /* 0x00007f00ff0477ac */ /* 0x000e220008000a00 */
[----:B------:R-:W-:Y:S01]  /*78b0*/  MOV R24, R120 ;  /* 0x0000007800187202 */ /* 0x000fe20000000f00 */
[----:B------:R-:W-:Y:S01]  /*78c0*/  FMUL.FTZ R22, R22, R116 ;  /* 0x0000007416167220 */ /* 0x000fe20000410000 */
[----:B------:R-:W-:Y:S01]  /*78d0*/  MOV R25, R123 ;  /* 0x0000007b00197202 */ /* 0x000fe20000000f00 */
[----:B------:R-:W1:Y:S01]  /*78e0*/  LDCU.64 UR10, c[0x0][0x380] ;  /* 0x00007000ff0a77ac */ /* 0x000e620008000a00 */
[----:B0-----:R-:W-:Y:S02]  /*78f0*/  IMAD R111, R56, UR4, RZ ;  /* 0x00000004386f7c24 */ /* 0x001fe4000f8e02ff */
[----:B------:R-:W-:-:S04]  /*7900*/  IMAD.WIDE.U32 R24, R54, UR4, R24 ;  /* 0x0000000436187c25 */ /* 0x000fc8000f8e0018 */
[----:B------:R-:W-:Y:S02]  /*7910*/  IMAD R54, R54, UR5, R111 ;  /* 0x0000000536367c24 */ /* 0x000fe4000f8e026f */
[----:B------:R-:W-:Y:S01]  /*7920*/  FMUL.FTZ R111, R27, R116 ;  /* 0x000000741b6f7220 */ /* 0x000fe20000410000 */
[----:B-1----:R-:W-:Y:S02]  /*7930*/  LEA R26, P2, R24, UR10, 0x1 ;  /* 0x0000000a181a7c11 */ /* 0x002fe4000f8408ff */
[----:B------:R-:W-:-:S04]  /*7940*/  IADD3 R25, PT, PT, R25, R54, RZ ;  /* 0x0000003619197210 */ /* 0x000fc80007ffe0ff */
[----:B------:R-:W-:Y:S02]  /*7950*/  LEA.HI.X R27, R24, UR11, R25, 0x1, P2 ;  /* 0x0000000b181b7c11 */ /* 0x000fe400090f0c19 */
[----:B------:R-:W-:-:S05]  /*7960*/  F2FP.BF16.F32.PACK_AB R25, R22, R111 ;  /* 0x0000006f1619723e */ /* 0x000fca00000010ff */
[----:B------:R0:W-:Y:S02]  /*7970*/  STG.E desc[UR6][R26.64], R25 ;  /* 0x000000191a007986 */ /* 0x0001e4000c101906 */
.L_x_122:
[----:B------:R-:W-:Y:S05]  /*7980*/  BSYNC.RECONVERGENT B0 ;  /* 0x0000000000007941 */ /* 0x000fea0003800200 */
.L_x_121:
[----:B------:R-:W-:Y:S01]  /*7990*/  SHF.L.U32 R5, R5, 0x10, RZ ;  /* 0x0000001005057819 */ /* 0x000fe200000006ff */
[----:B------:R-:W-:Y:S01]  /*79a0*/  FFMA.FTZ R44, R28, R38, R29 ;  /* 0x000000261c2c7223 */ /* 0x000fe2000001001d */
[----:B------:R-:W-:Y:S01]  /*79b0*/  SHF.L.U32 R22, R109, 0x10, RZ ;  /* 0x000000106d167819 */ /* 0x000fe200000006ff */
[----:B------:R-:W-:Y:S01]  /*79c0*/  FMUL.FTZ R46, R36, R116 ;  /* 0x00000074242e7220 */ /* 0x000fe20000410000 */
[----:B------:R-:W-:Y:S06]  /*79d0*/  BRA.U !UP0, `(.L_x_123) ;  /* 0x0000000108487547 */ /* 0x000fec000b800000 */
[----:B------:R-:W-:Y:S01]  /*79e0*/  FFMA.FTZ R24, R62, R38, R60 ;  /* 0x000000263e187223 */ /* 0x000fe2000001003c */
[----:B0-----:R-:W-:-:S03]  /*79f0*/  FFMA.FTZ R25, R63, R46, R61 ;  /* 0x0000002e3f197223 */ /* 0x001fc6000001003d */
        /* <DEDUP_REMOVED lines=16> */
.L_x_123:
[----:B------:R-:W-:Y:S01]  /*7b00*/  FFMA.FTZ R24, R28, R46, R29 ;  /* 0x0000002e1c187223 */ /* 0x000fe2000001001d */
[----:B------:R-:W-:Y:S01]  /*7b10*/  BSSY.RECONVERGENT B0, `(.L_x_124) ;  /* 0x0000014000007945 */ /* 0x000fe20003800200 */
[----:B0-----:R-:W-:Y:S01]  /*7b20*/  FFMA.FTZ R25, R62, R5, -R44 ;  /* 0x000000053e197223 */ /* 0x001fe2000001082c */
[-C--:B------:R-:W-:Y:S01]  /*7b30*/  FMUL.FTZ R26, R4, R116.reuse ;  /* 0x00000074041a7220 */ /* 0x080fe20000410000 */
        /* <DEDUP_REMOVED lines=13> */
[----:B------:R-:W-:Y:S02]  /*7c10*/  IADD3 R111, PT, PT, R5, R111, RZ ;  /* 0x0000006f056f7210 */ /* 0x000fe40007ffe0ff */
[----:B------:R-:W-:Y:S02]  /*7c20*/  F2FP.BF16.F32.PACK_AB R5, R22, R27 ;  /* 0x0000001b1605723e */ /* 0x000fe400000010ff */
[----:B------:R-:W-:-:S05]  /*7c30*/  LEA.HI.X R25, R4, UR11, R111, 0x1, P1 ;  /* 0x0000000b04197c11 */ /* 0x000fca00088f0c6f */
[----:B------:R0:W-:Y:S02]  /*7c40*/  STG.E desc[UR6][R24.64], R5 ;  /* 0x0000000518007986 */ /* 0x0001e4000c101906 */
.L_x_125:
[----:B------:R-:W-:Y:S05]  /*7c50*/  BSYNC.RECONVERGENT B0 ;  /* 0x0000000000007941 */ /* 0x000fea0003800200 */
.L_x_124:
[----:B------:R-:W-:Y:S01]  /*7c60*/  SHF.L.U32 R7, R7, 0x10, RZ ;  /* 0x0000001007077819 */ /* 0x000fe200000006ff */
[C-C-:B------:R-:W-:Y:S01]  /*7c70*/  FFMA.FTZ R111, R28.reuse, R26, R29.reuse ;  /* 0x0000001a1c6f7223 */ /* 0x140fe2000001001d */
[----:B------:R-:W-:Y:S01]  /*7c80*/  FFMA.FTZ R34, R28, R32, R29 ;  /* 0x000000201c227223 */ /* 0x000fe2000001001d */
[----:B------:R-:W-:Y:S01]  /*7c90*/  SHF.L.U32 R4, R107, 0x10, RZ ;  /* 0x000000106b047819 */ /* 0x000fe200000006ff */
[----:B------:R-:W-:Y:S06]  /*7ca0*/  BRA.U !UP0, `(.L_x_126) ;  /* 0x0000000108487547 */ /* 0x000fec000b800000 */
[----:B0-----:R-:W-:Y:S01]  /*7cb0*/  FFMA.FTZ R5, R62, R26, R60 ;  /* 0x0000001a3e057223 */ /* 0x001fe2000001003c */
        /* <DEDUP_REMOVED lines=17> */
.L_x_126:
[----:B------:R-:W-:Y:S01]  /*7dd0*/  BSSY.RECONVERGENT B0, `(.L_x_127) ;  /* 0x0000013000007945 */ /* 0x000fe20003800200 */
[----:B------:R-:W-:Y:S01]  /*7de0*/  FFMA.FTZ R111, R62, R7, -R111 ;  /* 0x000000073e6f7223 */ /* 0x000fe2000001086f */
[----:B------:R-:W-:Y:S01]  /*7df0*/  FMUL.FTZ R125, R125, R116 ;  /* 0x000000747d7d7220 */ /* 0x000fe20000410000 */
[----:B------:R-:W-:Y:S01]  /*7e00*/  FFMA.FTZ R7, R63, R4, -R34 ;  /* 0x000000043f077223 */ /* 0x000fe20000010822 */
[----:B------:R-:W-:Y:S06]  /*7e10*/  @P0 BRA `(.L_x_128) ;  /* 0x0000000000380947 */ /* 0x000fec0003800000 */
        /* <DEDUP_REMOVED lines=14> */
.L_x_128:
[----:B------:R-:W-:Y:S05]  /*7f00*/  BSYNC.RECONVERGENT B0 ;  /* 0x0000000000007941 */ /* 0x000fea0003800200 */
.L_x_127:
[----:B------:R-:W-:Y:S01]  /*7f10*/  SHF.L.U32 R4, R105, 0x10, RZ ;  /* 0x0000001069047819 */ /* 0x000fe200000006ff */
[----:B------:R-:W-:Y:S01]  /*7f20*/  FFMA.FTZ R105, R28, R125, R29 ;  /* 0x0000007d1c697223 */ /* 0x000fe2000001001d */
[----:B------:R-:W-:Y:S01]  /*7f30*/  SHF.L.U32 R9, R9, 0x10, RZ ;  /* 0x0000001009097819 */ /* 0x000fe200000006ff */
[----:B------:R-:W-:Y:S01]  /*7f40*/  FMUL.FTZ R30, R113, R116 ;  /* 0x00000074711e7220 */ /* 0x000fe20000410000 */
[----:B------:R-:W-:Y:S06]  /*7f50*/  BRA.U !UP0, `(.L_x_129) ;  /* 0x0000000108487547 */ /* 0x000fec000b800000 */
[----:B01----:R-:W-:Y:S01]  /*7f60*/  FFMA.FTZ R5, R62, R125, R60 ;  /* 0x0000007d3e057223 */ /* 0x003fe2000001003c */
        /* <DEDUP_REMOVED lines=17> */
.L_x_129:
[----:B-1----:R-:W-:Y:S01]  /*8080*/  FFMA.FTZ R6, R28, R30, R29 ;  /* 0x0000001e1c067223 */ /* 0x002fe2000001001d */
[----:B------:R-:W-:Y:S01]  /*8090*/  BSSY.RECONVERGENT B0, `(.L_x_130) ;  /* 0x0000014000007945 */ /* 0x000fe20003800200 */
[----:B------:R-:W-:Y:S01]  /*80a0*/  FFMA.FTZ R105, R62, R9, -R105 ;  /* 0x000000093e697223 */ /* 0x000fe20000010869 */
[-C--:B------:R-:W-:Y:S01]  /*80b0*/  FMUL.FTZ R115, R115, R116.reuse ;  /* 0x0000007473737220 */ /* 0x080fe20000410000 */
[----:B------:R-:W-:Y:S01]  /*80c0*/  FMUL.FTZ R22, R117, R116 ;  /* 0x0000007475167220 */ /* 0x000fe20000410000 */
[----:B------:R-:W-:Y:S01]  /*80d0*/  FFMA.FTZ R9, R63, R4, -R6 ;  /* 0x000000043f097223 */ /* 0x000fe20000010806 */
[----:B------:R-:W-:Y:S06]  /*80e0*/  @P6 BRA `(.L_x_131) ;  /* 0x0000000000386947 */ /* 0x000fec0003800000 */
        /* <DEDUP_REMOVED lines=14> */
.L_x_131:
[----:B------:R-:W-:Y:S05]  /*81d0*/  BSYNC.RECONVERGENT B0 ;  /* 0x0000000000007941 */ /* 0x000fea0003800200 */
.L_x_130:
[----:B------:R-:W-:Y:S01]  /*81e0*/  SHF.L.U32 R11, R11, 0x10, RZ ;  /* 0x000000100b0b7819 */ /* 0x000fe200000006ff */
[C-C-:B------:R-:W-:Y:S01]  /*81f0*/  FFMA.FTZ R105, R28.reuse, R115, R29.reuse ;  /* 0x000000731c697223 */ /* 0x140fe2000001001d */
[----:B------:R-:W-:Y:S01]  /*8200*/  FFMA.FTZ R26, R28, R22, R29 ;  /* 0x000000161c1a7223 */ /* 0x000fe2000001001d */
[----:B------:R-:W-:Y:S01]  /*8210*/  SHF.L.U32 R4, R103, 0x10, RZ ;  /* 0x0000001067047819 */ /* 0x000fe200000006ff */
[----:B------:R-:W-:Y:S06]  /*8220*/  BRA.U !UP0, `(.L_x_132) ;  /* 0x0000000108487547 */ /* 0x000fec000b800000 */
[----:B0-----:R-:W-:Y:S01]  /*8230*/  FFMA.FTZ R5, R62, R115, R60 ;  /* 0x000000733e057223 */ /* 0x001fe2000001003c */
[----:B-1----:R-:W-:-:S03]  /*8240*/  FFMA.FTZ R6, R63, R22, R61 ;  /* 0x000000163f067223 */ /* 0x002fc6000001003d */
        /* <DEDUP_REMOVED lines=16> */
.L_x_132:
[----:B------:R-:W-:Y:S01]  /*8350*/  BSSY.RECONVERGENT B0, `(.L_x_133) ;  /* 0x0000013000007945 */ /* 0x000fe20003800200 */
[----:B------:R-:W-:Y:S01]  /*8360*/  FFMA.FTZ R105, R62, R11, -R105 ;  /* 0x0000000b3e697223 */ /* 0x000fe20000010869 */
[----:B------:R-:W-:Y:S01]  /*8370*/  FMUL.FTZ R11, R79, R116 ;  /* 0x000000744f0b7220 */ /* 0x000fe20000410000 */
[----:B-1----:R-:W-:Y:S01]  /*8380*/  FFMA.FTZ R9, R63, R4, -R26 ;  /* 0x000000043f097223 */ /* 0x002fe2000001081a */
        /* <DEDUP_REMOVED lines=15> */
.L_x_134:
[----:B------:R-:W-:Y:S05]  /*8480*/  BSYNC.RECONVERGENT B0 ;  /* 0x0000000000007941 */ /* 0x000fea0003800200 */
.L_x_133:
[----:B------:R-:W-:Y:S01]  /*8490*/  SHF.L.U32 R13, R13, 0x10, RZ ;  /* 0x000000100d0d7819 */ /* 0x000fe200000006ff */
[----:B------:R-:W-:Y:S01]  /*84a0*/  FFMA.FTZ R79, R28, R11, R29 ;  /* 0x0000000b1c4f7223 */ /* 0x000fe2000001001d */
[----:B------:R-:W-:Y:S01]  /*84b0*/  SHF.L.U32 R4, R101, 0x10, RZ ;  /* 0x0000001065047819 */ /* 0x000fe200000006ff */
[----:B------:R-:W-:Y:S01]  /*84c0*/  FMUL.FTZ R20, R65, R116 ;  /* 0x0000007441147220 */ /* 0x000fe20000410000 */
        /* <DEDUP_REMOVED lines=19> */
.L_x_135:
        /* <DEDUP_REMOVED lines=21> */
.L_x_137:
[----:B------:R-:W-:Y:S05]  /*8750*/  BSYNC.RECONVERGENT B0 ;  /* 0x0000000000007941 */ /* 0x000fea0003800200 */
.L_x_136:
[----:B------:R-:W-:Y:S01]  /*8760*/  SHF.L.U32 R15, R15, 0x10, RZ ;  /* 0x000000100f0f7819 */ /* 0x000fe200000006ff */
[C-C-:B------:R-:W-:Y:S01]  /*8770*/  FFMA.FTZ R27, R28.reuse, R75, R29.reuse ;  /* 0x0000004b1c1b7223 */ /* 0x140fe2000001001d */
[----:B------:R-:W-:Y:S01]  /*8780*/  FFMA.FTZ R16, R28, R14, R29 ;  /* 0x0000000e1c107223 */ /* 0x000fe2000001001d */
[----:B-1----:R-:W-:Y:S01]  /*8790*/  SHF.L.U32 R4, R99, 0x10, RZ ;  /* 0x0000001063047819 */ /* 0x002fe200000006ff */
        /* <DEDUP_REMOVED lines=19> */
.L_x_138:
        /* <DEDUP_REMOVED lines=13> */
[----:B0-----:R-:W-:Y:S02]  /*89a0*/  LEA R4, P0, R6, UR10, 0x1 ;  /* 0x0000000a06047c11 */ /* 0x001fe4000f8008ff */
[----:B------:R-:W-:Y:S02]  /*89b0*/  IADD3 R11, PT, PT, R7, R11, RZ ;  /* 0x0000000b070b7210 */ /* 0x000fe40007ffe0ff */
[----:B------:R-:W-:Y:S02]  /*89c0*/  F2FP.BF16.F32.PACK_AB R7, R0, R27 ;  /* 0x0000001b0007723e */ /* 0x000fe400000010ff */
[----:B------:R-:W-:-:S05]  /*89d0*/  LEA.HI.X R5, R6, UR11, R11, 0x1, P0 ;  /* 0x0000000b06057c11 */ /* 0x000fca00080f0c0b */
[----:B------:R1:W-:Y:S02]  /*89e0*/  STG.E desc[UR6][R4.64], R7 ;  /* 0x0000000704007986 */ /* 0x0003e4000c101906 */
.L_x_140:
[----:B------:R-:W-:Y:S05]  /*89f0*/  BSYNC.RECONVERGENT B0 ;  /* 0x0000000000007941 */ /* 0x000fea0003800200 */
.L_x_139:
[-C--:B------:R-:W-:Y:S01]  /*8a00*/  FMUL.FTZ R38, R51, R116.reuse ;  /* 0x0000007433267220 */ /* 0x080fe20000410000 */
[----:B------:R-:W-:Y:S01]  /*8a10*/  IADD3 R51, PT, PT, R31, 0x90, RZ ;  /* 0x000000901f337810 */ /* 0x000fe20007ffe0ff */
[-C--:B------:R-:W-:Y:S01]  /*8a20*/  FMUL.FTZ R65, R49, R116.reuse ;  /* 0x0000007431417220 */ /* 0x080fe20000410000 */
[----:B------:R-:W-:Y:S01]  /*8a30*/  IADD3 R32, PT, PT, R31, 0xa0, RZ ;  /* 0x000000a01f207810 */ /* 0x000fe20007ffe0ff */
[-C--:B------:R-:W-:Y:S01]  /*8a40*/  FMUL.FTZ R53, R53, R116.reuse ;  /* 0x0000007435357220 */ /* 0x080fe20000410000 */
[----:B0-----:R-:W-:Y:S01]  /*8a50*/  IADD3 R24, PT, PT, R31, 0xb0, RZ ;  /* 0x000000b01f187810 */ /* 0x001fe20007ffe0ff */
[-C--:B------:R-:W-:Y:S01]  /*8a60*/  FMUL.FTZ R52, R55, R116.reuse ;  /* 0x0000007437347220 */ /* 0x080fe20000410000 */
[----:B------:R-:W-:Y:S01]  /*8a70*/  IADD3 R15, PT, PT, R31, 0xc0, RZ ;  /* 0x000000c01f0f7810 */ /* 0x000fe20007ffe0ff */
[-C--:B------:R-:W-:Y:S01]  /*8a80*/  FMUL.FTZ R57, R57, R116.reuse ;  /* 0x0000007439397220 */ /* 0x080fe20000410000 */
[----:B------:R-:W-:Y:S01]  /*8a90*/  IADD3 R11, PT, PT, R31, 0xd0, RZ ;  /* 0x000000d01f0b7810 */ /* 0x000fe20007ffe0ff */
[-C--:B------:R-:W-:Y:S01]  /*8aa0*/  FMUL.FTZ R18, R59, R116.reuse ;  /* 0x000000743b127220 */ /* 0x080fe20000410000 */
[----:B-1----:R-:W-:Y:S01]  /*8ab0*/  IADD3 R4, PT, PT, R31, 0xe0, RZ ;  /* 0x000000e01f047810 */ /* 0x002fe20007ffe0ff */
[-C--:B------:R-:W-:Y:S01]  /*8ac0*/  FMUL.FTZ R45, R45, R116.reuse ;  /* 0x000000742d2d7220 */ /* 0x080fe20000410000 */
[-C--:B------:R-:W-:Y:S01]  /*8ad0*/  FMUL.FTZ R12, R47, R116.reuse ;  /* 0x000000742f0c7220 */ /* 0x080fe20000410000 */
[-C--:B------:R-:W-:Y:S01]  /*8ae0*/  FMUL.FTZ R41, R41, R116.reuse ;  /* 0x0000007429297220 */ /* 0x080fe20000410000 */
[-C--:B------:R-:W-:Y:S01]  /*8af0*/  FMUL.FTZ R10, R43, R116.reuse ;  /* 0x000000742b0a7220 */ /* 0x080fe20000410000 */
[-C--:B------:R-:W-:Y:S01]  /*8b00*/  FMUL.FTZ R37, R37, R116.reuse ;  /* 0x0000007425257220 */ /* 0x080fe20000410000 */
[-C--:B------:R-:W-:Y:S01]  /*8b10*/  FMUL.FTZ R6, R39, R116.reuse ;  /* 0x0000007427067220 */ /* 0x080fe20000410000 */
[-C--:B------:R-:W-:Y:S01]  /*8b20*/  FMUL.FTZ R33, R33, R116.reuse ;  /* 0x0000007421217220 */ /* 0x080fe20000410000 */
[----:B------:R-:W-:Y:S01]  /*8b30*/  FMUL.FTZ R0, R35, R116 ;  /* 0x0000007423007220 */ /* 0x000fe20000410000 */
[----:B------:R-:W-:Y:S01]  /*8b40*/  IADD3 R31, PT, PT, R31, 0xf0, RZ ;  /* 0x000000f01f1f7810 */ /* 0x000fe20007ffe0ff */
[C-C-:B------:R-:W-:Y:S01]  /*8b50*/  FFMA.FTZ R47, R28.reuse, R65, R29.reuse ;  /* 0x000000411c2f7223 */ /* 0x140fe2000001001d */
[----:B------:R-:W-:Y:S01]  /*8b60*/  ISETP.GE.U32.AND P2, PT, R51, UR8, PT ;  /* 0x0000000833007c0c */ /* 0x000fe2000bf46070 */
[--C-:B------:R-:W-:Y:S01]  /*8b70*/  FFMA.FTZ R46, R28, R38, R29.reuse ;  /* 0x000000261c2e7223 */ /* 0x100fe2000001001d */
[----:B------:R-:W-:Y:S01]  /*8b80*/  ISETP.GE.U32.AND P1, PT, R32, UR8, PT ;  /* 0x0000000820007c0c */ /* 0x000fe2000bf26070 */
[--C-:B------:R-:W-:Y:S01]  /*8b90*/  FFMA.FTZ R49, R28, R53, R29.reuse ;  /* 0x000000351c317223 */ /* 0x100fe2000001001d */
[----:B------:R-:W-:Y:S01]  /*8ba0*/  ISETP.GE.U32.AND P0, PT, R24, UR8, PT ;  /* 0x0000000818007c0c */ /* 0x000fe2000bf06070 */
[C-C-:B------:R-:W-:Y:S01]  /*8bb0*/  FFMA.FTZ R48, R28.reuse, R52, R29.reuse ;  /* 0x000000341c307223 */ /* 0x140fe2000001001d */
[----:B------:R-:W-:Y:S01]  /*8bc0*/  ISETP.GE.U32.AND P6, PT, R15, UR8, PT ;  /* 0x000000080f007c0c */ /* 0x000fe2000bfc6070 */
[C-C-:B------:R-:W-:Y:S01]  /*8bd0*/  FFMA.FTZ R27, R28.reuse, R57, R29.reuse ;  /* 0x000000391c1b7223 */ /* 0x140fe2000001001d */
[----:B------:R-:W-:Y:S01]  /*8be0*/  ISETP.GE.U32.AND P4, PT, R11, UR8, PT ;  /* 0x000000080b007c0c */ /* 0x000fe2000bf86070 */
[--C-:B------:R-:W-:Y:S01]  /*8bf0*/  FFMA.FTZ R26, R28, R18, R29.reuse ;  /* 0x000000121c1a7223 */ /* 0x100fe2000001001d */
[----:B------:R-:W-:Y:S01]  /*8c00*/  ISETP.GE.U32.AND P5, PT, R4, UR8, PT ;  /* 0x0000000804007c0c */ /* 0x000fe2000bfa6070 */
[C---:B------:R-:W-:Y:S01]  /*8c10*/  FFMA.FTZ R25, R28.reuse, R45, R29 ;  /* 0x0000002d1c197223 */ /* 0x040fe2000001001d */
[----:B------:R-:W-:Y:S01]  /*8c20*/  SHF.R.S32.HI R50, RZ, 0x1f, R51 ;  /* 0x0000001fff327819 */ /* 0x000fe20000011433 */
[C-C-:B------:R-:W-:Y:S01]  /*8c30*/  FFMA.FTZ R20, R28.reuse, R12, R29.reuse ;  /* 0x0000000c1c147223 */ /* 0x140fe2000001001d */
[----:B------:R-:W-:Y:S01]  /*8c40*/  SHF.R.S32.HI R54, RZ, 0x1f, R32 ;  /* 0x0000001fff367819 */ /* 0x000fe20000011420 */
[C-C-:B------:R-:W-:Y:S01]  /*8c50*/  FFMA.FTZ R13, R28.reuse, R41, R29.reuse ;  /* 0x000000291c0d7223 */ /* 0x140fe2000001001d */
[----:B------:R-:W-:Y:S01]  /*8c60*/  SHF.R.S32.HI R30, RZ, 0x1f, R24 ;  /* 0x0000001fff1e7819 */ /* 0x000fe20000011418 */
[C---:B------:R-:W-:Y:S01]  /*8c70*/  FFMA.FTZ R16, R28.reuse, R10, R29 ;  /* 0x0000000a1c107223 */ /* 0x040fe2000001001d */
[----:B------:R-:W-:Y:S01]  /*8c80*/  SHF.R.S32.HI R22, RZ, 0x1f, R15 ;  /* 0x0000001fff167819 */ /* 0x000fe2000001140f */
[C---:B------:R-:W-:Y:S01]  /*8c90*/  FFMA.FTZ R9, R28.reuse, R37, R29 ;  /* 0x000000251c097223 */ /* 0x040fe2000001001d */
[----:B------:R-:W-:Y:S01]  /*8ca0*/  SHF.R.S32.HI R14, RZ, 0x1f, R11 ;  /* 0x0000001fff0e7819 */ /* 0x000fe2000001140b */
[C-C-:B------:R-:W-:Y:S01]  /*8cb0*/  FFMA.FTZ R8, R28.reuse, R6, R29.reuse ;  /* 0x000000061c087223 */ /* 0x140fe2000001001d */
[----:B------:R-:W-:Y:S01]  /*8cc0*/  SHF.R.S32.HI R7, RZ, 0x1f, R4 ;  /* 0x0000001fff077819 */ /* 0x000fe20000011404 */
        /* <DEDUP_REMOVED lines=30> */
.L_x_141:
[----:B------:R-:W-:Y:S01]  /*8eb0*/  BSSY.RECONVERGENT B0, `(.L_x_142) ;  /* 0x0000012000007945 */ /* 0x000fe20003800200 */
[----:B------:R-:W-:Y:S01]  /*8ec0*/  FFMA.FTZ R47, R62, R17, -R47 ;  /* 0x000000113e2f7223 */ /* 0x000fe2000001082f */
[----:B------:R-:W-:Y:S02]  /*8ed0*/  FFMA.FTZ R17, R63, R34, -R46 ;  /* 0x000000223f117223 */ /* 0x000fe4000001082e */
[----:B------:R-:W-:Y:S05]  /*8ee0*/  @P2 BRA `(.L_x_143) ;  /* 0x0000000000382947 */ /* 0x000fea0003800000 */
[----:B------:R-:W0:Y:S01]  /*8ef0*/  LDCU.64 UR4, c[0x0][0x3f8] ;  /* 0x00007f00ff0477ac */ /* 0x000e220008000a00 */
[----:B------:R-:W-:Y:S01]  /*8f00*/  MOV R34, R120 ;  /* 0x0000007800227202 */ /* 0x000fe20000000f00 */
[-C--:B------:R-:W-:Y:S01]  /*8f10*/  FMUL.FTZ R36, R47, R116.reuse ;  /* 0x000000742f247220 */ /* 0x080fe20000410000 */
[----:B------:R-:W-:Y:S01]  /*8f20*/  MOV R35, R123 ;  /* 0x0000007b00237202 */ /* 0x000fe20000000f00 */
[----:B------:R-:W1:Y:S01]  /*8f30*/  LDCU.64 UR10, c[0x0][0x380] ;  /* 0x00007000ff0a77ac */ /* 0x000e620008000a00 */
[----:B------:R-:W-:-:S05]  /*8f40*/  FMUL.FTZ R17, R17, R116 ;  /* 0x0000007411117220 */ /* 0x000fca0000410000 */
[----:B------:R-:W-:Y:S01]  /*8f50*/  F2FP.BF16.F32.PACK_AB R17, R17, R36 ;  /* 0x000000241111723e */ /* 0x000fe200000010ff */
[----:B0-----:R-:W-:Y:S02]  /*8f60*/  IMAD R50, R50, UR4, RZ ;  /* 0x0000000432327c24 */ /* 0x001fe4000f8e02ff */
[----:B------:R-:W-:-:S04]  /*8f70*/  IMAD.WIDE.U32 R34, R51, UR4, R34 ;  /* 0x0000000433227c25 */ /* 0x000fc8000f8e0022 */
[----:B------:R-:W-:Y:S01]  /*8f80*/  IMAD R51, R51, UR5, R50 ;  /* 0x0000000533337c24 */ /* 0x000fe2000f8e0232 */
[----:B-1----:R-:W-:-:S04]  /*8f90*/  LEA R38, P2, R34, UR10, 0x1 ;  /* 0x0000000a22267c11 */ /* 0x002fc8000f8408ff */
[----:B------:R-:W-:-:S04]  /*8fa0*/  IADD3 R51, PT, PT, R35, R51, RZ ;  /* 0x0000003323337210 */ /* 0x000fc80007ffe0ff */
[----:B------:R-:W-:-:S05]  /*8fb0*/  LEA.HI.X R39, R34, UR11, R51, 0x1, P2 ;  /* 0x0000000b22277c11 */ /* 0x000fca00090f0c33 */
[----:B------:R0:W-:Y:S02]  /*8fc0*/  STG.E desc[UR6][R38.64], R17 ;  /* 0x0000001126007986 */ /* 0x0001e4000c101906 */
.L_x_143:
[----:B------:R-:W-:Y:S05]  /*8fd0*/  BSYNC.RECONVERGENT B0 ;  /* 0x0000000000007941 */ /* 0x000fea0003800200 */
.L_x_142:
[----:B------:R-:W-:Y:S02]  /*8fe0*/  SHF.L.U32 R19, R19, 0x10, RZ ;  /* 0x0000001013137819 */ /* 0x000fe400000006ff */
        /* <DEDUP_REMOVED lines=20> */
.L_x_144:
[----:B------:R-:W-:Y:S01]  /*9130*/  BSSY.RECONVERGENT B0, `(.L_x_145) ;  /* 0x0000012000007945 */ /* 0x000fe20003800200 */
[----:B------:R-:W-:Y:S01]  /*9140*/  FFMA.FTZ R49, R62, R19, -R49 ;  /* 0x000000133e317223 */ /* 0x000fe20000010831 */
[----:B0-----:R-:W-:Y:S02]  /*9150*/  FFMA.FTZ R17, R63, R34, -R48 ;  /* 0x000000223f117223 */ /* 0x001fe40000010830 */
[----:B------:R-:W-:Y:S05]  /*9160*/  @P1 BRA `(.L_x_146) ;  /* 0x0000000000381947 */ /* 0x000fea0003800000 */
        /* <DEDUP_REMOVED lines=9> */
[C---:B-1----:R-:W-:Y:S02]  /*9200*/  LEA R34, P1, R38.reuse, UR10, 0x1 ;  /* 0x0000000a26227c11 */ /* 0x042fe4000f8208ff */
[----:B------:R-:W-:Y:S02]  /*9210*/  IADD3 R19, PT, PT, R39, R19, RZ ;  /* 0x0000001327137210 */ /* 0x000fe40007ffe0ff */
[----:B------:R-:W-:Y:S02]  /*9220*/  F2FP.BF16.F32.PACK_AB R17, R17, R32 ;  /* 0x000000201111723e */ /* 0x000fe400000010ff */
[----:B------:R-:W-:-:S05]  /*9230*/  LEA.HI.X R35, R38, UR11, R19, 0x1, P1 ;  /* 0x0000000b26237c11 */ /* 0x000fca00088f0c13 */
[----:B------:R0:W-:Y:S02]  /*9240*/  STG.E desc[UR6][R34.64], R17 ;  /* 0x0000001122007986 */ /* 0x0001e4000c101906 */
.L_x_146:
[----:B------:R-:W-:Y:S05]  /*9250*/  BSYNC.RECONVERGENT B0 ;  /* 0x0000000000007941 */ /* 0x000fea0003800200 */
.L_x_145:
[----:B------:R-:W-:Y:S02]  /*9260*/  SHF.L.U32 R21, R21, 0x10, RZ ;  /* 0x0000001015157819 */ /* 0x000fe400000006ff */
[----:B------:R-:W-:Y:S01]  /*9270*/  SHF.L.U32 R93, R93, 0x10, RZ ;  /* 0x000000105d5d7819 */ /* 0x000fe200000006ff */
[----:B------:R-:W-:Y:S06]  /*9280*/  BRA.U !UP0, `(.L_x_147) ;  /* 0x0000000108487547 */ /* 0x000fec000b800000 */
[----:B------:R-:W-:Y:S01]  /*9290*/  FFMA.FTZ R18, R63, R18, R61 ;  /* 0x000000123f127223 */ /* 0x000fe2000001003d */
[----:B------:R-:W-:-:S03]  /*92a0*/  FFMA.FTZ R57, R62, R57, R60 ;  /* 0x000000393e397223 */ /* 0x000fc6000001003c */
[----:B------:R-:W-:Y:S01]  /*92b0*/  FMUL.FTZ R29, R18, -1.4426950216293334961 ;  /* 0xbfb8aa3b121d7820 */ /* 0x000fe20000410000 */
[----:B0-----:R-:W-:-:S05]  /*92c0*/  FMUL.FTZ R17, R57, -1.4426950216293334961 ;  /* 0xbfb8aa3b39117820 */ /* 0x001fca0000410000 */
        /* <DEDUP_REMOVED lines=14> */
.L_x_147:
        /* <DEDUP_REMOVED lines=18> */
.L_x_149:
[----:B------:R-:W-:Y:S05]  /*94d0*/  BSYNC.RECONVERGENT B0 ;  /* 0x0000000000007941 */ /* 0x000fea0003800200 */
.L_x_148:
        /* <DEDUP_REMOVED lines=21> */
.L_x_150:
[----:B------:R-:W-:Y:S01]  /*9630*/  BSSY.RECONVERGENT B0, `(.L_x_151) ;  /* 0x0000012000007945 */ /* 0x000fe20003800200 */
[----:B------:R-:W-:Y:S01]  /*9640*/  FFMA.FTZ R25, R62, R67, -R25 ;  /* 0x000000433e197223 */ /* 0x000fe20000010819 */
[----:B------:R-:W-:Y:S02]  /*9650*/  FFMA.FTZ R91, R63, R91, -R20 ;  /* 0x0000005b3f5b7223 */ /* 0x000fe40000010814 */
[----:B------:R-:W-:Y:S05]  /*9660*/  @P6 BRA `(.L_x_152) ;  /* 0x0000000000386947 */ /* 0x000fea0003800000 */
[----:B------:R-:W1:Y:S01]  /*9670*/  LDCU.64 UR4, c[0x0][0x3f8] ;  /* 0x00007f00ff0477ac */ /* 0x000e620008000a00 */
[----:B0-----:R-:W-:Y:S01]  /*9680*/  MOV R18, R120 ;  /* 0x0000007800127202 */ /* 0x001fe20000000f00 */
[----:B------:R-:W-:Y:S01]  /*9690*/  FMUL.FTZ R12, R91, R116 ;  /* 0x000000745b0c7220 */ /* 0x000fe20000410000 */
[----:B------:R-:W-:Y:S01]  /*96a0*/  MOV R19, R123 ;  /* 0x0000007b00137202 */ /* 0x000fe20000000f00 */
        /* <DEDUP_REMOVED lines=10> */
.L_x_152:
[----:B------:R-:W-:Y:S05]  /*9750*/  BSYNC.RECONVERGENT B0 ;  /* 0x0000000000007941 */ /* 0x000fea0003800200 */
.L_x_151:
[----:B------:R-:W-:Y:S02]  /*9760*/  SHF.L.U32 R69, R69, 0x10, RZ ;  /* 0x0000001045457819 */ /* 0x000fe400000006ff */
[----:B------:R-:W-:Y:S01]  /*9770*/  SHF.L.U32 R89, R89, 0x10, RZ ;  /* 0x0000001059597819 */ /* 0x000fe200000006ff */
[----:B------:R-:W-:Y:S06]  /*9780*/  BRA.U !UP0, `(.L_x_153) ;  /* 0x0000000108487547 */ /* 0x000fec000b800000 */
[----:B------:R-:W-:Y:S01]  /*9790*/  FFMA.FTZ R41, R62, R41, R60 ;  /* 0x000000293e297223 */ /* 0x000fe2000001003c */
[----:B------:R-:W-:-:S03]  /*97a0*/  FFMA.FTZ R10, R63, R10, R61 ;  /* 0x0000000a3f0a7223 */ /* 0x000fc6000001003d */
[----:B------:R-:W-:Y:S01]  /*97b0*/  FMUL.FTZ R12, R41, -1.4426950216293334961 ;  /* 0xbfb8aa3b290c7820 */ /* 0x000fe20000410000 */
[----:B0-----:R-:W-:-:S05]  /*97c0*/  FMUL.FTZ R17, R10, -1.4426950216293334961 ;  /* 0xbfb8aa3b0a117820 */ /* 0x001fca0000410000 */
[----:B------:R-:W1:Y:S08]  /*97d0*/  MUFU.EX2 R12, R12 ;  /* 0x0000000c000c7308 */ /* 0x000e700000000800 */
[----:B------:R-:W0:Y:S01]  /*97e0*/  MUFU.EX2 R17, R17 ;  /* 0x0000001100117308 */ /* 0x000e220000000800 */
[----:B-1----:R-:W-:-:S07]  /*97f0*/  FADD.FTZ R15, R12, 1 ;  /* 0x3f8000000c0f7421 */ /* 0x002fce0000010000 */
[----:B------:R-:W1:Y:S01]  /*9800*/  MUFU.RCP R18, R15 ;  /* 0x0000000f00127308 */ /* 0x000e620000001000 */
[----:B0-----:R-:W-:-:S07]  /*9810*/  FADD.FTZ R19, R17, 1 ;  /* 0x3f80000011137421 */ /* 0x001fce0000010000 */
[----:B------:R-:W0:Y:S01]  /*9820*/  MUFU.RCP R20, R19 ;  /* 0x0000001300147308 */ /* 0x000e220000001000 */
[----:B-1----:R-:W-:Y:S01]  /*9830*/  FADD.FTZ R22, -R18, 1 ;  /* 0x3f80000012167421 */ /* 0x002fe20000010100 */
[----:B------:R-:W-:-:S03]  /*9840*/  FMUL.FTZ R69, R69, R18 ;  /* 0x0000001245457220 */ /* 0x000fc60000410000 */
[----:B------:R-:W-:Y:S01]  /*9850*/  FFMA.FTZ R22, R41, R22, 1 ;  /* 0x3f80000029167423 */ /* 0x000fe20000010016 */
[----:B0-----:R-:W-:Y:S01]  /*9860*/  FADD.FTZ R21, -R20, 1 ;  /* 0x3f80000014157421 */ /* 0x001fe20000010100 */
[----:B------:R-:W-:Y:S02]  /*9870*/  FMUL.FTZ R89, R89, R20 ;  /* 0x0000001459597220 */ /* 0x000fe40000410000 */
[----:B------:R-:W-:Y:S01]  /*9880*/  FMUL.FTZ R69, R69, R22 ;  /* 0x0000001645457220 */ /* 0x000fe20000410000 */
[----:B------:R-:W-:-:S04]  /*9890*/  FFMA.FTZ R10, R10, R21, 1 ;  /* 0x3f8000000a0a7423 */ /* 0x000fc80000010015 */
[----:B------:R-:W-:-:S07]  /*98a0*/  FMUL.FTZ R89, R89, R10 ;  /* 0x0000000a59597220 */ /* 0x000fce0000410000 */
.L_x_153:
[----:B------:R-:W-:Y:S01]  /*98b0*/  BSSY.RECONVERGENT B0, `(.L_x_154) ;  /* 0x0000012000007945 */ /* 0x000fe20003800200 */
[----:B------:R-:W-:Y:S01]  /*98c0*/  FFMA.FTZ R69, R62, R69, -R13 ;  /* 0x000000453e457223 */ /* 0x000fe2000001080d */
[----:B------:R-:W-:Y:S02]  /*98d0*/  FFMA.FTZ R89, R63, R89, -R16 ;  /* 0x000000593f597223 */ /* 0x000fe40000010810 */
[----:B------:R-:W-:Y:S05]  /*98e0*/  @P4 BRA `(.L_x_155) ;  /* 0x0000000000384947 */ /* 0x000fea0003800000 */
[----:B------:R-:W2:Y:S01]  /*98f0*/  LDCU.64 UR4, c[0x0][0x3f8] ;  /* 0x00007f00ff0477ac */ /* 0x000ea20008000a00 */
[----:B------:R-:W-:Y:S01]  /*9900*/  MOV R12, R120 ;  /* 0x00000078000c7202 */ /* 0x000fe20000000f00 */
[----:B------:R-:W-:Y:S01]  /*9910*/  FMUL.FTZ R69, R69, R116 ;  /* 0x0000007445457220 */ /* 0x000fe20000410000 */
[----:B------:R-:W-:Y:S01]  /*9920*/  MOV R13, R123 ;  /* 0x0000007b000d7202 */ /* 0x000fe20000000f00 */
[----:B------:R-:W3:Y:S01]  /*9930*/  LDCU.64 UR10, c[0x0][0x380] ;  /* 0x00007000ff0a77ac */ /* 0x000ee20008000a00 */
[----:B--2---:R-:W-:Y:S02]  /*9940*/  IMAD R14, R14, UR4, RZ ;  /* 0x000000040e0e7c24 */ /* 0x004fe4000f8e02ff */
[----:B------:R-:W-:-:S04]  /*9950*/  IMAD.WIDE.U32 R12, R11, UR4, R12 ;  /* 0x000000040b0c7c25 */ /* 0x000fc8000f8e000c */
[----:B------:R-:W-:Y:S02]  /*9960*/  IMAD R11, R11, UR5, R14 ;  /* 0x000000050b0b7c24 */ /* 0x000fe4000f8e020e */
[----:B------:R-:W-:Y:S01]  /*9970*/  FMUL.FTZ R14, R89, R116 ;  /* 0x00000074590e7220 */ /* 0x000fe20000410000 */
[----:B---3--:R-:W-:Y:S02]  /*9980*/  LEA R10, P0, R12, UR10, 0x1 ;  /* 0x0000000a0c0a7c11 */ /* 0x008fe4000f8008ff */
[----:B------:R-:W-:Y:S02]  /*9990*/  IADD3 R11, PT, PT, R13, R11, RZ ;  /* 0x0000000b0d0b7210 */ /* 0x000fe40007ffe0ff */
[----:B------:R-:W-:Y:S02]  /*99a0*/  F2FP.BF16.F32.PACK_AB R13, R14, R69 ;  /* 0x000000450e0d723e */ /* 0x000fe400000010ff */
[----:B------:R-:W-:-:S05]  /*99b0*/  LEA.HI.X R11, R12, UR11, R11, 0x1, P0 ;  /* 0x0000000b0c0b7c11 */ /* 0x000fca00080f0c0b */
[----:B------:R2:W-:Y:S02]  /*99c0*/  STG.E desc[UR6][R10.64], R13 ;  /* 0x0000000d0a007986 */ /* 0x0005e4000c101906 */
.L_x_155:
[----:B------:R-:W-:Y:S05]  /*99d0*/  BSYNC.RECONVERGENT B0 ;  /* 0x0000000000007941 */ /* 0x000fea0003800200 */
.L_x_154:
[----:B------:R-:W-:Y:S02]  /*99e0*/  SHF.L.U32 R71, R71, 0x10, RZ ;  /* 0x0000001047477819 */ /* 0x000fe400000006ff */
[----:B------:R-:W-:Y:S01]  /*99f0*/  SHF.L.U32 R87, R87, 0x10, RZ ;  /* 0x0000001057577819 */ /* 0x000fe200000006ff */
[----:B------:R-:W-:Y:S06]  /*9a00*/  BRA.U !UP0, `(.L_x_156) ;  /* 0x0000000108487547 */ /* 0x000fec000b800000 */
[----:B------:R-:W-:Y:S01]  /*9a10*/  FFMA.FTZ R6, R63, R6, R61 ;  /* 0x000000063f067223 */ /* 0x000fe2000001003d */
[----:B------:R-:W-:-:S03]  /*9a20*/  FFMA.FTZ R37, R62, R37, R60 ;  /* 0x000000253e257223 */ /* 0x000fc6000001003c */
[----:B--2---:R-:W-:Y:S01]  /*9a30*/  FMUL.FTZ R13, R6, -1.4426950216293334961 ;  /* 0xbfb8aa3b060d7820 */ /* 0x004fe20000410000 */
[----:B------:R-:W-:-:S05]  /*9a40*/  FMUL.FTZ R10, R37, -1.4426950216293334961 ;  /* 0xbfb8aa3b250a7820 */ /* 0x000fca0000410000 */
[----:B------:R-:W2:Y:S08]  /*9a50*/  MUFU.EX2 R13, R13 ;  /* 0x0000000d000d7308 */ /* 0x000eb00000000800 */
[----:B------:R-:W3:Y:S01]  /*9a60*/  MUFU.EX2 R10, R10 ;  /* 0x0000000a000a7308 */ /* 0x000ee20000000800 */
[----:B--2---:R-:W-:-:S07]  /*9a70*/  FADD.FTZ R14, R13, 1 ;  /* 0x3f8000000d0e7421 */ /* 0x004fce0000010000 */
[----:B------:R-:W1:Y:S01]  /*9a80*/  MUFU.RCP R14, R14 ;  /* 0x0000000e000e7308 */ /* 0x000e620000001000 */
[----:B---3--:R-:W-:-:S07]  /*9a90*/  FADD.FTZ R11, R10, 1 ;  /* 0x3f8000000a0b7421 */ /* 0x008fce0000010000 */
[----:B------:R-:W2:Y:S01]  /*9aa0*/  MUFU.RCP R12, R11 ;  /* 0x0000000b000c7308 */ /* 0x000ea20000001000 */
[----:B-1----:R-:W-:Y:S01]  /*9ab0*/  FADD.FTZ R15, -R14, 1 ;  /* 0x3f8000000e0f7421 */ /* 0x002fe20000010100 */
[----:B------:R-:W-:-:S03]  /*9ac0*/  FMUL.FTZ R87, R87, R14 ;  /* 0x0000000e57577220 */ /* 0x000fc60000410000 */
[----:B------:R-:W-:Y:S01]  /*9ad0*/  FFMA.FTZ R6, R6, R15, 1 ;  /* 0x3f80000006067423 */ /* 0x000fe2000001000f */
[----:B--2---:R-:W-:Y:S01]  /*9ae0*/  FADD.FTZ R16, -R12, 1 ;  /* 0x3f8000000c107421 */ /* 0x004fe20000010100 */
[----:B------:R-:W-:Y:S02]  /*9af0*/  FMUL.FTZ R71, R71, R12 ;  /* 0x0000000c47477220 */ /* 0x000fe40000410000 */
[----:B------:R-:W-:Y:S01]  /*9b00*/  FMUL.FTZ R87, R87, R6 ;  /* 0x0000000657577220 */ /* 0x000fe20000410000 */
[----:B------:R-:W-:-:S04]  /*9b10*/  FFMA.FTZ R16, R37, R16, 1 ;  /* 0x3f80000025107423 */ /* 0x000fc80000010010 */
[----:B------:R-:W-:-:S07]  /*9b20*/  FMUL.FTZ R71, R71, R16 ;  /* 0x0000001047477220 */ /* 0x000fce0000410000 */
.L_x_156:
[----:B------:R-:W-:Y:S01]  /*9b30*/  BSSY.RECONVERGENT B0, `(.L_x_157) ;  /* 0x0000012000007945 */ /* 0x000fe20003800200 */
[----:B------:R-:W-:Y:S01]  /*9b40*/  FFMA.FTZ R71, R62, R71, -R9 ;  /* 0x000000473e477223 */ /* 0x000fe20000010809 */
[----:B------:R-:W-:Y:S02]  /*9b50*/  FFMA.FTZ R87, R63, R87, -R8 ;  /* 0x000000573f577223 */ /* 0x000fe40000010808 */
[----:B------:R-:W-:Y:S05]  /*9b60*/  @P5 BRA `(.L_x_158) ;  /* 0x0000000000385947 */ /* 0x000fea0003800000 */
[----:B------:R-:W2:Y:S01]  /*9b70*/  LDCU.64 UR4, c[0x0][0x3f8] ;  /* 0x00007f00ff0477ac */ /* 0x000ea20008000a00 */
[----:B------:R-:W-:Y:S01]  /*9b80*/  MOV R6, R120 ;  /* 0x0000007800067202 */ /* 0x000fe20000000f00 */
[----:B------:R-:W-:Y:S01]  /*9b90*/  FMUL.FTZ R71, R71, R116 ;  /* 0x0000007447477220 */ /* 0x000fe20000410000 */
[----:B------:R-:W3:Y:S01]  /*9ba0*/  LDCU.64 UR10, c[0x0][0x380] ;  /* 0x00007000ff0a77ac */ /* 0x000ee20008000a00 */
[----:B--2---:R-:W-:Y:S01]  /*9bb0*/  IMAD R11, R7, UR4, RZ ;  /* 0x00000004070b7c24 */ /* 0x004fe2000f8e02ff */
[----:B------:R-:W-:-:S03]  /*9bc0*/  MOV R7, R123 ;  /* 0x0000007b00077202 */ /* 0x000fc60000000f00 */
[C---:B------:R-:W-:Y:S02]  /*9bd0*/  IMAD R11, R4.reuse, UR5, R11 ;  /* 0x00000005040b7c24 */ /* 0x040fe4000f8e020b */
[----:B------:R-:W-:-:S04]  /*9be0*/  IMAD.WIDE.U32 R8, R4, UR4, R6 ;  /* 0x0000000404087c25 */ /* 0x000fc8000f8e0006 */
[----:B------:R-:W-:Y:S01]  /*9bf0*/  FMUL.FTZ R4, R87, R116 ;  /* 0x0000007457047220 */ /* 0x000fe20000410000 */
[----:B---3--:R-:W-:Y:S02]  /*9c00*/  LEA R6, P0, R8, UR10, 0x1 ;  /* 0x0000000a08067c11 */ /* 0x008fe4000f8008ff */
[----:B------:R-:W-:Y:S02]  /*9c10*/  IADD3 R11, PT, PT, R9, R11, RZ ;  /* 0x0000000b090b7210 */ /* 0x000fe40007ffe0ff */
[----:B------:R-:W-:Y:S02]  /*9c20*/  F2FP.BF16.F32.PACK_AB R9, R4, R71 ;  /* 0x000000470409723e */ /* 0x000fe400000010ff */
[----:B------:R-:W-:-:S05]  /*9c30*/  LEA.HI.X R7, R8, UR11, R11, 0x1, P0 ;  /* 0x0000000b08077c11 */ /* 0x000fca00080f0c0b */
[----:B------:R3:W-:Y:S02]  /*9c40*/  STG.E desc[UR6][R6.64], R9 ;  /* 0x0000000906007986 */ /* 0x0007e4000c101906 */
.L_x_158:
[----:B------:R-:W-:Y:S05]  /*9c50*/  BSYNC.RECONVERGENT B0 ;  /* 0x0000000000007941 */ /* 0x000fea0003800200 */
.L_x_157:
[----:B------:R-:W-:Y:S02]  /*9c60*/  SHF.L.U32 R73, R73, 0x10, RZ ;  /* 0x0000001049497819 */ /* 0x000fe400000006ff */
[----:B--2---:R-:W-:Y:S02]  /*9c70*/  SHF.R.S32.HI R11, RZ, 0x1f, R31 ;  /* 0x0000001fff0b7819 */ /* 0x004fe4000001141f */
[----:B------:R-:W-:Y:S01]  /*9c80*/  SHF.L.U32 R85, R85, 0x10, RZ ;  /* 0x0000001055557819 */ /* 0x000fe200000006ff */
[----:B------:R-:W-:Y:S06]  /*9c90*/  BRA.U !UP0, `(.L_x_159) ;  /* 0x0000000108487547 */ /* 0x000fec000b800000 */
[----:B------:R-:W-:Y:S01]  /*9ca0*/  FFMA.FTZ R33, R62, R33, R60 ;  /* 0x000000213e217223 */ /* 0x000fe2000001003c */
[----:B------:R-:W-:-:S03]  /*9cb0*/  FFMA.FTZ R0, R63, R0, R61 ;  /* 0x000000003f007223 */ /* 0x000fc6000001003d */
[----:B------:R-:W-:Y:S01]  /*9cc0*/  FMUL.FTZ R4, R33, -1.4426950216293334961 ;  /* 0xbfb8aa3b21047820 */ /* 0x000fe20000410000 */
[----:B---3--:R-:W-:-:S05]  /*9cd0*/  FMUL.FTZ R7, R0, -1.4426950216293334961 ;  /* 0xbfb8aa3b00077820 */ /* 0x008fca0000410000 */
[----:B------:R-:W2:Y:S08]  /*9ce0*/  MUFU.EX2 R4, R4 ;  /* 0x0000000400047308 */ /* 0x000eb00000000800 */
[----:B------:R-:W3:Y:S01]  /*9cf0*/  MUFU.EX2 R7, R7 ;  /* 0x0000000700077308 */ /* 0x000ee20000000800 */
[----:B--2---:R-:W-:-:S07]  /*9d00*/  FADD.FTZ R6, R4, 1 ;  /* 0x3f80000004067421 */ /* 0x004fce0000010000 */
[----:B------:R-:W2:Y:S01]  /*9d10*/  MUFU.RCP R6, R6 ;  /* 0x0000000600067308 */ /* 0x000ea20000001000 */
[----:B---3--:R-:W-:-:S07]  /*9d20*/  FADD.FTZ R8, R7, 1 ;  /* 0x3f80000007087421 */ /* 0x008fce0000010000 */
[----:B------:R-:W3:Y:S01]  /*9d30*/  MUFU.RCP R8, R8 ;  /* 0x0000000800087308 */ /* 0x000ee20000001000 */
[----:B--2---:R-:W-:Y:S01]  /*9d40*/  FADD.FTZ R10, -R6, 1 ;  /* 0x3f800000060a7421 */ /* 0x004fe20000010100 */
[----:B------:R-:W-:-:S03]  /*9d50*/  FMUL.FTZ R73, R73, R6 ;  /* 0x0000000649497220 */ /* 0x000fc60000410000 */
[----:B------:R-:W-:Y:S01]  /*9d60*/  FFMA.FTZ R10, R33, R10, 1 ;  /* 0x3f800000210a7423 */ /* 0x000fe2000001000a */
[----:B---3--:R-:W-:Y:S01]  /*9d70*/  FADD.FTZ R9, -R8, 1 ;  /* 0x3f80000008097421 */ /* 0x008fe20000010100 */
[----:B------:R-:W-:Y:S02]  /*9d80*/  FMUL.FTZ R85, R85, R8 ;  /* 0x0000000855557220 */ /* 0x000fe40000410000 */
[----:B------:R-:W-:Y:S01]  /*9d90*/  FMUL.FTZ R73, R73, R10 ;  /* 0x0000000a49497220 */ /* 0x000fe20000410000 */
[----:B------:R-:W-:-:S04]  /*9da0*/  FFMA.FTZ R0, R0, R9, 1 ;  /* 0x3f80000000007423 */ /* 0x000fc80000010009 */
[----:B------:R-:W-:-:S07]  /*9db0*/  FMUL.FTZ R85, R85, R0 ;  /* 0x0000000055557220 */ /* 0x000fce0000410000 */
.L_x_159:
[----:B------:R-:W-:Y:S01]  /*9dc0*/  ISETP.GE.AND.EX P3, PT, R11, UR9, PT, P3 ;  /* 0x000000090b007c0c */ /* 0x000fe2000bf66330 */
[----:B------:R-:W-:Y:S01]  /*9dd0*/  FFMA.FTZ R5, R62, R73, -R5 ;  /* 0x000000493e057223 */ /* 0x000fe20000010805 */
[----:B------:R-:W-:Y:S01]  /*9de0*/  FFMA.FTZ R63, R63, R85, -R28 ;  /* 0x000000553f3f7223 */ /* 0x000fe2000001081c */
[----:B------:R-:W-:Y:S02]  /*9df0*/  BSSY.RECONVERGENT B0, `(.L_x_160) ;  /* 0x000000f000007945 */ /* 0x000fe40003800200 */
[-C--:B---3--:R-:W-:Y:S01]  /*9e00*/  FMUL.FTZ R7, R5, R116.reuse ;  /* 0x0000007405077220 */ /* 0x088fe20000410000 */
[----:B------:R-:W-:-:S07]  /*9e10*/  FMUL.FTZ R116, R63, R116 ;  /* 0x000000743f747220 */ /* 0x000fce0000410000 */
[----:B------:R-:W-:Y:S05]  /*9e20*/  @P3 BRA `(.L_x_161) ;  /* 0x00000000002c3947 */ /* 0x000fea0003800000 */
[----:B------:R-:W2:Y:S01]  /*9e30*/  LDCU.64 UR4, c[0x0][0x3f8] ;  /* 0x00007f00ff0477ac */ /* 0x000ea20008000a00 */
[----:B------:R-:W-:Y:S02]  /*9e40*/  MOV R121, R123 ;  /* 0x0000007b00797202 */ /* 0x000fe40000000f00 */
[----:B------:R-:W-:Y:S01]  /*9e50*/  F2FP.BF16.F32.PACK_AB R7, R116, R7 ;  /* 0x000000077407723e */ /* 0x000fe200000010ff */
[----:B------:R-:W3:Y:S01]  /*9e60*/  LDCU.64 UR8, c[0x0][0x380] ;  /* 0x00007000ff0877ac */ /* 0x000ee20008000a00 */
[----:B--2---:R-:W-:Y:S02]  /*9e70*/  IMAD R0, R11, UR4, RZ ;  /* 0x000000040b007c24 */ /* 0x004fe4000f8e02ff */
[----:B------:R-:W-:-:S04]  /*9e80*/  IMAD.WIDE.U32 R120, R31, UR4, R120 ;  /* 0x000000041f787c25 */ /* 0x000fc8000f8e0078 */
[----:B------:R-:W-:Y:S01]  /*9e90*/  IMAD R31, R31, UR5, R0 ;  /* 0x000000051f1f7c24 */ /* 0x000fe2000f8e0200 */
[----:B---3--:R-:W-:-:S04]  /*9ea0*/  LEA R4, P0, R120, UR8, 0x1 ;  /* 0x0000000878047c11 */ /* 0x008fc8000f8008ff */
[----:B------:R-:W-:-:S04]  /*9eb0*/  IADD3 R31, PT, PT, R121, R31, RZ ;  /* 0x0000001f791f7210 */ /* 0x000fc80007ffe0ff */
[----:B------:R-:W-:-:S05]  /*9ec0*/  LEA.HI.X R5, R120, UR9, R31, 0x1, P0 ;  /* 0x0000000978057c11 */ /* 0x000fca00080f0c1f */
[----:B------:R2:W-:Y:S02]  /*9ed0*/  STG.E desc[UR6][R4.64], R7 ;  /* 0x0000000704007986 */ /* 0x0005e4000c101906 */
.L_x_161:
[----:B------:R-:W-:Y:S05]  /*9ee0*/  BSYNC.RECONVERGENT B0 ;  /* 0x0000000000007941 */ /* 0x000fea0003800200 */
.L_x_160:
[----:B------:R-:W3:Y:S01]  /*9ef0*/  LDCU UR4, c[0x0][0x410] ;  /* 0x00008200ff0477ac */ /* 0x000ee20008000800 */
[----:B------:R-:W-:Y:S02]  /*9f00*/  IADD3 R82, PT, PT, R23, R82, RZ ;  /* 0x0000005217527210 */ /* 0x000fe40007ffe0ff */
[----:B------:R-:W-:Y:S01]  /*9f10*/  IADD3 R80, PT, PT, R80, 0x1, RZ ;  /* 0x0000000150507810 */ /* 0x000fe20007ffe0ff */
[----:B------:R-:W3:Y:S02]  /*9f20*/  LDCU UR5, c[0x0][0x3e0] ;  /* 0x00007c00ff0577ac */ /* 0x000ee40008000800 */
[----:B---3--:R-:W-:-:S06]  /*9f30*/  UIMAD UR4, UR4, UR5, URZ ;  /* 0x00000005040472a4 */ /* 0x008fcc000f8e02ff */
[----:B------:R-:W-:-:S13]  /*9f40*/  ISETP.GE.AND P0, PT, R82, UR4, PT ;  /* 0x0000000452007c0c */ /* 0x000fda000bf06270 */
[----:B------:R-:W-:Y:S05]  /*9f50*/  @!P0 BRA `(.L_x_162) ;  /* 0xffffff6000808947 */ /* 0x000fea000383ffff */
.L_x_95:
[----:B------:R-:W3:Y:S01]  /*9f60*/  S2R R9, SR_TID.X ;  /* 0x0000000000097919 */ /* 0x000ee20000002100 */
[----:B--2---:R-:W2:Y:S01]  /*9f70*/  LDC R4, c[0x0][0x370] ;  /* 0x0000dc00ff047b82 */ /* 0x004ea20000000800 */
[----:B------:R-:W-:Y:S07]  /*9f80*/  BSSY.RECONVERGENT B0, `(.L_x_163) ;  /* 0x000000e000007945 */ /* 0x000fee0003800200 */
[----:B------:R-:W4:Y:S08]  /*9f90*/  LDC R7, c[0x0][0x374] ;  /* 0x0000dd00ff077b82 */ /* 0x000f300000000800 */
[----:B------:R-:W5:Y:S01]  /*9fa0*/  LDC.64 R2, c[0x0][0x3c8] ;  /* 0x0000f200ff027b82 */ /* 0x000f620000000a00 */
[----:B--2---:R-:W-:-:S02]  /*9fb0*/  ISETP.NE.AND P0, PT, R4, 0x1, PT ;  /* 0x000000010400780c */ /* 0x004fc40003f05270 */
[----:B---3--:R-:W-:Y:S02]  /*9fc0*/  ISETP.NE.AND P1, PT, R9, RZ, PT ;  /* 0x000000ff0900720c */ /* 0x008fe40003f25270 */
[----:B----4-:R-:W-:-:S04]  /*9fd0*/  SHF.L.U32 R0, R7, 0x1, RZ ;  /* 0x0000000107007819 */ /* 0x010fc800000006ff */
[----:B------:R-:W-:-:S05]  /*9fe0*/  SEL R5, R0, RZ, P0 ;  /* 0x000000ff00057207 */ /* 0x000fca0000000000 */
[----:B-----5:R-:W-:Y:S02]  /*9ff0*/  IMAD.WIDE.U32 R2, R5, 0x4, R2 ;  /* 0x0000000405027825 */ /* 0x020fe400078e0002 */
[----:B------:R-:W-:Y:S05]  /*a000*/  @P1 BRA `(.L_x_164) ;  /* 0x0000000000141947 */ /* 0x000fea0003800000 */
[----:B------:R-:W-:Y:S01]  /*a010*/  HFMA2 R5, -RZ, RZ, 0, 5.9604644775390625e-08 ;  /* 0x00000001ff057431 */ /* 0x000fe200000001ff */
[----:B------:R-:W-:Y:S06]  /*a020*/  MEMBAR.ALL.GPU ;  /* 0x0000000000007992 */ /* 0x000fec000000a000 */
[----:B------:R-:W-:-:S00]  /*a030*/  ERRBAR ;  /* 0x00000000000079ab */ /* 0x000fc00000000000 */
[----:B------:R-:W-:Y:S06]  /*a040*/  CGAERRBAR ;  /* 0x00000000000075ab */ /* 0x000fec0000000000 */
[----:B------:R2:W-:Y:S02]  /*a050*/  REDG.E.ADD.S32.STRONG.GPU desc[UR6][R2.64], R5 ;  /* 0x000000050200798e */ /* 0x0005e4000c12e306 */
.L_x_164:
[----:B------:R-:W-:Y:S05]  /*a060*/  BSYNC.RECONVERGENT B0 ;  /* 0x0000000000007941 */ /* 0x000fea0003800200 */
.L_x_163:
[----:B------:R-:W3:Y:S01]  /*a070*/  S2UR UR5, SR_CTAID.Y ;  /* 0x00000000000579c3 */ /* 0x000ee20000002600 */
[----:B--2---:R-:W-:Y:S02]  /*a080*/  IADD3 R5, PT, PT, R7, -0x1, RZ ;  /* 0xffffffff07057810 */ /* 0x004fe40007ffe0ff */
[----:B------:R-:W-:-:S05]  /*a090*/  IADD3 R0, PT, PT, R4, -0x1, RZ ;  /* 0xffffffff04007810 */ /* 0x000fca0007ffe0ff */
[----:B------:R-:W2:Y:S01]  /*a0a0*/  S2UR UR4, SR_CTAID.X ;  /* 0x00000000000479c3 */ /* 0x000ea20000002500 */
[----:B---3--:R-:W-:-:S04]  /*a0b0*/  ISETP.NE.AND P0, PT, R5, UR5, PT ;  /* 0x0000000505007c0c */ /* 0x008fc8000bf05270 */
[----:B--2---:R-:W-:-:S13]  /*a0c0*/  ISETP.NE.OR P0, PT, R0, UR4, P0 ;  /* 0x0000000400007c0c */ /* 0x004fda0008705670 */
[----:B------:R-:W-:Y:S05]  /*a0d0*/  @P0 EXIT ;  /* 0x000000000000094d */ /* 0x000fea0003800000 */
[----:B------:R-:W-:Y:S05]  /*a0e0*/  @P1 BRA `(.L_x_165) ;  /* 0x0000000000201947 */ /* 0x000fea0003800000 */
[----:B------:R-:W-:-:S05]  /*a0f0*/  IMAD R0, R4, R7, RZ ;  /* 0x0000000704007224 */ /* 0x000fca00078e02ff */
[----:B------:R-:W-:-:S13]  /*a100*/  ISETP.NE.AND P0, PT, R0, -0x1, PT ;  /* 0xffffffff0000780c */ /* 0x000fda0003f05270 */
[----:B------:R-:W-:Y:S05]  /*a110*/  @!P0 BRA `(.L_x_165) ;  /* 0x0000000000148947 */ /* 0x000fea0003800000 */
.L_x_166:
[----:B------:R-:W2:Y:S04]  /*a120*/  LDG.E.STRONG.GPU R5, desc[UR6][R2.64] ;  /* 0x0000000602057981 */ /* 0x000ea8000c1ef900 */
[----:B--2---:R-:W-:Y:S01]  /*a130*/  CCTL.IVALL ;  /* 0x00000000ff00798f */ /* 0x004fe20002000000 */
[----:B------:R-:W-:Y:S05]  /*a140*/  YIELD ;  /* 0x0000000000007946 */ /* 0x000fea0003800000 */
[----:B------:R-:W-:-:S13]  /*a150*/  ISETP.NE.AND P0, PT, R5, R0, PT ;  /* 0x000000000500720c */ /* 0x000fda0003f05270 */
[----:B------:R-:W-:Y:S05]  /*a160*/  @P0 BRA `(.L_x_166) ;  /* 0xfffffffc00ec0947 */ /* 0x000fea000383ffff */
.L_x_165:
[----:B------:R-:W-:Y:S05]  /*a170*/  WARPSYNC.ALL ;  /* 0x0000000000007948 */ /* 0x000fea0003800000 */
[----:B------:R-:W2:Y:S08]  /*a180*/  LDC.64 R36, c[0x0][0x3f8] ;  /* 0x0000fe00ff247b82 */ /* 0x000eb00000000a00 */
[----:B------:R-:W-:Y:S01]  /*a190*/  BAR.SYNC.DEFER_BLOCKING 0x0 ;  /* 0x0000000000007b1d */ /* 0x000fe20000010000 */
[----:B--2---:R-:W-:-:S04]  /*a1a0*/  LEA.HI R0, P0, R37, R36, RZ, 0x1 ;  /* 0x0000002425007211 */ /* 0x004fc800078108ff */
[----:B------:R-:W-:-:S04]  /*a1b0*/  IADD3.X R3, PT, PT, RZ, R37, RZ, P0, !PT ;  /* 0x00000025ff037210 */ /* 0x000fc800007fe4ff */
[--C-:B------:R-:W-:Y:S02]  /*a1c0*/  SHF.R.S64 R0, R0, 0x1, R3.reuse ;  /* 0x0000000100007819 */ /* 0x100fe40000001003 */
[----:B------:R-:W-:Y:S02]  /*a1d0*/  SHF.R.S32.HI R3, RZ, 0x1, R3 ;  /* 0x00000001ff037819 */ /* 0x000fe40000011403 */
[----:B------:R-:W-:-:S04]  /*a1e0*/  ISETP.GT.U32.AND P0, PT, R0, R9, PT ;  /* 0x000000090000720c */ /* 0x000fc80003f04070 */
[----:B------:R-:W-:-:S13]  /*a1f0*/  ISETP.GT.AND.EX P0, PT, R3, RZ, PT, P0 ;  /* 0x000000ff0300720c */ /* 0x000fda0003f04300 */
[----:B------:R-:W-:Y:S05]  /*a200*/  @!P0 EXIT ;  /* 0x000000000000894d */ /* 0x000fea0003800000 */
[----:B------:R-:W-:Y:S01]  /*a210*/  HFMA2 R35, -RZ, RZ, 0, 0 ;  /* 0x00000000ff237431 */ /* 0x000fe200000001ff */
[----:B------:R-:W-:Y:S01]  /*a220*/  MOV R2, R9 ;  /* 0x0000000900027202 */ /* 0x000fe20000000f00 */
[----:B------:R-:W-:Y:S03]  /*a230*/  BSSY.RECONVERGENT B0, `(.L_x_167) ;  /* 0x000005d000007945 */ /* 0x000fe60003800200 */
[----:B------:R-:W-:-:S04]  /*a240*/  IADD3 R9, P1, PT, R2, 0x1c0, RZ ;  /* 0x000001c002097810 */ /* 0x000fc80007f3e0ff */
        /* <DEDUP_REMOVED lines=36> */
[----:B------:R-:W2:Y:S01]  /*a490*/  LDCU.64 UR4, c[0x0][0x3d8] ;  /* 0x00007b00ff0477ac */ /* 0x000ea20008000a00 */
[----:B------:R-:W-:Y:S02]  /*a4a0*/  IADD3 R7, PT, PT, R13, 0x1, RZ ;  /* 0x000000010d077810 */ /* 0x000fe40007ffe0ff */
[----:B------:R-:W-:Y:S01]  /*a4b0*/  MOV R4, R2 ;  /* 0x0000000200047202 */ /* 0x000fe20000000f00 */
[----:B------:R-:W3:Y:S01]  /*a4c0*/  LDCU.64 UR8, c[0x0][0x390] ;  /* 0x00007200ff0877ac */ /* 0x000ee20008000a00 */
[----:B------:R-:W-:Y:S02]  /*a4d0*/  LOP3.LUT R7, R7, 0x3, RZ, 0xc0, !PT ;  /* 0x0000000307077812 */ /* 0x000fe400078ec0ff */
[----:B------:R-:W-:Y:S01]  /*a4e0*/  MOV R5, R35 ;  /* 0x0000002300057202 */ /* 0x000fe20000000f00 */
[----:B------:R-:W4:Y:S01]  /*a4f0*/  LDCU.64 UR10, c[0x0][0x388] ;  /* 0x00007100ff0a77ac */ /* 0x000f220008000a00 */
[C---:B------:R-:W-:Y:S02]  /*a500*/  SHF.L.U32 R20, R2.reuse, 0x3, RZ ;  /* 0x0000000302147819 */ /* 0x040fe400000006ff */
[----:B------:R-:W-:Y:S01]  /*a510*/  SHF.L.U64.HI R21, R2, 0x3, R35 ;  /* 0x0000000302157819 */ /* 0x000fe20000010223 */
[----:B------:R-:W-:Y:S01]  /*a520*/  IMAD.WIDE.U32 R4, R7, 0x1c0, R4 ;  /* 0x000001c007047825 */ /* 0x000fe200078e0004 */
[----:B------:R-:W-:-:S02]  /*a530*/  SHF.L.U32 R29, R37, 0x2, RZ ;  /* 0x00000002251d7819 */ /* 0x000fc400000006ff */
[----:B------:R-:W-:Y:S02]  /*a540*/  SHF.L.U64.HI R31, R0, 0x2, R3 ;  /* 0x00000002001f7819 */ /* 0x000fe40000010203 */
[----:B------:R-:W-:Y:S02]  /*a550*/  SHF.L.U64.HI R27, R26, 0x2, R33 ;  /* 0x000000021a1b7819 */ /* 0x000fe40000010221 */
[----:B--2---:R-:W-:Y:S01]  /*a560*/  LEA R25, P1, R2, UR4, 0x2 ;  /* 0x0000000402197c11 */ /* 0x004fe2000f8210ff */
[----:B------:R-:W-:Y:S01]  /*a570*/  UMOV UR4, URZ ;  /* 0x000000ff00047c82 */ /* 0x000fe20008000000 */
[----:B---3--:R-:W-:Y:S02]  /*a580*/  IADD3 R22, P2, PT, R20, UR8, RZ ;  /* 0x0000000814167c10 */ /* 0x008fe4000ff5e0ff */
[----:B------:R-:W-:Y:S02]  /*a590*/  LEA.HI.X R24, R2, UR5, R35, 0x2, P1 ;  /* 0x0000000502187c11 */ /* 0x000fe400088f1423 */
[----:B------:R-:W-:-:S02]  /*a5a0*/  IADD3 R35, PT, PT, R5, UR4, RZ ;  /* 0x0000000405237c10 */ /* 0x000fc4000fffe0ff */
[----:B------:R-:W-:Y:S01]  /*a5b0*/  MOV R2, R4 ;  /* 0x0000000400027202 */ /* 0x000fe20000000f00 */
[----:B------:R-:W-:Y:S01]  /*a5c0*/  IMAD.WIDE.U32 R4, R36, 0x4, RZ ;  /* 0x0000000424047825 */ /* 0x000fe200078e00ff */
[C---:B------:R-:W-:Y:S02]  /*a5d0*/  IADD3.X R23, PT, PT, R21.reuse, UR9, RZ, P2, !PT ;  /* 0x0000000915177c10 */ /* 0x040fe400097fe4ff */
[----:B----4-:R-:W-:Y:S02]  /*a5e0*/  IADD3 R20, P1, PT, R20, UR10, RZ ;  /* 0x0000000a14147c10 */ /* 0x010fe4000ff3e0ff */
[----:B01----:R-:W-:Y:S02]  /*a5f0*/  IADD3 R18, P2, PT, RZ, -R7, RZ ;  /* 0x80000007ff127210 */ /* 0x003fe40007f5e0ff */
[----:B------:R-:W-:Y:S02]  /*a600*/  IADD3.X R21, PT, PT, R21, UR11, RZ, P1, !PT ;  /* 0x0000000b15157c10 */ /* 0x000fe40008ffe4ff */
[----:B------:R-:W-:-:S02]  /*a610*/  IADD3 R29, PT, PT, R5, R29, RZ ;  /* 0x0000001d051d7210 */ /* 0x000fc40007ffe0ff */
[----:B------:R-:W-:-:S07]  /*a620*/  IADD3.X R19, PT, PT, RZ, -0x1, RZ, P2, !PT ;  /* 0xffffffffff137810 */ /* 0x000fce00017fe4ff */
.L_x_169:
[-C--:B--2---:R-:W-:Y:S02]  /*a630*/  LEA R8, P1, R0, R25.reuse, 0x2 ;  /* 0x0000001900087211 */ /* 0x084fe400078210ff */
        /* <DEDUP_REMOVED lines=28> */
.L_x_168:
[----:B------:R-:W-:Y:S05]  /*a800*/  BSYNC.RECONVERGENT B0 ;  /* 0x0000000000007941 */ /* 0x000fea0003800200 */
.L_x_167:
[----:B------:R-:W-:Y:S05]  /*a810*/  @!P0 EXIT ;  /* 0x000000000000894d */ /* 0x000fea0003800000 */
[----:B------:R-:W-:Y:S01]  /*a820*/  SHF.L.U64.HI R31, R36, 0x2, R37 ;  /* 0x00000002241f7819 */ /* 0x000fe20000010225 */
[----:B------:R-:W3:Y:S01]  /*a830*/  LDCU.64 UR4, c[0x0][0x3d8] ;  /* 0x00007b00ff0477ac */ /* 0x000ee20008000a00 */
[----:B------:R-:W-:Y:S02]  /*a840*/  SHF.L.U64.HI R39, R26, 0x2, R33 ;  /* 0x000000021a277819 */ /* 0x000fe40000010221 */
[----:B------:R-:W-:Y:S01]  /*a850*/  SHF.L.U32 R29, R36, 0x2, RZ ;  /* 0x00000002241d7819 */ /* 0x000fe200000006ff */
[----:B------:R-:W4:Y:S01]  /*a860*/  LDCU.64 UR8, c[0x0][0x388] ;  /* 0x00007100ff0877ac */ /* 0x000f220008000a00 */
[----:B------:R-:W-:Y:S02]  /*a870*/  SHF.L.U32 R41, R26, 0x2, RZ ;  /* 0x000000021a297819 */ /* 0x000fe400000006ff */
[C---:B------:R-:W-:Y:S01]  /*a880*/  SHF.L.U64.HI R33, R0.reuse, 0x2, R3 ;  /* 0x0000000200217819 */ /* 0x040fe20000010203 */
[----:B------:R-:W0:Y:S01]  /*a890*/  LDCU.64 UR10, c[0x0][0x390] ;  /* 0x00007200ff0a77ac */ /* 0x000e220008000a00 */
[----:B------:R-:W-:-:S07]  /*a8a0*/  SHF.L.U32 R37, R0, 0x2, RZ ;  /* 0x0000000200257819 */ /* 0x000fce00000006ff */
.L_x_170:
[C---:B--2---:R-:W-:Y:S02]  /*a8b0*/  SHF.L.U32 R16, R2.reuse, 0x2, RZ ;  /* 0x0000000202107819 */ /* 0x044fe400000006ff */
[----:B-1----:R-:W-:Y:S02]  /*a8c0*/  SHF.L.U64.HI R13, R2, 0x2, R35 ;  /* 0x00000002020d7819 */ /* 0x002fe40000010223 */
[----:B---3--:R-:W-:-:S04]  /*a8d0*/  IADD3 R4, P0, PT, R16, UR4, RZ ;  /* 0x0000000410047c10 */ /* 0x008fc8000ff1e0ff */
[----:B------:R-:W-:Y:S02]  /*a8e0*/  IADD3.X R5, PT, PT, R13, UR5, RZ, P0, !PT ;  /* 0x000000050d057c10 */ /* 0x000fe400087fe4ff */
[C---:B------:R-:W-:Y:S02]  /*a8f0*/  IADD3 R6, P0, PT, R4.reuse, R37, RZ ;  /* 0x0000002504067210 */ /* 0x040fe40007f1e0ff */
[C---:B------:R-:W-:Y:S01]  /*a900*/  IADD3 R10, P1, PT, R4.reuse, R41, RZ ;  /* 0x00000029040a7210 */ /* 0x040fe20007f3e0ff */
[----:B01----:R0:W2:Y:S01]  /*a910*/  LDG.E R18, desc[UR6][R4.64] ;  /* 0x0000000604127981 */ /* 0x0030a2000c1e1900 */
[C---:B------:R-:W-:Y:S02]  /*a920*/  IADD3.X R7, PT, PT, R5.reuse, R33, RZ, P0, !PT ;  /* 0x0000002105077210 */ /* 0x040fe400007fe4ff */
[----:B------:R-:W-:Y:S02]  /*a930*/  IADD3 R8, P0, PT, R4, R29, RZ ;  /* 0x0000001d04087210 */ /* 0x000fe40007f1e0ff */
[C---:B------:R-:W-:Y:S01]  /*a940*/  IADD3.X R11, PT, PT, R5.reuse, R39, RZ, P1, !PT ;  /* 0x00000027050b7210 */ /* 0x040fe20000ffe4ff */
[----:B------:R1:W2:Y:S01]  /*a950*/  LDG.E R19, desc[UR6][R6.64] ;  /* 0x0000000606137981 */ /* 0x0002a2000c1e1900 */
[----:B------:R-:W-:-:S03]  /*a960*/  IADD3.X R9, PT, PT, R5, R31, RZ, P0, !PT ;  /* 0x0000001f05097210 */ /* 0x000fc600007fe4ff */
[----:B------:R-:W3:Y:S04]  /*a970*/  LDG.E R21, desc[UR6][R10.64] ;  /* 0x000000060a157981 */ /* 0x000ee8000c1e1900 */
[----:B------:R5:W3:Y:S01]  /*a980*/  LDG.E R20, desc[UR6][R8.64] ;  /* 0x0000000608147981 */ /* 0x000ae2000c1e1900 */
[C---:B------:R-:W-:Y:S02]  /*a990*/  SHF.L.U32 R27, R2.reuse, 0x3, RZ ;  /* 0x00000003021b7819 */ /* 0x040fe400000006ff */
[----:B------:R-:W-:Y:S02]  /*a9a0*/  SHF.L.U64.HI R28, R2, 0x3, R35 ;  /* 0x00000003021c7819 */ /* 0x000fe40000010223 */
[----:B------:R-:W-:Y:S02]  /*a9b0*/  LOP3.LUT R14, R27, 0xfffffff8, RZ, 0xc0, !PT ;  /* 0xfffffff81b0e7812 */ /* 0x000fe400078ec0ff */
[----:B------:R-:W-:-:S02]  /*a9c0*/  LOP3.LUT R16, R16, 0xfffffffc, RZ, 0xc0, !PT ;  /* 0xfffffffc10107812 */ /* 0x000fc400078ec0ff */
[----:B0-----:R-:W-:Y:S02]  /*a9d0*/  LOP3.LUT R5, R28, 0x3, RZ, 0xc0, !PT ;  /* 0x000000031c057812 */ /* 0x001fe400078ec0ff */
[----:B----4-:R-:W-:Y:S02]  /*a9e0*/  IADD3 R12, P0, PT, R14, UR8, RZ ;  /* 0x000000080e0c7c10 */ /* 0x010fe4000ff1e0ff */
[----:B------:R-:W-:Y:S02]  /*a9f0*/  LOP3.LUT R4, R13, 0x3, RZ, 0xc0, !PT ;  /* 0x000000030d047812 */ /* 0x000fe400078ec0ff */
[----:B------:R-:W-:Y:S02]  /*aa00*/  IADD3 R16, P2, PT, R16, UR4, RZ ;  /* 0x0000000410107c10 */ /* 0x000fe4000ff5e0ff */
[----:B------:R-:W-:Y:S02]  /*aa10*/  IADD3 R14, P1, PT, R14, UR10, RZ ;  /* 0x0000000a0e0e7c10 */ /* 0x000fe4000ff3e0ff */
[----:B------:R-:W-:-:S02]  /*aa20*/  IADD3.X R13, PT, PT, R5, UR9, RZ, P0, !PT ;  /* 0x00000009050d7c10 */ /* 0x000fc400087fe4ff */
[----:B------:R-:W-:Y:S02]  /*aa30*/  IADD3.X R17, PT, PT, R4, UR5, RZ, P2, !PT ;  /* 0x0000000504117c10 */ /* 0x000fe400097fe4ff */
[----:B------:R-:W-:Y:S02]  /*aa40*/  IADD3.X R15, PT, PT, R5, UR11, RZ, P1, !PT ;  /* 0x0000000b050f7c10 */ /* 0x000fe40008ffe4ff */
[C---:B------:R-:W-:Y:S02]  /*aa50*/  IADD3 R4, P0, PT, R16.reuse, R37, RZ ;  /* 0x0000002510047210 */ /* 0x040fe40007f1e0ff */
[C---:B-1----:R-:W-:Y:S02]  /*aa60*/  IADD3 R6, P1, PT, R16.reuse, R29, RZ ;  /* 0x0000001d10067210 */ /* 0x042fe40007f3e0ff */
[----:B-----5:R-:W-:Y:S02]  /*aa70*/  IADD3 R8, P2, PT, R16, R41, RZ ;  /* 0x0000002910087210 */ /* 0x020fe40007f5e0ff */
[----:B------:R-:W-:-:S02]  /*aa80*/  IADD3.X R5, PT, PT, R17, R33, RZ, P0, !PT ;  /* 0x0000002111057210 */ /* 0x000fc400007fe4ff */
[C---:B------:R-:W-:Y:S02]  /*aa90*/  IADD3.X R7, PT, PT, R17.reuse, R31, RZ, P1, !PT ;  /* 0x0000001f11077210 */ /* 0x040fe40000ffe4ff */
[----:B------:R-:W-:Y:S01]  /*aaa0*/  IADD3.X R9, PT, PT, R17, R39, RZ, P2, !PT ;  /* 0x0000002711097210 */ /* 0x000fe200017fe4ff */
[----:B--2---:R0:W-:Y:S04]  /*aab0*/  STG.E.64 desc[UR6][R12.64], R18 ;  /* 0x000000120c007986 */ /* 0x0041e8000c101b06 */
[----:B---3--:R1:W-:Y:S04]  /*aac0*/  STG.E.64 desc[UR6][R14.64], R20 ;  /* 0x000000140e007986 */ /* 0x0083e8000c101b06 */
        /* <DEDUP_REMOVED lines=48> */
.L_x_171:
        /* <DEDUP_REMOVED lines=11> */
.L_x_4495:


//--------------------- .text._Z35group_norm_nhwc_bwd_one_pass_kernelI11Bf16IOFp32WLi512ELi56ELi448EEv26Group_norm_nhwc_bwd_params --------------------------
	.section	.text._Z35group_norm_nhwc_bwd_one_pass_kernelI11Bf16IOFp32WLi512ELi56ELi448EEv26Group_norm_nhwc_bwd_params,"ax",@progbits
	.align	128
        .global         _Z35group_norm_nhwc_bwd_one_pass_kernelI11Bf16IOFp32WLi512ELi56ELi448EEv26Group_norm_nhwc_bwd_params
        .type           _Z35group_norm_nhwc_bwd_one_pass_kernelI11Bf16IOFp32WLi512ELi56ELi448EEv26Group_norm_nhwc_bwd_params,@function
        .size           _Z35group_norm_nhwc_bwd_one_pass_kernelI11Bf16IOFp32WLi512ELi56ELi448EEv26Group_norm_nhwc_bwd_params,(.L_x_4496 - _Z35group_norm_nhwc_bwd_one_pass_kernelI11Bf16IOFp32WLi512ELi56ELi448EEv26Group_norm_nhwc_bwd_params)
        .other          _Z35group_norm_nhwc_bwd_one_pass_kernelI11Bf16IOFp32WLi512ELi56ELi448EEv26Group_norm_nhwc_bwd_params,@"STO_CUDA_ENTRY STV_DEFAULT"
_Z35group_norm_nhwc_bwd_one_pass_kernelI11Bf16IOFp32WLi512ELi56ELi448EEv26Group_norm_nhwc_bwd_params:
.text._Z35group_norm_nhwc_bwd_one_pass_kernelI11Bf16IOFp32WLi512ELi56ELi448EEv26Group_norm_nhwc_bwd_params:
[----:B------:R-:W0:Y:S01]  /*0000*/  LDC R1, c[0x0][0x37c] ;  /* 0x0000df00ff017b82 */ /* 0x000e220000000800 */
[----:B------:R-:W1:Y:S07]  /*0010*/  S2R R3, SR_TID.X ;  /* 0x0000000000037919 */ /* 0x000e6e0000002100 */
[----:B------:R-:W2:Y:S01]  /*0020*/  S2UR UR8, SR_CTAID.Y ;  /* 0x00000000000879c3 */ /* 0x000ea20000002600 */
[----:B------:R-:W3:Y:S01]  /*0030*/  LDCU UR4, c[0x0][0x410] ;  /* 0x00008200ff0477ac */ /* 0x000ee20008000800 */
[----:B0-----:R-:W-:Y:S01]  /*0040*/  IADD3 R1, PT, PT, R1, -0x230, RZ ;  /* 0xfffffdd001017810 */ /* 0x001fe20007ffe0ff */
[----:B------:R-:W3:Y:S03]  /*0050*/  LDCU UR5, c[0x0][0x3e0] ;  /* 0x00007c00ff0577ac */ /* 0x000ee60008000800 */
[----:B------:R-:W-:-:S02]  /*0060*/  R2UR UR15, R1 ;  /* 0x00000000010f72ca */ /* 0x000fc400000e0000 */
[----:B------:R-:W0:Y:S01]  /*0070*/  S2UR UR6, SR_CTAID.X ;  /* 0x00000000000679c3 */ /* 0x000e220000002500 */
[----:B------:R-:W4:Y:S07]  /*0080*/  LDCU.64 UR10, c[0x0][0x358] ;  /* 0x00006b00ff0a77ac */ /* 0x000f2e0008000a00 */
[----:B------:R-:W0:Y:S01]  /*0090*/  LDC R2, c[0x0][0x41c] ;  /* 0x00010700ff027b82 */ /* 0x000e220000000800 */
[----:B---3--:R-:W-:-:S04]  /*00a0*/  UIMAD UR4, UR4, UR5, URZ ;  /* 0x00000005040472a4 */ /* 0x008fc8000f8e02ff */
[----:B--2---:R-:W-:Y:S01]  /*00b0*/  UISETP.GE.AND UP0, UPT, UR8, UR4, UPT ;  /* 0x000000040800728c */ /* 0x004fe2000bf06270 */
[----:B-1----:R-:W-:-:S05]  /*00c0*/  LOP3.LUT R0, R3, 0xffff, RZ, 0xc0, !PT ;  /* 0x0000ffff03007812 */ /* 0x002fca00078ec0ff */
[----:B------:R-:W-:-:S05]  /*00d0*/  IMAD R0, R0, 0x925, RZ ;  /* 0x0000092500007824 */ /* 0x000fca00078e02ff */
[----:B------:R-:W-:-:S04]  /*00e0*/  SHF.R.U32.HI R99, RZ, 0x10, R0 ;  /* 0x00000010ff637819 */ /* 0x000fc80000011600 */
[----:B------:R-:W-:Y:S01]  /*00f0*/  PRMT R0, R99, 0x9910, RZ ;  /* 0x0000991063007816 */ /* 0x000fe200000000ff */
[----:B0-----:R-:W-:-:S04]  /*0100*/  IMAD R99, R2, UR6, R99 ;  /* 0x0000000602637c24 */ /* 0x001fc8000f8e0263 */
[----:B------:R-:W-:-:S05]  /*0110*/  IMAD R0, R0, 0x1c, RZ ;  /* 0x0000001c00007824 */ /* 0x000fca00078e02ff */
[----:B------:R-:W-:-:S04]  /*0120*/  IADD3 R0, PT, PT, RZ, -R0, RZ ;  /* 0x80000000ff007210 */ /* 0x000fc80007ffe0ff */
[----:B------:R-:W-:-:S04]  /*0130*/  PRMT R0, R0, 0x7710, RZ ;  /* 0x0000771000007816 */ /* 0x000fc800000000ff */
[----:B------:R-:W-:Y:S01]  /*0140*/  IADD3 R0, PT, PT, R0, R3, RZ ;  /* 0x0000000300007210 */ /* 0x000fe20007ffe0ff */
[----:B----4-:R-:W-:Y:S06]  /*0150*/  BRA.U UP0, `(.L_x_172) ;  /* 0x000000e500f87547 */ /* 0x010fec000b800000 */
[----:B------:R-:W-:Y:S01]  /*0160*/  SHF.L.U32 R0, R0, 0x1, RZ ;  /* 0x0000000100007819 */ /* 0x000fe200000006ff */
[----:B------:R-:W-:-:S03]  /*0170*/  UMOV UR4, URZ ;  /* 0x000000ff00047c82 */ /* 0x000fc60008000000 */
[----:B------:R-:W-:-:S05]  /*0180*/  LOP3.LUT R0, R0, 0xffff, RZ, 0xc0, !PT ;  /* 0x0000ffff00007812 */ /* 0x000fca00078ec0ff */
[----:B------:R0:W-:Y:S02]  /*0190*/  STL [R1+0x140], R0 ;  /* 0x0001400001007387 */ /* 0x0001e40000100800 */
.L_x_198:
[----:B------:R-:W2:Y:S01]  /*01a0*/  LDL.LU R4, [R1+0x140] ;  /* 0x0001400001047983 */ /* 0x000ea20000300800 */
[----:B------:R-:W1:Y:S01]  /*01b0*/  LDCU UR14, c[0x0][0x410] ;  /* 0x00008200ff0e77ac */ /* 0x000e620008000800 */
[----:B------:R-:W-:Y:S02]  /*01c0*/  IABS R3, UR8 ;  /* 0x0000000800037c13 */ /* 0x000fe40008000000 */
[----:B------:R-:W-:Y:S01]  /*01d0*/  IADD3 R5, PT, PT, R99, 0x10, RZ ;  /* 0x0000001063057810 */ /* 0x000fe20007ffe0ff */
[----:B------:R-:W-:Y:S01]  /*01e0*/  UMOV UR6, URZ ;  /* 0x000000ff00067c82 */ /* 0x000fe20008000000 */
[----:B------:R-:W-:Y:S01]  /*01f0*/  R2UR UR9, R3 ;  /* 0x00000000030972ca */ /* 0x000fe200000e0000 */
[----:B------:R-:W3:Y:S01]  /*0200*/  LDCU.128 UR16, c[0x0][0x400] ;  /* 0x00008000ff1077ac */ /* 0x000ee20008000c00 */
[----:B------:R-:W-:Y:S02]  /*0210*/  SHF.R.S32.HI R3, RZ, 0x1f, R99 ;  /* 0x0000001fff037819 */ /* 0x000fe40000011463 */
[----:B------:R-:W-:Y:S01]  /*0220*/  SHF.R.S32.HI R11, RZ, 0x1f, R5 ;  /* 0x0000001fff0b7819 */ /* 0x000fe20000011405 */
[----:B------:R-:W-:Y:S01]  /*0230*/  UISETP.GE.AND UP4, UPT, UR8, URZ, UPT ;  /* 0x000000ff0800728c */ /* 0x000fe2000bf86270 */
[----:B0-----:R-:W-:-:S02]  /*0240*/  IADD3 R7, PT, PT, R99, 0x20, RZ ;  /* 0x0000002063077810 */ /* 0x001fc40007ffe0ff */
[----:B------:R-:W-:Y:S02]  /*0250*/  LOP3.LUT R106, R106, 0xfeffffff, RZ, 0xc0, !PT ;  /* 0xfeffffff6a6a7812 */ /* 0x000fe400078ec0ff */
[----:B------:R-:W-:Y:S02]  /*0260*/  SHF.R.S32.HI R13, RZ, 0x1f, R7 ;  /* 0x0000001fff0d7819 */ /* 0x000fe40000011407 */
[----:B------:R-:W-:Y:S01]  /*0270*/  IADD3 R79, PT, PT, R99, 0x1a0, RZ ;  /* 0x000001a0634f7810 */ /* 0x000fe20007ffe0ff */
[----:B-1----:R-:W-:Y:S02]  /*0280*/  ULOP3.LUT UR12, UR8, UR14, URZ, 0x3c, !UPT ;  /* 0x0000000e080c7292 */ /* 0x002fe4000f8e3cff */
[----:B0-----:R-:W-:Y:S01]  /*0290*/  MOV R0, UR14 ;  /* 0x0000000e00007c02 */ /* 0x001fe20008000f00 */
[----:B------:R-:W-:Y:S01]  /*02a0*/  UISETP.NE.AND UP0, UPT, UR14, URZ, UPT ;  /* 0x000000ff0e00728c */ /* 0x000fe2000bf05270 */
[----:B------:R-:W-:Y:S02]  /*02b0*/  LOP3.LUT R98, R98, 0xfffffffe, RZ, 0xc0, !PT ;  /* 0xfffffffe62627812 */ /* 0x000fe400078ec0ff */
[----:B------:R-:W-:-:S02]  /*02c0*/  IABS R0, R0 ;  /* 0x0000000000007213 */ /* 0x000fc40000000000 */
[----:B---3--:R-:W-:Y:S02]  /*02d0*/  ISETP.GE.U32.AND P0, PT, R99, UR16, PT ;  /* 0x0000001063007c0c */ /* 0x008fe4000bf06070 */
[----:B------:R-:W-:Y:S02]  /*02e0*/  R2UR UR13, R0 ;  /* 0x00000000000d72ca */ /* 0x000fe400000e0000 */
[----:B------:R-:W-:Y:S02]  /*02f0*/  ISETP.GE.AND.EX P3, PT, R3, UR17, PT, P0 ;  /* 0x0000001103007c0c */ /* 0x000fe4000bf66300 */
[----:B------:R-:W-:Y:S02]  /*0300*/  ISETP.GE.U32.AND P0, PT, R5, UR16, PT ;  /* 0x0000001005007c0c */ /* 0x000fe4000bf06070 */
[----:B------:R-:W-:Y:S02]  /*0310*/  MOV R9, UR18 ;  /* 0x0000001200097c02 */ /* 0x000fe40008000f00 */
[----:B------:R-:W-:-:S02]  /*0320*/  ISETP.GE.AND.EX P4, PT, R11, UR17, PT, P0 ;  /* 0x000000110b007c0c */ /* 0x000fc4000bf86300 */
[----:B------:R-:W-:-:S03]  /*0330*/  ISETP.GE.U32.AND P0, PT, R7, UR16, PT ;  /* 0x0000001007007c0c */ /* 0x000fc6000bf06070 */
[----:B------:R-:W0:Y:S01]  /*0340*/  I2F.RP R0, UR13 ;  /* 0x0000000d00007d06 */ /* 0x000e220008209400 */
[----:B------:R-:W-:Y:S01]  /*0350*/  ISETP.GE.AND.EX P6, PT, R13, UR17, PT, P0 ;  /* 0x000000110d007c0c */ /* 0x000fe2000bfc6300 */
[----:B------:R-:W1:Y:S01]  /*0360*/  @!P3 LDC.64 R14, c[0x0][0x3f8] ;  /* 0x0000fe00ff0ebb82 */ /* 0x000e620000000a00 */
[----:B------:R-:W-:-:S04]  /*0370*/  @P3 LOP3.LUT R106, R106, 0x1000000, RZ, 0xfc, !PT ;  /* 0x010000006a6a3812 */ /* 0x000fc800078efcff */
[----:B------:R-:W-:-:S03]  /*0380*/  LOP3.LUT R106, R106, 0xff7fffff, RZ, 0xc0, !PT ;  /* 0xff7fffff6a6a7812 */ /* 0x000fc600078ec0ff */
[----:B------:R-:W3:Y:S01]  /*0390*/  @!P3 LDC.64 R20, c[0x0][0x398] ;  /* 0x0000e600ff14bb82 */ /* 0x000ee20000000a00 */
[----:B------:R-:W-:Y:S01]  /*03a0*/  @P4 LOP3.LUT R106, R106, 0x800000, RZ, 0xfc, !PT ;  /* 0x008000006a6a4812 */ /* 0x000fe200078efcff */
[----:B0-----:R-:W0:Y:S03]  /*03b0*/  MUFU.RCP R0, R0 ;  /* 0x0000000000007308 */ /* 0x001e260000001000 */
[----:B------:R-:W-:-:S03]  /*03c0*/  LOP3.LUT R106, R106, 0xffbfffff, RZ, 0xc0, !PT ;  /* 0xffbfffff6a6a7812 */ /* 0x000fc600078ec0ff */
[----:B------:R-:W4:Y:S01]  /*03d0*/  @!P3 LDC.64 R120, c[0x0][0x3a0] ;  /* 0x0000e800ff78bb82 */ /* 0x000f220000000a00 */
[----:B------:R-:W-:-:S07]  /*03e0*/  @P6 LOP3.LUT R106, R106, 0x400000, RZ, 0xfc, !PT ;  /* 0x004000006a6a6812 */ /* 0x000fce00078efcff */
[----:B------:R-:W3:Y:S01]  /*03f0*/  @!P4 LDC.64 R22, c[0x0][0x3f8] ;  /* 0x0000fe00ff16cb82 */ /* 0x000ee20000000a00 */
[----:B0-----:R-:W-:-:S07]  /*0400*/  IADD3 R2, PT, PT, R0, 0xffffffe, RZ ;  /* 0x0ffffffe00027810 */ /* 0x001fce0007ffe0ff */
[----:B------:R-:W0:Y:S01]  /*0410*/  @!P6 LDC.64 R28, c[0x0][0x3f8] ;  /* 0x0000fe00ff1ceb82 */ /* 0x000e220000000a00 */
[----:B------:R-:W1:Y:S07]  /*0420*/  F2I.FTZ.U32.TRUNC.NTZ R2, R2 ;  /* 0x0000000200027305 */ /* 0x000e6e000021f000 */
[----:B------:R-:W4:Y:S08]  /*0430*/  @!P4 LDC.64 R24, c[0x0][0x3a0] ;  /* 0x0000e800ff18cb82 */ /* 0x000f300000000a00 */
[----:B------:R-:W4:Y:S01]  /*0440*/  @!P6 LDC.64 R30, c[0x0][0x3a0] ;  /* 0x0000e800ff1eeb82 */ /* 0x000f220000000a00 */
[----:B-1----:R-:W-:-:S07]  /*0450*/  R2UR UR7, R2 ;  /* 0x00000000020772ca */ /* 0x002fce00000e0000 */
[----:B------:R-:W1:Y:S06]  /*0460*/  @!P6 LDC.64 R32, c[0x0][0x398] ;  /* 0x0000e600ff20eb82 */ /* 0x000e6c0000000a00 */
[----:B------:R-:W-:-:S04]  /*0470*/  UIADD3 UR5, UPT, UPT, URZ, -UR7, URZ ;  /* 0x80000007ff057290 */ /* 0x000fc8000fffe0ff */
[----:B------:R-:W-:-:S04]  /*0480*/  UIMAD UR5, UR5, UR13, URZ ;  /* 0x0000000d050572a4 */ /* 0x000fc8000f8e02ff */
[----:B------:R-:W-:-:S04]  /*0490*/  UIMAD.WIDE.U32 UR6, UR7, UR5, UR6 ;  /* 0x00000005070672a5 */ /* 0x000fc8000f8e0006 */
[----:B------:R-:W-:-:S04]  /*04a0*/  UIMAD.WIDE.U32 UR6, UR7, UR9, URZ ;  /* 0x00000009070672a5 */ /* 0x000fc8000f8e00ff */
[----:B------:R-:W-:-:S04]  /*04b0*/  UIADD3 UR5, UPT, UPT, -UR7, URZ, URZ ;  /* 0x000000ff07057290 */ /* 0x000fc8000fffe1ff */
[----:B------:R-:W-:Y:S02]  /*04c0*/  UIMAD UR5, UR13, UR5, UR9 ;  /* 0x000000050d0572a4 */ /* 0x000fe4000f8e0209 */
[----:B------:R-:W-:Y:S02]  /*04d0*/  ULOP3.LUT UR9, URZ, UR14, URZ, 0x33, !UPT ;  /* 0x0000000eff097292 */ /* 0x000fe4000f8e33ff */
[----:B------:R-:W-:-:S11]  /*04e0*/  UISETP.GT.U32.AND UP2, UPT, UR13, UR5, UPT ;  /* 0x000000050d00728c */ /* 0x000fd6000bf44070 */
[----:B------:R-:W-:Y:S02]  /*04f0*/  @!UP2 UIADD3 UR5, UPT, UPT, UR5, -UR13, URZ ;  /* 0x8000000d0505a290 */ /* 0x000fe4000fffe0ff */
[----:B------:R-:W-:Y:S02]  /*0500*/  @!UP2 UIADD3 UR7, UPT, UPT, UR7, 0x1, URZ ;  /* 0x000000010707a890 */ /* 0x000fe4000fffe0ff */
[----:B------:R-:W-:Y:S02]  /*0510*/  UIADD3 UR6, UPT, UPT, UR5, -UR13, URZ ;  /* 0x8000000d05067290 */ /* 0x000fe4000fffe0ff */
[----:B------:R-:W-:Y:S02]  /*0520*/  UISETP.GT.U32.AND UP3, UPT, UR13, UR5, UPT ;  /* 0x000000050d00728c */ /* 0x000fe4000bf64070 */
[----:B------:R-:W-:Y:S02]  /*0530*/  UISETP.GE.U32.AND UP1, UPT, UR5, UR13, UPT ;  /* 0x0000000d0500728c */ /* 0x000fe4000bf26070 */
[----:B------:R-:W-:-:S02]  /*0540*/  USEL UR5, UR6, UR5, !UP3 ;  /* 0x0000000506057287 */ /* 0x000fc4000d800000 */
[----:B------:R-:W-:Y:S02]  /*0550*/  UISETP.GE.AND UP2, UPT, UR12, URZ, UPT ;  /* 0x000000ff0c00728c */ /* 0x000fe4000bf46270 */
[----:B------:R-:W-:-:S04]  /*0560*/  @!UP4 UIADD3 UR5, UPT, UPT, -UR5, URZ, URZ ;  /* 0x000000ff0505c290 */ /* 0x000fc8000fffe1ff */
[----:B------:R-:W-:Y:S02]  /*0570*/  USEL UR13, UR9, UR5, !UP0 ;  /* 0x00000005090d7287 */ /* 0x000fe4000c000000 */
[----:B------:R-:W-:Y:S02]  /*0580*/  @UP1 UIADD3 UR7, UPT, UPT, UR7, 0x1, URZ ;  /* 0x0000000107071890 */ /* 0x000fe4000fffe0ff */
[----:B------:R-:W-:Y:S02]  /*0590*/  UIMAD UR5, UR13, 0x38, URZ ;  /* 0x000000380d0578a4 */ /* 0x000fe4000f8e02ff */
[----:B------:R-:W-:-:S04]  /*05a0*/  @!UP2 UIADD3 UR7, UPT, UPT, -UR7, URZ, URZ ;  /* 0x000000ff0707a290 */ /* 0x000fc8000fffe1ff */
[----:B------:R-:W-:Y:S01]  /*05b0*/  USEL UR7, UR9, UR7, !UP0 ;  /* 0x0000000709077287 */ /* 0x000fe2000c000000 */
[----:B------:R-:W-:Y:S01]  /*05c0*/  MOV R0, UR5 ;  /* 0x0000000500007c02 */ /* 0x000fe20008000f00 */
[----:B------:R-:W1:Y:S01]  /*05d0*/  LDCU.U8 UR9, c[0x0][0x414] ;  /* 0x00008280ff0977ac */ /* 0x000e620008000000 */
[----:B--2---:R-:W-:Y:S01]  /*05e0*/  IADD3 R42, P1, PT, R4, UR5, RZ ;  /* 0x00000005042a7c10 */ /* 0x004fe2000ff3e0ff */
[----:B------:R-:W-:Y:S01]  /*05f0*/  USHF.R.S32.HI UR5, URZ, 0x1f, UR7 ;  /* 0x0000001fff057899 */ /* 0x000fe20008011407 */
[----:B0-----:R-:W-:Y:S02]  /*0600*/  @!P6 IMAD R4, R13, R28, RZ ;  /* 0x0000001c0d04e224 */ /* 0x001fe400078e02ff */
[----:B------:R-:W-:Y:S01]  /*0610*/  LEA.HI.X.SX32 R43, R0, RZ, 0x1, P1 ;  /* 0x000000ff002b7211 */ /* 0x000fe200008f0eff */
[----:B------:R-:W-:Y:S01]  /*0620*/  UIMAD UR5, UR5, UR18, URZ ;  /* 0x00000012050572a4 */ /* 0x000fe2000f8e02ff */
[----:B------:R-:W-:-:S03]  /*0630*/  @!P3 IMAD R0, R3, R14, RZ ;  /* 0x0000000e0300b224 */ /* 0x000fc600078e02ff */
[----:B------:R-:W-:Y:S02]  /*0640*/  UIMAD UR5, UR7, UR19, UR5 ;  /* 0x00000013070572a4 */ /* 0x000fe4000f8e0205 */
[----:B------:R-:W-:Y:S01]  /*0650*/  IMAD.WIDE.U32 R42, R9, UR7, R42 ;  /* 0x00000007092a7c25 */ /* 0x000fe2000f8e002a */
[C---:B------:R-:W-:Y:S01]  /*0660*/  IADD3 R9, PT, PT, R99.reuse, 0x30, RZ ;  /* 0x0000003063097810 */ /* 0x040fe20007ffe0ff */
[----:B------:R-:W0:Y:S02]  /*0670*/  LDCU.64 UR6, c[0x0][0x3b8] ;  /* 0x00007700ff0677ac */ /* 0x000e240008000a00 */
[----:B------:R-:W-:Y:S01]  /*0680*/  @!P3 IMAD R15, R99, R15, R0 ;  /* 0x0000000f630fb224 */ /* 0x000fe200078e0200 */
[----:B------:R-:W-:Y:S01]  /*0690*/  IADD3 R45, PT, PT, R43, UR5, RZ ;  /* 0x000000052b2d7c10 */ /* 0x000fe2000fffe0ff */
[----:B---3--:R-:W-:Y:S01]  /*06a0*/  @!P4 IMAD R0, R11, R22, RZ ;  /* 0x000000160b00c224 */ /* 0x008fe200078e02ff */
[----:B------:R-:W-:Y:S01]  /*06b0*/  @!P3 MOV R44, R42 ;  /* 0x0000002a002cb202 */ /* 0x000fe20000000f00 */
[----:B------:R-:W-:Y:S01]  /*06c0*/  STL.64 [R1+0x1b0], R42 ;  /* 0x0001b02a01007387 */ /* 0x000fe20000100a00 */
[----:B------:R-:W-:-:S02]  /*06d0*/  ISETP.GE.U32.AND P0, PT, R9, UR16, PT ;  /* 0x0000001009007c0c */ /* 0x000fc4000bf06070 */
[----:B------:R-:W-:Y:S01]  /*06e0*/  SHF.R.S32.HI R17, RZ, 0x1f, R9 ;  /* 0x0000001fff117819 */ /* 0x000fe20000011409 */
[C---:B------:R-:W-:Y:S01]  /*06f0*/  @!P3 IMAD.WIDE.U32 R2, R99.reuse, R14, R44 ;  /* 0x0000000e6302b225 */ /* 0x040fe200078e002c */
[----:B------:R-:W-:Y:S01]  /*0700*/  IADD3 R11, PT, PT, R99, 0x40, RZ ;  /* 0x00000040630b7810 */ /* 0x000fe20007ffe0ff */
[----:B------:R-:W-:Y:S01]  /*0710*/  STL.64 [R1+0x1a8], R44 ;  /* 0x0001a82c01007387 */ /* 0x000fe20000100a00 */
[----:B------:R-:W-:Y:S02]  /*0720*/  ISETP.GE.AND.EX P5, PT, R17, UR17, PT, P0 ;  /* 0x0000001111007c0c */ /* 0x000fe4000bfa6300 */
[----:B------:R-:W-:Y:S02]  /*0730*/  @!P3 IADD3 R3, PT, PT, R3, R15, RZ ;  /* 0x0000000f0303b210 */ /* 0x000fe40007ffe0ff */
[C---:B------:R-:W-:Y:S02]  /*0740*/  @!P3 SHF.L.U32 R19, R2.reuse, 0x1, RZ ;  /* 0x000000010213b819 */ /* 0x040fe400000006ff */
[----:B------:R-:W-:-:S02]  /*0750*/  @!P3 SHF.L.U64.HI R2, R2, 0x1, R3 ;  /* 0x000000010202b819 */ /* 0x000fc40000010203 */
[C---:B------:R-:W-:Y:S02]  /*0760*/  @!P3 IADD3 R18, P2, PT, R19.reuse, R20, RZ ;  /* 0x000000141312b210 */ /* 0x040fe40007f5e0ff */
[----:B----4-:R-:W-:Y:S02]  /*0770*/  @!P3 IADD3 R120, P1, PT, R19, R120, RZ ;  /* 0x000000781378b210 */ /* 0x010fe40007f3e0ff */
[----:B------:R-:W-:Y:S01]  /*0780*/  @!P3 IADD3.X R19, PT, PT, R2, R21, RZ, P2, !PT ;  /* 0x000000150213b210 */ /* 0x000fe200017fe4ff */
[----:B------:R-:W2:Y:S01]  /*0790*/  @!P5 LDC.64 R34, c[0x0][0x3f8] ;  /* 0x0000fe00ff22db82 */ /* 0x000ea20000000a00 */
[----:B------:R-:W-:Y:S02]  /*07a0*/  LOP3.LUT P2, RZ, R106, 0x800000, RZ, 0xc0, !PT ;  /* 0x008000006aff7812 */ /* 0x000fe4000784c0ff */
[----:B------:R-:W-:Y:S01]  /*07b0*/  @!P3 IADD3.X R121, PT, PT, R2, R121, RZ, P1, !PT ;  /* 0x000000790279b210 */ /* 0x000fe20000ffe4ff */
[----:B------:R-:W-:Y:S01]  /*07c0*/  STL.64 [R1+0x220], R18 ;  /* 0x0002201201007387 */ /* 0x000fe20000100a00 */
[----:B------:R-:W-:-:S02]  /*07d0*/  ISETP.GE.U32.AND P0, PT, R11, UR16, PT ;  /* 0x000000100b007c0c */ /* 0x000fc4000bf06070 */
[----:B------:R-:W-:Y:S02]  /*07e0*/  SHF.R.S32.HI R21, RZ, 0x1f, R11 ;  /* 0x0000001fff157819 */ /* 0x000fe4000001140b */
[----:B------:R-:W-:Y:S02]  /*07f0*/  IADD3 R15, PT, PT, R99, 0x50, RZ ;  /* 0x00000050630f7810 */ /* 0x000fe40007ffe0ff */
[----:B------:R-:W-:Y:S02]  /*0800*/  ISETP.GE.AND.EX P4, PT, R21, UR17, PT, P0 ;  /* 0x0000001115007c0c */ /* 0x000fe4000bf86300 */
[----:B------:R-:W-:Y:S01]  /*0810*/  ISETP.GE.U32.AND P1, PT, R15, UR16, PT ;  /* 0x000000100f007c0c */ /* 0x000fe2000bf26070 */
[----:B------:R-:W3:Y:S01]  /*0820*/  @!P2 LDC.64 R26, c[0x0][0x398] ;  /* 0x0000e600ff1aab82 */ /* 0x000ee20000000a00 */
[----:B------:R-:W-:Y:S01]  /*0830*/  @!P2 MOV R2, R42 ;  /* 0x0000002a0002a202 */ /* 0x000fe20000000f00 */
[----:B------:R-:W-:Y:S01]  /*0840*/  @!P2 IMAD R23, R5, R23, R0 ;  /* 0x000000170517a224 */ /* 0x000fe200078e0200 */
[----:B------:R-:W-:-:S02]  /*0850*/  @!P2 MOV R3, R45 ;  /* 0x0000002d0003a202 */ /* 0x000fc40000000f00 */
[----:B------:R-:W-:Y:S01]  /*0860*/  LOP3.LUT R106, R106, 0xffdfffff, RZ, 0xc0, !PT ;  /* 0xffdfffff6a6a7812 */ /* 0x000fe200078ec0ff */
[----:B------:R-:W-:-:S03]  /*0870*/  @!P2 IMAD.WIDE.U32 R2, R5, R22, R2 ;  /* 0x000000160502a225 */ /* 0x000fc600078e0002 */
[----:B------:R-:W-:Y:S01]  /*0880*/  @P5 LOP3.LUT R106, R106, 0x200000, RZ, 0xfc, !PT ;  /* 0x002000006a6a5812 */ /* 0x000fe200078efcff */
[----:B------:R-:W-:Y:S01]  /*0890*/  @!P6 IMAD R5, R7, R29, R4 ;  /* 0x0000001d0705e224 */ /* 0x000fe200078e0204 */
[----:B------:R-:W-:Y:S01]  /*08a0*/  @!P2 IADD3 R3, PT, PT, R3, R23, RZ ;  /* 0x000000170303a210 */ /* 0x000fe20007ffe0ff */
[----:B--2---:R-:W-:Y:S01]  /*08b0*/  @!P5 IMAD R4, R17, R34, RZ ;  /* 0x000000221104d224 */ /* 0x004fe200078e02ff */
[C---:B------:R-:W-:Y:S01]  /*08c0*/  @!P2 SHF.L.U32 R119, R2.reuse, 0x1, RZ ;  /* 0x000000010277a819 */ /* 0x040fe200000006ff */
[----:B------:R-:W2:Y:S01]  /*08d0*/  @!P4 LDC.64 R16, c[0x0][0x3a0] ;  /* 0x0000e800ff10cb82 */ /* 0x000ea20000000a00 */
[----:B------:R-:W-:Y:S02]  /*08e0*/  @!P2 SHF.L.U64.HI R0, R2, 0x1, R3 ;  /* 0x000000010200a819 */ /* 0x000fe40000010203 */
[----:B------:R-:W-:Y:S02]  /*08f0*/  @!P6 MOV R2, R42 ;  /* 0x0000002a0002e202 */ /* 0x000fe40000000f00 */
[----:B------:R-:W-:-:S02]  /*0900*/  @!P6 MOV R3, R45 ;  /* 0x0000002d0003e202 */ /* 0x000fc40000000f00 */
[----:B------:R-:W-:Y:S02]  /*0910*/  SHF.R.S32.HI R23, RZ, 0x1f, R15 ;  /* 0x0000001fff177819 */ /* 0x000fe4000001140f */
[----:B------:R-:W-:Y:S01]  /*0920*/  @!P2 IADD3 R12, P0, PT, R119, R24, RZ ;  /* 0x00000018770ca210 */ /* 0x000fe20007f1e0ff */
[----:B------:R-:W-:Y:S01]  /*0930*/  @!P6 IMAD.WIDE.U32 R2, R7, R28, R2 ;  /* 0x0000001c0702e225 */ /* 0x000fe200078e0002 */
[----:B------:R-:W-:Y:S01]  /*0940*/  ISETP.GE.AND.EX P3, PT, R23, UR17, PT, P1 ;  /* 0x0000001117007c0c */ /* 0x000fe2000bf66310 */
[----:B------:R-:W4:Y:S01]  /*0950*/  @!P4 LDC.64 R28, c[0x0][0x3f8] ;  /* 0x0000fe00ff1ccb82 */ /* 0x000f220000000a00 */
[----:B------:R-:W-:Y:S01]  /*0960*/  @!P2 IADD3.X R13, PT, PT, R0, R25, RZ, P0, !PT ;  /* 0x00000019000da210 */ /* 0x000fe200007fe4ff */
[----:B------:R-:W-:Y:S01]  /*0970*/  @!P5 IMAD R7, R9, R35, R4 ;  /* 0x000000230907d224 */ /* 0x000fe200078e0204 */
[----:B---3--:R-:W-:Y:S01]  /*0980*/  @!P2 IADD3 R118, P0, PT, R119, R26, RZ ;  /* 0x0000001a7776a210 */ /* 0x008fe20007f1e0ff */
[----:B------:R3:W-:Y:S01]  /*0990*/  STL [R1+0x210], R12 ;  /* 0x0002100c01007387 */ /* 0x0007e20000100800 */
[----:B------:R-:W-:-:S02]  /*09a0*/  @!P6 IADD3 R3, PT, PT, R3, R5, RZ ;  /* 0x000000050303e210 */ /* 0x000fc40007ffe0ff */
[----:B------:R-:W-:Y:S01]  /*09b0*/  @!P6 SHF.L.U32 R117, R2, 0x1, RZ ;  /* 0x000000010275e819 */ /* 0x000fe200000006ff */
[----:B------:R-:W0:Y:S01]  /*09c0*/  @!P5 LDC.64 R24, c[0x0][0x3a0] ;  /* 0x0000e800ff18db82 */ /* 0x000e220000000a00 */
[----:B------:R-:W-:Y:S01]  /*09d0*/  @!P2 IADD3.X R119, PT, PT, R0, R27, RZ, P0, !PT ;  /* 0x0000001b0077a210 */ /* 0x000fe200007fe4ff */
[----:B------:R3:W-:Y:S01]  /*09e0*/  STL [R1+0x20c], R13 ;  /* 0x00020c0d01007387 */ /* 0x0007e20000100800 */
[----:B------:R-:W-:Y:S02]  /*09f0*/  @!P6 SHF.L.U64.HI R0, R2, 0x1, R3 ;  /* 0x000000010200e819 */ /* 0x000fe40000010203 */
[----:B------:R-:W-:Y:S01]  /*0a00*/  @!P6 IADD3 R2, P0, PT, R117, R30, RZ ;  /* 0x0000001e7502e210 */ /* 0x000fe20007f1e0ff */
[----:B------:R-:W-:Y:S01]  /*0a10*/  STL.64 [R1+0x218], R118 ;  /* 0x0002187601007387 */ /* 0x000fe20000100a00 */
[----:B------:R-:W-:Y:S01]  /*0a20*/  @!P5 MOV R4, R42 ;  /* 0x0000002a0004d202 */ /* 0x000fe20000000f00 */
[----:B------:R-:W3:Y:S01]  /*0a30*/  @!P5 LDC.64 R26, c[0x0][0x398] ;  /* 0x0000e600ff1adb82 */ /* 0x000ee20000000a00 */
[----:B------:R-:W-:Y:S01]  /*0a40*/  @!P6 IADD3.X R3, PT, PT, R0, R31, RZ, P0, !PT ;  /* 0x0000001f0003e210 */ /* 0x000fe200007fe4ff */
[----:B------:R-:W-:Y:S01]  /*0a50*/  STL.64 [R1+0x1c0], R120 ;  /* 0x0001c07801007387 */ /* 0x000fe20000100a00 */
[----:B------:R-:W-:-:S02]  /*0a60*/  @!P5 MOV R5, R45 ;  /* 0x0000002d0005d202 */ /* 0x000fc40000000f00 */
[----:B-1----:R-:W-:Y:S01]  /*0a70*/  @!P6 IADD3 R116, P0, PT, R117, R32, RZ ;  /* 0x000000207574e210 */ /* 0x002fe20007f1e0ff */
[----:B------:R1:W-:Y:S01]  /*0a80*/  STL [R1+0x204], R2 ;  /* 0x0002040201007387 */ /* 0x0003e20000100800 */
[----:B------:R-:W-:Y:S01]  /*0a90*/  LOP3.LUT R106, R106, 0xffefffff, RZ, 0xc0, !PT ;  /* 0xffefffff6a6a7812 */ /* 0x000fe200078ec0ff */
[----:B------:R-:W1:Y:S01]  /*0aa0*/  @!P3 LDC.64 R30, c[0x0][0x3f8] ;  /* 0x0000fe00ff1ebb82 */ /* 0x000e620000000a00 */
[----:B------:R-:W-:Y:S01]  /*0ab0*/  @!P5 IMAD.WIDE.U32 R4, R9, R34, R4 ;  /* 0x000000220904d225 */ /* 0x000fe200078e0004 */
[----:B------:R-:W-:Y:S01]  /*0ac0*/  @!P6 IADD3.X R117, PT, PT, R0, R33, RZ, P0, !PT ;  /* 0x000000210075e210 */ /* 0x000fe200007fe4ff */
[----:B------:R2:W-:Y:S01]  /*0ad0*/  STL [R1+0x200], R3 ;  /* 0x0002000301007387 */ /* 0x0005e20000100800 */
[----:B------:R-:W-:Y:S01]  /*0ae0*/  @P4 LOP3.LUT R106, R106, 0x100000, RZ, 0xfc, !PT ;  /* 0x001000006a6a4812 */ /* 0x000fe200078efcff */
[----:B----4-:R-:W-:Y:S01]  /*0af0*/  @!P4 IMAD R6, R21, R28, RZ ;  /* 0x0000001c1506c224 */ /* 0x010fe200078e02ff */
[----:B------:R-:W-:Y:S01]  /*0b00*/  @!P5 IADD3 R5, PT, PT, R5, R7, RZ ;  /* 0x000000070505d210 */ /* 0x000fe20007ffe0ff */
[----:B------:R-:W-:Y:S01]  /*0b10*/  STL [R1+0x208], R117 ;  /* 0x0002087501007387 */ /* 0x000fe20000100800 */
[----:B------:R-:W4:Y:S01]  /*0b20*/  @!P4 LDC.64 R20, c[0x0][0x398] ;  /* 0x0000e600ff14cb82 */ /* 0x000f220000000a00 */
[----:B------:R-:W-:Y:S01]  /*0b30*/  @!P5 SHF.L.U32 R115, R4, 0x1, RZ ;  /* 0x000000010473d819 */ /* 0x000fe200000006ff */
[----:B------:R-:W-:Y:S01]  /*0b40*/  @!P4 IMAD R9, R11, R29, R6 ;  /* 0x0000001d0b09c224 */ /* 0x000fe200078e0206 */
[----:B------:R-:W-:-:S02]  /*0b50*/  @!P4 MOV R6, R42 ;  /* 0x0000002a0006c202 */ /* 0x000fc40000000f00 */
[----:B------:R-:W-:Y:S02]  /*0b60*/  @!P4 MOV R7, R45 ;  /* 0x0000002d0007c202 */ /* 0x000fe40000000f00 */
[----:B------:R-:W-:Y:S01]  /*0b70*/  @!P5 SHF.L.U64.HI R0, R4, 0x1, R5 ;  /* 0x000000010400d819 */ /* 0x000fe20000010205 */
[----:B------:R-:W4:Y:S01]  /*0b80*/  @!P3 LDC.64 R32, c[0x0][0x3a0] ;  /* 0x0000e800ff20bb82 */ /* 0x000f220000000a00 */
[----:B0-----:R-:W-:Y:S01]  /*0b90*/  @!P5 IADD3 R4, P0, PT, R115, R24, RZ ;  /* 0x000000187304d210 */ /* 0x001fe20007f1e0ff */
[----:B------:R-:W-:Y:S01]  /*0ba0*/  @!P4 IMAD.WIDE.U32 R6, R11, R28, R6 ;  /* 0x0000001c0b06c225 */ /* 0x000fe200078e0006 */
[----:B------:R-:W-:Y:S02]  /*0bb0*/  LOP3.LUT R106, R106, 0xfff7ffff, RZ, 0xc0, !PT ;  /* 0xfff7ffff6a6a7812 */ /* 0x000fe400078ec0ff */
[----:B------:R-:W-:Y:S01]  /*0bc0*/  @!P5 IADD3.X R5, PT, PT, R0, R25, RZ, P0, !PT ;  /* 0x000000190005d210 */ /* 0x000fe200007fe4ff */
[----:B------:R-:W-:Y:S01]  /*0bd0*/  STL [R1+0x1f8], R4 ;  /* 0x0001f80401007387 */ /* 0x000fe20000100800 */
[----:B---3--:R-:W-:Y:S01]  /*0be0*/  @!P5 IADD3 R114, P0, PT, R115, R26, RZ ;  /* 0x0000001a7372d210 */ /* 0x008fe20007f1e0ff */
[----:B-1----:R-:W-:Y:S01]  /*0bf0*/  @!P3 IMAD R8, R23, R30, RZ ;  /* 0x0000001e1708b224 */ /* 0x002fe200078e02ff */
[----:B------:R-:W0:Y:S01]  /*0c00*/  @!P3 LDC.64 R24, c[0x0][0x398] ;  /* 0x0000e600ff18bb82 */ /* 0x000e220000000a00 */
[----:B------:R-:W-:Y:S01]  /*0c10*/  @!P4 IADD3 R7, PT, PT, R7, R9, RZ ;  /* 0x000000090707c210 */ /* 0x000fe20007ffe0ff */
[----:B------:R-:W-:Y:S01]  /*0c20*/  STL [R1+0x1f4], R5 ;  /* 0x0001f40501007387 */ /* 0x000fe20000100800 */
[----:B------:R-:W-:Y:S01]  /*0c30*/  @!P3 IMAD R11, R15, R31, R8 ;  /* 0x0000001f0f0bb224 */ /* 0x000fe200078e0208 */
[----:B------:R-:W-:-:S02]  /*0c40*/  @!P4 SHF.L.U32 R113, R6, 0x1, RZ ;  /* 0x000000010671c819 */ /* 0x000fc400000006ff */
[----:B------:R-:W-:Y:S01]  /*0c50*/  @!P3 MOV R8, R42 ;  /* 0x0000002a0008b202 */ /* 0x000fe20000000f00 */
[----:B------:R-:W-:Y:S01]  /*0c60*/  STL [R1+0x1fc], R5 ;  /* 0x0001fc0501007387 */ /* 0x000fe20000100800 */
[----:B------:R-:W-:Y:S02]  /*0c70*/  @!P3 MOV R9, R45 ;  /* 0x0000002d0009b202 */ /* 0x000fe40000000f00 */
[----:B------:R-:W-:Y:S02]  /*0c80*/  @!P5 IADD3.X R115, PT, PT, R0, R27, RZ, P0, !PT ;  /* 0x0000001b0073d210 */ /* 0x000fe400007fe4ff */
[----:B------:R-:W-:Y:S01]  /*0c90*/  @!P4 SHF.L.U64.HI R0, R6, 0x1, R7 ;  /* 0x000000010600c819 */ /* 0x000fe20000010207 */
[----:B------:R-:W-:Y:S01]  /*0ca0*/  @!P3 IMAD.WIDE.U32 R8, R15, R30, R8 ;  /* 0x0000001e0f08b225 */ /* 0x000fe200078e0008 */
[----:B--2---:R-:W-:Y:S02]  /*0cb0*/  @!P4 IADD3 R6, P0, PT, R113, R16, RZ ;  /* 0x000000107106c210 */ /* 0x004fe40007f1e0ff */
[----:B------:R-:W-:-:S02]  /*0cc0*/  IADD3 R15, PT, PT, R99, 0x60, RZ ;  /* 0x00000060630f7810 */ /* 0x000fc40007ffe0ff */
[----:B------:R-:W-:Y:S01]  /*0cd0*/  @!P4 IADD3.X R7, PT, PT, R0, R17, RZ, P0, !PT ;  /* 0x000000110007c210 */ /* 0x000fe200007fe4ff */
[----:B------:R-:W-:Y:S01]  /*0ce0*/  STL [R1+0x1ec], R6 ;  /* 0x0001ec0601007387 */ /* 0x000fe20000100800 */
[----:B----4-:R-:W-:Y:S02]  /*0cf0*/  @!P4 IADD3 R112, P0, PT, R113, R20, RZ ;  /* 0x000000147170c210 */ /* 0x010fe40007f1e0ff */
[----:B------:R-:W-:Y:S01]  /*0d00*/  @!P3 IADD3 R9, PT, PT, R9, R11, RZ ;  /* 0x0000000b0909b210 */ /* 0x000fe20007ffe0ff */
[----:B------:R-:W-:Y:S01]  /*0d10*/  STL [R1+0x1f0], R6 ;  /* 0x0001f00601007387 */ /* 0x000fe20000100800 */
[----:B------:R-:W-:Y:S02]  /*0d20*/  @!P3 SHF.L.U32 R111, R8, 0x1, RZ ;  /* 0x00000001086fb819 */ /* 0x000fe400000006ff */
[----:B------:R-:W-:Y:S01]  /*0d30*/  @!P4 IADD3.X R113, PT, PT, R0, R21, RZ, P0, !PT ;  /* 0x000000150071c210 */ /* 0x000fe200007fe4ff */
[----:B------:R-:W-:Y:S01]  /*0d40*/  STL [R1+0x1e8], R7 ;  /* 0x0001e80701007387 */ /* 0x000fe20000100800 */
[----:B------:R-:W-:-:S02]  /*0d50*/  @!P3 SHF.L.U64.HI R0, R8, 0x1, R9 ;  /* 0x000000010800b819 */ /* 0x000fc40000010209 */
[C---:B------:R-:W-:Y:S02]  /*0d60*/  @!P3 IADD3 R8, P0, PT, R111.reuse, R32, RZ ;  /* 0x000000206f08b210 */ /* 0x040fe40007f1e0ff */
[----:B------:R-:W-:Y:S02]  /*0d70*/  SHF.R.S32.HI R11, RZ, 0x1f, R15 ;  /* 0x0000001fff0b7819 */ /* 0x000fe4000001140f */
[----:B------:R-:W-:Y:S01]  /*0d80*/  @!P3 IADD3.X R9, PT, PT, R0, R33, RZ, P0, !PT ;  /* 0x000000210009b210 */ /* 0x000fe200007fe4ff */
[----:B------:R-:W-:Y:S01]  /*0d90*/  STL [R1+0x1e4], R8 ;  /* 0x0001e40801007387 */ /* 0x000fe20000100800 */
[----:B0-----:R-:W-:Y:S02]  /*0da0*/  @!P3 IADD3 R110, P0, PT, R111, R24, RZ ;  /* 0x000000186f6eb210 */ /* 0x001fe40007f1e0ff */
[----:B------:R-:W-:Y:S01]  /*0db0*/  @P3 LOP3.LUT R106, R106, 0x80000, RZ, 0xfc, !PT ;  /* 0x000800006a6a3812 */ /* 0x000fe200078efcff */
[----:B------:R-:W-:Y:S01]  /*0dc0*/  STL [R1+0x1e0], R9 ;  /* 0x0001e00901007387 */ /* 0x000fe20000100800 */
[----:B------:R-:W-:-:S02]  /*0dd0*/  @!P3 IADD3.X R111, PT, PT, R0, R25, RZ, P0, !PT ;  /* 0x00000019006fb210 */ /* 0x000fc400007fe4ff */
[----:B------:R-:W-:Y:S02]  /*0de0*/  ISETP.GE.U32.AND P0, PT, R15, UR16, PT ;  /* 0x000000100f007c0c */ /* 0x000fe4000bf06070 */
[----:B------:R-:W-:Y:S02]  /*0df0*/  LOP3.LUT R106, R106, 0xfffbffff, RZ, 0xc0, !PT ;  /* 0xfffbffff6a6a7812 */ /* 0x000fe400078ec0ff */
[----:B------:R-:W-:-:S13]  /*0e00*/  ISETP.GE.AND.EX P1, PT, R11, UR17, PT, P0 ;  /* 0x000000110b007c0c */ /* 0x000fda000bf26300 */
[----:B------:R-:W0:Y:S01]  /*0e10*/  @!P1 LDC.64 R16, c[0x0][0x3f8] ;  /* 0x0000fe00ff109b82 */ /* 0x000e220000000a00 */
[----:B------:R-:W-:Y:S02]  /*0e20*/  @!P1 MOV R10, R42 ;  /* 0x0000002a000a9202 */ /* 0x000fe40000000f00 */
[----:B------:R-:W-:-:S04]  /*0e30*/  @P1 LOP3.LUT R106, R106, 0x40000, RZ, 0xfc, !PT ;  /* 0x000400006a6a1812 */ /* 0x000fc800078efcff */
[----:B------:R-:W-:Y:S01]  /*0e40*/  LOP3.LUT R106, R106, 0xfffdffff, RZ, 0xc0, !PT ;  /* 0xfffdffff6a6a7812 */ /* 0x000fe200078ec0ff */
[----:B------:R-:W1:Y:S01]  /*0e50*/  @!P1 LDC.64 R20, c[0x0][0x3a0] ;  /* 0x0000e800ff149b82 */ /* 0x000e620000000a00 */
[----:B0-----:R-:W-:Y:S01]  /*0e60*/  @!P1 IMAD R0, R11, R16, RZ ;  /* 0x000000100b009224 */ /* 0x001fe200078e02ff */
[----:B------:R-:W-:-:S03]  /*0e70*/  @!P1 MOV R11, R45 ;  /* 0x0000002d000b9202 */ /* 0x000fc60000000f00 */
[C---:B------:R-:W-:Y:S02]  /*0e80*/  @!P1 IMAD R17, R15.reuse, R17, R0 ;  /* 0x000000110f119224 */ /* 0x040fe400078e0200 */
[----:B------:R-:W-:Y:S02]  /*0e90*/  @!P1 IMAD.WIDE.U32 R10, R15, R16, R10 ;  /* 0x000000100f0a9225 */ /* 0x000fe400078e000a */
[----:B------:R-:W0:Y:S03]  /*0ea0*/  @!P1 LDC.64 R14, c[0x0][0x398] ;  /* 0x0000e600ff0e9b82 */ /* 0x000e260000000a00 */
[----:B------:R-:W-:Y:S02]  /*0eb0*/  @!P1 IADD3 R11, PT, PT, R11, R17, RZ ;  /* 0x000000110b0b9210 */ /* 0x000fe40007ffe0ff */
[C---:B------:R-:W-:Y:S02]  /*0ec0*/  @!P1 SHF.L.U32 R101, R10.reuse, 0x1, RZ ;  /* 0x000000010a659819 */ /* 0x040fe400000006ff */
[----:B------:R-:W-:-:S02]  /*0ed0*/  @!P1 SHF.L.U64.HI R0, R10, 0x1, R11 ;  /* 0x000000010a009819 */ /* 0x000fc4000001020b */
[----:B-1----:R-:W-:Y:S02]  /*0ee0*/  @!P1 IADD3 R10, P0, PT, R101, R20, RZ ;  /* 0x00000014650a9210 */ /* 0x002fe40007f1e0ff */
[----:B------:R-:W-:Y:S02]  /*0ef0*/  IADD3 R17, PT, PT, R99, 0x70, RZ ;  /* 0x0000007063117810 */ /* 0x000fe40007ffe0ff */
[----:B------:R-:W-:Y:S02]  /*0f00*/  @!P1 IADD3.X R11, PT, PT, R0, R21, RZ, P0, !PT ;  /* 0x00000015000b9210 */ /* 0x000fe400007fe4ff */
[----:B0-----:R-:W-:-:S04]  /*0f10*/  @!P1 IADD3 R100, P0, PT, R101, R14, RZ ;  /* 0x0000000e65649210 */ /* 0x001fc80007f1e0ff */
[----:B------:R-:W-:Y:S02]  /*0f20*/  @!P1 IADD3.X R101, PT, PT, R0, R15, RZ, P0, !PT ;  /* 0x0000000f00659210 */ /* 0x000fe400007fe4ff */
[----:B------:R-:W-:Y:S02]  /*0f30*/  SHF.R.S32.HI R15, RZ, 0x1f, R17 ;  /* 0x0000001fff0f7819 */ /* 0x000fe40000011411 */
[----:B------:R-:W-:-:S04]  /*0f40*/  ISETP.GE.U32.AND P0, PT, R17, UR16, PT ;  /* 0x0000001011007c0c */ /* 0x000fc8000bf06070 */
        /* <DEDUP_REMOVED lines=56> */
[----:B-1----:R-:W-:-:S04]  /*12d0*/  @!P1 IADD3 R102, P0, PT, R97, R102, RZ ;  /* 0x0000006661669210 */ /* 0x002fc80007f1e0ff */
[----:B------:R-:W-:Y:S02]  /*12e0*/  @!P1 IADD3.X R103, PT, PT, R20, R103, RZ, P0, !PT ;  /* 0x0000006714679210 */ /* 0x000fe400007fe4ff */
[----:B0-----:R-:W-:-:S04]  /*12f0*/  @!P1 IADD3 R96, P0, PT, R97, R22, RZ ;  /* 0x0000001661609210 */ /* 0x001fc80007f1e0ff */
[----:B------:R-:W-:Y:S02]  /*1300*/  @!P1 IADD3.X R97, PT, PT, R20, R23, RZ, P0, !PT ;  /* 0x0000001714619210 */ /* 0x000fe400007fe4ff */
[----:B------:R-:W-:-:S04]  /*1310*/  IADD3 R23, PT, PT, R99, 0xa0, RZ ;  /* 0x000000a063177810 */ /* 0x000fc80007ffe0ff */
        /* <DEDUP_REMOVED lines=11> */
[----:B------:R-:W-:-:S05]  /*13d0*/  @!P1 IMAD.WIDE.U32 R20, R23, R24, R20 ;  /* 0x0000001817149225 */ /* 0x000fca00078e0014 */
[----:B------:R-:W-:Y:S02]  /*13e0*/  @!P1 IADD3 R21, PT, PT, R21, R25, RZ ;  /* 0x0000001915159210 */ /* 0x000fe40007ffe0ff */
[----:B------:R-:W0:Y:S01]  /*13f0*/  @!P1 LDC.64 R24, c[0x0][0x398] ;  /* 0x0000e600ff189b82 */ /* 0x000e220000000a00 */
[C---:B------:R-:W-:Y:S02]  /*1400*/  @!P1 SHF.L.U32 R23, R20.reuse, 0x1, RZ ;  /* 0x0000000114179819 */ /* 0x040fe400000006ff */
[----:B------:R-:W-:Y:S02]  /*1410*/  @!P1 SHF.L.U64.HI R20, R20, 0x1, R21 ;  /* 0x0000000114149819 */ /* 0x000fe40000010215 */
        /* <DEDUP_REMOVED lines=235> */
[----:B------:R-:W-:-:S03]  /*22d0*/  IADD3 R25, PT, PT, R99, 0x160, RZ ;  /* 0x0000016063197810 */ /* 0x000fc60007ffe0ff */
[----:B------:R-:W-:Y:S01]  /*22e0*/  STL.64 [R1+0x1d8], R58 ;  /* 0x0001d83a01007387 */ /* 0x000fe20000100a00 */
        /* <DEDUP_REMOVED lines=49> */
[----:B------:R-:W-:-:S05]  /*2600*/  @P1 LOP3.LUT R106, R106, 0x1, RZ, 0xfc, !PT ;  /* 0x000000016a6a1812 */ /* 0x000fca00078efcff */
        /* <DEDUP_REMOVED lines=33> */
[----:B------:R-:W-:Y:S02]  /*2820*/  SHF.R.S32.HI R25, RZ, 0x1f, R79 ;  /* 0x0000001fff197819 */ /* 0x000fe4000001144f */
[----:B------:R-:W-:Y:S02]  /*2830*/  ISETP.GE.U32.AND P1, PT, R79, UR16, PT ;  /* 0x000000104f007c0c */ /* 0x000fe4000bf26070 */
[C---:B------:R-:W-:Y:S02]  /*2840*/  LOP3.LUT P0, RZ, R106.reuse, 0x1000000, RZ, 0xc0, !PT ;  /* 0x010000006aff7812 */ /* 0x040fe4000780c0ff */
[----:B------:R-:W-:Y:S02]  /*2850*/  ISETP.GE.AND.EX P1, PT, R25, UR17, PT, P1 ;  /* 0x0000001119007c0c */ /* 0x000fe4000bf26310 */
[----:B------:R-:W-:-:S11]  /*2860*/  LOP3.LUT R106, R106, 0x7fffffff, RZ, 0xc0, !PT ;  /* 0x7fffffff6a6a7812 */ /* 0x000fd600078ec0ff */
        /* <DEDUP_REMOVED lines=24> */
[----:B------:R-:W-:Y:S02]  /*29f0*/  @P2 LOP3.LUT R106, R106, 0x40000000, RZ, 0xfc, !PT ;  /* 0x400000006a6a2812 */ /* 0x000fe400078efcff */
[----:B------:R-:W-:Y:S02]  /*2a00*/  PRMT R12, RZ, 0x7610, R12 ;  /* 0x00007610ff0c7816 */ /* 0x000fe4000000000c */
[----:B------:R-:W-:Y:S01]  /*2a10*/  PRMT R13, RZ, 0x7610, R13 ;  /* 0x00007610ff0d7816 */ /* 0x000fe2000000000d */
[----:B------:R-:W1:Y:S01]  /*2a20*/  @!P2 LDC.64 R124, c[0x0][0x3a0] ;  /* 0x0000e800ff7cab82 */ /* 0x000e620000000a00 */
[----:B------:R-:W-:Y:S02]  /*2a30*/  PRMT R2, RZ, 0x7610, R2 ;  /* 0x00007610ff027816 */ /* 0x000fe40000000002 */
[----:B------:R-:W-:-:S02]  /*2a40*/  PRMT R3, RZ, 0x7610, R3 ;  /* 0x00007610ff037816 */ /* 0x000fc40000000003 */
[----:B------:R-:W-:Y:S01]  /*2a50*/  LOP3.LUT R106, R106, 0xdfffffff, RZ, 0xc0, !PT ;  /* 0xdfffffff6a6a7812 */ /* 0x000fe200078ec0ff */
[----:B0-----:R-:W-:Y:S01]  /*2a60*/  @!P2 IMAD R0, R25, R20, RZ ;  /* 0x000000141900a224 */ /* 0x001fe200078e02ff */
[----:B------:R-:W-:-:S03]  /*2a70*/  @!P2 MOV R25, R45 ;  /* 0x0000002d0019a202 */ /* 0x000fc60000000f00 */
[----:B------:R-:W-:Y:S01]  /*2a80*/  @!P2 IMAD R21, R107, R21, R0 ;  /* 0x000000156b15a224 */ /* 0x000fe200078e0200 */
[----:B------:R-:W-:Y:S01]  /*2a90*/  IADD3 R0, PT, PT, R99, 0x1c0, RZ ;  /* 0x000001c063007810 */ /* 0x000fe20007ffe0ff */
[----:B------:R-:W-:-:S03]  /*2aa0*/  @!P2 IMAD.WIDE.U32 R24, R107, R20, R24 ;  /* 0x000000146b18a225 */ /* 0x000fc600078e0018 */
[----:B------:R-:W-:Y:S02]  /*2ab0*/  SHF.R.S32.HI R107, RZ, 0x1f, R0 ;  /* 0x0000001fff6b7819 */ /* 0x000fe40000011400 */
[----:B------:R-:W-:Y:S02]  /*2ac0*/  @!P2 IADD3 R21, PT, PT, R25, R21, RZ ;  /* 0x000000151915a210 */ /* 0x000fe40007ffe0ff */
[C---:B------:R-:W-:Y:S02]  /*2ad0*/  @!P2 SHF.L.U32 R25, R24.reuse, 0x1, RZ ;  /* 0x000000011819a819 */ /* 0x040fe400000006ff */
[----:B------:R-:W-:Y:S02]  /*2ae0*/  @!P2 SHF.L.U64.HI R24, R24, 0x1, R21 ;  /* 0x000000011818a819 */ /* 0x000fe40000010215 */
[----:B------:R-:W0:Y:S01]  /*2af0*/  @!P2 LDC.64 R20, c[0x0][0x398] ;  /* 0x0000e600ff14ab82 */ /* 0x000e220000000a00 */
[----:B-1----:R-:W-:-:S04]  /*2b00*/  @!P2 IADD3 R124, P3, PT, R25, R124, RZ ;  /* 0x0000007c197ca210 */ /* 0x002fc80007f7e0ff */
[----:B------:R-:W-:Y:S02]  /*2b10*/  @!P2 IADD3.X R125, PT, PT, R24, R125, RZ, P3, !PT ;  /* 0x0000007d187da210 */ /* 0x000fe40001ffe4ff */
[----:B0-----:R-:W-:-:S04]  /*2b20*/  @!P2 IADD3 R118, P3, PT, R25, R20, RZ ;  /* 0x000000141976a210 */ /* 0x001fc80007f7e0ff */
[----:B------:R-:W-:Y:S02]  /*2b30*/  @!P2 IADD3.X R119, PT, PT, R24, R21, RZ, P3, !PT ;  /* 0x000000151877a210 */ /* 0x000fe40001ffe4ff */
[----:B------:R-:W-:-:S04]  /*2b40*/  ISETP.GE.U32.AND P3, PT, R0, UR16, PT ;  /* 0x0000001000007c0c */ /* 0x000fc8000bf66070 */
[----:B------:R-:W-:-:S13]  /*2b50*/  ISETP.GE.AND.EX P3, PT, R107, UR17, PT, P3 ;  /* 0x000000116b007c0c */ /* 0x000fda000bf66330 */
[----:B------:R-:W0:Y:S01]  /*2b60*/  @!P3 LDC.64 R20, c[0x0][0x3f8] ;  /* 0x0000fe00ff14bb82 */ /* 0x000e220000000a00 */
[----:B------:R-:W-:Y:S02]  /*2b70*/  @!P3 MOV R122, R42 ;  /* 0x0000002a007ab202 */ /* 0x000fe40000000f00 */
[----:B------:R-:W-:Y:S02]  /*2b80*/  @!P3 MOV R123, R45 ;  /* 0x0000002d007bb202 */ /* 0x000fe40000000f00 */
[----:B------:R-:W-:-:S03]  /*2b90*/  @P3 LOP3.LUT R106, R106, 0x20000000, RZ, 0xfc, !PT ;  /* 0x200000006a6a3812 */ /* 0x000fc600078efcff */
[----:B------:R-:W1:Y:S01]  /*2ba0*/  @!P3 LDC.64 R24, c[0x0][0x3a0] ;  /* 0x0000e800ff18bb82 */ /* 0x000e620000000a00 */
[----:B------:R-:W-:Y:S01]  /*2bb0*/  LOP3.LUT R106, R106, 0xefffffff, RZ, 0xc0, !PT ;  /* 0xefffffff6a6a7812 */ /* 0x000fe200078ec0ff */
[-C--:B0-----:R-:W-:Y:S02]  /*2bc0*/  @!P3 IMAD R107, R107, R20.reuse, RZ ;  /* 0x000000146b6bb224 */ /* 0x081fe400078e02ff */
[----:B------:R-:W-:-:S04]  /*2bd0*/  @!P3 IMAD.WIDE.U32 R122, R0, R20, R122 ;  /* 0x00000014007ab225 */ /* 0x000fc800078e007a */
[----:B------:R-:W-:Y:S01]  /*2be0*/  @!P3 IMAD R21, R0, R21, R107 ;  /* 0x000000150015b224 */ /* 0x000fe200078e026b */
[----:B------:R-:W-:-:S04]  /*2bf0*/  @!P3 SHF.L.U32 R0, R122, 0x1, RZ ;  /* 0x000000017a00b819 */ /* 0x000fc800000006ff */
[----:B------:R-:W-:Y:S02]  /*2c00*/  @!P3 IADD3 R21, PT, PT, R123, R21, RZ ;  /* 0x000000157b15b210 */ /* 0x000fe40007ffe0ff */
[----:B-1----:R-:W-:Y:S02]  /*2c10*/  @!P3 IADD3 R18, P4, PT, R0, R24, RZ ;  /* 0x000000180012b210 */ /* 0x002fe40007f9e0ff */
[----:B------:R-:W-:Y:S02]  /*2c20*/  @!P3 SHF.L.U64.HI R122, R122, 0x1, R21 ;  /* 0x000000017a7ab819 */ /* 0x000fe40000010215 */
[----:B------:R-:W0:Y:S02]  /*2c30*/  @!P3 LDC.64 R20, c[0x0][0x398] ;  /* 0x0000e600ff14bb82 */ /* 0x000e240000000a00 */
[----:B------:R-:W-:-:S05]  /*2c40*/  @!P3 IADD3.X R19, PT, PT, R122, R25, RZ, P4, !PT ;  /* 0x000000197a13b210 */ /* 0x000fca00027fe4ff */
[----:B------:R0:W-:Y:S02]  /*2c50*/  @!P3 STL.64 [R1+0x150], R18 ;  /* 0x000150120100b387 */ /* 0x0001e40000100a00 */
[----:B0-----:R-:W-:Y:S02]  /*2c60*/  @!P3 IADD3 R18, P4, PT, R0, R20, RZ ;  /* 0x000000140012b210 */ /* 0x001fe40007f9e0ff */
[----:B------:R-:W-:Y:S02]  /*2c70*/  IADD3 R0, PT, PT, R99, 0x1d0, RZ ;  /* 0x000001d063007810 */ /* 0x000fe40007ffe0ff */
[----:B------:R-:W-:Y:S02]  /*2c80*/  @!P3 IADD3.X R19, PT, PT, R122, R21, RZ, P4, !PT ;  /* 0x000000157a13b210 */ /* 0x000fe400027fe4ff */
[----:B------:R-:W-:Y:S02]  /*2c90*/  SHF.R.S32.HI R107, RZ, 0x1f, R0 ;  /* 0x0000001fff6b7819 */ /* 0x000fe40000011400 */
        /* <DEDUP_REMOVED lines=16> */
[----:B------:R-:W-:-:S04]  /*2da0*/  @!P4 IADD3.X R63, PT, PT, R122, R25, RZ, P5, !PT ;  /* 0x000000197a3fc210 */ /* 0x000fc80002ffe4ff */
[----:B------:R-:W-:Y:S02]  /*2db0*/  MOV R43, R63 ;  /* 0x0000003f002b7202 */ /* 0x000fe40000000f00 */
[----:B0-----:R-:W-:Y:S02]  /*2dc0*/  @!P4 IADD3 R58, P5, PT, R0, R20, RZ ;  /* 0x00000014003ac210 */ /* 0x001fe40007fbe0ff */
[----:B------:R-:W-:Y:S02]  /*2dd0*/  IADD3 R0, PT, PT, R99, 0x1e0, RZ ;  /* 0x000001e063007810 */ /* 0x000fe40007ffe0ff */
[----:B------:R-:W-:Y:S02]  /*2de0*/  @!P4 IADD3.X R59, PT, PT, R122, R21, RZ, P5, !PT ;  /* 0x000000157a3bc210 */ /* 0x000fe40002ffe4ff */
[----:B------:R-:W-:Y:S02]  /*2df0*/  SHF.R.S32.HI R107, RZ, 0x1f, R0 ;  /* 0x0000001fff6b7819 */ /* 0x000fe40000011400 */
[----:B------:R-:W-:-:S02]  /*2e00*/  ISETP.GE.U32.AND P5, PT, R0, UR16, PT ;  /* 0x0000001000007c0c */ /* 0x000fc4000bfa6070 */
[----:B------:R-:W-:Y:S02]  /*2e10*/  MOV R44, R58 ;  /* 0x0000003a002c7202 */ /* 0x000fe40000000f00 */
[----:B------:R-:W-:-:S13]  /*2e20*/  ISETP.GE.AND.EX P5, PT, R107, UR17, PT, P5 ;  /* 0x000000116b007c0c */ /* 0x000fda000bfa6350 */
[----:B------:R-:W0:Y:S01]  /*2e30*/  @!P5 LDC.64 R20, c[0x0][0x3f8] ;  /* 0x0000fe00ff14db82 */ /* 0x000e220000000a00 */
[----:B------:R-:W-:Y:S02]  /*2e40*/  @!P5 MOV R122, R42 ;  /* 0x0000002a007ad202 */ /* 0x000fe40000000f00 */
[----:B------:R-:W-:Y:S02]  /*2e50*/  @!P5 MOV R123, R45 ;  /* 0x0000002d007bd202 */ /* 0x000fe40000000f00 */
[----:B------:R-:W-:-:S03]  /*2e60*/  @P5 LOP3.LUT R106, R106, 0x8000000, RZ, 0xfc, !PT ;  /* 0x080000006a6a5812 */ /* 0x000fc600078efcff */
[----:B------:R-:W1:Y:S01]  /*2e70*/  @!P5 LDC.64 R24, c[0x0][0x3a0] ;  /* 0x0000e800ff18db82 */ /* 0x000e620000000a00 */
[-C--:B0-----:R-:W-:Y:S02]  /*2e80*/  @!P5 IMAD R107, R107, R20.reuse, RZ ;  /* 0x000000146b6bd224 */ /* 0x081fe400078e02ff */
[----:B------:R-:W-:-:S04]  /*2e90*/  @!P5 IMAD.WIDE.U32 R122, R0, R20, R122 ;  /* 0x00000014007ad225 */ /* 0x000fc800078e007a */
[----:B------:R-:W-:Y:S01]  /*2ea0*/  @!P5 IMAD R21, R0, R21, R107 ;  /* 0x000000150015d224 */ /* 0x000fe200078e026b */
[----:B------:R-:W-:Y:S02]  /*2eb0*/  @!P5 SHF.L.U32 R0, R122, 0x1, RZ ;  /* 0x000000017a00d819 */ /* 0x000fe400000006ff */
[----:B------:R-:W-:Y:S02]  /*2ec0*/  IADD3 R107, PT, PT, R99, 0x1f0, RZ ;  /* 0x000001f0636b7810 */ /* 0x000fe40007ffe0ff */
[----:B------:R-:W-:Y:S02]  /*2ed0*/  @!P5 IADD3 R21, PT, PT, R123, R21, RZ ;  /* 0x000000157b15d210 */ /* 0x000fe40007ffe0ff */
[----:B-1----:R-:W-:Y:S02]  /*2ee0*/  @!P5 IADD3 R66, P6, PT, R0, R24, RZ ;  /* 0x000000180042d210 */ /* 0x002fe40007fde0ff */
[----:B------:R-:W-:Y:S02]  /*2ef0*/  @!P5 SHF.L.U64.HI R122, R122, 0x1, R21 ;  /* 0x000000017a7ad819 */ /* 0x000fe40000010215 */
[----:B------:R-:W0:Y:S02]  /*2f00*/  @!P5 LDC.64 R20, c[0x0][0x398] ;  /* 0x0000e600ff14db82 */ /* 0x000e240000000a00 */
[----:B------:R-:W-:-:S05]  /*2f10*/  @!P5 IADD3.X R67, PT, PT, R122, R25, RZ, P6, !PT ;  /* 0x000000197a43d210 */ /* 0x000fca00037fe4ff */
[----:B------:R0:W-:Y:S02]  /*2f20*/  @!P5 STL.64 [R1+0x138], R66 ;  /* 0x000138420100d387 */ /* 0x0001e40000100a00 */
[----:B0-----:R-:W-:Y:S02]  /*2f30*/  @!P5 IADD3 R66, P6, PT, R0, R20, RZ ;  /* 0x000000140042d210 */ /* 0x001fe40007fde0ff */
[----:B------:R-:W-:Y:S02]  /*2f40*/  SHF.R.S32.HI R0, RZ, 0x1f, R107 ;  /* 0x0000001fff007819 */ /* 0x000fe4000001146b */
[----:B------:R-:W-:Y:S02]  /*2f50*/  @!P5 IADD3.X R67, PT, PT, R122, R21, RZ, P6, !PT ;  /* 0x000000157a43d210 */ /* 0x000fe400037fe4ff */
[----:B------:R-:W-:-:S04]  /*2f60*/  ISETP.GE.U32.AND P6, PT, R107, UR16, PT ;  /* 0x000000106b007c0c */ /* 0x000fc8000bfc6070 */
[----:B------:R-:W-:-:S13]  /*2f70*/  ISETP.GE.AND.EX P6, PT, R0, UR17, PT, P6 ;  /* 0x0000001100007c0c */ /* 0x000fda000bfc6360 */
[----:B------:R-:W0:Y:S01]  /*2f80*/  @!P6 LDC.64 R20, c[0x0][0x3f8] ;  /* 0x0000fe00ff14eb82 */ /* 0x000e220000000a00 */
[----:B------:R-:W-:Y:S02]  /*2f90*/  @!P6 MOV R122, R42 ;  /* 0x0000002a007ae202 */ /* 0x000fe40000000f00 */
[----:B------:R-:W-:Y:S02]  /*2fa0*/  @!P6 MOV R123, R45 ;  /* 0x0000002d007be202 */ /* 0x000fe40000000f00 */
[----:B------:R-:W-:Y:S02]  /*2fb0*/  MOV R45, R59 ;  /* 0x0000003b002d7202 */ /* 0x000fe40000000f00 */
[----:B------:R-:W-:Y:S01]  /*2fc0*/  MOV R42, R62 ;  /* 0x0000003e002a7202 */ /* 0x000fe20000000f00 */
[----:B------:R-:W1:Y:S01]  /*2fd0*/  @!P6 LDC.64 R24, c[0x0][0x3a0] ;  /* 0x0000e800ff18eb82 */ /* 0x000e620000000a00 */
[-C--:B0-----:R-:W-:Y:S02]  /*2fe0*/  @!P6 IMAD R0, R0, R20.reuse, RZ ;  /* 0x000000140000e224 */ /* 0x081fe400078e02ff */
[----:B------:R-:W-:-:S04]  /*2ff0*/  @!P6 IMAD.WIDE.U32 R122, R107, R20, R122 ;  /* 0x000000146b7ae225 */ /* 0x000fc800078e007a */
[----:B------:R-:W-:Y:S01]  /*3000*/  @!P6 IMAD R21, R107, R21, R0 ;  /* 0x000000156b15e224 */ /* 0x000fe200078e0200 */
[----:B------:R-:W-:-:S04]  /*3010*/  @!P6 SHF.L.U32 R0, R122, 0x1, RZ ;  /* 0x000000017a00e819 */ /* 0x000fc800000006ff */
[----:B------:R-:W-:Y:S02]  /*3020*/  @!P6 IADD3 R21, PT, PT, R123, R21, RZ ;  /* 0x000000157b15e210 */ /* 0x000fe40007ffe0ff */
[----:B-1----:R-:W-:Y:S02]  /*3030*/  @!P6 IADD3 R58, P2, PT, R0, R24, RZ ;  /* 0x00000018003ae210 */ /* 0x002fe40007f5e0ff */
[----:B------:R-:W-:Y:S02]  /*3040*/  @!P6 SHF.L.U64.HI R122, R122, 0x1, R21 ;  /* 0x000000017a7ae819 */ /* 0x000fe40000010215 */
[----:B------:R-:W0:Y:S01]  /*3050*/  @!P6 LDC.64 R20, c[0x0][0x398] ;  /* 0x0000e600ff14eb82 */ /* 0x000e220000000a00 */
[----:B------:R-:W-:Y:S02]  /*3060*/  MOV R123, R19 ;  /* 0x00000013007b7202 */ /* 0x000fe40000000f00 */
[----:B------:R-:W-:Y:S01]  /*3070*/  @!P6 IADD3.X R59, PT, PT, R122, R25, RZ, P2, !PT ;  /* 0x000000197a3be210 */ /* 0x000fe200017fe4ff */
[----:B------:R1:W-:Y:S01]  /*3080*/  STL [R1+0x1b8], R122 ;  /* 0x0001b87a01007387 */ /* 0x0003e20000100800 */
[----:B------:R-:W-:-:S06]  /*3090*/  HFMA2 R25, -RZ, RZ, 0, 0 ;  /* 0x00000000ff197431 */ /* 0x000fcc00000001ff */
[----:B------:R2:W3:Y:S01]  /*30a0*/  @!P0 LDG.E R25, desc[UR10][R120.64] ;  /* 0x0000000a78198981 */ /* 0x0004e2000c1e1900 */
[----:B0-----:R-:W-:-:S04]  /*30b0*/  @!P6 IADD3 R62, P2, PT, R0, R20, RZ ;  /* 0x00000014003ee210 */ /* 0x001fc80007f5e0ff */
[----:B------:R-:W-:Y:S02]  /*30c0*/  @!P6 IADD3.X R63, PT, PT, R122, R21, RZ, P2, !PT ;  /* 0x000000157a3fe210 */ /* 0x000fe400017fe4ff */
[----:B-1----:R-:W-:Y:S02]  /*30d0*/  MOV R122, R18 ;  /* 0x00000012007a7202 */ /* 0x002fe40000000f00 */
[----:B------:R-:W4:Y:S01]  /*30e0*/  LDL.LU.64 R18, [R1+0x220] ;  /* 0x0002200001127983 */ /* 0x000f220000300a00 */
[----:B------:R-:W-:Y:S02]  /*30f0*/  MOV R21, RZ ;  /* 0x000000ff00157202 */ /* 0x000fe40000000f00 */
[----:B--2---:R-:W-:Y:S02]  /*3100*/  MOV R120, R118 ;  /* 0x0000007600787202 */ /* 0x004fe40000000f00 */
[----:B------:R-:W-:Y:S02]  /*3110*/  MOV R121, R119 ;  /* 0x0000007700797202 */ /* 0x000fe40000000f00 */
[----:B------:R-:W2:Y:S01]  /*3120*/  LDL.LU.64 R118, [R1+0x218] ;  /* 0x0002180001767983 */ /* 0x000ea20000300a00 */
[----:B------:R-:W-:-:S02]  /*3130*/  LOP3.LUT P3, RZ, R106, 0x400000, RZ, 0xc0, !PT ;  /* 0x004000006aff7812 */ /* 0x000fc4000786c0ff */
[C---:B---3--:R-:W-:Y:S02]  /*3140*/  @!P0 PRMT R12, R25.reuse, 0x7610, R12 ;  /* 0x00007610190c8816 */ /* 0x048fe4000000000c */
[----:B------:R-:W-:Y:S02]  /*3150*/  @!P0 PRMT R13, R25, 0x7632, R13 ;  /* 0x00007632190d8816 */ /* 0x000fe4000000000d */
[----:B------:R-:W-:Y:S02]  /*3160*/  PRMT R0, RZ, 0x7610, R0 ;  /* 0x00007610ff007816 */ /* 0x000fe40000000000 */
[----:B------:R-:W-:Y:S02]  /*3170*/  PRMT R117, RZ, 0x7610, R117 ;  /* 0x00007610ff757816 */ /* 0x000fe40000000075 */
[----:B------:R-:W-:Y:S02]  /*3180*/  PRMT R5, RZ, 0x7610, R5 ;  /* 0x00007610ff057816 */ /* 0x000fe40000000005 */
[----:B------:R-:W-:-:S02]  /*3190*/  PRMT R4, RZ, 0x7610, R4 ;  /* 0x00007610ff047816 */ /* 0x000fc40000000004 */
[C---:B------:R-:W-:Y:S01]  /*31a0*/  LOP3.LUT P2, RZ, R106.reuse, 0x200000, RZ, 0xc0, !PT ;  /* 0x002000006aff7812 */ /* 0x040fe2000784c0ff */
[----:B----4-:R0:W3:Y:S01]  /*31b0*/  @!P0 LDG.E R21, desc[UR10][R18.64] ;  /* 0x0000000a12158981 */ /* 0x0100e2000c1e1900 */
[----:B------:R-:W-:Y:S02]  /*31c0*/  PRMT R6, RZ, 0x7610, R6 ;  /* 0x00007610ff067816 */ /* 0x000fe40000000006 */
[----:B------:R-:W-:Y:S01]  /*31d0*/  PRMT R7, RZ, 0x7610, R7 ;  /* 0x00007610ff077816 */ /* 0x000fe20000000007 */
[----:B------:R1:W-:Y:S01]  /*31e0*/  STL.S16 [R1+0x158], R12 ;  /* 0x0001580c01007387 */ /* 0x0003e20000100600 */
[----:B------:R-:W-:-:S03]  /*31f0*/  LOP3.LUT R106, R106, 0xfbffffff, RZ, 0xc0, !PT ;  /* 0xfbffffff6a6a7812 */ /* 0x000fc600078ec0ff */
[----:B------:R4:W-:Y:S01]  /*3200*/  STL.S16 [R1+0x15c], R13 ;  /* 0x00015c0d01007387 */ /* 0x0009e20000100600 */
[----:B------:R-:W-:-:S03]  /*3210*/  @P6 LOP3.LUT R106, R106, 0x4000000, RZ, 0xfc, !PT ;  /* 0x040000006a6a6812 */ /* 0x000fc600078efcff */
[----:B-1----:R-:W2:Y:S04]  /*3220*/  LDL.LU R12, [R1+0x210] ;  /* 0x00021000010c7983 */ /* 0x002ea80000300800 */
[----:B----4-:R-:W2:Y:S01]  /*3230*/  LDL.LU R13, [R1+0x20c] ;  /* 0x00020c00010d7983 */ /* 0x010ea20000300800 */
[----:B0-----:R-:W-:-:S04]  /*3240*/  PRMT R18, RZ, 0x7610, R18 ;  /* 0x00007610ff127816 */ /* 0x001fc80000000012 */
[C---:B---3--:R-:W-:Y:S02]  /*3250*/  @!P0 PRMT R18, R21.reuse, 0x7610, R18 ;  /* 0x0000761015128816 */ /* 0x048fe40000000012 */
[----:B------:R-:W-:-:S03]  /*3260*/  @!P0 PRMT R0, R21, 0x7632, R0 ;  /* 0x0000763215008816 */ /* 0x000fc60000000000 */
[----:B------:R0:W-:Y:S04]  /*3270*/  STL.S16 [R1+0x160], R18 ;  /* 0x0001601201007387 */ /* 0x0001e80000100600 */
[----:B------:R1:W-:Y:S01]  /*3280*/  STL.S16 [R1+0x164], R0 ;  /* 0x0001640001007387 */ /* 0x0003e20000100600 */
[----:B0-----:R-:W-:Y:S01]  /*3290*/  HFMA2 R18, -RZ, RZ, 0, 0 ;  /* 0x00000000ff127431 */ /* 0x001fe200000001ff */
[----:B-1----:R-:W-:-:S05]  /*32a0*/  MOV R0, RZ ;  /* 0x000000ff00007202 */ /* 0x002fca0000000f00 */
[----:B--2---:R0:W2:Y:S04]  /*32b0*/  @!P1 LDG.E R18, desc[UR10][R12.64] ;  /* 0x0000000a0c129981 */ /* 0x0040a8000c1e1900 */
[----:B------:R-:W3:Y:S01]  /*32c0*/  @!P1 LDG.E R0, desc[UR10][R118.64] ;  /* 0x0000000a76009981 */ /* 0x000ee2000c1e1900 */
[----:B0-----:R-:W-:Y:S02]  /*32d0*/  PRMT R12, RZ, 0x7610, R12 ;  /* 0x00007610ff0c7816 */ /* 0x001fe4000000000c */
[----:B--2---:R-:W-:Y:S02]  /*32e0*/  @!P1 PRMT R2, R18, 0x7632, R2 ;  /* 0x0000763212029816 */ /* 0x004fe40000000002 */
[----:B---3--:R-:W-:-:S03]  /*32f0*/  @!P1 PRMT R3, R0, 0x7610, R3 ;  /* 0x0000761000039816 */ /* 0x008fc60000000003 */
[----:B------:R0:W-:Y:S04]  /*3300*/  STL.S16 [R1+0x170], R2 ;  /* 0x0001700201007387 */ /* 0x0001e80000100600 */
[----:B------:R1:W-:Y:S04]  /*3310*/  STL.S16 [R1+0x16c], R3 ;  /* 0x00016c0301007387 */ /* 0x0003e80000100600 */
[----:B0-----:R-:W2:Y:S04]  /*3320*/  LDL.LU R2, [R1+0x204] ;  /* 0x0002040001027983 */ /* 0x001ea80000300800 */
[----:B-1----:R-:W2:Y:S01]  /*3330*/  LDL.LU R3, [R1+0x200] ;  /* 0x0002000001037983 */ /* 0x002ea20000300800 */
[----:B------:R-:W-:-:S05]  /*3340*/  @!P1 PRMT R12, R0, 0x7632, R12 ;  /* 0x00007632000c9816 */ /* 0x000fca000000000c */
[----:B------:R0:W-:Y:S02]  /*3350*/  STL.S16 [R1+0x174], R12 ;  /* 0x0001740c01007387 */ /* 0x0001e40000100600 */
[----:B0-----:R-:W-:Y:S01]  /*3360*/  HFMA2 R12, -RZ, RZ, 0, 0 ;  /* 0x00000000ff0c7431 */ /* 0x001fe200000001ff */
[----:B------:R-:W-:-:S05]  /*3370*/  @!P1 PRMT R117, R18, 0x7610, R117 ;  /* 0x0000761012759816 */ /* 0x000fca0000000075 */
[----:B------:R0:W-:Y:S04]  /*3380*/  STL.S16 [R1+0x124], R117 ;  /* 0x0001247501007387 */ /* 0x0001e80000100600 */
[----:B0-----:R-:W3:Y:S04]  /*3390*/  LDL.LU R117, [R1+0x208] ;  /* 0x0002080001757983 */ /* 0x001ee80000300800 */
[----:B--2---:R0:W2:Y:S02]  /*33a0*/  @!P3 LDG.E R12, desc[UR10][R2.64] ;  /* 0x0000000a020cb981 */ /* 0x0040a4000c1e1900 */
[----:B0-----:R-:W-:-:S06]  /*33b0*/  MOV R3, RZ ;  /* 0x000000ff00037202 */ /* 0x001fcc0000000f00 */
[----:B---3--:R-:W3:Y:S01]  /*33c0*/  @!P3 LDG.E R3, desc[UR10][R116.64] ;  /* 0x0000000a7403b981 */ /* 0x008ee2000c1e1900 */
[----:B--2---:R-:W-:-:S05]  /*33d0*/  @!P3 PRMT R5, R12, 0x7610, R5 ;  /* 0x000076100c05b816 */ /* 0x004fca0000000005 */
[----:B------:R0:W-:Y:S04]  /*33e0*/  STL.S16 [R1+0x168], R5 ;  /* 0x0001680501007387 */ /* 0x0001e80000100600 */
[----:B0-----:R-:W2:Y:S01]  /*33f0*/  LDL.LU R5, [R1+0x1fc] ;  /* 0x0001fc0001057983 */ /* 0x001ea20000300800 */
[----:B------:R-:W-:-:S05]  /*3400*/  @!P3 PRMT R4, R12, 0x7632, R4 ;  /* 0x000076320c04b816 */ /* 0x000fca0000000004 */
[----:B------:R0:W-:Y:S04]  /*3410*/  STL.S16 [R1+0x178], R4 ;  /* 0x0001780401007387 */ /* 0x0001e80000100600 */
[----:B0-----:R-:W4:Y:S01]  /*3420*/  LDL.LU R4, [R1+0x1f8] ;  /* 0x0001f80001047983 */ /* 0x001f220000300800 */
[----:B--2---:R-:W-:-:S04]  /*3430*/  PRMT R5, RZ, 0x7610, R5 ;  /* 0x00007610ff057816 */ /* 0x004fc80000000005 */
[----:B---3--:R-:W-:-:S05]  /*3440*/  @!P3 PRMT R5, R3, 0x7610, R5 ;  /* 0x000076100305b816 */ /* 0x008fca0000000005 */
[----:B------:R0:W-:Y:S04]  /*3450*/  STL.S16 [R1+0x17c], R5 ;  /* 0x00017c0501007387 */ /* 0x0001e80000100600 */
[----:B0-----:R-:W4:Y:S01]  /*3460*/  LDL.LU R5, [R1+0x1f4] ;  /* 0x0001f40001057983 */ /* 0x001f220000300800 */
[----:B------:R-:W-:-:S04]  /*3470*/  PRMT R2, RZ, 0x7610, R2 ;  /* 0x00007610ff027816 */ /* 0x000fc80000000002 */
[----:B------:R-:W-:-:S05]  /*3480*/  @!P3 PRMT R2, R3, 0x7632, R2 ;  /* 0x000076320302b816 */ /* 0x000fca0000000002 */
[----:B------:R0:W-:Y:S02]  /*3490*/  STL.S16 [R1+0x184], R2 ;  /* 0x0001840201007387 */ /* 0x0001e40000100600 */
[----:B0-----:R-:W-:-:S06]  /*34a0*/  HFMA2 R2, -RZ, RZ, 0, 0 ;  /* 0x00000000ff027431 */ /* 0x001fcc00000001ff */
[----:B----4-:R0:W2:Y:S02]  /*34b0*/  @!P2 LDG.E R2, desc[UR10][R4.64] ;  /* 0x0000000a0402a981 */ /* 0x0100a4000c1e1900 */
[----:B0-----:R-:W-:-:S06]  /*34c0*/  MOV R5, RZ ;  /* 0x000000ff00057202 */ /* 0x001fcc0000000f00 */
[----:B------:R-:W3:Y:S01]  /*34d0*/  @!P2 LDG.E R5, desc[UR10][R114.64] ;  /* 0x0000000a7205a981 */ /* 0x000ee2000c1e1900 */
[----:B--2---:R-:W-:-:S05]  /*34e0*/  @!P2 PRMT R6, R2, 0x7610, R6 ;  /* 0x000076100206a816 */ /* 0x004fca0000000006 */
[----:B------:R0:W-:Y:S04]  /*34f0*/  STL.S16 [R1+0x180], R6 ;  /* 0x0001800601007387 */ /* 0x0001e80000100600 */
[----:B0-----:R-:W2:Y:S01]  /*3500*/  LDL.LU R6, [R1+0x1f0] ;  /* 0x0001f00001067983 */ /* 0x001ea20000300800 */
[----:B---3--:R-:W-:-:S05]  /*3510*/  @!P2 PRMT R7, R5, 0x7610, R7 ;  /* 0x000076100507a816 */ /* 0x008fca0000000007 */
[----:B------:R0:W-:Y:S04]  /*3520*/  STL.S16 [R1+0x18c], R7 ;  /* 0x00018c0701007387 */ /* 0x0001e80000100600 */
[----:B0-----:R-:W3:Y:S01]  /*3530*/  LDL.LU R7, [R1+0x1e8] ;  /* 0x0001e80001077983 */ /* 0x001ee20000300800 */
[----:B--2---:R-:W-:-:S04]  /*3540*/  PRMT R6, RZ, 0x7610, R6 ;  /* 0x00007610ff067816 */ /* 0x004fc80000000006 */
[----:B------:R-:W-:-:S05]  /*3550*/  @!P2 PRMT R6, R2, 0x7632, R6 ;  /* 0x000076320206a816 */ /* 0x000fca0000000006 */
[----:B------:R0:W-:Y:S04]  /*3560*/  STL.S16 [R1+0x188], R6 ;  /* 0x0001880601007387 */ /* 0x0001e80000100600 */
[----:B0-----:R-:W3:Y:S01]  /*3570*/  LDL.LU R6, [R1+0x1ec] ;  /* 0x0001ec0001067983 */ /* 0x001ee20000300800 */
[----:B------:R-:W-:-:S04]  /*3580*/  PRMT R4, RZ, 0x7610, R4 ;  /* 0x00007610ff047816 */ /* 0x000fc80000000004 */
[----:B------:R-:W-:Y:S02]  /*3590*/  @!P2 PRMT R4, R5, 0x7632, R4 ;  /* 0x000076320504a816 */ /* 0x000fe40000000004 */
[----:B------:R-:W-:-:S03]  /*35a0*/  LOP3.LUT P0, RZ, R106, 0x100000, RZ, 0xc0, !PT ;  /* 0x001000006aff7812 */ /* 0x000fc6000780c0ff */
[----:B------:R0:W-:Y:S02]  /*35b0*/  STL.S16 [R1+0x194], R4 ;  /* 0x0001940401007387 */ /* 0x0001e40000100600 */
[----:B0-----:R-:W-:-:S08]  /*35c0*/  HFMA2 R4, -RZ, RZ, 0, 0 ;  /* 0x00000000ff047431 */ /* 0x001fd000000001ff */
[----:B---3--:R0:W2:Y:S02]  /*35d0*/  @!P0 LDG.E R4, desc[UR10][R6.64] ;  /* 0x0000000a06048981 */ /* 0x0080a4000c1e1900 */
[----:B0-----:R-:W-:-:S06]  /*35e0*/  MOV R7, RZ ;  /* 0x000000ff00077202 */ /* 0x001fcc0000000f00 */
[----:B------:R-:W3:Y:S01]  /*35f0*/  @!P0 LDG.E R7, desc[UR10][R112.64] ;  /* 0x0000000a70078981 */ /* 0x000ee2000c1e1900 */
[----:B------:R-:W-:Y:S02]  /*3600*/  PRMT R8, RZ, 0x7610, R8 ;  /* 0x00007610ff087816 */ /* 0x000fe40000000008 */
[----:B------:R-:W-:Y:S02]  /*3610*/  PRMT R9, RZ, 0x7610, R9 ;  /* 0x00007610ff097816 */ /* 0x000fe40000000009 */
[C---:B--2---:R-:W-:Y:S02]  /*3620*/  @!P0 PRMT R8, R4.reuse, 0x7610, R8 ;  /* 0x0000761004088816 */ /* 0x044fe40000000008 */
[----:B------:R-:W-:-:S03]  /*3630*/  @!P0 PRMT R9, R4, 0x7632, R9 ;  /* 0x0000763204098816 */ /* 0x000fc60000000009 */
[----:B------:R0:W-:Y:S04]  /*3640*/  STL.S16 [R1+0x190], R8 ;  /* 0x0001900801007387 */ /* 0x0001e80000100600 */
[----:B------:R1:W-:Y:S04]  /*3650*/  STL.S16 [R1+0x198], R9 ;  /* 0x0001980901007387 */ /* 0x0003e80000100600 */
[----:B0-----:R-:W2:Y:S04]  /*3660*/  LDL.LU R8, [R1+0x1e4] ;  /* 0x0001e40001087983 */ /* 0x001ea80000300800 */
[----:B-1----:R-:W2:Y:S01]  /*3670*/  LDL.LU R9, [R1+0x1e0] ;  /* 0x0001e00001097983 */ /* 0x002ea20000300800 */
[----:B------:R-:W-:-:S04]  /*3680*/  PRMT R6, RZ, 0x7610, R6 ;  /* 0x00007610ff067816 */ /* 0x000fc80000000006 */
[----:B---3--:R-:W-:Y:S02]  /*3690*/  @!P0 PRMT R6, R7, 0x7632, R6 ;  /* 0x0000763207068816 */ /* 0x008fe40000000006 */
[----:B------:R-:W-:-:S03]  /*36a0*/  LOP3.LUT P1, RZ, R106, 0x80000, RZ, 0xc0, !PT ;  /* 0x000800006aff7812 */ /* 0x000fc6000782c0ff */
[----:B------:R0:W-:Y:S02]  /*36b0*/  STL.S16 [R1+0x1a0], R6 ;  /* 0x0001a00601007387 */ /* 0x0001e40000100600 */
[----:B0-----:R-:W-:-:S08]  /*36c0*/  HFMA2 R6, -RZ, RZ, 0, 0 ;  /* 0x00000000ff067431 */ /* 0x001fd000000001ff */
[----:B--2---:R0:W2:Y:S02]  /*36d0*/  @!P1 LDG.E R6, desc[UR10][R8.64] ;  /* 0x0000000a08069981 */ /* 0x0040a4000c1e1900 */
[----:B0-----:R-:W-:-:S06]  /*36e0*/  MOV R9, RZ ;  /* 0x000000ff00097202 */ /* 0x001fcc0000000f00 */
[----:B------:R-:W3:Y:S01]  /*36f0*/  @!P1 LDG.E R9, desc[UR10][R110.64] ;  /* 0x0000000a6e099981 */ /* 0x000ee2000c1e1900 */
[----:B------:R-:W-:Y:S02]  /*3700*/  PRMT R8, RZ, 0x7610, R8 ;  /* 0x00007610ff087816 */ /* 0x000fe40000000008 */
[----:B------:R-:W-:Y:S02]  /*3710*/  LOP3.LUT P3, RZ, R106, 0x40000, RZ, 0xc0, !PT ;  /* 0x000400006aff7812 */ /* 0x000fe4000786c0ff */
[----:B---3--:R-:W-:-:S05]  /*3720*/  @!P1 PRMT R8, R9, 0x7632, R8 ;  /* 0x0000763209089816 */ /* 0x008fca0000000008 */
[----:B------:R0:W-:Y:S02]  /*3730*/  STL.S16 [R1+0x1a4], R8 ;  /* 0x0001a40801007387 */ /* 0x0001e40000100600 */
[----:B0-----:R-:W-:-:S06]  /*3740*/  HFMA2 R8, -RZ, RZ, 0, 0 ;  /* 0x00000000ff087431 */ /* 0x001fcc00000001ff */
[----:B------:R0:W3:Y:S02]  /*3750*/  @!P3 LDG.E R8, desc[UR10][R10.64] ;  /* 0x0000000a0a08b981 */ /* 0x0000e4000c1e1900 */
[----:B0-----:R-:W-:-:S06]  /*3760*/  CS2R R10, SRZ ;  /* 0x00000000000a7805 */ /* 0x001fcc000001ff00 */
[----:B------:R0:W4:Y:S01]  /*3770*/  @!P3 LDG.E R11, desc[UR10][R100.64] ;  /* 0x0000000a640bb981 */ /* 0x000122000c1e1900 */
[----:B------:R-:W-:Y:S02]  /*3780*/  PRMT R19, RZ, 0x7610, R19 ;  /* 0x00007610ff137816 */ /* 0x000fe40000000013 */
[----:B------:R-:W-:Y:S02]  /*3790*/  PRMT R13, RZ, 0x7610, R13 ;  /* 0x00007610ff0d7816 */ /* 0x000fe4000000000d */
[----:B0-----:R-:W-:Y:S02]  /*37a0*/  PRMT R100, RZ, 0x7610, R100 ;  /* 0x00007610ff647816 */ /* 0x001fe40000000064 */
[----:B------:R-:W-:Y:S02]  /*37b0*/  PRMT R101, RZ, 0x7610, R101 ;  /* 0x00007610ff657816 */ /* 0x000fe40000000065 */
[----:B------:R-:W-:Y:S02]  /*37c0*/  LOP3.LUT R98, R98, 0xffffffdf, RZ, 0xc0, !PT ;  /* 0xffffffdf62627812 */ /* 0x000fe400078ec0ff */
[----:B------:R-:W-:-:S13]  /*37d0*/  LOP3.LUT P5, RZ, R106, 0x20000, RZ, 0xc0, !PT ;  /* 0x000200006aff7812 */ /* 0x000fda00078ac0ff */
[----:B------:R0:W4:Y:S02]  /*37e0*/  @!P5 LDG.E R10, desc[UR10][R14.64] ;  /* 0x0000000a0e0ad981 */ /* 0x000124000c1e1900 */
[----:B0-----:R-:W-:-:S06]  /*37f0*/  CS2R R14, SRZ ;  /* 0x00000000000e7805 */ /* 0x001fcc000001ff00 */
[----:B------:R-:W4:Y:S01]  /*3800*/  @!P5 LDG.E R14, desc[UR10][R108.64] ;  /* 0x0000000a6c0ed981 */ /* 0x000f22000c1e1900 */
[----:B------:R-:W-:-:S04]  /*3810*/  PRMT R119, RZ, 0x7610, R119 ;  /* 0x00007610ff777816 */ /* 0x000fc80000000077 */
[----:B------:R-:W-:Y:S02]  /*3820*/  @!P0 PRMT R119, R7, 0x7610, R119 ;  /* 0x0000761007778816 */ /* 0x000fe40000000077 */
[----:B------:R-:W-:Y:S02]  /*3830*/  LOP3.LUT P0, RZ, R106, 0x8000, RZ, 0xc0, !PT ;  /* 0x000080006aff7812 */ /* 0x000fe4000780c0ff */
[----:B------:R-:W-:Y:S02]  /*3840*/  PRMT R115, RZ, 0x7610, R115 ;  /* 0x00007610ff737816 */ /* 0x000fe40000000073 */
[----:B------:R-:W-:Y:S02]  /*3850*/  PRMT R24, RZ, 0x7610, R24 ;  /* 0x00007610ff187816 */ /* 0x000fe40000000018 */
[----:B------:R-:W-:Y:S02]  /*3860*/  PRMT R20, RZ, 0x7610, R20 ;  /* 0x00007610ff147816 */ /* 0x000fe40000000014 */
[----:B--2---:R-:W-:-:S05]  /*3870*/  @!P1 PRMT R115, R6, 0x7610, R115 ;  /* 0x0000761006739816 */ /* 0x004fca0000000073 */
[----:B------:R-:W2:Y:S01]  /*3880*/  @!P0 LDG.E R15, desc[UR10][R102.64] ;  /* 0x0000000a660f8981 */ /* 0x000ea2000c1e1900 */
[----:B------:R-:W-:Y:S02]  /*3890*/  @!P1 PRMT R24, R6, 0x7632, R24 ;  /* 0x0000763206189816 */ /* 0x000fe40000000018 */
[----:B------:R-:W-:Y:S02]  /*38a0*/  @!P1 PRMT R20, R9, 0x7610, R20 ;  /* 0x0000761009149816 */ /* 0x000fe40000000014 */
[----:B------:R-:W-:Y:S02]  /*38b0*/  LOP3.LUT P1, RZ, R106, 0x4000, RZ, 0xc0, !PT ;  /* 0x000040006aff7812 */ /* 0x000fe4000782c0ff */
[C---:B---3--:R-:W-:Y:S02]  /*38c0*/  @!P3 PRMT R100, R8.reuse, 0x7610, R100 ;  /* 0x000076100864b816 */ /* 0x048fe40000000064 */
[----:B------:R-:W-:Y:S02]  /*38d0*/  @!P3 PRMT R101, R8, 0x7632, R101 ;  /* 0x000076320865b816 */ /* 0x000fe40000000065 */
[----:B----4-:R-:W-:-:S02]  /*38e0*/  @!P3 PRMT R19, R11, 0x7610, R19 ;  /* 0x000076100b13b816 */ /* 0x010fc40000000013 */
[----:B------:R-:W-:Y:S02]  /*38f0*/  @!P3 PRMT R13, R11, 0x7632, R13 ;  /* 0x000076320b0db816 */ /* 0x000fe4000000000d */
[----:B------:R-:W-:-:S03]  /*3900*/  LOP3.LUT P3, RZ, R106, 0x1000, RZ, 0xc0, !PT ;  /* 0x000010006aff7812 */ /* 0x000fc6000786c0ff */
[----:B------:R0:W-:Y:S10]  /*3910*/  STL.S16 [R1+0x114], R13 ;  /* 0x0001140d01007387 */ /* 0x0001f40000100600 */
[----:B------:R-:W-:-:S02]  /*3920*/  @P3 LOP3.LUT R98, R98, 0x20, RZ, 0xfc, !PT ;  /* 0x0000002062623812 */ /* 0x000fc400078efcff */
[----:B------:R-:W-:Y:S02]  /*3930*/  LOP3.LUT P3, RZ, R106, 0x10000, RZ, 0xc0, !PT ;  /* 0x000100006aff7812 */ /* 0x000fe4000786c0ff */
[----:B0-----:R-:W-:-:S11]  /*3940*/  MOV R13, RZ ;  /* 0x000000ff000d7202 */ /* 0x001fd60000000f00 */
[----:B------:R0:W3:Y:S02]  /*3950*/  @!P3 LDG.E R13, desc[UR10][R16.64] ;  /* 0x0000000a100db981 */ /* 0x0000e4000c1e1900 */
[----:B0-----:R-:W-:-:S06]  /*3960*/  CS2R R16, SRZ ;  /* 0x0000000000107805 */ /* 0x001fcc000001ff00 */
[----:B------:R-:W4:Y:S04]  /*3970*/  @!P3 LDG.E R16, desc[UR10][R104.64] ;  /* 0x0000000a6810b981 */ /* 0x000f28000c1e1900 */
[----:B------:R-:W2:Y:S04]  /*3980*/  @!P0 LDG.E R17, desc[UR10][R96.64] ;  /* 0x0000000a60118981 */ /* 0x000ea8000c1e1900 */
[----:B------:R0:W-:Y:S04]  /*3990*/  STL.S16 [R1+0x110], R19 ;  /* 0x0001101301007387 */ /* 0x0001e80000100600 */
[----:B------:R1:W-:Y:S01]  /*39a0*/  STL.S16 [R1+0x120], R20 ;  /* 0x0001201401007387 */ /* 0x0003e20000100600 */
[----:B0-----:R-:W-:Y:S01]  /*39b0*/  HFMA2 R19, -RZ, RZ, 0, 0 ;  /* 0x00000000ff137431 */ /* 0x001fe200000001ff */
[----:B-1----:R-:W-:-:S02]  /*39c0*/  MOV R20, RZ ;  /* 0x000000ff00147202 */ /* 0x002fc40000000f00 */
[----:B------:R-:W-:-:S03]  /*39d0*/  LOP3.LUT P2, RZ, R106, 0x2000, RZ, 0xc0, !PT ;  /* 0x000020006aff7812 */ /* 0x000fc6000784c0ff */
[----:B------:R-:W2:Y:S04]  /*39e0*/  @!P1 LDG.E R19, desc[UR10][R94.64] ;  /* 0x0000000a5e139981 */ /* 0x000ea8000c1e1900 */
[----:B------:R0:W2:Y:S02]  /*39f0*/  @!P1 LDG.E R20, desc[UR10][R22.64] ;  /* 0x0000000a16149981 */ /* 0x0000a4000c1e1900 */
[----:B0-----:R-:W-:-:S06]  /*3a00*/  CS2R R22, SRZ ;  /* 0x0000000000167805 */ /* 0x001fcc000001ff00 */
[----:B------:R0:W2:Y:S04]  /*3a10*/  @!P2 LDG.E R22, desc[UR10][R92.64] ;  /* 0x0000000a5c16a981 */ /* 0x0000a8000c1e1900 */
[----:B------:R-:W2:Y:S01]  /*3a20*/  @!P2 LDG.E R23, desc[UR10][R90.64] ;  /* 0x0000000a5a17a981 */ /* 0x000ea2000c1e1900 */
[----:B------:R-:W-:Y:S02]  /*3a30*/  PRMT R94, RZ, 0x7610, R94 ;  /* 0x00007610ff5e7816 */ /* 0x000fe4000000005e */
[----:B------:R-:W-:Y:S02]  /*3a40*/  PRMT R95, RZ, 0x7610, R95 ;  /* 0x00007610ff5f7816 */ /* 0x000fe4000000005f */
[----:B0-----:R-:W-:Y:S02]  /*3a50*/  PRMT R92, RZ, 0x7610, R92 ;  /* 0x00007610ff5c7816 */ /* 0x001fe4000000005c */
[----:B------:R-:W-:Y:S01]  /*3a60*/  PRMT R93, RZ, 0x7610, R93 ;  /* 0x00007610ff5d7816 */ /* 0x000fe2000000005d */
[----:B------:R0:W-:Y:S02]  /*3a70*/  STL.S16 [R1+0x11c], R24 ;  /* 0x00011c1801007387 */ /* 0x0001e40000100600 */
[----:B0-----:R-:W-:-:S02]  /*3a80*/  HFMA2 R24, -RZ, RZ, 0, 0 ;  /* 0x00000000ff187431 */ /* 0x001fc400000001ff */
[----:B------:R0:W-:Y:S04]  /*3a90*/  STL [R1+0x98], R3 ;  /* 0x0000980301007387 */ /* 0x0001e80000100800 */
[----:B------:R1:W-:Y:S01]  /*3aa0*/  STL [R1+0x1c], R2 ;  /* 0x00001c0201007387 */ /* 0x0003e20000100800 */
[----:B0-----:R-:W-:Y:S02]  /*3ab0*/  MOV R3, R59 ;  /* 0x0000003b00037202 */ /* 0x001fe40000000f00 */
[----:B-1----:R-:W-:Y:S02]  /*3ac0*/  MOV R2, R58 ;  /* 0x0000003a00027202 */ /* 0x002fe40000000f00 */
[----:B------:R-:W2:Y:S01]  /*3ad0*/  LDL.LU.64 R58, [R1+0x1d8] ;  /* 0x0001d800013a7983 */ /* 0x000ea20000300a00 */
[----:B------:R-:W-:-:S02]  /*3ae0*/  LOP3.LUT P4, RZ, R106, 0x800, RZ, 0xc0, !PT ;  /* 0x000008006aff7812 */ /* 0x000fc4000788c0ff */
[----:B------:R-:W-:Y:S02]  /*3af0*/  PRMT R102, RZ, 0x7610, R102 ;  /* 0x00007610ff667816 */ /* 0x000fe40000000066 */
[----:B------:R-:W-:Y:S02]  /*3b00*/  PRMT R103, RZ, 0x7610, R103 ;  /* 0x00007610ff677816 */ /* 0x000fe40000000067 */
[----:B------:R-:W-:Y:S02]  /*3b10*/  PRMT R104, RZ, 0x7610, R104 ;  /* 0x00007610ff687816 */ /* 0x000fe40000000068 */
[----:B------:R-:W-:Y:S02]  /*3b20*/  PRMT R105, RZ, 0x7610, R105 ;  /* 0x00007610ff697816 */ /* 0x000fe40000000069 */
[C---:B------:R-:W-:Y:S02]  /*3b30*/  @!P5 PRMT R102, R10.reuse, 0x7610, R102 ;  /* 0x000076100a66d816 */ /* 0x040fe40000000066 */
[----:B------:R-:W-:-:S02]  /*3b40*/  @!P5 PRMT R103, R10, 0x7632, R103 ;  /* 0x000076320a67d816 */ /* 0x000fc40000000067 */
[C---:B------:R-:W-:Y:S02]  /*3b50*/  @!P5 PRMT R104, R14.reuse, 0x7610, R104 ;  /* 0x000076100e68d816 */ /* 0x040fe40000000068 */
[----:B------:R-:W-:Y:S02]  /*3b60*/  @!P5 PRMT R105, R14, 0x7632, R105 ;  /* 0x000076320e69d816 */ /* 0x000fe40000000069 */
[C---:B------:R-:W-:Y:S02]  /*3b70*/  LOP3.LUT P5, RZ, R106.reuse, 0x400, RZ, 0xc0, !PT ;  /* 0x000004006aff7812 */ /* 0x040fe400078ac0ff */
[----:B------:R-:W-:Y:S01]  /*3b80*/  LOP3.LUT P6, RZ, R106, 0x200, RZ, 0xc0, !PT ;  /* 0x000002006aff7812 */ /* 0x000fe200078cc0ff */
[----:B------:R0:W-:Y:S04]  /*3b90*/  STL [R1+0x9c], R5 ;  /* 0x00009c0501007387 */ /* 0x0001e80000100800 */
[----:B------:R1:W-:Y:S01]  /*3ba0*/  STL [R1+0x20], R4 ;  /* 0x0000200401007387 */ /* 0x0003e20000100800 */
[----:B0-----:R-:W-:-:S02]  /*3bb0*/  MOV R5, R63 ;  /* 0x0000003f00057202 */ /* 0x001fc40000000f00 */
[----:B-1----:R-:W-:Y:S02]  /*3bc0*/  MOV R4, R62 ;  /* 0x0000003e00047202 */ /* 0x002fe40000000f00 */
[----:B------:R-:W2:Y:S01]  /*3bd0*/  LDL.LU.64 R62, [R1+0x1d0] ;  /* 0x0001d000013e7983 */ /* 0x000ea20000300a00 */
[C---:B---3--:R-:W-:Y:S02]  /*3be0*/  @!P3 PRMT R92, R13.reuse, 0x7610, R92 ;  /* 0x000076100d5cb816 */ /* 0x048fe4000000005c */
[----:B------:R-:W-:Y:S02]  /*3bf0*/  @!P3 PRMT R93, R13, 0x7632, R93 ;  /* 0x000076320d5db816 */ /* 0x000fe4000000005d */
[C---:B----4-:R-:W-:Y:S02]  /*3c00*/  @!P3 PRMT R94, R16.reuse, 0x7610, R94 ;  /* 0x00007610105eb816 */ /* 0x050fe4000000005e */
[----:B------:R-:W-:Y:S02]  /*3c10*/  @!P3 PRMT R95, R16, 0x7632, R95 ;  /* 0x00007632105fb816 */ /* 0x000fe4000000005f */
[----:B------:R-:W-:-:S13]  /*3c20*/  LOP3.LUT P3, RZ, R98, 0x20, RZ, 0xc0, !PT ;  /* 0x0000002062ff7812 */ /* 0x000fda000786c0ff */
[----:B------:R0:W3:Y:S02]  /*3c30*/  @!P3 LDG.E R24, desc[UR10][R26.64] ;  /* 0x0000000a1a18b981 */ /* 0x0000e4000c1e1900 */
[----:B0-----:R-:W-:-:S06]  /*3c40*/  CS2R R26, SRZ ;  /* 0x00000000001a7805 */ /* 0x001fcc000001ff00 */
[----:B------:R-:W4:Y:S01]  /*3c50*/  @!P3 LDG.E R26, desc[UR10][R88.64] ;  /* 0x0000000a581ab981 */ /* 0x000f22000c1e1900 */
[----:B------:R-:W-:-:S03]  /*3c60*/  LOP3.LUT R98, R98, 0xffffffef, RZ, 0xc0, !PT ;  /* 0xffffffef62627812 */ /* 0x000fc600078ec0ff */
[----:B------:R0:W4:Y:S01]  /*3c70*/  @!P4 LDG.E R27, desc[UR10][R28.64] ;  /* 0x0000000a1c1bc981 */ /* 0x000122000c1e1900 */
[----:B------:R-:W-:Y:S02]  /*3c80*/  @P2 LOP3.LUT R98, R98, 0x10, RZ, 0xfc, !PT ;  /* 0x0000001062622812 */ /* 0x000fe400078efcff */
[----:B0-----:R-:W-:Y:S02]  /*3c90*/  CS2R R28, SRZ ;  /* 0x00000000001c7805 */ /* 0x001fe4000001ff00 */
[----:B------:R-:W-:-:S04]  /*3ca0*/  LOP3.LUT R98, R98, 0xfffffff7, RZ, 0xc0, !PT ;  /* 0xfffffff762627812 */ /* 0x000fc800078ec0ff */
[----:B------:R0:W4:Y:S04]  /*3cb0*/  @!P5 LDG.E R29, desc[UR10][R30.64] ;  /* 0x0000000a1e1dd981 */ /* 0x000128000c1e1900 */
[----:B------:R-:W4:Y:S01]  /*3cc0*/  @!P4 LDG.E R28, desc[UR10][R86.64] ;  /* 0x0000000a561cc981 */ /* 0x000f22000c1e1900 */
[----:B0-----:R-:W-:Y:S02]  /*3cd0*/  CS2R R30, SRZ ;  /* 0x00000000001e7805 */ /* 0x001fe4000001ff00 */
[----:B------:R-:W-:Y:S02]  /*3ce0*/  @P3 LOP3.LUT R98, R98, 0x8, RZ, 0xfc, !PT ;  /* 0x0000000862623812 */ /* 0x000fe400078efcff */
[----:B------:R-:W-:Y:S02]  /*3cf0*/  LOP3.LUT P3, RZ, R106, 0x80, RZ, 0xc0, !PT ;  /* 0x000000806aff7812 */ /* 0x000fe4000786c0ff */
[----:B------:R0:W4:Y:S04]  /*3d00*/  @!P6 LDG.E R31, desc[UR10][R32.64] ;  /* 0x0000000a201fe981 */ /* 0x000128000c1e1900 */
[----:B------:R-:W4:Y:S01]  /*3d10*/  @!P5 LDG.E R30, desc[UR10][R84.64] ;  /* 0x0000000a541ed981 */ /* 0x000f22000c1e1900 */
[----:B0-----:R-:W-:-:S06]  /*3d20*/  CS2R R32, SRZ ;  /* 0x0000000000207805 */ /* 0x001fcc000001ff00 */
[----:B------:R0:W4:Y:S01]  /*3d30*/  @!P6 LDG.E R32, desc[UR10][R34.64] ;  /* 0x0000000a2220e981 */ /* 0x000122000c1e1900 */
[----:B------:R-:W-:Y:S02]  /*3d40*/  PRMT R91, RZ, 0x7610, R91 ;  /* 0x00007610ff5b7816 */ /* 0x000fe4000000005b */
[----:B0-----:R-:W-:Y:S02]  /*3d50*/  CS2R R34, SRZ ;  /* 0x0000000000227805 */ /* 0x001fe4000001ff00 */
[----:B------:R-:W-:Y:S02]  /*3d60*/  PRMT R90, RZ, 0x7610, R90 ;  /* 0x00007610ff5a7816 */ /* 0x000fe4000000005a */
[----:B------:R-:W-:Y:S02]  /*3d70*/  PRMT R89, RZ, 0x7610, R89 ;  /* 0x00007610ff597816 */ /* 0x000fe40000000059 */
[----:B------:R0:W4:Y:S01]  /*3d80*/  @!P3 LDG.E R35, desc[UR10][R36.64] ;  /* 0x0000000a2423b981 */ /* 0x000122000c1e1900 */
[----:B------:R-:W-:-:S02]  /*3d90*/  PRMT R88, RZ, 0x7610, R88 ;  /* 0x00007610ff587816 */ /* 0x000fc40000000058 */
[C---:B--2---:R-:W-:Y:S01]  /*3da0*/  @!P0 PRMT R91, R15.reuse, 0x7610, R91 ;  /* 0x000076100f5b8816 */ /* 0x044fe2000000005b */
[----:B------:R1:W-:Y:S01]  /*3db0*/  STL [R1+0xa0], R7 ;  /* 0x0000a00701007387 */ /* 0x0003e20000100800 */
[----:B0-----:R-:W-:Y:S02]  /*3dc0*/  CS2R R36, SRZ ;  /* 0x0000000000247805 */ /* 0x001fe4000001ff00 */
[----:B------:R-:W-:Y:S01]  /*3dd0*/  @!P0 PRMT R90, R15, 0x7632, R90 ;  /* 0x000076320f5a8816 */ /* 0x000fe2000000005a */
[----:B------:R0:W-:Y:S01]  /*3de0*/  STL [R1+0x24], R6 ;  /* 0x0000240601007387 */ /* 0x0001e20000100800 */
[C---:B------:R-:W-:Y:S02]  /*3df0*/  @!P0 PRMT R89, R17.reuse, 0x7610, R89 ;  /* 0x0000761011598816 */ /* 0x040fe40000000059 */
[----:B------:R-:W-:Y:S01]  /*3e00*/  @!P0 PRMT R88, R17, 0x7632, R88 ;  /* 0x0000763211588816 */ /* 0x000fe20000000058 */
[----:B------:R2:W4:Y:S01]  /*3e10*/  @!P3 LDG.E R36, desc[UR10][R40.64] ;  /* 0x0000000a2824b981 */ /* 0x000522000c1e1900 */
[----:B------:R-:W-:-:S02]  /*3e20*/  LOP3.LUT P0, RZ, R106, 0x40, RZ, 0xc0, !PT ;  /* 0x000000406aff7812 */ /* 0x000fc4000780c0ff */
[----:B-1----:R-:W-:Y:S02]  /*3e30*/  MOV R7, R67 ;  /* 0x0000004300077202 */ /* 0x002fe40000000f00 */
[----:B0-----:R-:W-:Y:S02]  /*3e40*/  MOV R6, R66 ;  /* 0x0000004200067202 */ /* 0x001fe40000000f00 */
[----:B------:R-:W4:Y:S01]  /*3e50*/  LDL.LU.64 R66, [R1+0x1c8] ;  /* 0x0001c80001427983 */ /* 0x000f220000300a00 */
[----:B------:R-:W-:-:S03]  /*3e60*/  LOP3.LUT P2, RZ, R106, 0x100, RZ, 0xc0, !PT ;  /* 0x000001006aff7812 */ /* 0x000fc6000784c0ff */
[----:B------:R0:W-:Y:S01]  /*3e70*/  STL [R1+0x90], R21 ;  /* 0x0000901501007387 */ /* 0x0001e20000100800 */
[----:B------:R-:W-:Y:S02]  /*3e80*/  PRMT R84, RZ, 0x7610, R84 ;  /* 0x00007610ff547816 */ /* 0x000fe40000000054 */
[----:B------:R-:W-:Y:S01]  /*3e90*/  PRMT R85, RZ, 0x7610, R85 ;  /* 0x00007610ff557816 */ /* 0x000fe20000000055 */
[----:B------:R-:W4:Y:S01]  /*3ea0*/  @!P0 LDG.E R37, desc[UR10][R38.64] ;  /* 0x0000000a26258981 */ /* 0x000f22000c1e1900 */
[----:B0-----:R-:W-:-:S05]  /*3eb0*/  MOV R21, RZ ;  /* 0x000000ff00157202 */ /* 0x001fca0000000f00 */
[----:B------:R-:W4:Y:S01]  /*3ec0*/  @!P2 LDG.E R34, desc[UR10][R82.64] ;  /* 0x0000000a5222a981 */ /* 0x000f22000c1e1900 */
[----:B------:R-:W-:Y:S02]  /*3ed0*/  PRMT R86, RZ, 0x7610, R86 ;  /* 0x00007610ff567816 */ /* 0x000fe40000000056 */
[----:B------:R-:W-:Y:S01]  /*3ee0*/  PRMT R87, RZ, 0x7610, R87 ;  /* 0x00007610ff577816 */ /* 0x000fe20000000057 */
[----:B------:R0:W4:Y:S04]  /*3ef0*/  @!P2 LDG.E R33, desc[UR10][R80.64] ;  /* 0x0000000a5021a981 */ /* 0x000128000c1e1900 */
[----:B------:R-:W4:Y:S01]  /*3f00*/  @!P0 LDG.E R21, desc[UR10][R46.64] ;  /* 0x0000000a2e158981 */ /* 0x000f22000c1e1900 */
[----:B------:R-:W-:Y:S02]  /*3f10*/  LOP3.LUT P2, RZ, R98, 0x10, RZ, 0xc0, !PT ;  /* 0x0000001062ff7812 */ /* 0x000fe4000784c0ff */
[----:B------:R-:W-:-:S02]  /*3f20*/  @!P1 PRMT R84, R19, 0x7610, R84 ;  /* 0x0000761013549816 */ /* 0x000fc40000000054 */
[----:B------:R-:W-:Y:S02]  /*3f30*/  @!P1 PRMT R85, R19, 0x7632, R85 ;  /* 0x0000763213559816 */ /* 0x000fe40000000055 */
[C---:B------:R-:W-:Y:S02]  /*3f40*/  @!P1 PRMT R86, R20.reuse, 0x7610, R86 ;  /* 0x0000761014569816 */ /* 0x040fe40000000056 */
[----:B------:R-:W-:Y:S02]  /*3f50*/  @!P1 PRMT R87, R20, 0x7632, R87 ;  /* 0x0000763214579816 */ /* 0x000fe40000000057 */
[----:B------:R-:W-:Y:S01]  /*3f60*/  LOP3.LUT P1, RZ, R106, 0x20, RZ, 0xc0, !PT ;  /* 0x000000206aff7812 */ /* 0x000fe2000782c0ff */
[----:B--2---:R-:W-:Y:S01]  /*3f70*/  HFMA2 R41, -RZ, RZ, 0, 0 ;  /* 0x00000000ff297431 */ /* 0x004fe200000001ff */
[----:B------:R1:W-:Y:S01]  /*3f80*/  STL [R1+0x94], R0 ;  /* 0x0000940001007387 */ /* 0x0003e20000100800 */
[----:B0-----:R-:W-:Y:S02]  /*3f90*/  PRMT R80, RZ, 0x7610, R80 ;  /* 0x00007610ff507816 */ /* 0x001fe40000000050 */
[----:B------:R-:W-:-:S02]  /*3fa0*/  PRMT R81, RZ, 0x7610, R81 ;  /* 0x00007610ff517816 */ /* 0x000fc40000000051 */
[----:B------:R-:W-:Y:S02]  /*3fb0*/  PRMT R82, RZ, 0x7610, R82 ;  /* 0x00007610ff527816 */ /* 0x000fe40000000052 */
[----:B------:R-:W-:Y:S02]  /*3fc0*/  PRMT R83, RZ, 0x7610, R83 ;  /* 0x00007610ff537816 */ /* 0x000fe40000000053 */
[----:B-1----:R-:W-:Y:S02]  /*3fd0*/  MOV R0, RZ ;  /* 0x000000ff00007202 */ /* 0x002fe40000000f00 */
[----:B------:R0:W2:Y:S01]  /*3fe0*/  @!P1 LDG.E R41, desc[UR10][R48.64] ;  /* 0x0000000a30299981 */ /* 0x0000a2000c1e1900 */
[C---:B------:R-:W-:Y:S02]  /*3ff0*/  @!P2 PRMT R80, R22.reuse, 0x7610, R80 ;  /* 0x000076101650a816 */ /* 0x040fe40000000050 */
[----:B------:R-:W-:Y:S02]  /*4000*/  @!P2 PRMT R81, R22, 0x7632, R81 ;  /* 0x000076321651a816 */ /* 0x000fe40000000051 */
[C---:B------:R-:W-:Y:S01]  /*4010*/  @!P2 PRMT R82, R23.reuse, 0x7610, R82 ;  /* 0x000076101752a816 */ /* 0x040fe20000000052 */
[----:B------:R-:W2:Y:S01]  /*4020*/  @!P1 LDG.E R0, desc[UR10][R50.64] ;  /* 0x0000000a32009981 */ /* 0x000ea2000c1e1900 */
[----:B------:R-:W-:-:S02]  /*4030*/  @!P2 PRMT R83, R23, 0x7632, R83 ;  /* 0x000076321753a816 */ /* 0x000fc40000000053 */
[----:B------:R-:W-:Y:S01]  /*4040*/  LOP3.LUT P2, RZ, R106, 0x10, RZ, 0xc0, !PT ;  /* 0x000000106aff7812 */ /* 0x000fe2000784c0ff */
[----:B0-----:R-:W-:-:S12]  /*4050*/  HFMA2 R49, -RZ, RZ, 0, 0 ;  /* 0x00000000ff317431 */ /* 0x001fd800000001ff */
[----:B------:R0:W2:Y:S02]  /*4060*/  @!P2 LDG.E R49, desc[UR10][R52.64] ;  /* 0x0000000a3431a981 */ /* 0x0000a4000c1e1900 */
[----:B0-----:R-:W-:-:S06]  /*4070*/  MOV R53, RZ ;  /* 0x000000ff00357202 */ /* 0x001fcc0000000f00 */
[----:B------:R0:W2:Y:S01]  /*4080*/  @!P2 LDG.E R53, desc[UR10][R54.64] ;  /* 0x0000000a3635a981 */ /* 0x0000a2000c1e1900 */
[----:B------:R-:W-:Y:S02]  /*4090*/  LOP3.LUT P3, RZ, R98, 0x8, RZ, 0xc0, !PT ;  /* 0x0000000862ff7812 */ /* 0x000fe4000786c0ff */
[----:B------:R-:W-:Y:S01]  /*40a0*/  PRMT R38, RZ, 0x7610, R38 ;  /* 0x00007610ff267816 */ /* 0x000fe20000000026 */
[----:B------:R1:W-:Y:S01]  /*40b0*/  STL [R1+0x10], R25 ;  /* 0x0000101901007387 */ /* 0x0003e20000100800 */
[----:B------:R-:W-:Y:S02]  /*40c0*/  PRMT R39, RZ, 0x7610, R39 ;  /* 0x00007610ff277816 */ /* 0x000fe40000000027 */
[----:B------:R-:W-:Y:S02]  /*40d0*/  PRMT R40, RZ, 0x7610, R40 ;  /* 0x00007610ff287816 */ /* 0x000fe40000000028 */
[----:B-1----:R-:W-:Y:S01]  /*40e0*/  PRMT R25, RZ, 0x7610, R25 ;  /* 0x00007610ff197816 */ /* 0x002fe20000000019 */
[----:B0-----:R-:W-:-:S02]  /*40f0*/  HFMA2 R54, -RZ, RZ, 0, 0 ;  /* 0x00000000ff367431 */ /* 0x001fc400000001ff */
[----:B------:R-:W-:Y:S02]  /*4100*/  HFMA2 R97, -RZ, RZ, 0, 0 ;  /* 0x00000000ff617431 */ /* 0x000fe400000001ff */
[C---:B---3--:R-:W-:Y:S02]  /*4110*/  @!P3 PRMT R25, R24.reuse, 0x7610, R25 ;  /* 0x000076101819b816 */ /* 0x048fe40000000019 */
[----:B------:R-:W-:Y:S02]  /*4120*/  @!P3 PRMT R38, R24, 0x7632, R38 ;  /* 0x000076321826b816 */ /* 0x000fe40000000026 */
[C---:B----4-:R-:W-:Y:S02]  /*4130*/  @!P3 PRMT R39, R26.reuse, 0x7610, R39 ;  /* 0x000076101a27b816 */ /* 0x050fe40000000027 */
[----:B------:R-:W-:Y:S02]  /*4140*/  @!P3 PRMT R40, R26, 0x7632, R40 ;  /* 0x000076321a28b816 */ /* 0x000fe40000000028 */
[----:B------:R-:W-:-:S13]  /*4150*/  LOP3.LUT P3, RZ, R106, 0x8, RZ, 0xc0, !PT ;  /* 0x000000086aff7812 */ /* 0x000fda000786c0ff */
[----:B------:R-:W3:Y:S04]  /*4160*/  @!P3 LDG.E R54, desc[UR10][R56.64] ;  /* 0x0000000a3836b981 */ /* 0x000ee8000c1e1900 */
[----:B------:R-:W4:Y:S01]  /*4170*/  @!P3 LDG.E R97, desc[UR10][R58.64] ;  /* 0x0000000a3a61b981 */ /* 0x000f22000c1e1900 */
[----:B------:R-:W-:Y:S02]  /*4180*/  PRMT R46, RZ, 0x7610, R46 ;  /* 0x00007610ff2e7816 */ /* 0x000fe4000000002e */
[----:B------:R-:W-:Y:S01]  /*4190*/  PRMT R47, RZ, 0x7610, R47 ;  /* 0x00007610ff2f7816 */ /* 0x000fe2000000002f */
[----:B------:R0:W-:Y:S01]  /*41a0*/  STL [R1+0x14], R18 ;  /* 0x0000141201007387 */ /* 0x0001e20000100800 */
[----:B------:R-:W-:Y:S02]  /*41b0*/  PRMT R48, RZ, 0x7610, R48 ;  /* 0x00007610ff307816 */ /* 0x000fe40000000030 */
[----:B------:R-:W-:-:S02]  /*41c0*/  @!P4 PRMT R46, R27, 0x7632, R46 ;  /* 0x000076321b2ec816 */ /* 0x000fc4000000002e */
[C---:B------:R-:W-:Y:S02]  /*41d0*/  @!P4 PRMT R47, R28.reuse, 0x7610, R47 ;  /* 0x000076101c2fc816 */ /* 0x040fe4000000002f */
[----:B0-----:R-:W-:Y:S02]  /*41e0*/  PRMT R18, RZ, 0x7610, R18 ;  /* 0x00007610ff127816 */ /* 0x001fe40000000012 */
[----:B------:R-:W-:Y:S02]  /*41f0*/  @!P4 PRMT R48, R28, 0x7632, R48 ;  /* 0x000076321c30c816 */ /* 0x000fe40000000030 */
[----:B------:R-:W-:Y:S01]  /*4200*/  @!P4 PRMT R18, R27, 0x7610, R18 ;  /* 0x000076101b12c816 */ /* 0x000fe20000000012 */
[----:B------:R0:W-:Y:S01]  /*4210*/  STL [R1+0x18], R12 ;  /* 0x0000180c01007387 */ /* 0x0001e20000100800 */
[----:B------:R-:W-:Y:S01]  /*4220*/  LOP3.LUT P4, RZ, R106, 0x4, RZ, 0xc0, !PT ;  /* 0x000000046aff7812 */ /* 0x000fe2000788c0ff */
[----:B------:R-:W-:Y:S01]  /*4230*/  HFMA2 R108, -RZ, RZ, 0, 0 ;  /* 0x00000000ff6c7431 */ /* 0x000fe200000001ff */
[----:B------:R-:W-:-:S02]  /*4240*/  PRMT R50, RZ, 0x7610, R50 ;  /* 0x00007610ff327816 */ /* 0x000fc40000000032 */
[----:B------:R-:W-:Y:S02]  /*4250*/  PRMT R51, RZ, 0x7610, R51 ;  /* 0x00007610ff337816 */ /* 0x000fe40000000033 */
[----:B------:R-:W-:Y:S02]  /*4260*/  PRMT R52, RZ, 0x7610, R52 ;  /* 0x00007610ff347816 */ /* 0x000fe40000000034 */
[----:B0-----:R-:W-:Y:S02]  /*4270*/  PRMT R12, RZ, 0x7610, R12 ;  /* 0x00007610ff0c7816 */ /* 0x001fe4000000000c */
[C---:B------:R-:W-:Y:S02]  /*4280*/  @!P5 PRMT R50, R29.reuse, 0x7632, R50 ;  /* 0x000076321d32d816 */ /* 0x040fe40000000032 */
[----:B------:R-:W-:Y:S01]  /*4290*/  @!P5 PRMT R12, R29, 0x7610, R12 ;  /* 0x000076101d0cd816 */ /* 0x000fe2000000000c */
[----:B------:R0:W4:Y:S01]  /*42a0*/  @!P4 LDG.E R108, desc[UR10][R62.64] ;  /* 0x0000000a3e6cc981 */ /* 0x000122000c1e1900 */
[----:B------:R-:W-:-:S02]  /*42b0*/  @!P5 PRMT R51, R30, 0x7610, R51 ;  /* 0x000076101e33d816 */ /* 0x000fc40000000033 */
[----:B------:R-:W-:Y:S02]  /*42c0*/  @!P5 PRMT R52, R30, 0x7632, R52 ;  /* 0x000076321e34d816 */ /* 0x000fe40000000034 */
[----:B------:R-:W-:Y:S02]  /*42d0*/  LOP3.LUT R98, R98, 0xfffffffd, RZ, 0xc0, !PT ;  /* 0xfffffffd62627812 */ /* 0x000fe400078ec0ff */
[----:B------:R-:W-:Y:S02]  /*42e0*/  LOP3.LUT P5, RZ, R106, 0x2, RZ, 0xc0, !PT ;  /* 0x000000026aff7812 */ /* 0x000fe400078ac0ff */
[----:B------:R-:W-:Y:S02]  /*42f0*/  @P0 LOP3.LUT R98, R98, 0x2, RZ, 0xfc, !PT ;  /* 0x0000000262620812 */ /* 0x000fe400078efcff */
[----:B------:R-:W-:Y:S02]  /*4300*/  LOP3.LUT P0, RZ, R106, 0x80, RZ, 0xc0, !PT ;  /* 0x000000806aff7812 */ /* 0x000fe4000780c0ff */
[----:B0-----:R-:W-:Y:S01]  /*4310*/  MOV R62, RZ ;  /* 0x000000ff003e7202 */ /* 0x001fe20000000f00 */
[----:B------:R0:W-:Y:S01]  /*4320*/  STL [R1+0xa4], R9 ;  /* 0x0000a40901007387 */ /* 0x0001e20000100800 */
[----:B------:R-:W-:-:S02]  /*4330*/  PRMT R55, RZ, 0x7610, R55 ;  /* 0x00007610ff377816 */ /* 0x000fc40000000037 */
[----:B------:R-:W-:Y:S02]  /*4340*/  PRMT R56, RZ, 0x7610, R56 ;  /* 0x00007610ff387816 */ /* 0x000fe40000000038 */
[----:B------:R-:W-:Y:S01]  /*4350*/  PRMT R57, RZ, 0x7610, R57 ;  /* 0x00007610ff397816 */ /* 0x000fe20000000039 */
[----:B------:R1:W4:Y:S01]  /*4360*/  @!P5 LDG.E R62, desc[UR10][R64.64] ;  /* 0x0000000a403ed981 */ /* 0x000322000c1e1900 */
[----:B------:R-:W-:Y:S02]  /*4370*/  PRMT R96, RZ, 0x7610, R96 ;  /* 0x00007610ff607816 */ /* 0x000fe40000000060 */
[----:B------:R-:W-:Y:S01]  /*4380*/  LOP3.LUT R98, R98, 0xfffffffb, RZ, 0xc0, !PT ;  /* 0xfffffffb62627812 */ /* 0x000fe200078ec0ff */
[----:B0-----:R-:W-:Y:S01]  /*4390*/  HFMA2 R9, -RZ, RZ, 0, 0 ;  /* 0x00000000ff097431 */ /* 0x001fe200000001ff */
[C---:B------:R-:W-:Y:S02]  /*43a0*/  @!P6 PRMT R55, R31.reuse, 0x7610, R55 ;  /* 0x000076101f37e816 */ /* 0x040fe40000000037 */
[----:B------:R-:W-:-:S02]  /*43b0*/  @!P6 PRMT R56, R31, 0x7632, R56 ;  /* 0x000076321f38e816 */ /* 0x000fc40000000038 */
[C---:B------:R-:W-:Y:S02]  /*43c0*/  @!P6 PRMT R57, R32.reuse, 0x7610, R57 ;  /* 0x000076102039e816 */ /* 0x040fe40000000039 */
[----:B------:R-:W-:Y:S02]  /*43d0*/  @!P6 PRMT R96, R32, 0x7632, R96 ;  /* 0x000076322060e816 */ /* 0x000fe40000000060 */
[----:B------:R-:W-:Y:S02]  /*43e0*/  LOP3.LUT P6, RZ, R106, 0x1, RZ, 0xc0, !PT ;  /* 0x000000016aff7812 */ /* 0x000fe400078cc0ff */
[----:B------:R-:W-:Y:S02]  /*43f0*/  PRMT R63, RZ, 0x7610, R63 ;  /* 0x00007610ff3f7816 */ /* 0x000fe4000000003f */
[----:B-1----:R-:W-:Y:S01]  /*4400*/  PRMT R64, RZ, 0x7610, R64 ;  /* 0x00007610ff407816 */ /* 0x002fe20000000040 */
[----:B------:R0:W4:Y:S01]  /*4410*/  @!P5 LDG.E R9, desc[UR10][R66.64] ;  /* 0x0000000a4209d981 */ /* 0x000122000c1e1900 */
[----:B------:R-:W-:-:S02]  /*4420*/  PRMT R65, RZ, 0x7610, R65 ;  /* 0x00007610ff417816 */ /* 0x000fc40000000041 */
[----:B------:R-:W-:Y:S02]  /*4430*/  PRMT R109, RZ, 0x7610, R109 ;  /* 0x00007610ff6d7816 */ /* 0x000fe4000000006d */
[----:B------:R-:W-:Y:S02]  /*4440*/  @P1 LOP3.LUT R98, R98, 0x4, RZ, 0xfc, !PT ;  /* 0x0000000462621812 */ /* 0x000fe400078efcff */
[C---:B------:R-:W-:Y:S02]  /*4450*/  @!P0 PRMT R63, R35.reuse, 0x7610, R63 ;  /* 0x00007610233f8816 */ /* 0x040fe4000000003f */
[----:B------:R-:W-:Y:S02]  /*4460*/  @!P0 PRMT R64, R35, 0x7632, R64 ;  /* 0x0000763223408816 */ /* 0x000fe40000000040 */
[C---:B------:R-:W-:Y:S02]  /*4470*/  @!P0 PRMT R65, R36.reuse, 0x7610, R65 ;  /* 0x0000761024418816 */ /* 0x040fe40000000041 */
[----:B------:R-:W-:-:S02]  /*4480*/  @!P0 PRMT R109, R36, 0x7632, R109 ;  /* 0x00007632246d8816 */ /* 0x000fc4000000006d */
[----:B------:R-:W-:Y:S02]  /*4490*/  LOP3.LUT P0, RZ, R98, 0x2, RZ, 0xc0, !PT ;  /* 0x0000000262ff7812 */ /* 0x000fe4000780c0ff */
[----:B0-----:R-:W-:Y:S02]  /*44a0*/  MOV R66, RZ ;  /* 0x000000ff00427202 */ /* 0x001fe40000000f00 */
[----:B------:R-:W-:Y:S01]  /*44b0*/  LOP3.LUT P1, RZ, R106, 0x100, RZ, 0xc0, !PT ;  /* 0x000001006aff7812 */ /* 0x000fe2000782c0ff */
[----:B------:R0:W-:Y:S01]  /*44c0*/  STL [R1+0x28], R8 ;  /* 0x0000280801007387 */ /* 0x0001e20000100800 */
[----:B------:R-:W-:Y:S02]  /*44d0*/  MOV R58, RZ ;  /* 0x000000ff003a7202 */ /* 0x000fe40000000f00 */
[----:B------:R-:W-:Y:S01]  /*44e0*/  PRMT R67, RZ, 0x7610, R67 ;  /* 0x00007610ff437816 */ /* 0x000fe20000000043 */
[----:B------:R1:W4:Y:S04]  /*44f0*/  @!P6 LDG.E R66, desc[UR10][R68.64] ;  /* 0x0000000a4442e981 */ /* 0x000328000c1e1900 */
[----:B------:R1:W-:Y:S01]  /*4500*/  STL [R1+0xa8], R11 ;  /* 0x0000a80b01007387 */ /* 0x0003e20000100800 */
[----:B0-----:R-:W-:-:S03]  /*4510*/  PRMT R8, RZ, 0x7610, R8 ;  /* 0x00007610ff087816 */ /* 0x001fc60000000008 */
[----:B------:R0:W4:Y:S01]  /*4520*/  @!P4 LDG.E R58, desc[UR10][R60.64] ;  /* 0x0000000a3c3ac981 */ /* 0x000122000c1e1900 */
[----:B-1----:R-:W-:Y:S02]  /*4530*/  PRMT R68, RZ, 0x7610, R68 ;  /* 0x00007610ff447816 */ /* 0x002fe40000000044 */
[----:B------:R-:W-:Y:S01]  /*4540*/  PRMT R69, RZ, 0x7610, R69 ;  /* 0x00007610ff457816 */ /* 0x000fe20000000045 */
[----:B------:R-:W-:Y:S01]  /*4550*/  HFMA2 R11, -RZ, RZ, 0, 0 ;  /* 0x00000000ff0b7431 */ /* 0x000fe200000001ff */
[C---:B------:R-:W-:Y:S02]  /*4560*/  @!P0 PRMT R8, R37.reuse, 0x7610, R8 ;  /* 0x0000761025088816 */ /* 0x040fe40000000008 */
[----:B------:R-:W-:Y:S02]  /*4570*/  @!P0 PRMT R67, R37, 0x7632, R67 ;  /* 0x0000763225438816 */ /* 0x000fe40000000043 */
[C---:B------:R-:W-:Y:S02]  /*4580*/  @!P0 PRMT R68, R21.reuse, 0x7610, R68 ;  /* 0x0000761015448816 */ /* 0x040fe40000000044 */
[----:B------:R-:W-:-:S02]  /*4590*/  @!P0 PRMT R69, R21, 0x7632, R69 ;  /* 0x0000763215458816 */ /* 0x000fc40000000045 */
[----:B------:R-:W-:Y:S01]  /*45a0*/  PRMT R59, RZ, 0x7610, R59 ;  /* 0x00007610ff3b7816 */ /* 0x000fe2000000003b */
[----:B------:R1:W4:Y:S01]  /*45b0*/  @!P6 LDG.E R11, desc[UR10][R70.64] ;  /* 0x0000000a460be981 */ /* 0x000322000c1e1900 */
[----:B0-----:R-:W-:Y:S02]  /*45c0*/  PRMT R60, RZ, 0x7610, R60 ;  /* 0x00007610ff3c7816 */ /* 0x001fe4000000003c */
[----:B------:R-:W-:Y:S02]  /*45d0*/  PRMT R61, RZ, 0x7610, R61 ;  /* 0x00007610ff3d7816 */ /* 0x000fe4000000003d */
[----:B------:R-:W-:Y:S02]  /*45e0*/  PRMT R107, RZ, 0x7610, R107 ;  /* 0x00007610ff6b7816 */ /* 0x000fe4000000006b */
[----:B------:R-:W-:Y:S02]  /*45f0*/  LOP3.LUT P0, RZ, R98, 0x1, RZ, 0xc0, !PT ;  /* 0x0000000162ff7812 */ /* 0x000fe4000780c0ff */
[----:B------:R-:W-:-:S02]  /*4600*/  @!P1 PRMT R59, R34, 0x7610, R59 ;  /* 0x00007610223b9816 */ /* 0x000fc4000000003b */
[----:B------:R-:W-:Y:S02]  /*4610*/  @!P1 PRMT R60, R34, 0x7632, R60 ;  /* 0x00007632223c9816 */ /* 0x000fe4000000003c */
[C---:B------:R-:W-:Y:S02]  /*4620*/  @!P1 PRMT R61, R33.reuse, 0x7610, R61 ;  /* 0x00007610213d9816 */ /* 0x040fe4000000003d */
[----:B------:R-:W-:Y:S02]  /*4630*/  @!P1 PRMT R107, R33, 0x7632, R107 ;  /* 0x00007632216b9816 */ /* 0x000fe4000000006b */
[----:B------:R-:W-:Y:S02]  /*4640*/  LOP3.LUT P1, RZ, R98, 0x4, RZ, 0xc0, !PT ;  /* 0x0000000462ff7812 */ /* 0x000fe4000782c0ff */
[----:B-1----:R-:W-:Y:S01]  /*4650*/  MOV R70, RZ ;  /* 0x000000ff00467202 */ /* 0x002fe20000000f00 */
[----:B------:R0:W-:Y:S01]  /*4660*/  STL [R1+0x2c], R10 ;  /* 0x00002c0a01007387 */ /* 0x0001e20000100800 */
[----:B------:R-:W-:-:S03]  /*4670*/  PRMT R71, RZ, 0x7610, R71 ;  /* 0x00007610ff477816 */ /* 0x000fc60000000047 */
[----:B------:R1:W-:Y:S04]  /*4680*/  STL [R1+0xac], R14 ;  /* 0x0000ac0e01007387 */ /* 0x0003e80000100800 */
[----:B------:R2:W4:Y:S01]  /*4690*/  @!P0 LDG.E R70, desc[UR10][R72.64] ;  /* 0x0000000a48468981 */ /* 0x000522000c1e1900 */
[----:B0-----:R-:W-:Y:S01]  /*46a0*/  PRMT R10, RZ, 0x7610, R10 ;  /* 0x00007610ff0a7816 */ /* 0x001fe2000000000a */
[----:B-1----:R-:W-:Y:S01]  /*46b0*/  HFMA2 R14, -RZ, RZ, 0, 0 ;  /* 0x00000000ff0e7431 */ /* 0x002fe200000001ff */
[----:B--2---:R-:W-:Y:S02]  /*46c0*/  PRMT R72, RZ, 0x7610, R72 ;  /* 0x00007610ff487816 */ /* 0x004fe40000000048 */
[----:B------:R-:W-:Y:S02]  /*46d0*/  PRMT R73, RZ, 0x7610, R73 ;  /* 0x00007610ff497816 */ /* 0x000fe40000000049 */
[----:B------:R-:W-:-:S02]  /*46e0*/  @!P1 PRMT R10, R41, 0x7610, R10 ;  /* 0x00007610290a9816 */ /* 0x000fc4000000000a */
[----:B------:R-:W-:Y:S01]  /*46f0*/  @!P1 PRMT R71, R41, 0x7632, R71 ;  /* 0x0000763229479816 */ /* 0x000fe20000000047 */
[----:B------:R0:W2:Y:S01]  /*4700*/  @!P0 LDG.E R14, desc[UR10][R74.64] ;  /* 0x0000000a4a0e8981 */ /* 0x0000a2000c1e1900 */
[C---:B------:R-:W-:Y:S02]  /*4710*/  @!P1 PRMT R72, R0.reuse, 0x7610, R72 ;  /* 0x0000761000489816 */ /* 0x040fe40000000048 */
[----:B------:R-:W-:Y:S02]  /*4720*/  @!P1 PRMT R73, R0, 0x7632, R73 ;  /* 0x0000763200499816 */ /* 0x000fe40000000049 */
[----:B------:R-:W-:Y:S02]  /*4730*/  LOP3.LUT P1, RZ, R106, 0x80000000, RZ, 0xc0, !PT ;  /* 0x800000006aff7812 */ /* 0x000fe4000782c0ff */
[----:B0-----:R-:W-:Y:S01]  /*4740*/  MOV R74, RZ ;  /* 0x000000ff004a7202 */ /* 0x001fe20000000f00 */
[----:B------:R0:W-:Y:S01]  /*4750*/  STL [R1+0x30], R13 ;  /* 0x0000300d01007387 */ /* 0x0001e20000100800 */
[----:B------:R-:W-:-:S03]  /*4760*/  PRMT R75, RZ, 0x7610, R75 ;  /* 0x00007610ff4b7816 */ /* 0x000fc6000000004b */
[----:B------:R1:W-:Y:S06]  /*4770*/  STL [R1+0xb0], R16 ;  /* 0x0000b01001007387 */ /* 0x0003ec0000100800 */
[----:B------:R1:W2:Y:S01]  /*4780*/  @!P1 LDG.E R74, desc[UR10][R76.64] ;  /* 0x0000000a4c4a9981 */ /* 0x0002a2000c1e1900 */
[----:B0-----:R-:W-:Y:S01]  /*4790*/  PRMT R13, RZ, 0x7610, R13 ;  /* 0x00007610ff0d7816 */ /* 0x001fe2000000000d */
[----:B-1----:R-:W-:Y:S01]  /*47a0*/  HFMA2 R16, -RZ, RZ, 0, 0 ;  /* 0x00000000ff107431 */ /* 0x002fe200000001ff */
[----:B------:R-:W-:Y:S02]  /*47b0*/  PRMT R76, RZ, 0x7610, R76 ;  /* 0x00007610ff4c7816 */ /* 0x000fe4000000004c */
[----:B------:R-:W-:-:S02]  /*47c0*/  PRMT R77, RZ, 0x7610, R77 ;  /* 0x00007610ff4d7816 */ /* 0x000fc4000000004d */
[C---:B------:R-:W-:Y:S02]  /*47d0*/  @!P2 PRMT R13, R49.reuse, 0x7610, R13 ;  /* 0x00007610310da816 */ /* 0x040fe4000000000d */
[----:B------:R-:W-:Y:S01]  /*47e0*/  @!P2 PRMT R75, R49, 0x7632, R75 ;  /* 0x00007632314ba816 */ /* 0x000fe2000000004b */
[----:B------:R0:W2:Y:S01]  /*47f0*/  @!P1 LDG.E R16, desc[UR10][R78.64] ;  /* 0x0000000a4e109981 */ /* 0x0000a2000c1e1900 */
[C---:B------:R-:W-:Y:S02]  /*4800*/  @!P2 PRMT R76, R53.reuse, 0x7610, R76 ;  /* 0x00007610354ca816 */ /* 0x040fe4000000004c */
[----:B------:R-:W-:Y:S02]  /*4810*/  @!P2 PRMT R77, R53, 0x7632, R77 ;  /* 0x00007632354da816 */ /* 0x000fe4000000004d */
[----:B------:R-:W-:Y:S02]  /*4820*/  LOP3.LUT P2, RZ, R106, 0x40000000, RZ, 0xc0, !PT ;  /* 0x400000006aff7812 */ /* 0x000fe4000784c0ff */
[----:B0-----:R-:W-:-:S11]  /*4830*/  MOV R78, RZ ;  /* 0x000000ff004e7202 */ /* 0x001fd60000000f00 */
[----:B------:R-:W2:Y:S04]  /*4840*/  @!P2 LDG.E R78, desc[UR10][R124.64] ;  /* 0x0000000a7c4ea981 */ /* 0x000ea8000c1e1900 */
[----:B------:R-:W2:Y:S01]  /*4850*/  LDL.LU.64 R124, [R1+0x150] ;  /* 0x00015000017c7983 */ /* 0x000ea20000300a00 */
[----:B------:R-:W-:Y:S02]  /*4860*/  PRMT R79, RZ, 0x7610, R79 ;  /* 0x00007610ff4f7816 */ /* 0x000fe4000000004f */
[----:B------:R-:W-:Y:S01]  /*4870*/  PRMT R98, RZ, 0x7610, R98 ;  /* 0x00007610ff627816 */ /* 0x000fe20000000062 */
[----:B------:R0:W-:Y:S01]  /*4880*/  STL [R1+0x34], R15 ;  /* 0x0000340f01007387 */ /* 0x0001e20000100800 */
[----:B------:R-:W-:Y:S02]  /*4890*/  PRMT R110, RZ, 0x7610, R110 ;  /* 0x00007610ff6e7816 */ /* 0x000fe4000000006e */
[----:B0-----:R-:W-:Y:S01]  /*48a0*/  PRMT R15, RZ, 0x7610, R15 ;  /* 0x00007610ff0f7816 */ /* 0x001fe2000000000f */
[----:B------:R0:W-:Y:S04]  /*48b0*/  STL [R1+0xb4], R17 ;  /* 0x0000b41101007387 */ /* 0x0001e80000100800 */
[----:B------:R1:W-:Y:S01]  /*48c0*/  STL [R1+0xb8], R20 ;  /* 0x0000b81401007387 */ /* 0x0003e20000100800 */
[----:B0-----:R-:W-:-:S02]  /*48d0*/  HFMA2 R17, -RZ, RZ, 0, 0 ;  /* 0x00000000ff117431 */ /* 0x001fc400000001ff */
[----:B-1----:R-:W-:-:S04]  /*48e0*/  HFMA2 R20, -RZ, RZ, 0, 0 ;  /* 0x00000000ff147431 */ /* 0x002fc800000001ff */
[----:B------:R-:W2:Y:S04]  /*48f0*/  @!P2 LDG.E R17, desc[UR10][R120.64] ;  /* 0x0000000a7811a981 */ /* 0x000ea8000c1e1900 */
[----:B------:R-:W2:Y:S01]  /*4900*/  LDL.LU.64 R120, [R1+0x1c0] ;  /* 0x0001c00001787983 */ /* 0x000ea20000300a00 */
[C---:B---3--:R-:W-:Y:S02]  /*4910*/  @!P3 PRMT R15, R54.reuse, 0x7610, R15 ;  /* 0x00007610360fb816 */ /* 0x048fe4000000000f */
[----:B------:R-:W-:Y:S02]  /*4920*/  @!P3 PRMT R79, R54, 0x7632, R79 ;  /* 0x00007632364fb816 */ /* 0x000fe4000000004f */
[C---:B----4-:R-:W-:Y:S02]  /*4930*/  @!P3 PRMT R98, R97.reuse, 0x7610, R98 ;  /* 0x000076106162b816 */ /* 0x050fe40000000062 */
[----:B------:R-:W-:-:S02]  /*4940*/  @!P3 PRMT R110, R97, 0x7632, R110 ;  /* 0x00007632616eb816 */ /* 0x000fc4000000006e */
[----:B------:R-:W-:-:S13]  /*4950*/  LOP3.LUT P3, RZ, R106, 0x20000000, RZ, 0xc0, !PT ;  /* 0x200000006aff7812 */ /* 0x000fda000786c0ff */
[----:B------:R0:W3:Y:S04]  /*4960*/  @!P3 LDG.E R20, desc[UR10][R122.64] ;  /* 0x0000000a7a14b981 */ /* 0x0000e8000c1e1900 */
[----:B------:R-:W4:Y:S01]  /*4970*/  LDL.LU R122, [R1+0x1b8] ;  /* 0x0001b800017a7983 */ /* 0x000f220000300800 */
[----:B------:R-:W-:-:S03]  /*4980*/  MOV R111, RZ ;  /* 0x000000ff006f7202 */ /* 0x000fc60000000f00 */
[----:B------:R1:W-:Y:S01]  /*4990*/  STL [R1+0x40], R24 ;  /* 0x0000401801007387 */ /* 0x0003e20000100800 */
[----:B0-----:R-:W-:Y:S01]  /*49a0*/  HFMA2 R123, -RZ, RZ, 0, 0 ;  /* 0x00000000ff7b7431 */ /* 0x001fe200000001ff */
[----:B-1----:R-:W-:-:S04]  /*49b0*/  PRMT R24, RZ, 0x7610, R24 ;  /* 0x00007610ff187816 */ /* 0x002fc80000000018 */
[C---:B------:R-:W-:Y:S01]  /*49c0*/  @!P6 PRMT R24, R66.reuse, 0x7610, R24 ;  /* 0x000076104218e816 */ /* 0x040fe20000000018 */
[----:B--2---:R-:W2:Y:S04]  /*49d0*/  @!P3 LDG.E R111, desc[UR10][R124.64] ;  /* 0x0000000a7c6fb981 */ /* 0x004ea8000c1e1900 */
[----:B------:R-:W3:Y:S01]  /*49e0*/  LDL.LU.64 R124, [R1+0x138] ;  /* 0x00013800017c7983 */ /* 0x000ee20000300a00 */
[----:B------:R-:W-:Y:S02]  /*49f0*/  PRMT R120, RZ, 0x7610, R120 ;  /* 0x00007610ff787816 */ /* 0x000fe40000000078 */
[----:B------:R-:W-:Y:S02]  /*4a00*/  PRMT R121, RZ, 0x7610, R121 ;  /* 0x00007610ff797816 */ /* 0x000fe40000000079 */
[----:B------:R-:W-:-:S02]  /*4a10*/  @!P6 PRMT R120, R66, 0x7632, R120 ;  /* 0x000076324278e816 */ /* 0x000fc40000000078 */
[----:B------:R-:W-:Y:S02]  /*4a20*/  @!P6 PRMT R121, R11, 0x7610, R121 ;  /* 0x000076100b79e816 */ /* 0x000fe40000000079 */
[----:B----4-:R-:W-:-:S04]  /*4a30*/  PRMT R122, RZ, 0x7610, R122 ;  /* 0x00007610ff7a7816 */ /* 0x010fc8000000007a */
[----:B------:R-:W-:Y:S02]  /*4a40*/  @!P6 PRMT R122, R11, 0x7632, R122 ;  /* 0x000076320b7ae816 */ /* 0x000fe4000000007a */
[----:B------:R-:W-:-:S13]  /*4a50*/  LOP3.LUT P6, RZ, R106, 0x4000000, RZ, 0xc0, !PT ;  /* 0x040000006aff7812 */ /* 0x000fda00078cc0ff */
[----:B------:R-:W4:Y:S01]  /*4a60*/  @!P6 LDG.E R123, desc[UR10][R4.64] ;  /* 0x0000000a047be981 */ /* 0x000f22000c1e1900 */
[----:B------:R-:W-:Y:S02]  /*4a70*/  PRMT R112, RZ, 0x7610, R112 ;  /* 0x00007610ff707816 */ /* 0x000fe40000000070 */
[----:B------:R-:W-:Y:S01]  /*4a80*/  PRMT R113, RZ, 0x7610, R113 ;  /* 0x00007610ff717816 */ /* 0x000fe20000000071 */
[----:B------:R0:W-:Y:S01]  /*4a90*/  STL [R1+0x38], R19 ;  /* 0x0000381301007387 */ /* 0x0001e20000100800 */
[----:B------:R-:W-:Y:S02]  /*4aa0*/  PRMT R114, RZ, 0x7610, R114 ;  /* 0x00007610ff727816 */ /* 0x000fe40000000072 */
[----:B------:R-:W-:Y:S01]  /*4ab0*/  PRMT R116, RZ, 0x7610, R116 ;  /* 0x00007610ff747816 */ /* 0x000fe20000000074 */
[----:B------:R1:W-:Y:S01]  /*4ac0*/  STL [R1+0x3c], R22 ;  /* 0x00003c1601007387 */ /* 0x0003e20000100800 */
[----:B------:R-:W-:Y:S02]  /*4ad0*/  PRMT R117, RZ, 0x7610, R117 ;  /* 0x00007610ff757816 */ /* 0x000fe40000000075 */
[----:B------:R-:W-:-:S02]  /*4ae0*/  PRMT R118, RZ, 0x7610, R118 ;  /* 0x00007610ff767816 */ /* 0x000fc40000000076 */
[----:B0-----:R-:W-:Y:S02]  /*4af0*/  PRMT R19, RZ, 0x7610, R19 ;  /* 0x00007610ff137816 */ /* 0x001fe40000000013 */
[----:B-1----:R-:W-:Y:S02]  /*4b00*/  PRMT R22, RZ, 0x7610, R22 ;  /* 0x00007610ff167816 */ /* 0x002fe40000000016 */
[C---:B------:R-:W-:Y:S02]  /*4b10*/  @!P4 PRMT R19, R58.reuse, 0x7610, R19 ;  /* 0x000076103a13c816 */ /* 0x040fe40000000013 */
[----:B------:R-:W-:Y:S02]  /*4b20*/  @!P4 PRMT R112, R58, 0x7632, R112 ;  /* 0x000076323a70c816 */ /* 0x000fe40000000070 */
[C---:B------:R-:W-:Y:S02]  /*4b30*/  @!P4 PRMT R113, R108.reuse, 0x7610, R113 ;  /* 0x000076106c71c816 */ /* 0x040fe40000000071 */
[----:B------:R-:W-:-:S02]  /*4b40*/  @!P4 PRMT R114, R108, 0x7632, R114 ;  /* 0x000076326c72c816 */ /* 0x000fc40000000072 */
[C---:B------:R-:W-:Y:S02]  /*4b50*/  @!P5 PRMT R22, R62.reuse, 0x7610, R22 ;  /* 0x000076103e16d816 */ /* 0x040fe40000000016 */
[----:B------:R-:W-:Y:S02]  /*4b60*/  @!P5 PRMT R116, R62, 0x7632, R116 ;  /* 0x000076323e74d816 */ /* 0x000fe40000000074 */
[C---:B------:R-:W-:Y:S02]  /*4b70*/  @!P5 PRMT R117, R9.reuse, 0x7610, R117 ;  /* 0x000076100975d816 */ /* 0x040fe40000000075 */
[----:B------:R-:W-:Y:S02]  /*4b80*/  @!P5 PRMT R118, R9, 0x7632, R118 ;  /* 0x000076320976d816 */ /* 0x000fe40000000076 */
[C---:B------:R-:W-:Y:S02]  /*4b90*/  LOP3.LUT P4, RZ, R106.reuse, 0x10000000, RZ, 0xc0, !PT ;  /* 0x100000006aff7812 */ /* 0x040fe4000788c0ff */
[----:B------:R-:W-:-:S02]  /*4ba0*/  LOP3.LUT P5, RZ, R106, 0x8000000, RZ, 0xc0, !PT ;  /* 0x080000006aff7812 */ /* 0x000fc400078ac0ff */
[----:B------:R-:W-:-:S06]  /*4bb0*/  MOV R106, RZ ;  /* 0x000000ff006a7202 */ /* 0x000fcc0000000f00 */
[----:B------:R0:W2:Y:S02]  /*4bc0*/  @!P6 LDG.E R106, desc[UR10][R2.64] ;  /* 0x0000000a026ae981 */ /* 0x0000a4000c1e1900 */
[----:B0-----:R-:W0:Y:S02]  /*4bd0*/  S2R R3, SR_TID.X ;  /* 0x0000000000037919 */ /* 0x001e240000002100 */
[----:B------:R1:W-:Y:S04]  /*4be0*/  STL [R1+0x44], R27 ;  /* 0x0000441b01007387 */ /* 0x0003e80000100800 */
[----:B------:R1:W-:Y:S04]  /*4bf0*/  STL [R1+0xc4], R28 ;  /* 0x0000c41c01007387 */ /* 0x0003e80000100800 */
[----:B------:R1:W-:Y:S02]  /*4c00*/  STL [R1+0x48], R29 ;  /* 0x0000481d01007387 */ /* 0x0003e40000100800 */
[----:B-1----:R-:W-:-:S02]  /*4c10*/  PRMT R27, RZ, 0x7610, R27 ;  /* 0x00007610ff1b7816 */ /* 0x002fc4000000001b */
[----:B------:R1:W-:Y:S01]  /*4c20*/  STL [R1+0xc8], R30 ;  /* 0x0000c81e01007387 */ /* 0x0003e20000100800 */
[----:B------:R-:W-:Y:S02]  /*4c30*/  PRMT R28, RZ, 0x7610, R28 ;  /* 0x00007610ff1c7816 */ /* 0x000fe4000000001c */
[----:B------:R-:W-:Y:S02]  /*4c40*/  PRMT R29, RZ, 0x7610, R29 ;  /* 0x00007610ff1d7816 */ /* 0x000fe4000000001d */
[----:B0-----:R-:W-:Y:S02]  /*4c50*/  LOP3.LUT R2, R3, 0xffff, RZ, 0xc0, !PT ;  /* 0x0000ffff03027812 */ /* 0x001fe400078ec0ff */
[----:B-1----:R-:W-:-:S03]  /*4c60*/  PRMT R30, RZ, 0x7610, R30 ;  /* 0x00007610ff1e7816 */ /* 0x002fc6000000001e */
[----:B------:R-:W-:Y:S01]  /*4c70*/  IMAD R2, R2, 0x925, RZ ;  /* 0x0000092502027824 */ /* 0x000fe200078e02ff */
[C---:B------:R-:W-:Y:S02]  /*4c80*/  @!P0 PRMT R27, R70.reuse, 0x7610, R27 ;  /* 0x00007610461b8816 */ /* 0x040fe4000000001b */
[----:B------:R-:W-:Y:S02]  /*4c90*/  @!P0 PRMT R28, R70, 0x7632, R28 ;  /* 0x00007632461c8816 */ /* 0x000fe4000000001c */
[----:B------:R-:W-:Y:S02]  /*4ca0*/  SHF.R.U32.HI R2, RZ, 0x10, R2 ;  /* 0x00000010ff027819 */ /* 0x000fe40000011602 */
[C---:B------:R-:W-:Y:S02]  /*4cb0*/  @!P0 PRMT R29, R14.reuse, 0x7610, R29 ;  /* 0x000076100e1d8816 */ /* 0x040fe4000000001d */
[----:B------:R-:W-:Y:S01]  /*4cc0*/  @!P0 PRMT R30, R14, 0x7632, R30 ;  /* 0x000076320e1e8816 */ /* 0x000fe2000000001e */
[----:B------:R0:W-:Y:S01]  /*4cd0*/  STL [R1+0xc0], R26 ;  /* 0x0000c01a01007387 */ /* 0x0001e20000100800 */
[----:B------:R-:W-:-:S02]  /*4ce0*/  ISETP.NE.AND P0, PT, RZ, UR9, PT ;  /* 0x00000009ff007c0c */ /* 0x000fc4000bf05270 */
[----:B------:R-:W-:Y:S01]  /*4cf0*/  PRMT R2, R2, 0x9910, RZ ;  /* 0x0000991002027816 */ /* 0x000fe200000000ff */
[----:B------:R1:W-:Y:S01]  /*4d00*/  STL [R1+0xbc], R23 ;  /* 0x0000bc1701007387 */ /* 0x0003e20000100800 */
[----:B0-----:R-:W-:-:S03]  /*4d10*/  HFMA2 R26, -RZ, RZ, 0, 0 ;  /* 0x00000000ff1a7431 */ /* 0x001fc600000001ff */
[----:B------:R-:W-:Y:S01]  /*4d20*/  IMAD R2, R2, 0x1c, RZ ;  /* 0x0000001c02027824 */ /* 0x000fe200078e02ff */
[----:B-1----:R-:W-:-:S04]  /*4d30*/  MOV R23, RZ ;  /* 0x000000ff00177202 */ /* 0x002fc80000000f00 */
[----:B------:R-:W-:Y:S01]  /*4d40*/  IADD3 R2, PT, PT, RZ, -R2, RZ ;  /* 0x80000002ff027210 */ /* 0x000fe20007ffe0ff */
[----:B------:R0:W2:Y:S03]  /*4d50*/  @!P5 LDG.E R26, desc[UR10][R6.64] ;  /* 0x0000000a061ad981 */ /* 0x0000a6000c1e1900 */
[----:B------:R-:W-:Y:S01]  /*4d60*/  PRMT R2, R2, 0x7710, RZ ;  /* 0x0000771002027816 */ /* 0x000fe200000000ff */
[----:B0-----:R-:W0:Y:S03]  /*4d70*/  @P0 LDC.64 R6, c[0x0][0x3b0] ;  /* 0x0000ec00ff060b82 */ /* 0x001e260000000a00 */
[----:B------:R-:W-:-:S04]  /*4d80*/  IADD3 R2, PT, PT, R2, R3, RZ ;  /* 0x0000000302027210 */ /* 0x000fc80007ffe0ff */
[----:B------:R-:W-:Y:S02]  /*4d90*/  SHF.L.U32 R2, R2, 0x1, RZ ;  /* 0x0000000102027819 */ /* 0x000fe400000006ff */
[----:B------:R-:W-:Y:S02]  /*4da0*/  MOV R4, UR13 ;  /* 0x0000000d00047c02 */ /* 0x000fe40008000f00 */
[----:B------:R-:W-:Y:S01]  /*4db0*/  LOP3.LUT R5, R2, 0xffff, RZ, 0xc0, !PT ;  /* 0x0000ffff02057812 */ /* 0x000fe200078ec0ff */
[----:B------:R-:W-:-:S04]  /*4dc0*/  UIMAD.WIDE UR6, UR8, 0x8, UR6 ;  /* 0x00000008080678a5 */ /* 0x000fc8000f8e0206 */
[----:B------:R-:W-:Y:S01]  /*4dd0*/  IMAD R4, R4, 0x38, R5 ;  /* 0x0000003804047824 */ /* 0x000fe200078e0205 */
[----:B------:R0:W-:Y:S04]  /*4de0*/  STL [R1+0x140], R5 ;  /* 0x0001400501007387 */ /* 0x0001e80000100800 */
[----:B---3--:R1:W3:Y:S02]  /*4df0*/  @!P5 LDG.E R23, desc[UR10][R124.64] ;  /* 0x0000000a7c17d981 */ /* 0x0082e4000c1e1900 */
[----:B-1----:R-:W1:Y:S02]  /*4e00*/  LDC.64 R124, c[0x0][0x3a8] ;  /* 0x0000ea00ff7c7b82 */ /* 0x002e640000000a00 */
[----:B-1----:R-:W-:-:S04]  /*4e10*/  IMAD.WIDE R124, R4, 0x4, R124 ;  /* 0x00000004047c7825 */ /* 0x002fc800078e027c */
[----:B0-----:R-:W-:Y:S01]  /*4e20*/  @P0 IMAD.WIDE R4, R4, 0x4, R6 ;  /* 0x0000000404040825 */ /* 0x001fe200078e0206 */
[----:B------:R-:W-:Y:S02]  /*4e30*/  MOV R6, UR6 ;  /* 0x0000000600067c02 */ /* 0x000fe40008000f00 */
[----:B------:R-:W-:-:S06]  /*4e40*/  MOV R7, UR7 ;  /* 0x0000000700077c02 */ /* 0x000fcc0008000f00 */
[----:B------:R-:W3:Y:S04]  /*4e50*/  LDG.E.64 R6, desc[UR10][R6.64] ;  /* 0x0000000a06067981 */ /* 0x000ee8000c1e1b00 */
[----:B------:R0:W-:Y:S04]  /*4e60*/  STL.S16 [R1+0x19c], R119 ;  /* 0x00019c7701007387 */ /* 0x0001e80000100600 */
[----:B------:R1:W-:Y:S01]  /*4e70*/  STL.S16 [R1+0x118], R115 ;  /* 0x0001187301007387 */ /* 0x0003e20000100600 */
[----:B0-----:R-:W-:Y:S01]  /*4e80*/  HFMA2 R119, -RZ, RZ, 0, 0 ;  /* 0x00000000ff777431 */ /* 0x001fe200000001ff */
[----:B-1----:R-:W-:-:S06]  /*4e90*/  MOV R115, RZ ;  /* 0x000000ff00737202 */ /* 0x002fcc0000000f00 */
[----:B------:R-:W3:Y:S04]  /*4ea0*/  @!P4 LDG.E R115, desc[UR10][R42.64] ;  /* 0x0000000a2a73c981 */ /* 0x000ee8000c1e1900 */
[----:B------:R-:W3:Y:S01]  /*4eb0*/  @!P4 LDG.E R119, desc[UR10][R44.64] ;  /* 0x0000000a2c77c981 */ /* 0x000ee2000c1e1900 */
[----:B------:R-:W-:-:S03]  /*4ec0*/  CS2R R2, SRZ ;  /* 0x0000000000027805 */ /* 0x000fc6000001ff00 */
[----:B------:R0:W-:Y:S04]  /*4ed0*/  STL [R1+0x64], R54 ;  /* 0x0000643601007387 */ /* 0x0001e80000100800 */
[----:B------:R-:W5:Y:S04]  /*4ee0*/  @P0 LDG.E.64 R2, desc[UR10][R4.64] ;  /* 0x0000000a04020981 */ /* 0x000f68000c1e1b00 */
[----:B------:R-:W5:Y:S01]  /*4ef0*/  LDL.LU.64 R42, [R1+0x1b0] ;  /* 0x0001b000012a7983 */ /* 0x000f620000300a00 */
[----:B0-----:R-:W-:-:S03]  /*4f00*/  PRMT R54, RZ, 0x7610, R54 ;  /* 0x00007610ff367816 */ /* 0x001fc60000000036 */
[----:B------:R-:W5:Y:S04]  /*4f10*/  LDL.LU.64 R44, [R1+0x1a8] ;  /* 0x0001a800012c7983 */ /* 0x000f680000300a00 */
[----:B------:R0:W5:Y:S02]  /*4f20*/  LDG.E.64 R4, desc[UR10][R124.64] ;  /* 0x0000000a7c047981 */ /* 0x000164000c1e1b00 */
[----:B0-----:R-:W-:Y:S02]  /*4f30*/  PRMT R124, RZ, 0x7610, R124 ;  /* 0x00007610ff7c7816 */ /* 0x001fe4000000007c */
[----:B------:R0:W5:Y:S01]  /*4f40*/  LDL R125, [R1+0x170] ;  /* 0x00017000017d7983 */ /* 0x0001620000100800 */
[C---:B----4-:R-:W-:Y:S02]  /*4f50*/  @!P6 PRMT R54, R123.reuse, 0x7610, R54 ;  /* 0x000076107b36e816 */ /* 0x050fe40000000036 */
[----:B------:R-:W-:Y:S01]  /*4f60*/  @!P6 PRMT R124, R123, 0x7632, R124 ;  /* 0x000076327b7ce816 */ /* 0x000fe2000000007c */
[----:B------:R1:W-:Y:S04]  /*4f70*/  STL [R1+0x10c], R123 ;  /* 0x00010c7b01007387 */ /* 0x0003e80000100800 */
[----:B-1----:R0:W5:Y:S04]  /*4f80*/  LDL R123, [R1+0x168] ;  /* 0x00016800017b7983 */ /* 0x0021680000100800 */
[----:B------:R-:W-:Y:S04]  /*4f90*/  STL [R1+0x4c], R31 ;  /* 0x00004c1f01007387 */ /* 0x000fe80000100800 */
        /* <DEDUP_REMOVED lines=9> */
[----:B--2---:R-:W-:Y:S04]  /*5030*/  STL [R1+0x80], R111 ;  /* 0x0000806f01007387 */ /* 0x004fe80000100800 */
[----:B------:R-:W-:Y:S04]  /*5040*/  STL [R1+0x8c], R106 ;  /* 0x00008c6a01007387 */ /* 0x000fe80000100800 */
[----:B------:R1:W-:Y:S04]  /*5050*/  STL [R1+0xd0], R33 ;  /* 0x0000d02101007387 */ /* 0x0003e80000100800 */
[----:B------:R2:W-:Y:S04]  /*5060*/  STL [R1+0x5c], R41 ;  /* 0x00005c2901007387 */ /* 0x0005e80000100800 */
[----:B------:R4:W-:Y:S01]  /*5070*/  STL [R1+0xf4], R14 ;  /* 0x0000f40e01007387 */ /* 0x0009e20000100800 */
[----:B-1----:R-:W-:Y:S01]  /*5080*/  PRMT R33, RZ, 0x7610, R33 ;  /* 0x00007610ff217816 */ /* 0x002fe20000000021 */
[----:B------:R-:W-:Y:S01]  /*5090*/  UISETP.NE.AND UP1, UPT, UR9, URZ, UPT ;  /* 0x000000ff0900728c */ /* 0x000fe2000bf25270 */
[----:B--2---:R-:W-:-:S02]  /*50a0*/  PRMT R41, RZ, 0x7610, R41 ;  /* 0x00007610ff297816 */ /* 0x004fc40000000029 */
[----:B----4-:R-:W-:Y:S01]  /*50b0*/  PRMT R14, RZ, 0x7610, R14 ;  /* 0x00007610ff0e7816 */ /* 0x010fe2000000000e */
[----:B------:R1:W-:Y:S01]  /*50c0*/  STL [R1+0xd4], R36 ;  /* 0x0000d42401007387 */ /* 0x0003e20000100800 */
[C---:B------:R-:W-:Y:S02]  /*50d0*/  @!P2 PRMT R33, R17.reuse, 0x7632, R33 ;  /* 0x000076321121a816 */ /* 0x040fe40000000021 */
[----:B------:R-:W-:Y:S01]  /*50e0*/  @!P2 PRMT R14, R17, 0x7610, R14 ;  /* 0x00007610110ea816 */ /* 0x000fe2000000000e */
[----:B------:R2:W-:Y:S04]  /*50f0*/  STL [R1+0xd8], R21 ;  /* 0x0000d81501007387 */ /* 0x0005e80000100800 */
[----:B------:R4:W-:Y:S01]  /*5100*/  STL [R1+0x60], R49 ;  /* 0x0000603101007387 */ /* 0x0009e20000100800 */
[----:B-1----:R-:W-:-:S03]  /*5110*/  PRMT R36, RZ, 0x7610, R36 ;  /* 0x00007610ff247816 */ /* 0x002fc60000000024 */
[----:B------:R1:W-:Y:S01]  /*5120*/  STL [R1+0xfc], R17 ;  /* 0x0000fc1101007387 */ /* 0x0003e20000100800 */
[----:B--2---:R-:W-:Y:S02]  /*5130*/  PRMT R21, RZ, 0x7610, R21 ;  /* 0x00007610ff157816 */ /* 0x004fe40000000015 */
[----:B----4-:R-:W-:Y:S02]  /*5140*/  PRMT R49, RZ, 0x7610, R49 ;  /* 0x00007610ff317816 */ /* 0x010fe40000000031 */
[----:B-1----:R-:W-:Y:S01]  /*5150*/  PRMT R17, RZ, 0x7610, R17 ;  /* 0x00007610ff117816 */ /* 0x002fe20000000011 */
[----:B------:R1:W-:Y:S01]  /*5160*/  STL [R1+0xcc], R32 ;  /* 0x0000cc2001007387 */ /* 0x0003e20000100800 */
[----:B------:R-:W-:Y:S02]  /*5170*/  @!P1 PRMT R21, R16, 0x7632, R21 ;  /* 0x0000763210159816 */ /* 0x000fe40000000015 */
[C---:B------:R-:W-:Y:S01]  /*5180*/  @!P3 PRMT R17, R20.reuse, 0x7610, R17 ;  /* 0x000076101411b816 */ /* 0x040fe20000000011 */
[----:B------:R2:W-:Y:S01]  /*5190*/  STL [R1+0x50], R34 ;  /* 0x0000502201007387 */ /* 0x0005e20000100800 */
[----:B------:R-:W-:-:S03]  /*51a0*/  @!P3 PRMT R36, R20, 0x7632, R36 ;  /* 0x000076321424b816 */ /* 0x000fc60000000024 */
[----:B------:R4:W-:Y:S01]  /*51b0*/  STL [R1+0x54], R35 ;  /* 0x0000542301007387 */ /* 0x0009e20000100800 */
[----:B-1----:R-:W-:-:S03]  /*51c0*/  PRMT R32, RZ, 0x7610, R32 ;  /* 0x00007610ff207816 */ /* 0x002fc60000000020 */
[----:B------:R1:W-:Y:S01]  /*51d0*/  STL [R1+0x58], R37 ;  /* 0x0000582501007387 */ /* 0x0003e20000100800 */
[----:B--2---:R-:W-:-:S03]  /*51e0*/  PRMT R34, RZ, 0x7610, R34 ;  /* 0x00007610ff227816 */ /* 0x004fc60000000022 */
[----:B------:R2:W-:Y:S01]  /*51f0*/  STL [R1+0xdc], R0 ;  /* 0x0000dc0001007387 */ /* 0x0005e20000100800 */
[----:B------:R-:W-:Y:S02]  /*5200*/  @!P5 PRMT R49, R26, 0x7610, R49 ;  /* 0x000076101a31d816 */ /* 0x000fe40000000031 */
[----:B----4-:R-:W-:Y:S01]  /*5210*/  PRMT R35, RZ, 0x7610, R35 ;  /* 0x00007610ff237816 */ /* 0x010fe20000000023 */
[----:B------:R4:W-:Y:S01]  /*5220*/  STL [R1+0xec], R9 ;  /* 0x0000ec0901007387 */ /* 0x0009e20000100800 */
[----:B-1----:R-:W-:-:S03]  /*5230*/  PRMT R37, RZ, 0x7610, R37 ;  /* 0x00007610ff257816 */ /* 0x002fc60000000025 */
[----:B------:R1:W-:Y:S01]  /*5240*/  STL [R1+0xf0], R11 ;  /* 0x0000f00b01007387 */ /* 0x0003e20000100800 */
[----:B--2---:R-:W-:-:S03]  /*5250*/  PRMT R0, RZ, 0x7610, R0 ;  /* 0x00007610ff007816 */ /* 0x004fc60000000000 */
[----:B------:R-:W-:Y:S01]  /*5260*/  STL [R1+0xf8], R16 ;  /* 0x0000f81001007387 */ /* 0x000fe20000100800 */
[----:B----4-:R-:W-:-:S03]  /*5270*/  PRMT R9, RZ, 0x7610, R9 ;  /* 0x00007610ff097816 */ /* 0x010fc60000000009 */
[----:B------:R2:W-:Y:S01]  /*5280*/  STL [R1+0x100], R20 ;  /* 0x0001001401007387 */ /* 0x0005e20000100800 */
[----:B-1----:R-:W-:-:S03]  /*5290*/  PRMT R11, RZ, 0x7610, R11 ;  /* 0x00007610ff0b7816 */ /* 0x002fc6000000000b */
[----:B------:R-:W-:Y:S01]  /*52a0*/  STL [R1+0x108], R26 ;  /* 0x0001081a01007387 */ /* 0x000fe20000100800 */
[----:B------:R-:W-:Y:S02]  /*52b0*/  @!P1 PRMT R0, R74, 0x7610, R0 ;  /* 0x000076104a009816 */ /* 0x000fe40000000000 */
[----:B--2---:R-:W-:Y:S02]  /*52c0*/  PRMT R20, RZ, 0x7610, R20 ;  /* 0x00007610ff147816 */ /* 0x004fe40000000014 */
[----:B---3--:R-:W-:-:S13]  /*52d0*/  R2UR UR28, R6 ;  /* 0x00000000061c72ca */ /* 0x008fda00000e0000 */
[----:B------:R-:W-:-:S05]  /*52e0*/  MOV R31, UR28 ;  /* 0x0000001c001f7c02 */ /* 0x000fca0008000f00 */
[----:B------:R-:W-:-:S05]  /*52f0*/  FFMA.FTZ R31, -R31, UR28, R7 ;  /* 0x0000001c1f1f7c23 */ /* 0x000fca0008010107 */
[----:B------:R-:W-:-:S13]  /*5300*/  FSETP.GTU.FTZ.AND P0, PT, R31, RZ, PT ;  /* 0x000000ff1f00720b */ /* 0x000fda0003f1c000 */
[----:B------:R-:W-:-:S05]  /*5310*/  VOTEU.ANY UP0, P0 ;  /* 0x0000000000ff7886 */ /* 0x000fca0000000100 */
[----:B------:R-:W1:Y:S01]  /*5320*/  @UP0 LDCU UR5, c[0x0][0x3c0] ;  /* 0x00007800ff0507ac */ /* 0x000e620008000800 */
[----:B------:R-:W-:Y:S01]  /*5330*/  PLOP3.LUT P0, PT, PT, PT, UP0, 0x80, 0x8 ;  /* 0x000000000008781c */ /* 0x000fe20003f0f008 */
[----:B------:R-:W-:-:S12]  /*5340*/  STL [R1+0x84], R115 ;  /* 0x0000847301007387 */ /* 0x000fd80000100800 */
[----:B-1----:R-:W-:-:S06]  /*5350*/  @P0 FADD.FTZ R53, R31, UR5 ;  /* 0x000000051f350e21 */ /* 0x002fcc0008010000 */
[----:B------:R-:W1:Y:S01]  /*5360*/  @P0 MUFU.RSQ R53, R53 ;  /* 0x0000003500350308 */ /* 0x000e620000001400 */
[----:B------:R-:W-:Y:S01]  /*5370*/  STL [R1+0x104], R119 ;  /* 0x0001047701007387 */ /* 0x000fe20000100800 */
[----:B------:R-:W-:Y:S02]  /*5380*/  PRMT R31, RZ, 0x7610, R31 ;  /* 0x00007610ff1f7816 */ /* 0x000fe4000000001f */
[C---:B------:R-:W-:Y:S01]  /*5390*/  @!P5 PRMT R41, R23.reuse, 0x7610, R41 ;  /* 0x000076101729d816 */ /* 0x040fe20000000029 */
[----:B------:R2:W-:Y:S01]  /*53a0*/  STL [R1+0x88], R23 ;  /* 0x0000881701007387 */ /* 0x0005e20000100800 */
[----:B------:R-:W-:Y:S02]  /*53b0*/  @!P5 PRMT R31, R23, 0x7632, R31 ;  /* 0x00007632171fd816 */ /* 0x000fe4000000001f */
[----:B------:R-:W-:Y:S02]  /*53c0*/  PRMT R7, RZ, 0x7610, R7 ;  /* 0x00007610ff077816 */ /* 0x000fe40000000007 */
[----:B------:R-:W-:-:S02]  /*53d0*/  PRMT R6, RZ, 0x7610, R6 ;  /* 0x00007610ff067816 */ /* 0x000fc40000000006 */
[----:B--2---:R-:W-:Y:S02]  /*53e0*/  PRMT R23, RZ, 0x7610, R23 ;  /* 0x00007610ff177816 */ /* 0x004fe40000000017 */
[----:B-1----:R-:W-:Y:S02]  /*53f0*/  @P0 R2UR UR5, R53 ;  /* 0x00000000350502ca */ /* 0x002fe400000e0000 */
[----:B------:R-:W-:Y:S02]  /*5400*/  @!P1 PRMT R7, R16, 0x7610, R7 ;  /* 0x0000761010079816 */ /* 0x000fe40000000007 */
[----:B------:R-:W-:Y:S02]  /*5410*/  @!P5 PRMT R23, R26, 0x7632, R23 ;  /* 0x000076321a17d816 */ /* 0x000fe40000000017 */
[----:B------:R-:W-:Y:S02]  /*5420*/  PRMT R16, RZ, 0x7610, R16 ;  /* 0x00007610ff107816 */ /* 0x000fe40000000010 */
[----:B------:R-:W-:-:S02]  /*5430*/  PRMT R53, RZ, 0x7610, R53 ;  /* 0x00007610ff357816 */ /* 0x000fc40000000035 */
[----:B------:R-:W-:Y:S02]  /*5440*/  PRMT R26, RZ, 0x7610, R26 ;  /* 0x00007610ff1a7816 */ /* 0x000fe4000000001a */
[----:B------:R-:W-:Y:S02]  /*5450*/  @!P1 PRMT R6, R74, 0x7632, R6 ;  /* 0x000076324a069816 */ /* 0x000fe40000000006 */
        /* <DEDUP_REMOVED lines=8> */
[C---:B------:R-:W-:Y:S02]  /*54e0*/  @!P6 PRMT R53, R106.reuse, 0x7610, R53 ;  /* 0x000076106a35e816 */ /* 0x040fe40000000035 */
[----:B------:R-:W-:Y:S01]  /*54f0*/  @!P6 PRMT R26, R106, 0x7632, R26 ;  /* 0x000076326a1ae816 */ /* 0x000fe2000000001a */
[----:B------:R-:W-:Y:S01]  /*5500*/  UMOV UR16, 0x3f800000 ;  /* 0x3f80000000107882 */ /* 0x000fe20000000000 */
[----:B------:R-:W-:Y:S01]  /*5510*/  @UP0 UMOV UR16, UR5 ;  /* 0x0000000500100c82 */ /* 0x000fe20008000000 */
[----:B0-----:R-:W-:Y:S05]  /*5520*/  BRA.U UP1, `(.L_x_173) ;  /* 0x0000002501647547 */ /* 0x001fea000b800000 */
[----:B------:R-:W2:Y:S04]  /*5530*/  LDL.LU R62, [R1+0x158] ;  /* 0x00015800013e7983 */ /* 0x000ea80000300800 */
[----:B------:R-:W3:Y:S04]  /*5540*/  LDL.LU R58, [R1+0x160] ;  /* 0x00016000013a7983 */ /* 0x000ee80000300800 */
[----:B------:R-:W4:Y:S04]  /*5550*/  LDL.LU R70, [R1+0x15c] ;  /* 0x00015c0001467983 */ /* 0x000f280000300800 */
[----:B------:R-:W4:Y:S04]  /*5560*/  LDL.LU R66, [R1+0x164] ;  /* 0x0001640001427983 */ /* 0x000f280000300800 */
[----:B------:R-:W4:Y:S04]  /*5570*/  LDL.LU R97, [R1+0x124] ;  /* 0x0001240001617983 */ /* 0x000f280000300800 */
[----:B------:R-:W4:Y:S04]  /*5580*/  LDL.LU R108, [R1+0x16c] ;  /* 0x00016c00016c7983 */ /* 0x000f280000300800 */
[----:B------:R-:W4:Y:S04]  /*5590*/  LDL.LU R111, [R1+0x17c] ;  /* 0x00017c00016f7983 */ /* 0x000f280000300800 */
[----:B------:R-:W4:Y:S04]  /*55a0*/  LDL.LU R119, [R1+0x184] ;  /* 0x0001840001777983 */ /* 0x000f280000300800 */
[----:B------:R-:W4:Y:S01]  /*55b0*/  LDL.LU R115, [R1+0x180] ;  /* 0x0001800001737983 */ /* 0x000f220000300800 */
[----:B--2---:R-:W-:-:S02]  /*55c0*/  SHF.L.U32 R62, R62, 0x10, RZ ;  /* 0x000000103e3e7819 */ /* 0x004fc400000006ff */
[----:B---3--:R-:W-:-:S03]  /*55d0*/  SHF.L.U32 R58, R58, 0x10, RZ ;  /* 0x000000103a3a7819 */ /* 0x008fc600000006ff */
[----:B------:R-:W-:Y:S01]  /*55e0*/  FADD.FTZ R62, R62, -UR28 ;  /* 0x8000001c3e3e7e21 */ /* 0x000fe20008010000 */
[----:B----4-:R-:W-:-:S03]  /*55f0*/  SHF.L.U32 R74, R70, 0x10, RZ ;  /* 0x00000010464a7819 */ /* 0x010fc600000006ff */
[----:B------:R-:W-:Y:S01]  /*5600*/  FMUL.FTZ R62, R62, UR16 ;  /* 0x000000103e3e7c20 */ /* 0x000fe20008410000 */
[----:B-----5:R-:W-:Y:S01]  /*5610*/  FMUL.FTZ R70, R4, R58 ;  /* 0x0000003a04467220 */ /* 0x020fe20000410000 */
[----:B------:R-:W-:Y:S01]  /*5620*/  SHF.L.U32 R66, R66, 0x10, RZ ;  /* 0x0000001042427819 */ /* 0x000fe200000006ff */
[----:B------:R-:W-:Y:S02]  /*5630*/  FADD.FTZ R74, R74, -UR28 ;  /* 0x8000001c4a4a7e21 */ /* 0x000fe40008010000 */
[----:B------:R-:W-:Y:S01]  /*5640*/  FADD.FTZ R78, RZ, R70 ;  /* 0x00000046ff4e7221 */ /* 0x000fe20000010000 */
[----:B------:R-:W-:Y:S01]  /*5650*/  SHF.L.U32 R97, R97, 0x10, RZ ;  /* 0x0000001061617819 */ /* 0x000fe200000006ff */
[----:B------:R-:W-:Y:S01]  /*5660*/  FFMA.FTZ R106, R62, R70, RZ ;  /* 0x000000463e6a7223 */ /* 0x000fe200000100ff */
[----:B------:R-:W-:Y:S01]  /*5670*/  FMUL.FTZ R74, R74, UR16 ;  /* 0x000000104a4a7c20 */ /* 0x000fe20008410000 */
[----:B------:R-:W-:Y:S02]  /*5680*/  FMUL.FTZ R70, R5, R66 ;  /* 0x0000004205467220 */ /* 0x000fe40000410000 */
[----:B------:R-:W-:Y:S01]  /*5690*/  FADD.FTZ R97, R97, -UR28 ;  /* 0x8000001c61617e21 */ /* 0x000fe20008010000 */
[----:B------:R-:W-:Y:S01]  /*56a0*/  FFMA.FTZ R62, R58, R62, RZ ;  /* 0x0000003e3a3e7223 */ /* 0x000fe200000100ff */
[----:B------:R-:W-:Y:S01]  /*56b0*/  FFMA.FTZ R106, R74, R70, R106 ;  /* 0x000000464a6a7223 */ /* 0x000fe2000001006a */
[----:B------:R-:W-:Y:S01]  /*56c0*/  FADD.FTZ R78, R70, R78 ;  /* 0x0000004e464e7221 */ /* 0x000fe20000010000 */
[----:B------:R-:W-:Y:S01]  /*56d0*/  SHF.L.U32 R70, R108, 0x10, RZ ;  /* 0x000000106c467819 */ /* 0x000fe200000006ff */
[----:B------:R-:W-:Y:S01]  /*56e0*/  FADD.FTZ R58, RZ, R58 ;  /* 0x0000003aff3a7221 */ /* 0x000fe20000010000 */
[----:B------:R-:W-:-:S03]  /*56f0*/  FMUL.FTZ R97, R97, UR16 ;  /* 0x0000001061617c20 */ /* 0x000fc60008410000 */
[C---:B------:R-:W-:Y:S01]  /*5700*/  FADD.FTZ R58, R70.reuse, R58 ;  /* 0x0000003a463a7221 */ /* 0x040fe20000010000 */
[----:B------:R-:W-:Y:S01]  /*5710*/  FFMA.FTZ R62, R70, R97, R62 ;  /* 0x00000061463e7223 */ /* 0x000fe2000001003e */
[----:B------:R-:W-:-:S04]  /*5720*/  FMUL.FTZ R70, R4, R70 ;  /* 0x0000004604467220 */ /* 0x000fc80000410000 */
[----:B------:R-:W-:Y:S02]  /*5730*/  FFMA.FTZ R106, R97, R70, R106 ;  /* 0x00000046616a7223 */ /* 0x000fe4000001006a */
[----:B------:R-:W2:Y:S01]  /*5740*/  LDL.LU R97, [R1+0x174] ;  /* 0x0001740001617983 */ /* 0x000ea20000300800 */
[----:B------:R-:W-:-:S03]  /*5750*/  SHF.L.U32 R108, R125, 0x10, RZ ;  /* 0x000000107d6c7819 */ /* 0x000fc600000006ff */
[----:B------:R-:W3:Y:S02]  /*5760*/  LDL.LU R125, [R1+0x178] ;  /* 0x00017800017d7983 */ /* 0x000ee40000300800 */
[----:B------:R-:W-:Y:S01]  /*5770*/  FADD.FTZ R108, R108, -UR28 ;  /* 0x8000001c6c6c7e21 */ /* 0x000fe20008010000 */
[----:B------:R-:W-:Y:S01]  /*5780*/  FFMA.FTZ R74, R66, R74, RZ ;  /* 0x0000004a424a7223 */ /* 0x000fe200000100ff */
[----:B------:R-:W-:Y:S02]  /*5790*/  FADD.FTZ R66, RZ, R66 ;  /* 0x00000042ff427221 */ /* 0x000fe40000010000 */
[----:B------:R-:W-:Y:S01]  /*57a0*/  FMUL.FTZ R108, R108, UR16 ;  /* 0x000000106c6c7c20 */ /* 0x000fe20008410000 */
[----:B------:R-:W-:Y:S01]  /*57b0*/  FADD.FTZ R78, R78, R70 ;  /* 0x000000464e4e7221 */ /* 0x000fe20000010000 */
[----:B------:R-:W-:Y:S02]  /*57c0*/  SHF.L.U32 R70, R123, 0x10, RZ ;  /* 0x000000107b467819 */ /* 0x000fe400000006ff */
[----:B------:R-:W4:Y:S01]  /*57d0*/  LDL.LU R123, [R1+0x198] ;  /* 0x00019800017b7983 */ /* 0x000f220000300800 */
[----:B--2---:R-:W-:-:S05]  /*57e0*/  SHF.L.U32 R97, R97, 0x10, RZ ;  /* 0x0000001061617819 */ /* 0x004fca00000006ff */
[C---:B------:R-:W-:Y:S01]  /*57f0*/  FADD.FTZ R66, R97.reuse, R66 ;  /* 0x0000004261427221 */ /* 0x040fe20000010000 */
[----:B------:R-:W-:Y:S01]  /*5800*/  FFMA.FTZ R74, R97, R108, R74 ;  /* 0x0000006c614a7223 */ /* 0x000fe2000001004a */
[----:B------:R-:W-:-:S04]  /*5810*/  FMUL.FTZ R97, R5, R97 ;  /* 0x0000006105617220 */ /* 0x000fc80000410000 */
[----:B------:R-:W-:Y:S01]  /*5820*/  FFMA.FTZ R106, R108, R97, R106 ;  /* 0x000000616c6a7223 */ /* 0x000fe2000001006a */
[----:B------:R-:W-:Y:S01]  /*5830*/  FADD.FTZ R78, R97, R78 ;  /* 0x0000004e614e7221 */ /* 0x000fe20000010000 */
[----:B------:R-:W-:Y:S01]  /*5840*/  SHF.L.U32 R97, R111, 0x10, RZ ;  /* 0x000000106f617819 */ /* 0x000fe200000006ff */
[----:B------:R-:W-:Y:S01]  /*5850*/  FADD.FTZ R111, R70, -UR28 ;  /* 0x8000001c466f7e21 */ /* 0x000fe20008010000 */
[----:B---3--:R-:W-:Y:S02]  /*5860*/  SHF.L.U32 R70, R125, 0x10, RZ ;  /* 0x000000107d467819 */ /* 0x008fe400000006ff */
[----:B------:R-:W2:Y:S01]  /*5870*/  LDL.LU R125, [R1+0x1a0] ;  /* 0x0001a000017d7983 */ /* 0x000ea20000300800 */
[----:B------:R-:W-:Y:S02]  /*5880*/  FMUL.FTZ R111, R111, UR16 ;  /* 0x000000106f6f7c20 */ /* 0x000fe40008410000 */
[----:B------:R-:W-:Y:S01]  /*5890*/  FADD.FTZ R70, R70, -UR28 ;  /* 0x8000001c46467e21 */ /* 0x000fe20008010000 */
[----:B------:R-:W-:Y:S01]  /*58a0*/  FMUL.FTZ R108, R4, R97 ;  /* 0x00000061046c7220 */ /* 0x000fe20000410000 */
[----:B------:R-:W-:Y:S01]  /*58b0*/  FADD.FTZ R58, R58, R97 ;  /* 0x000000613a3a7221 */ /* 0x000fe20000010000 */
[----:B------:R-:W-:Y:S01]  /*58c0*/  FFMA.FTZ R62, R97, R111, R62 ;  /* 0x0000006f613e7223 */ /* 0x000fe2000001003e */
[----:B------:R-:W-:Y:S01]  /*58d0*/  SHF.L.U32 R97, R119, 0x10, RZ ;  /* 0x0000001077617819 */ /* 0x000fe200000006ff */
[----:B------:R-:W-:Y:S01]  /*58e0*/  FMUL.FTZ R70, R70, UR16 ;  /* 0x0000001046467c20 */ /* 0x000fe20008410000 */
[----:B------:R-:W-:Y:S01]  /*58f0*/  FFMA.FTZ R106, R111, R108, R106 ;  /* 0x0000006c6f6a7223 */ /* 0x000fe2000001006a */
[----:B------:R-:W-:Y:S01]  /*5900*/  FADD.FTZ R78, R78, R108 ;  /* 0x0000006c4e4e7221 */ /* 0x000fe20000010000 */
[----:B------:R-:W3:Y:S01]  /*5910*/  LDL.LU R119, [R1+0x19c] ;  /* 0x00019c0001777983 */ /* 0x000ee20000300800 */
[----:B------:R-:W-:Y:S01]  /*5920*/  FADD.FTZ R66, R66, R97 ;  /* 0x0000006142427221 */ /* 0x000fe20000010000 */
[----:B------:R-:W-:Y:S01]  /*5930*/  FFMA.FTZ R74, R97, R70, R74 ;  /* 0x00000046614a7223 */ /* 0x000fe2000001004a */
[----:B------:R-:W-:Y:S01]  /*5940*/  FMUL.FTZ R97, R5, R97 ;  /* 0x0000006105617220 */ /* 0x000fe20000410000 */
[----:B------:R-:W-:Y:S01]  /*5950*/  SHF.L.U32 R111, R115, 0x10, RZ ;  /* 0x00000010736f7819 */ /* 0x000fe200000006ff */
[----:B------:R-:W4:Y:S02]  /*5960*/  LDL.LU R108, [R1+0x188] ;  /* 0x00018800016c7983 */ /* 0x000f240000300800 */
[----:B------:R-:W-:-:S02]  /*5970*/  FFMA.FTZ R106, R70, R97, R106 ;  /* 0x00000061466a7223 */ /* 0x000fc4000001006a */
[----:B------:R-:W2:Y:S01]  /*5980*/  LDL.LU R70, [R1+0x18c] ;  /* 0x00018c0001467983 */ /* 0x000ea20000300800 */
[----:B------:R-:W-:Y:S01]  /*5990*/  FADD.FTZ R111, R111, -UR28 ;  /* 0x8000001c6f6f7e21 */ /* 0x000fe20008010000 */
[----:B------:R-:W-:Y:S02]  /*59a0*/  FADD.FTZ R78, R97, R78 ;  /* 0x0000004e614e7221 */ /* 0x000fe40000010000 */
[----:B------:R-:W3:Y:S01]  /*59b0*/  LDL.LU R97, [R1+0x194] ;  /* 0x0001940001617983 */ /* 0x000ee20000300800 */
[----:B------:R-:W-:-:S03]  /*59c0*/  FMUL.FTZ R111, R111, UR16 ;  /* 0x000000106f6f7c20 */ /* 0x000fc60008410000 */
[----:B------:R-:W3:Y:S01]  /*59d0*/  LDL.LU R115, [R1+0x118] ;  /* 0x0001180001737983 */ /* 0x000ee20000300800 */
[----:B--2---:R-:W-:-:S05]  /*59e0*/  SHF.L.U32 R70, R70, 0x10, RZ ;  /* 0x0000001046467819 */ /* 0x004fca00000006ff */
[----:B------:R-:W-:Y:S01]  /*59f0*/  FADD.FTZ R58, R58, R70 ;  /* 0x000000463a3a7221 */ /* 0x000fe20000010000 */
[----:B------:R-:W-:Y:S01]  /*5a00*/  FFMA.FTZ R62, R70, R111, R62 ;  /* 0x0000006f463e7223 */ /* 0x000fe2000001003e */
[----:B------:R-:W-:-:S04]  /*5a10*/  FMUL.FTZ R70, R4, R70 ;  /* 0x0000004604467220 */ /* 0x000fc80000410000 */
[----:B------:R-:W-:Y:S02]  /*5a20*/  FFMA.FTZ R106, R111, R70, R106 ;  /* 0x000000466f6a7223 */ /* 0x000fe4000001006a */
[----:B------:R-:W2:Y:S01]  /*5a30*/  LDL.LU R111, [R1+0x190] ;  /* 0x00019000016f7983 */ /* 0x000ea20000300800 */
[----:B----4-:R-:W-:Y:S02]  /*5a40*/  SHF.L.U32 R108, R108, 0x10, RZ ;  /* 0x000000106c6c7819 */ /* 0x010fe400000006ff */
[----:B---3--:R-:W-:-:S03]  /*5a50*/  SHF.L.U32 R97, R97, 0x10, RZ ;  /* 0x0000001061617819 */ /* 0x008fc600000006ff */
[----:B------:R-:W-:Y:S01]  /*5a60*/  FADD.FTZ R108, R108, -UR28 ;  /* 0x8000001c6c6c7e21 */ /* 0x000fe20008010000 */
[----:B------:R-:W-:-:S03]  /*5a70*/  FADD.FTZ R78, R78, R70 ;  /* 0x000000464e4e7221 */ /* 0x000fc60000010000 */
[----:B------:R-:W-:Y:S01]  /*5a80*/  FMUL.FTZ R108, R108, UR16 ;  /* 0x000000106c6c7c20 */ /* 0x000fe20008410000 */
[----:B------:R-:W-:-:S03]  /*5a90*/  FADD.FTZ R66, R66, R97 ;  /* 0x0000006142427221 */ /* 0x000fc60000010000 */
[----:B------:R-:W-:Y:S01]  /*5aa0*/  FFMA.FTZ R74, R97, R108, R74 ;  /* 0x0000006c614a7223 */ /* 0x000fe2000001004a */
[----:B------:R-:W-:-:S04]  /*5ab0*/  FMUL.FTZ R97, R5, R97 ;  /* 0x0000006105617220 */ /* 0x000fc80000410000 */
[----:B------:R-:W-:Y:S01]  /*5ac0*/  FFMA.FTZ R106, R108, R97, R106 ;  /* 0x000000616c6a7223 */ /* 0x000fe2000001006a */
[----:B------:R-:W-:Y:S01]  /*5ad0*/  FADD.FTZ R78, R97, R78 ;  /* 0x0000004e614e7221 */ /* 0x000fe20000010000 */
[----:B------:R-:W-:Y:S02]  /*5ae0*/  SHF.L.U32 R97, R119, 0x10, RZ ;  /* 0x0000001077617819 */ /* 0x000fe400000006ff */
[----:B------:R-:W-:Y:S01]  /*5af0*/  SHF.L.U32 R108, R123, 0x10, RZ ;  /* 0x000000107b6c7819 */ /* 0x000fe200000006ff */
[----:B------:R-:W3:Y:S02]  /*5b00*/  LDL.LU R119, [R1+0x110] ;  /* 0x0001100001777983 */ /* 0x000ee40000300800 */
[----:B------:R-:W-:Y:S02]  /*5b10*/  FADD.FTZ R58, R58, R97 ;  /* 0x000000613a3a7221 */ /* 0x000fe40000010000 */
[----:B------:R-:W4:Y:S01]  /*5b20*/  LDL.LU R123, [R1+0x1a4] ;  /* 0x0001a400017b7983 */ /* 0x000f220000300800 */
[----:B--2---:R-:W-:-:S05]  /*5b30*/  SHF.L.U32 R70, R111, 0x10, RZ ;  /* 0x000000106f467819 */ /* 0x004fca00000006ff */
[----:B------:R-:W-:-:S04]  /*5b40*/  FADD.FTZ R70, R70, -UR28 ;  /* 0x8000001c46467e21 */ /* 0x000fc80008010000 */
[----:B------:R-:W-:-:S04]  /*5b50*/  FMUL.FTZ R70, R70, UR16 ;  /* 0x0000001046467c20 */ /* 0x000fc80008410000 */
[----:B------:R-:W-:Y:S01]  /*5b60*/  FFMA.FTZ R62, R97, R70, R62 ;  /* 0x00000046613e7223 */ /* 0x000fe2000001003e */
[----:B------:R-:W-:-:S04]  /*5b70*/  FMUL.FTZ R97, R4, R97 ;  /* 0x0000006104617220 */ /* 0x000fc80000410000 */
[----:B------:R-:W-:Y:S02]  /*5b80*/  FFMA.FTZ R106, R70, R97, R106 ;  /* 0x00000061466a7223 */ /* 0x000fe4000001006a */
[----:B------:R-:W2:Y:S01]  /*5b90*/  LDL.LU R70, [R1+0x120] ;  /* 0x0001200001467983 */ /* 0x000ea20000300800 */
[----:B------:R-:W-:-:S03]  /*5ba0*/  FADD.FTZ R78, R78, R97 ;  /* 0x000000614e4e7221 */ /* 0x000fc60000010000 */
[----:B------:R-:W4:Y:S01]  /*5bb0*/  LDL.LU R97, [R1+0x11c] ;  /* 0x00011c0001617983 */ /* 0x000f220000300800 */
[----:B------:R-:W-:-:S03]  /*5bc0*/  SHF.L.U32 R111, R125, 0x10, RZ ;  /* 0x000000107d6f7819 */ /* 0x000fc600000006ff */
[----:B------:R-:W4:Y:S01]  /*5bd0*/  LDL.LU R125, [R1+0x114] ;  /* 0x00011400017d7983 */ /* 0x000f220000300800 */
[----:B------:R-:W-:Y:S01]  /*5be0*/  FADD.FTZ R108, R108, -UR28 ;  /* 0x8000001c6c6c7e21 */ /* 0x000fe20008010000 */
[----:B------:R-:W-:-:S03]  /*5bf0*/  SHF.L.U32 R115, R115, 0x10, RZ ;  /* 0x0000001073737819 */ /* 0x000fc600000006ff */
[----:B------:R-:W-:Y:S01]  /*5c00*/  FMUL.FTZ R108, R108, UR16 ;  /* 0x000000106c6c7c20 */ /* 0x000fe20008410000 */
[----:B------:R-:W-:Y:S01]  /*5c10*/  FADD.FTZ R66, R66, R111 ;  /* 0x0000006f42427221 */ /* 0x000fe20000010000 */
[----:B------:R-:W-:Y:S02]  /*5c20*/  FADD.FTZ R115, R115, -UR28 ;  /* 0x8000001c73737e21 */ /* 0x000fe40008010000 */
[----:B------:R-:W-:Y:S01]  /*5c30*/  FFMA.FTZ R74, R111, R108, R74 ;  /* 0x0000006c6f4a7223 */ /* 0x000fe2000001004a */
[----:B------:R-:W-:Y:S01]  /*5c40*/  FMUL.FTZ R111, R5, R111 ;  /* 0x0000006f056f7220 */ /* 0x000fe20000410000 */
[----:B------:R-:W-:-:S03]  /*5c50*/  FMUL.FTZ R115, R115, UR16 ;  /* 0x0000001073737c20 */ /* 0x000fc60008410000 */
[----:B------:R-:W-:Y:S01]  /*5c60*/  FADD.FTZ R78, R111, R78 ;  /* 0x0000004e6f4e7221 */ /* 0x000fe20000010000 */
[----:B------:R-:W-:Y:S01]  /*5c70*/  FFMA.FTZ R106, R108, R111, R106 ;  /* 0x0000006f6c6a7223 */ /* 0x000fe2000001006a */
[----:B------:R-:W-:Y:S02]  /*5c80*/  SHF.L.U32 R100, R100, 0x10, RZ ;  /* 0x0000001064647819 */ /* 0x000fe400000006ff */
[----:B---3--:R-:W-:-:S03]  /*5c90*/  SHF.L.U32 R119, R119, 0x10, RZ ;  /* 0x0000001077777819 */ /* 0x008fc600000006ff */
[----:B------:R-:W-:Y:S01]  /*5ca0*/  FADD.FTZ R100, R100, -UR28 ;  /* 0x8000001c64647e21 */ /* 0x000fe20008010000 */
[----:B------:R-:W-:Y:S02]  /*5cb0*/  SHF.L.U32 R101, R101, 0x10, RZ ;  /* 0x0000001065657819 */ /* 0x000fe400000006ff */
[----:B------:R-:W-:-:S03]  /*5cc0*/  SHF.L.U32 R102, R102, 0x10, RZ ;  /* 0x0000001066667819 */ /* 0x000fc600000006ff */
[----:B------:R-:W-:Y:S01]  /*5cd0*/  FADD.FTZ R101, R101, -UR28 ;  /* 0x8000001c65657e21 */ /* 0x000fe20008010000 */
[----:B------:R-:W-:Y:S01]  /*5ce0*/  SHF.L.U32 R103, R103, 0x10, RZ ;  /* 0x0000001067677819 */ /* 0x000fe200000006ff */
[----:B------:R-:W-:Y:S02]  /*5cf0*/  FADD.FTZ R102, R102, -UR28 ;  /* 0x8000001c66667e21 */ /* 0x000fe40008010000 */
[----:B------:R-:W-:Y:S01]  /*5d00*/  FMUL.FTZ R101, R101, UR16 ;  /* 0x0000001065657c20 */ /* 0x000fe20008410000 */
[----:B------:R-:W-:Y:S02]  /*5d10*/  SHF.L.U32 R105, R105, 0x10, RZ ;  /* 0x0000001069697819 */ /* 0x000fe400000006ff */
[----:B------:R-:W-:Y:S02]  /*5d20*/  SHF.L.U32 R93, R93, 0x10, RZ ;  /* 0x000000105d5d7819 */ /* 0x000fe400000006ff */
[----:B------:R-:W-:-:S03]  /*5d30*/  SHF.L.U32 R91, R91, 0x10, RZ ;  /* 0x000000105b5b7819 */ /* 0x000fc600000006ff */
[----:B------:R-:W-:Y:S01]  /*5d40*/  FADD.FTZ R93, R93, -UR28 ;  /* 0x8000001c5d5d7e21 */ /* 0x000fe20008010000 */
[----:B------:R-:W-:Y:S01]  /*5d50*/  SHF.L.U32 R95, R95, 0x10, RZ ;  /* 0x000000105f5f7819 */ /* 0x000fe200000006ff */
[----:B------:R-:W-:Y:S02]  /*5d60*/  FADD.FTZ R91, R91, -UR28 ;  /* 0x8000001c5b5b7e21 */ /* 0x000fe40008010000 */
[----:B------:R-:W-:Y:S01]  /*5d70*/  FMUL.FTZ R93, R93, UR16 ;  /* 0x000000105d5d7c20 */ /* 0x000fe20008410000 */
[----:B------:R-:W-:Y:S01]  /*5d80*/  SHF.L.U32 R90, R90, 0x10, RZ ;  /* 0x000000105a5a7819 */ /* 0x000fe200000006ff */
[----:B------:R-:W-:Y:S01]  /*5d90*/  FMUL.FTZ R91, R91, UR16 ;  /* 0x000000105b5b7c20 */ /* 0x000fe20008410000 */
[----:B------:R-:W-:Y:S02]  /*5da0*/  SHF.L.U32 R89, R89, 0x10, RZ ;  /* 0x0000001059597819 */ /* 0x000fe400000006ff */
[----:B------:R-:W-:Y:S01]  /*5db0*/  SHF.L.U32 R84, R84, 0x10, RZ ;  /* 0x0000001054547819 */ /* 0x000fe200000006ff */
[----:B------:R-:W-:Y:S01]  /*5dc0*/  FADD.FTZ R90, R90, -UR28 ;  /* 0x8000001c5a5a7e21 */ /* 0x000fe20008010000 */
[----:B------:R-:W-:-:S03]  /*5dd0*/  SHF.L.U32 R85, R85, 0x10, RZ ;  /* 0x0000001055557819 */ /* 0x000fc600000006ff */
[----:B------:R-:W-:Y:S01]  /*5de0*/  FMUL.FTZ R90, R90, UR16 ;  /* 0x000000105a5a7c20 */ /* 0x000fe20008410000 */
[----:B------:R-:W-:Y:S01]  /*5df0*/  FADD.FTZ R84, R84, -UR28 ;  /* 0x8000001c54547e21 */ /* 0x000fe20008010000 */
[----:B------:R-:W-:Y:S01]  /*5e00*/  FADD.FTZ R85, R85, -UR28 ;  /* 0x8000001c55557e21 */ /* 0x000fe20008010000 */
[----:B------:R-:W-:Y:S02]  /*5e10*/  SHF.L.U32 R87, R87, 0x10, RZ ;  /* 0x0000001057577819 */ /* 0x000fe400000006ff */
[----:B------:R-:W-:Y:S01]  /*5e20*/  FMUL.FTZ R84, R84, UR16 ;  /* 0x0000001054547c20 */ /* 0x000fe20008410000 */
[----:B------:R-:W-:Y:S01]  /*5e30*/  FMUL.FTZ R85, R85, UR16 ;  /* 0x0000001055557c20 */ /* 0x000fe20008410000 */
[----:B------:R-:W-:Y:S02]  /*5e40*/  SHF.L.U32 R81, R81, 0x10, RZ ;  /* 0x0000001051517819 */ /* 0x000fe400000006ff */
[----:B------:R-:W-:Y:S02]  /*5e50*/  SHF.L.U32 R25, R25, 0x10, RZ ;  /* 0x0000001019197819 */ /* 0x000fe400000006ff */
[----:B------:R-:W-:Y:S01]  /*5e60*/  SHF.L.U32 R83, R83, 0x10, RZ ;  /* 0x0000001053537819 */ /* 0x000fe200000006ff */
[----:B------:R-:W-:Y:S01]  /*5e70*/  FADD.FTZ R81, R81, -UR28 ;  /* 0x8000001c51517e21 */ /* 0x000fe20008010000 */
[----:B------:R-:W-:-:S03]  /*5e80*/  SHF.L.U32 R18, R18, 0x10, RZ ;  /* 0x0000001012127819 */ /* 0x000fc600000006ff */
[----:B------:R-:W-:Y:S01]  /*5e90*/  FMUL.FTZ R81, R81, UR16 ;  /* 0x0000001051517c20 */ /* 0x000fe20008410000 */
[----:B------:R-:W-:Y:S01]  /*5ea0*/  SHF.L.U32 R39, R39, 0x10, RZ ;  /* 0x0000001027277819 */ /* 0x000fe200000006ff */
[----:B------:R-:W-:Y:S01]  /*5eb0*/  FADD.FTZ R18, R18, -UR28 ;  /* 0x8000001c12127e21 */ /* 0x000fe20008010000 */
[----:B------:R-:W-:Y:S02]  /*5ec0*/  SHF.L.U32 R46, R46, 0x10, RZ ;  /* 0x000000102e2e7819 */ /* 0x000fe400000006ff */
[----:B------:R-:W-:Y:S01]  /*5ed0*/  SHF.L.U32 R47, R47, 0x10, RZ ;  /* 0x000000102f2f7819 */ /* 0x000fe200000006ff */
[----:B------:R-:W-:Y:S02]  /*5ee0*/  FMUL.FTZ R18, R18, UR16 ;  /* 0x0000001012127c20 */ /* 0x000fe40008410000 */
        /* <DEDUP_REMOVED lines=8> */
[----:B------:R-:W-:Y:S02]  /*5f70*/  FADD.FTZ R50, R50, -UR28 ;  /* 0x8000001c32327e21 */ /* 0x000fe40008010000 */
[----:B------:R-:W-:-:S02]  /*5f80*/  FADD.FTZ R55, R55, -UR28 ;  /* 0x8000001c37377e21 */ /* 0x000fc40008010000 */
[----:B------:R-:W-:Y:S01]  /*5f90*/  FMUL.FTZ R50, R50, UR16 ;  /* 0x0000001032327c20 */ /* 0x000fe20008410000 */
[----:B------:R-:W-:Y:S02]  /*5fa0*/  SHF.L.U32 R57, R57, 0x10, RZ ;  /* 0x0000001039397819 */ /* 0x000fe400000006ff */
[----:B------:R-:W-:Y:S02]  /*5fb0*/  SHF.L.U32 R56, R56, 0x10, RZ ;  /* 0x0000001038387819 */ /* 0x000fe400000006ff */
[----:B------:R-:W-:Y:S02]  /*5fc0*/  SHF.L.U32 R59, R59, 0x10, RZ ;  /* 0x000000103b3b7819 */ /* 0x000fe400000006ff */
[----:B------:R-:W-:Y:S01]  /*5fd0*/  SHF.L.U32 R60, R60, 0x10, RZ ;  /* 0x000000103c3c7819 */ /* 0x000fe200000006ff */
[----:B------:R-:W-:Y:S02]  /*5fe0*/  FADD.FTZ R56, R56, -UR28 ;  /* 0x8000001c38387e21 */ /* 0x000fe40008010000 */
[----:B------:R-:W-:Y:S01]  /*5ff0*/  FADD.FTZ R59, R59, -UR28 ;  /* 0x8000001c3b3b7e21 */ /* 0x000fe20008010000 */
[----:B------:R-:W-:Y:S01]  /*6000*/  SHF.L.U32 R61, R61, 0x10, RZ ;  /* 0x000000103d3d7819 */ /* 0x000fe200000006ff */
[----:B------:R-:W-:Y:S01]  /*6010*/  FMUL.FTZ R56, R56, UR16 ;  /* 0x0000001038387c20 */ /* 0x000fe20008410000 */
[----:B------:R-:W-:Y:S01]  /*6020*/  FADD.FTZ R60, R60, -UR28 ;  /* 0x8000001c3c3c7e21 */ /* 0x000fe20008010000 */
[----:B------:R-:W-:-:S02]  /*6030*/  SHF.L.U32 R107, R107, 0x10, RZ ;  /* 0x000000106b6b7819 */ /* 0x000fc400000006ff */
[----:B------:R-:W-:Y:S01]  /*6040*/  SHF.L.U32 R63, R63, 0x10, RZ ;  /* 0x000000103f3f7819 */ /* 0x000fe200000006ff */
[----:B------:R-:W-:Y:S01]  /*6050*/  FMUL.FTZ R60, R60, UR16 ;  /* 0x000000103c3c7c20 */ /* 0x000fe20008410000 */
[----:B------:R-:W-:Y:S02]  /*6060*/  SHF.L.U32 R64, R64, 0x10, RZ ;  /* 0x0000001040407819 */ /* 0x000fe400000006ff */
[----:B------:R-:W-:Y:S01]  /*6070*/  SHF.L.U32 R65, R65, 0x10, RZ ;  /* 0x0000001041417819 */ /* 0x000fe200000006ff */
[----:B------:R-:W-:Y:S01]  /*6080*/  FADD.FTZ R63, R63, -UR28 ;  /* 0x8000001c3f3f7e21 */ /* 0x000fe20008010000 */
[----:B------:R-:W-:Y:S01]  /*6090*/  SHF.L.U32 R8, R8, 0x10, RZ ;  /* 0x0000001008087819 */ /* 0x000fe200000006ff */
[----:B------:R-:W-:Y:S01]  /*60a0*/  FADD.FTZ R64, R64, -UR28 ;  /* 0x8000001c40407e21 */ /* 0x000fe20008010000 */
[----:B------:R-:W-:-:S03]  /*60b0*/  SHF.L.U32 R109, R109, 0x10, RZ ;  /* 0x000000106d6d7819 */ /* 0x000fc600000006ff */
[----:B------:R-:W-:Y:S01]  /*60c0*/  FADD.FTZ R8, R8, -UR28 ;  /* 0x8000001c08087e21 */ /* 0x000fe20008010000 */
[----:B------:R-:W-:Y:S01]  /*60d0*/  FMUL.FTZ R64, R64, UR16 ;  /* 0x0000001040407c20 */ /* 0x000fe20008410000 */
[----:B------:R-:W-:Y:S02]  /*60e0*/  SHF.L.U32 R67, R67, 0x10, RZ ;  /* 0x0000001043437819 */ /* 0x000fe400000006ff */
[----:B------:R-:W-:Y:S01]  /*60f0*/  FMUL.FTZ R8, R8, UR16 ;  /* 0x0000001008087c20 */ /* 0x000fe20008410000 */
[----:B------:R-:W-:Y:S02]  /*6100*/  SHF.L.U32 R69, R69, 0x10, RZ ;  /* 0x0000001045457819 */ /* 0x000fe400000006ff */
[----:B------:R-:W-:Y:S01]  /*6110*/  FADD.FTZ R67, R67, -UR28 ;  /* 0x8000001c43437e21 */ /* 0x000fe20008010000 */
[----:B------:R-:W-:Y:S02]  /*6120*/  SHF.L.U32 R10, R10, 0x10, RZ ;  /* 0x000000100a0a7819 */ /* 0x000fe400000006ff */
[----:B--2---:R-:W-:-:S02]  /*6130*/  SHF.L.U32 R70, R70, 0x10, RZ ;  /* 0x0000001046467819 */ /* 0x004fc400000006ff */
[----:B----4-:R-:W-:-:S03]  /*6140*/  SHF.L.U32 R97, R97, 0x10, RZ ;  /* 0x0000001061617819 */ /* 0x010fc600000006ff */
[----:B------:R-:W-:-:S04]  /*6150*/  FMUL.FTZ R111, R4, R70 ;  /* 0x00000046046f7220 */ /* 0x000fc80000410000 */
[----:B------:R-:W-:Y:S01]  /*6160*/  FADD.FTZ R78, R78, R111 ;  /* 0x0000006f4e4e7221 */ /* 0x000fe20000010000 */
[----:B------:R-:W-:Y:S01]  /*6170*/  FFMA.FTZ R106, R115, R111, R106 ;  /* 0x0000006f736a7223 */ /* 0x000fe2000001006a */
[----:B------:R-:W-:Y:S01]  /*6180*/  FADD.FTZ R111, R97, -UR28 ;  /* 0x8000001c616f7e21 */ /* 0x000fe20008010000 */
[----:B------:R-:W-:-:S03]  /*6190*/  SHF.L.U32 R97, R123, 0x10, RZ ;  /* 0x000000107b617819 */ /* 0x000fc600000006ff */
[----:B------:R-:W-:Y:S01]  /*61a0*/  FMUL.FTZ R111, R111, UR16 ;  /* 0x000000106f6f7c20 */ /* 0x000fe20008410000 */
[----:B------:R-:W-:Y:S01]  /*61b0*/  FFMA.FTZ R62, R70, R115, R62 ;  /* 0x00000073463e7223 */ /* 0x000fe2000001003e */
[----:B------:R-:W-:Y:S01]  /*61c0*/  FADD.FTZ R58, R58, R70 ;  /* 0x000000463a3a7221 */ /* 0x000fe20000010000 */
[----:B------:R-:W-:Y:S01]  /*61d0*/  FMUL.FTZ R115, R100, UR16 ;  /* 0x0000001064737c20 */ /* 0x000fe20008410000 */
[----:B------:R-:W-:Y:S01]  /*61e0*/  FADD.FTZ R66, R66, R97 ;  /* 0x0000006142427221 */ /* 0x000fe20000010000 */
[----:B------:R-:W-:Y:S01]  /*61f0*/  FFMA.FTZ R74, R97, R111, R74 ;  /* 0x0000006f614a7223 */ /* 0x000fe2000001004a */
[----:B------:R-:W-:Y:S01]  /*6200*/  FMUL.FTZ R97, R5, R97 ;  /* 0x0000006105617220 */ /* 0x000fe20000410000 */
[----:B------:R-:W-:Y:S01]  /*6210*/  FADD.FTZ R58, R58, R119 ;  /* 0x000000773a3a7221 */ /* 0x000fe20000010000 */
[----:B------:R-:W-:Y:S01]  /*6220*/  FFMA.FTZ R62, R119, R115, R62 ;  /* 0x00000073773e7223 */ /* 0x000fe2000001003e */
[----:B------:R-:W-:Y:S01]  /*6230*/  FMUL.FTZ R70, R4, R119 ;  /* 0x0000007704467220 */ /* 0x000fe20000410000 */
[----:B------:R-:W-:Y:S01]  /*6240*/  FADD.FTZ R119, R97, R78 ;  /* 0x0000004e61777221 */ /* 0x000fe20000010000 */
[----:B------:R-:W-:Y:S01]  /*6250*/  FFMA.FTZ R106, R111, R97, R106 ;  /* 0x000000616f6a7223 */ /* 0x000fe2000001006a */
[----:B------:R-:W-:-:S02]  /*6260*/  SHF.L.U32 R97, R125, 0x10, RZ ;  /* 0x000000107d617819 */ /* 0x000fc400000006ff */
[----:B------:R-:W-:Y:S01]  /*6270*/  FADD.FTZ R78, R119, R70 ;  /* 0x00000046774e7221 */ /* 0x000fe20000010000 */
[----:B------:R-:W-:Y:S02]  /*6280*/  FFMA.FTZ R106, R115, R70, R106 ;  /* 0x00000046736a7223 */ /* 0x000fe4000001006a */
[----:B------:R-:W-:Y:S01]  /*6290*/  FMUL.FTZ R70, R5, R97 ;  /* 0x0000006105467220 */ /* 0x000fe20000410000 */
[----:B------:R-:W-:Y:S01]  /*62a0*/  FADD.FTZ R66, R66, R97 ;  /* 0x0000006142427221 */ /* 0x000fe20000010000 */
[----:B------:R-:W-:Y:S02]  /*62b0*/  FFMA.FTZ R74, R97, R101, R74 ;  /* 0x00000065614a7223 */ /* 0x000fe4000001004a */
[----:B------:R-:W-:Y:S01]  /*62c0*/  FADD.FTZ R78, R70, R78 ;  /* 0x0000004e464e7221 */ /* 0x000fe20000010000 */
[----:B------:R-:W-:Y:S01]  /*62d0*/  FFMA.FTZ R70, R101, R70, R106 ;  /* 0x0000004665467223 */ /* 0x000fe2000001006a */
[----:B------:R-:W-:Y:S01]  /*62e0*/  SHF.L.U32 R101, R104, 0x10, RZ ;  /* 0x0000001068657819 */ /* 0x000fe200000006ff */
[----:B------:R-:W-:Y:S01]  /*62f0*/  FADD.FTZ R97, R103, -UR28 ;  /* 0x8000001c67617e21 */ /* 0x000fe20008010000 */
[----:B------:R-:W-:Y:S01]  /*6300*/  FMUL.FTZ R103, R102, UR16 ;  /* 0x0000001066677c20 */ /* 0x000fe20008410000 */
[----:B------:R-:W-:-:S02]  /*6310*/  SHF.L.U32 R100, R92, 0x10, RZ ;  /* 0x000000105c647819 */ /* 0x000fc400000006ff */
        /* <DEDUP_REMOVED lines=9> */
[----:B------:R-:W-:Y:S01]  /*63b0*/  SHF.L.U32 R101, R94, 0x10, RZ ;  /* 0x000000105e657819 */ /* 0x000fe200000006ff */
[----:B------:R-:W-:Y:S01]  /*63c0*/  FADD.FTZ R100, R100, -UR28 ;  /* 0x8000001c64647e21 */ /* 0x000fe20008010000 */
[----:B------:R-:W-:Y:S01]  /*63d0*/  FADD.FTZ R105, R92, R105 ;  /* 0x000000695c697221 */ /* 0x000fe20000010000 */
[----:B------:R-:W-:-:S02]  /*63e0*/  FFMA.FTZ R92, R97, R92, R70 ;  /* 0x0000005c615c7223 */ /* 0x000fc40000010046 */
[----:B------:R-:W-:Y:S01]  /*63f0*/  FMUL.FTZ R97, R100, UR16 ;  /* 0x0000001064617c20 */ /* 0x000fe20008410000 */
[----:B------:R-:W-:Y:S01]  /*6400*/  FMUL.FTZ R78, R4, R101 ;  /* 0x00000065044e7220 */ /* 0x000fe20000410000 */
[----:B------:R-:W-:Y:S01]  /*6410*/  FADD.FTZ R66, R66, R95 ;  /* 0x0000005f42427221 */ /* 0x000fe20000010000 */
[----:B------:R-:W-:Y:S01]  /*6420*/  FFMA.FTZ R74, R95, R93, R74 ;  /* 0x0000005d5f4a7223 */ /* 0x000fe2000001004a */
[----:B------:R-:W-:Y:S01]  /*6430*/  FADD.FTZ R58, R58, R101 ;  /* 0x000000653a3a7221 */ /* 0x000fe20000010000 */
[----:B------:R-:W-:Y:S01]  /*6440*/  FFMA.FTZ R62, R101, R97, R62 ;  /* 0x00000061653e7223 */ /* 0x000fe2000001003e */
[----:B------:R-:W-:Y:S01]  /*6450*/  FADD.FTZ R70, R105, R78 ;  /* 0x0000004e69467221 */ /* 0x000fe20000010000 */
[----:B------:R-:W-:Y:S01]  /*6460*/  FMUL.FTZ R95, R5, R95 ;  /* 0x0000005f055f7220 */ /* 0x000fe20000410000 */
[----:B------:R-:W-:Y:S01]  /*6470*/  FFMA.FTZ R92, R97, R78, R92 ;  /* 0x0000004e615c7223 */ /* 0x000fe2000001005c */
        /* <DEDUP_REMOVED lines=10> */
[----:B------:R-:W-:Y:S01]  /*6520*/  FFMA.FTZ R74, R89, R90, R74 ;  /* 0x0000005a594a7223 */ /* 0x000fe2000001004a */
[----:B------:R-:W-:Y:S02]  /*6530*/  SHF.L.U32 R89, R86, 0x10, RZ ;  /* 0x0000001056597819 */ /* 0x000fe400000006ff */
[----:B------:R-:W-:Y:S01]  /*6540*/  SHF.L.U32 R86, R80, 0x10, RZ ;  /* 0x0000001050567819 */ /* 0x000fe200000006ff */
[----:B------:R-:W-:Y:S01]  /*6550*/  FADD.FTZ R70, R91, R70 ;  /* 0x000000465b467221 */ /* 0x000fe20000010000 */
[----:B------:R-:W-:Y:S01]  /*6560*/  FFMA.FTZ R97, R90, R91, R97 ;  /* 0x0000005b5a617223 */ /* 0x000fe20000010061 */
        /* <DEDUP_REMOVED lines=13> */
[----:B------:R-:W-:-:S04]  /*6640*/  FMUL.FTZ R66, R4, R89 ;  /* 0x0000005904427220 */ /* 0x000fc80000410000 */
[----:B------:R-:W-:Y:S01]  /*6650*/  FADD.FTZ R87, R87, R66 ;  /* 0x0000004257577221 */ /* 0x000fe20000010000 */
[----:B------:R-:W-:Y:S01]  /*6660*/  FFMA.FTZ R84, R85, R66, R84 ;  /* 0x0000004255547223 */ /* 0x000fe20000010054 */
[----:B------:R-:W-:Y:S01]  /*6670*/  FADD.FTZ R66, R25, -UR28 ;  /* 0x8000001c19427e21 */ /* 0x000fe20008010000 */
[----:B------:R-:W-:Y:S01]  /*6680*/  SHF.L.U32 R25, R38, 0x10, RZ ;  /* 0x0000001026197819 */ /* 0x000fe200000006ff */
[----:B------:R-:W-:Y:S01]  /*6690*/  FMUL.FTZ R38, R5, R83 ;  /* 0x0000005305267220 */ /* 0x000fe20000410000 */
[----:B------:R-:W-:-:S03]  /*66a0*/  FFMA.FTZ R80, R89, R85, R80 ;  /* 0x0000005559507223 */ /* 0x000fc60000010050 */
[----:B------:R-:W-:Y:S01]  /*66b0*/  FADD.FTZ R87, R38, R87 ;  /* 0x0000005726577221 */ /* 0x000fe20000010000 */
[----:B------:R-:W-:Y:S01]  /*66c0*/  FFMA.FTZ R84, R81, R38, R84 ;  /* 0x0000002651547223 */ /* 0x000fe20000010054 */
[----:B------:R-:W-:Y:S01]  /*66d0*/  FADD.FTZ R38, R25, -UR28 ;  /* 0x8000001c19267e21 */ /* 0x000fe20008010000 */
[----:B------:R-:W-:Y:S01]  /*66e0*/  FADD.FTZ R78, R78, R89 ;  /* 0x000000594e4e7221 */ /* 0x000fe20000010000 */
[----:B------:R-:W-:Y:S01]  /*66f0*/  FMUL.FTZ R85, R66, UR16 ;  /* 0x0000001042557c20 */ /* 0x000fe20008410000 */
[----:B------:R-:W-:Y:S01]  /*6700*/  SHF.L.U32 R25, R40, 0x10, RZ ;  /* 0x0000001028197819 */ /* 0x000fe200000006ff */
[----:B------:R-:W-:Y:S01]  /*6710*/  FMUL.FTZ R66, R4, R39 ;  /* 0x0000002704427220 */ /* 0x000fe20000410000 */
[----:B------:R-:W-:Y:S01]  /*6720*/  FADD.FTZ R62, R62, R83 ;  /* 0x000000533e3e7221 */ /* 0x000fe20000010000 */
[----:B------:R-:W-:Y:S01]  /*6730*/  FFMA.FTZ R58, R83, R81, R58 ;  /* 0x00000051533a7223 */ /* 0x000fe2000001003a */
[----:B------:R-:W-:Y:S01]  /*6740*/  FMUL.FTZ R38, R38, UR16 ;  /* 0x0000001026267c20 */ /* 0x000fe20008410000 */
        /* <DEDUP_REMOVED lines=17> */
[----:B------:R-:W-:-:S03]  /*6860*/  FFMA.FTZ R85, R18, R47, R85 ;  /* 0x0000002f12557223 */ /* 0x000fc60000010055 */
[----:B------:R-:W-:Y:S01]  /*6870*/  FADD.FTZ R40, R25, R40 ;  /* 0x0000002819287221 */ /* 0x000fe20000010000 */
[----:B------:R-:W-:Y:S01]  /*6880*/  FFMA.FTZ R85, R46, R25, R85 ;  /* 0x000000192e557223 */ /* 0x000fe20000010055 */
[----:B------:R-:W-:-:S04]  /*6890*/  FMUL.FTZ R25, R4, R51 ;  /* 0x0000003304197220 */ /* 0x000fc80000410000 */
[----:B------:R-:W-:Y:S01]  /*68a0*/  FADD.FTZ R40, R40, R25 ;  /* 0x0000001928287221 */ /* 0x000fe20000010000 */
[----:B------:R-:W-:Y:S01]  /*68b0*/  FFMA.FTZ R85, R12, R25, R85 ;  /* 0x000000190c557223 */ /* 0x000fe20000010055 */
[----:B------:R-:W-:Y:S01]  /*68c0*/  SHF.L.U32 R25, R52, 0x10, RZ ;  /* 0x0000001034197819 */ /* 0x000fe200000006ff */
[----:B------:R-:W-:Y:S01]  /*68d0*/  FFMA.FTZ R80, R51, R12, R80 ;  /* 0x0000000c33507223 */ /* 0x000fe20000010050 */
[----:B------:R-:W-:Y:S01]  /*68e0*/  FADD.FTZ R78, R78, R51 ;  /* 0x000000334e4e7221 */ /* 0x000fe20000010000 */
[----:B------:R-:W-:Y:S02]  /*68f0*/  FMUL.FTZ R12, R55, UR16 ;  /* 0x00000010370c7c20 */ /* 0x000fe40008410000 */
        /* <DEDUP_REMOVED lines=8> */
[----:B------:R-:W-:-:S03]  /*6980*/  SHF.L.U32 R25, R96, 0x10, RZ ;  /* 0x0000001060197819 */ /* 0x000fc600000006ff */
[----:B------:R-:W-:Y:S01]  /*6990*/  FFMA.FTZ R85, R12, R57, R85 ;  /* 0x000000390c557223 */ /* 0x000fe20000010055 */
[----:B------:R-:W-:Y:S01]  /*69a0*/  FMUL.FTZ R12, R59, UR16 ;  /* 0x000000103b0c7c20 */ /* 0x000fe20008410000 */
[----:B------:R-:W-:Y:S01]  /*69b0*/  FADD.FTZ R40, R40, R57 ;  /* 0x0000003928287221 */ /* 0x000fe20000010000 */
[----:B------:R-:W-:Y:S01]  /*69c0*/  FMUL.FTZ R39, R5, R25 ;  /* 0x0000001905277220 */ /* 0x000fe20000410000 */
[----:B------:R-:W-:Y:S01]  /*69d0*/  FADD.FTZ R62, R62, R25 ;  /* 0x000000193e3e7221 */ /* 0x000fe20000010000 */
[----:B------:R-:W-:Y:S01]  /*69e0*/  FFMA.FTZ R58, R25, R56, R58 ;  /* 0x00000038193a7223 */ /* 0x000fe2000001003a */
        /* <DEDUP_REMOVED lines=10> */
[----:B------:R-:W-:Y:S01]  /*6a90*/  FMUL.FTZ R12, R63, UR16 ;  /* 0x000000103f0c7c20 */ /* 0x000fe20008410000 */
[----:B------:R-:W-:Y:S01]  /*6aa0*/  FMUL.FTZ R25, R4, R65 ;  /* 0x0000004104197220 */ /* 0x000fe20000410000 */
[----:B------:R-:W-:Y:S01]  /*6ab0*/  FADD.FTZ R40, R107, R40 ;  /* 0x000000286b287221 */ /* 0x000fe20000010000 */
[----:B------:R-:W-:Y:S01]  /*6ac0*/  FFMA.FTZ R85, R60, R107, R85 ;  /* 0x0000006b3c557223 */ /* 0x000fe20000010055 */
[----:B------:R-:W-:-:S02]  /*6ad0*/  FADD.FTZ R78, R78, R65 ;  /* 0x000000414e4e7221 */ /* 0x000fc40000010000 */
[----:B------:R-:W-:Y:S01]  /*6ae0*/  FADD.FTZ R40, R40, R25 ;  /* 0x0000001928287221 */ /* 0x000fe20000010000 */
[----:B------:R-:W-:Y:S01]  /*6af0*/  FFMA.FTZ R85, R12, R25, R85 ;  /* 0x000000190c557223 */ /* 0x000fe20000010055 */
[----:B------:R-:W-:Y:S01]  /*6b00*/  SHF.L.U32 R25, R68, 0x10, RZ ;  /* 0x0000001044197819 */ /* 0x000fe200000006ff */
        /* <DEDUP_REMOVED lines=9> */
[----:B------:R-:W-:-:S02]  /*6ba0*/  FMUL.FTZ R67, R67, UR16 ;  /* 0x0000001043437c20 */ /* 0x000fc40008410000 */
[----:B------:R-:W-:Y:S01]  /*6bb0*/  FADD.FTZ R39, R40, R25 ;  /* 0x0000001928277221 */ /* 0x000fe20000010000 */
[----:B------:R-:W-:Y:S01]  /*6bc0*/  FFMA.FTZ R12, R8, R25, R85 ;  /* 0x00000019080c7223 */ /* 0x000fe20000010055 */
[----:B------:R-:W-:Y:S01]  /*6bd0*/  FMUL.FTZ R8, R5, R69 ;  /* 0x0000004505087220 */ /* 0x000fe20000410000 */
[----:B------:R-:W-:Y:S01]  /*6be0*/  SHF.L.U32 R25, R72, 0x10, RZ ;  /* 0x0000001048197819 */ /* 0x000fe200000006ff */
[----:B------:R-:W-:Y:S01]  /*6bf0*/  FADD.FTZ R10, R10, -UR28 ;  /* 0x8000001c0a0a7e21 */ /* 0x000fe20008010000 */
[----:B------:R-:W-:Y:S01]  /*6c00*/  SHF.L.U32 R71, R71, 0x10, RZ ;  /* 0x0000001047477819 */ /* 0x000fe200000006ff */
[----:B------:R-:W-:Y:S01]  /*6c10*/  FADD.FTZ R39, R8, R39 ;  /* 0x0000002708277221 */ /* 0x000fe20000010000 */
[----:B------:R-:W-:Y:S01]  /*6c20*/  FFMA.FTZ R12, R67, R8, R12 ;  /* 0x00000008430c7223 */ /* 0x000fe2000001000c */
[----:B------:R-:W-:Y:S01]  /*6c30*/  FMUL.FTZ R47, R10, UR16 ;  /* 0x000000100a2f7c20 */ /* 0x000fe20008410000 */
[----:B------:R-:W-:Y:S01]  /*6c40*/  SHF.L.U32 R13, R13, 0x10, RZ ;  /* 0x000000100d0d7819 */ /* 0x000fe200000006ff */
[----:B------:R-:W-:Y:S01]  /*6c50*/  FMUL.FTZ R8, R4, R25 ;  /* 0x0000001904087220 */ /* 0x000fe20000410000 */
[----:B------:R-:W-:Y:S01]  /*6c60*/  SHF.L.U32 R73, R73, 0x10, RZ ;  /* 0x0000001049497819 */ /* 0x000fe200000006ff */
[----:B------:R-:W-:-:S02]  /*6c70*/  FADD.FTZ R71, R71, -UR28 ;  /* 0x8000001c47477e21 */ /* 0x000fc40008010000 */
[----:B------:R-:W-:Y:S01]  /*6c80*/  FADD.FTZ R39, R39, R8 ;  /* 0x0000000827277221 */ /* 0x000fe20000010000 */
[----:B------:R-:W-:Y:S01]  /*6c90*/  FFMA.FTZ R12, R47, R8, R12 ;  /* 0x000000082f0c7223 */ /* 0x000fe2000001000c */
[----:B------:R-:W-:Y:S01]  /*6ca0*/  FADD.FTZ R8, R13, -UR28 ;  /* 0x8000001c0d087e21 */ /* 0x000fe20008010000 */
[----:B------:R-:W-:Y:S01]  /*6cb0*/  SHF.L.U32 R15, R15, 0x10, RZ ;  /* 0x000000100f0f7819 */ /* 0x000fe200000006ff */
[----:B------:R-:W-:Y:S01]  /*6cc0*/  FMUL.FTZ R71, R71, UR16 ;  /* 0x0000001047477c20 */ /* 0x000fe20008410000 */
[----:B------:R-:W-:Y:S01]  /*6cd0*/  SHF.L.U32 R13, R76, 0x10, RZ ;  /* 0x000000104c0d7819 */ /* 0x000fe200000006ff */
[----:B------:R-:W-:Y:S01]  /*6ce0*/  FADD.FTZ R78, R78, R25 ;  /* 0x000000194e4e7221 */ /* 0x000fe20000010000 */
[----:B------:R-:W-:Y:S01]  /*6cf0*/  FFMA.FTZ R80, R25, R47, R80 ;  /* 0x0000002f19507223 */ /* 0x000fe20000010050 */
[----:B------:R-:W-:Y:S01]  /*6d00*/  FMUL.FTZ R10, R5, R73 ;  /* 0x00000049050a7220 */ /* 0x000fe20000410000 */
[----:B------:R-:W-:Y:S01]  /*6d10*/  SHF.L.U32 R75, R75, 0x10, RZ ;  /* 0x000000104b4b7819 */ /* 0x000fe200000006ff */
[----:B------:R-:W-:Y:S01]  /*6d20*/  FMUL.FTZ R25, R8, UR16 ;  /* 0x0000001008197c20 */ /* 0x000fe20008410000 */
[----:B------:R-:W-:Y:S01]  /*6d30*/  FADD.FTZ R15, R15, -UR28 ;  /* 0x8000001c0f0f7e21 */ /* 0x000fe20008010000 */
[----:B------:R-:W-:Y:S01]  /*6d40*/  FADD.FTZ R39, R10, R39 ;  /* 0x000000270a277221 */ /* 0x000fe20000010000 */
[----:B------:R-:W-:Y:S01]  /*6d50*/  FFMA.FTZ R12, R71, R10, R12 ;  /* 0x0000000a470c7223 */ /* 0x000fe2000001000c */
[----:B------:R-:W-:Y:S01]  /*6d60*/  FMUL.FTZ R8, R4, R13 ;  /* 0x0000000d04087220 */ /* 0x000fe20000410000 */
[----:B------:R-:W-:Y:S01]  /*6d70*/  SHF.L.U32 R77, R77, 0x10, RZ ;  /* 0x000000104d4d7819 */ /* 0x000fe200000006ff */
[----:B------:R-:W-:Y:S01]  /*6d80*/  FADD.FTZ R78, R78, R13 ;  /* 0x0000000d4e4e7221 */ /* 0x000fe20000010000 */
[----:B------:R-:W-:Y:S01]  /*6d90*/  FFMA.FTZ R80, R13, R25, R80 ;  /* 0x000000190d507223 */ /* 0x000fe20000010050 */
[----:B------:R-:W-:Y:S01]  /*6da0*/  FADD.FTZ R75, R75, -UR28 ;  /* 0x8000001c4b4b7e21 */ /* 0x000fe20008010000 */
[----:B------:R-:W-:Y:S01]  /*6db0*/  SHF.L.U32 R79, R79, 0x10, RZ ;  /* 0x000000104f4f7819 */ /* 0x000fe200000006ff */
[----:B------:R-:W-:Y:S01]  /*6dc0*/  FADD.FTZ R62, R62, R69 ;  /* 0x000000453e3e7221 */ /* 0x000fe20000010000 */
[----:B------:R-:W-:Y:S01]  /*6dd0*/  SHF.L.U32 R13, R98, 0x10, RZ ;  /* 0x00000010620d7819 */ /* 0x000fe200000006ff */
[----:B------:R-:W-:Y:S01]  /*6de0*/  FFMA.FTZ R58, R69, R67, R58 ;  /* 0x00000043453a7223 */ /* 0x000fe2000001003a */
[----:B------:R-:W-:Y:S01]  /*6df0*/  FMUL.FTZ R15, R15, UR16 ;  /* 0x000000100f0f7c20 */ /* 0x000fe20008410000 */
[----:B------:R-:W-:Y:S01]  /*6e00*/  FADD.FTZ R39, R39, R8 ;  /* 0x0000000827277221 */ /* 0x000fe20000010000 */
[----:B------:R-:W-:Y:S01]  /*6e10*/  FFMA.FTZ R12, R25, R8, R12 ;  /* 0x00000008190c7223 */ /* 0x000fe2000001000c */
[----:B------:R-:W-:Y:S01]  /*6e20*/  FMUL.FTZ R75, R75, UR16 ;  /* 0x000000104b4b7c20 */ /* 0x000fe20008410000 */
[----:B------:R-:W-:Y:S01]  /*6e30*/  FMUL.FTZ R8, R5, R77 ;  /* 0x0000004d05087220 */ /* 0x000fe20000410000 */
[----:B------:R-:W-:Y:S01]  /*6e40*/  FADD.FTZ R62, R62, R73 ;  /* 0x000000493e3e7221 */ /* 0x000fe20000010000 */
[----:B------:R-:W-:Y:S01]  /*6e50*/  FFMA.FTZ R58, R73, R71, R58 ;  /* 0x00000047493a7223 */ /* 0x000fe2000001003a */
[----:B------:R-:W-:Y:S01]  /*6e60*/  FADD.FTZ R78, R78, R13 ;  /* 0x0000000d4e4e7221 */ /* 0x000fe20000010000 */
[----:B------:R-:W-:Y:S01]  /*6e70*/  FFMA.FTZ R80, R13, R15, R80 ;  /* 0x0000000f0d507223 */ /* 0x000fe20000010050 */
[----:B------:R-:W-:Y:S01]  /*6e80*/  FMUL.FTZ R10, R4, R13 ;  /* 0x0000000d040a7220 */ /* 0x000fe20000410000 */
[----:B------:R-:W-:Y:S01]  /*6e90*/  FADD.FTZ R79, R79, -UR28 ;  /* 0x8000001c4f4f7e21 */ /* 0x000fe20008010000 */
[----:B------:R-:W-:Y:S01]  /*6ea0*/  SHF.L.U32 R13, R110, 0x10, RZ ;  /* 0x000000106e0d7819 */ /* 0x000fe200000006ff */
[----:B------:R-:W-:Y:S01]  /*6eb0*/  FADD.FTZ R39, R8, R39 ;  /* 0x0000002708277221 */ /* 0x000fe20000010000 */
[----:B------:R-:W-:Y:S01]  /*6ec0*/  SHF.L.U32 R19, R19, 0x10, RZ ;  /* 0x0000001013137819 */ /* 0x000fe200000006ff */
[----:B------:R-:W-:Y:S01]  /*6ed0*/  FFMA.FTZ R12, R75, R8, R12 ;  /* 0x000000084b0c7223 */ /* 0x000fe2000001000c */
[----:B------:R-:W-:Y:S01]  /*6ee0*/  SHF.L.U32 R112, R112, 0x10, RZ ;  /* 0x0000001070707819 */ /* 0x000fe200000006ff */
[----:B------:R-:W-:Y:S01]  /*6ef0*/  FADD.FTZ R62, R62, R77 ;  /* 0x0000004d3e3e7221 */ /* 0x000fe20000010000 */
[----:B------:R-:W-:Y:S01]  /*6f00*/  FFMA.FTZ R58, R77, R75, R58 ;  /* 0x0000004b4d3a7223 */ /* 0x000fe2000001003a */
[----:B------:R-:W-:Y:S01]  /*6f10*/  FMUL.FTZ R79, R79, UR16 ;  /* 0x000000104f4f7c20 */ /* 0x000fe20008410000 */
[----:B------:R-:W-:Y:S01]  /*6f20*/  FADD.FTZ R39, R39, R10 ;  /* 0x0000000a27277221 */ /* 0x000fe20000010000 */
[----:B------:R-:W-:Y:S01]  /*6f30*/  FFMA.FTZ R12, R15, R10, R12 ;  /* 0x0000000a0f0c7223 */ /* 0x000fe2000001000c */
[----:B------:R-:W-:Y:S01]  /*6f40*/  FMUL.FTZ R8, R5, R13 ;  /* 0x0000000d05087220 */ /* 0x000fe20000410000 */
[----:B------:R-:W-:Y:S01]  /*6f50*/  FADD.FTZ R19, R19, -UR28 ;  /* 0x8000001c13137e21 */ /* 0x000fe20008010000 */
[----:B------:R-:W-:Y:S01]  /*6f60*/  SHF.L.U32 R113, R113, 0x10, RZ ;  /* 0x0000001071717819 */ /* 0x000fe200000006ff */
[----:B------:R-:W-:Y:S01]  /*6f70*/  FADD.FTZ R112, R112, -UR28 ;  /* 0x8000001c70707e21 */ /* 0x000fe20008010000 */
[----:B------:R-:W-:Y:S01]  /*6f80*/  FADD.FTZ R62, R62, R13 ;  /* 0x0000000d3e3e7221 */ /* 0x000fe20000010000 */
[----:B------:R-:W-:Y:S01]  /*6f90*/  FFMA.FTZ R58, R13, R79, R58 ;  /* 0x0000004f0d3a7223 */ /* 0x000fe2000001003a */
[----:B------:R-:W-:Y:S01]  /*6fa0*/  SHF.L.U32 R13, R114, 0x10, RZ ;  /* 0x00000010720d7819 */ /* 0x000fe200000006ff */
[----:B------:R-:W-:Y:S01]  /*6fb0*/  FADD.FTZ R39, R8, R39 ;  /* 0x0000002708277221 */ /* 0x000fe20000010000 */
[----:B------:R-:W-:Y:S01]  /*6fc0*/  FFMA.FTZ R12, R79, R8, R12 ;  /* 0x000000084f0c7223 */ /* 0x000fe2000001000c */
[----:B------:R-:W-:Y:S01]  /*6fd0*/  FMUL.FTZ R19, R19, UR16 ;  /* 0x0000001013137c20 */ /* 0x000fe20008410000 */
[----:B------:R-:W-:Y:S01]  /*6fe0*/  FMUL.FTZ R112, R112, UR16 ;  /* 0x0000001070707c20 */ /* 0x000fe20008410000 */
[----:B------:R-:W-:Y:S01]  /*6ff0*/  SHF.L.U32 R22, R22, 0x10, RZ ;  /* 0x0000001016167819 */ /* 0x000fe200000006ff */
[----:B------:R-:W-:Y:S01]  /*7000*/  FMUL.FTZ R8, R4, R113 ;  /* 0x0000007104087220 */ /* 0x000fe20000410000 */
[----:B------:R-:W-:Y:S01]  /*7010*/  FFMA.FTZ R80, R113, R19, R80 ;  /* 0x0000001371507223 */ /* 0x000fe20000010050 */
[----:B------:R-:W-:Y:S01]  /*7020*/  FADD.FTZ R62, R62, R13 ;  /* 0x0000000d3e3e7221 */ /* 0x000fe20000010000 */
[----:B------:R-:W-:Y:S01]  /*7030*/  FFMA.FTZ R58, R13, R112, R58 ;  /* 0x000000700d3a7223 */ /* 0x000fe2000001003a */
[----:B------:R-:W-:Y:S01]  /*7040*/  FMUL.FTZ R13, R5, R13 ;  /* 0x0000000d050d7220 */ /* 0x000fe20000410000 */
[----:B------:R-:W-:Y:S01]  /*7050*/  FADD.FTZ R10, R39, R8 ;  /* 0x00000008270a7221 */ /* 0x000fe20000010000 */
[----:B------:R-:W-:Y:S01]  /*7060*/  FFMA.FTZ R19, R19, R8, R12 ;  /* 0x0000000813137223 */ /* 0x000fe2000001000c */
[----:B------:R-:W-:Y:S01]  /*7070*/  SHF.L.U32 R117, R117, 0x10, RZ ;  /* 0x0000001075757819 */ /* 0x000fe200000006ff */
[----:B------:R-:W-:Y:S01]  /*7080*/  FADD.FTZ R22, R22, -UR28 ;  /* 0x8000001c16167e21 */ /* 0x000fe20008010000 */
[----:B------:R-:W-:Y:S01]  /*7090*/  SHF.L.U32 R116, R116, 0x10, RZ ;  /* 0x0000001074747819 */ /* 0x000fe200000006ff */
[----:B------:R-:W-:Y:S01]  /*70a0*/  FADD.FTZ R10, R13, R10 ;  /* 0x0000000a0d0a7221 */ /* 0x000fe20000010000 */
[----:B------:R-:W-:Y:S01]  /*70b0*/  FFMA.FTZ R19, R112, R13, R19 ;  /* 0x0000000d70137223 */ /* 0x000fe20000010013 */
[----:B------:R-:W-:Y:S01]  /*70c0*/  FMUL.FTZ R22, R22, UR16 ;  /* 0x0000001016167c20 */ /* 0x000fe20008410000 */
[----:B------:R-:W-:Y:S01]  /*70d0*/  FMUL.FTZ R13, R4, R117 ;  /* 0x00000075040d7220 */ /* 0x000fe20000410000 */
[----:B------:R-:W-:Y:S01]  /*70e0*/  FADD.FTZ R116, R116, -UR28 ;  /* 0x8000001c74747e21 */ /* 0x000fe20008010000 */
[----:B------:R-:W-:-:S02]  /*70f0*/  SHF.L.U32 R24, R24, 0x10, RZ ;  /* 0x0000001018187819 */ /* 0x000fc400000006ff */
[----:B------:R-:W-:Y:S01]  /*7100*/  FADD.FTZ R10, R10, R13 ;  /* 0x0000000d0a0a7221 */ /* 0x000fe20000010000 */
[----:B------:R-:W-:Y:S01]  /*7110*/  FFMA.FTZ R19, R22, R13, R19 ;  /* 0x0000000d16137223 */ /* 0x000fe20000010013 */
[----:B------:R-:W-:Y:S01]  /*7120*/  SHF.L.U32 R13, R118, 0x10, RZ ;  /* 0x00000010760d7819 */ /* 0x000fe200000006ff */
[----:B------:R-:W-:Y:S01]  /*7130*/  FMUL.FTZ R116, R116, UR16 ;  /* 0x0000001074747c20 */ /* 0x000fe20008410000 */
[----:B------:R-:W-:Y:S01]  /*7140*/  FADD.FTZ R78, R78, R113 ;  /* 0x000000714e4e7221 */ /* 0x000fe20000010000 */
[----:B------:R-:W-:Y:S01]  /*7150*/  FADD.FTZ R24, R24, -UR28 ;  /* 0x8000001c18187e21 */ /* 0x000fe20008010000 */
[----:B------:R-:W-:Y:S01]  /*7160*/  SHF.L.U32 R120, R120, 0x10, RZ ;  /* 0x0000001078787819 */ /* 0x000fe200000006ff */
[----:B------:R-:W-:Y:S01]  /*7170*/  FADD.FTZ R62, R62, R13 ;  /* 0x0000000d3e3e7221 */ /* 0x000fe20000010000 */
[----:B------:R-:W-:Y:S01]  /*7180*/  FFMA.FTZ R58, R13, R116, R58 ;  /* 0x000000740d3a7223 */ /* 0x000fe2000001003a */
[----:B------:R-:W-:Y:S01]  /*7190*/  SHF.L.U32 R121, R121, 0x10, RZ ;  /* 0x0000001079797819 */ /* 0x000fe200000006ff */
[----:B------:R-:W-:Y:S01]  /*71a0*/  FMUL.FTZ R13, R5, R13 ;  /* 0x0000000d050d7220 */ /* 0x000fe20000410000 */
[----:B------:R-:W-:Y:S01]  /*71b0*/  SHF.L.U32 R27, R27, 0x10, RZ ;  /* 0x000000101b1b7819 */ /* 0x000fe200000006ff */
[----:B------:R-:W-:Y:S01]  /*71c0*/  FADD.FTZ R78, R78, R117 ;  /* 0x000000754e4e7221 */ /* 0x000fe20000010000 */
[----:B------:R-:W-:Y:S01]  /*71d0*/  FFMA.FTZ R80, R117, R22, R80 ;  /* 0x0000001675507223 */ /* 0x000fe20000010050 */
[----:B------:R-:W-:Y:S01]  /*71e0*/  FMUL.FTZ R24, R24, UR16 ;  /* 0x0000001018187c20 */ /* 0x000fe20008410000 */
[----:B------:R-:W-:Y:S01]  /*71f0*/  FADD.FTZ R120, R120, -UR28 ;  /* 0x8000001c78787e21 */ /* 0x000fe20008010000 */
[----:B------:R-:W-:Y:S01]  /*7200*/  FADD.FTZ R10, R13, R10 ;  /* 0x0000000a0d0a7221 */ /* 0x000fe20000010000 */
[----:B------:R-:W-:Y:S01]  /*7210*/  FFMA.FTZ R19, R116, R13, R19 ;  /* 0x0000000d74137223 */ /* 0x000fe20000010013 */
[----:B------:R-:W-:Y:S01]  /*7220*/  SHF.L.U32 R28, R28, 0x10, RZ ;  /* 0x000000101c1c7819 */ /* 0x000fe200000006ff */
[----:B------:R-:W-:Y:S01]  /*7230*/  FADD.FTZ R78, R78, R121 ;  /* 0x000000794e4e7221 */ /* 0x000fe20000010000 */
[----:B------:R-:W-:Y:S01]  /*7240*/  FFMA.FTZ R80, R121, R24, R80 ;  /* 0x0000001879507223 */ /* 0x000fe20000010050 */
[----:B------:R-:W-:Y:S01]  /*7250*/  SHF.L.U32 R13, R122, 0x10, RZ ;  /* 0x000000107a0d7819 */ /* 0x000fe200000006ff */
[----:B------:R-:W-:Y:S01]  /*7260*/  FADD.FTZ R27, R27, -UR28 ;  /* 0x8000001c1b1b7e21 */ /* 0x000fe20008010000 */
[----:B------:R-:W-:Y:S01]  /*7270*/  FMUL.FTZ R121, R4, R121 ;  /* 0x0000007904797220 */ /* 0x000fe20000410000 */
[----:B------:R-:W-:Y:S01]  /*7280*/  FMUL.FTZ R120, R120, UR16 ;  /* 0x0000001078787c20 */ /* 0x000fe20008410000 */
[----:B------:R-:W-:Y:S01]  /*7290*/  SHF.L.U32 R29, R29, 0x10, RZ ;  /* 0x000000101d1d7819 */ /* 0x000fe200000006ff */
[----:B------:R-:W-:Y:S01]  /*72a0*/  FADD.FTZ R28, R28, -UR28 ;  /* 0x8000001c1c1c7e21 */ /* 0x000fe20008010000 */
[----:B------:R-:W-:Y:S01]  /*72b0*/  FMUL.FTZ R8, R27, UR16 ;  /* 0x000000101b087c20 */ /* 0x000fe20008410000 */
[----:B------:R-:W-:Y:S01]  /*72c0*/  FADD.FTZ R10, R10, R121 ;  /* 0x000000790a0a7221 */ /* 0x000fe20000010000 */
[----:B------:R-:W-:Y:S01]  /*72d0*/  FFMA.FTZ R19, R24, R121, R19 ;  /* 0x0000007918137223 */ /* 0x000fe20000010013 */
[----:B------:R-:W-:Y:S01]  /*72e0*/  FMUL.FTZ R15, R5, R13 ;  /* 0x0000000d050f7220 */ /* 0x000fe20000410000 */
[----:B------:R-:W-:Y:S01]  /*72f0*/  FADD.FTZ R62, R62, R13 ;  /* 0x0000000d3e3e7221 */ /* 0x000fe20000010000 */
[----:B------:R-:W-:Y:S01]  /*7300*/  FFMA.FTZ R58, R13, R120, R58 ;  /* 0x000000780d3a7223 */ /* 0x000fe2000001003a */
[----:B------:R-:W-:Y:S01]  /*7310*/  SHF.L.U32 R13, R30, 0x10, RZ ;  /* 0x000000101e0d7819 */ /* 0x000fe200000006ff */
[----:B------:R-:W-:Y:S01]  /*7320*/  FMUL.FTZ R28, R28, UR16 ;  /* 0x000000101c1c7c20 */ /* 0x000fe20008410000 */
[----:B------:R-:W-:Y:S01]  /*7330*/  SHF.L.U32 R0, R0, 0x10, RZ ;  /* 0x0000001000007819 */ /* 0x000fe200000006ff */
[----:B------:R-:W-:Y:S01]  /*7340*/  FADD.FTZ R78, R78, R29 ;  /* 0x0000001d4e4e7221 */ /* 0x000fe20000010000 */
[----:B------:R-:W-:Y:S01]  /*7350*/  FFMA.FTZ R80, R29, R8, R80 ;  /* 0x000000081d507223 */ /* 0x000fe20000010050 */
[----:B------:R-:W-:Y:S01]  /*7360*/  FADD.FTZ R10, R15, R10 ;  /* 0x0000000a0f0a7221 */ /* 0x000fe20000010000 */
[----:B------:R-:W-:Y:S01]  /*7370*/  FFMA.FTZ R19, R120, R15, R19 ;  /* 0x0000000f78137223 */ /* 0x000fe20000010013 */
[----:B------:R-:W-:Y:S01]  /*7380*/  FMUL.FTZ R29, R4, R29 ;  /* 0x0000001d041d7220 */ /* 0x000fe20000410000 */
[----:B------:R-:W-:Y:S01]  /*7390*/  SHF.L.U32 R6, R6, 0x10, RZ ;  /* 0x0000001006067819 */ /* 0x000fe200000006ff */
[----:B------:R-:W-:Y:S01]  /*73a0*/  FADD.FTZ R62, R62, R13 ;  /* 0x0000000d3e3e7221 */ /* 0x000fe20000010000 */
[----:B------:R-:W-:Y:S01]  /*73b0*/  FFMA.FTZ R58, R13, R28, R58 ;  /* 0x0000001c0d3a7223 */ /* 0x000fe2000001003a */
[----:B------:R-:W-:Y:S01]  /*73c0*/  FMUL.FTZ R13, R5, R13 ;  /* 0x0000000d050d7220 */ /* 0x000fe20000410000 */
[----:B------:R-:W-:Y:S01]  /*73d0*/  FADD.FTZ R10, R10, R29 ;  /* 0x0000001d0a0a7221 */ /* 0x000fe20000010000 */
[----:B------:R-:W-:Y:S01]  /*73e0*/  FFMA.FTZ R19, R8, R29, R19 ;  /* 0x0000001d08137223 */ /* 0x000fe20000010013 */
[----:B------:R-:W-:Y:S01]  /*73f0*/  FADD.FTZ R0, R0, -UR28 ;  /* 0x8000001c00007e21 */ /* 0x000fe20008010000 */
[----:B------:R-:W-:Y:S01]  /*7400*/  SHF.L.U32 R7, R7, 0x10, RZ ;  /* 0x0000001007077819 */ /* 0x000fe200000006ff */
[----:B------:R-:W-:Y:S01]  /*7410*/  FADD.FTZ R6, R6, -UR28 ;  /* 0x8000001c06067e21 */ /* 0x000fe20008010000 */
[----:B------:R-:W-:Y:S01]  /*7420*/  SHF.L.U32 R9, R9, 0x10, RZ ;  /* 0x0000001009097819 */ /* 0x000fe200000006ff */
[----:B------:R-:W-:Y:S01]  /*7430*/  FADD.FTZ R10, R13, R10 ;  /* 0x0000000a0d0a7221 */ /* 0x000fe20000010000 */
[----:B------:R-:W-:Y:S01]  /*7440*/  FFMA.FTZ R19, R28, R13, R19 ;  /* 0x0000000d1c137223 */ /* 0x000fe20000010013 */
[----:B------:R-:W-:Y:S01]  /*7450*/  FMUL.FTZ R0, R0, UR16 ;  /* 0x0000001000007c20 */ /* 0x000fe20008410000 */
[----:B------:R-:W-:Y:S01]  /*7460*/  FMUL.FTZ R13, R4, R7 ;  /* 0x00000007040d7220 */ /* 0x000fe20000410000 */
[----:B------:R-:W-:Y:S01]  /*7470*/  SHF.L.U32 R21, R21, 0x10, RZ ;  /* 0x0000001015157819 */ /* 0x000fe200000006ff */
[----:B------:R-:W-:Y:S01]  /*7480*/  FADD.FTZ R9, R9, -UR28 ;  /* 0x8000001c09097e21 */ /* 0x000fe20008010000 */
[----:B------:R-:W-:Y:S01]  /*7490*/  FMUL.FTZ R6, R6, UR16 ;  /* 0x0000001006067c20 */ /* 0x000fe20008410000 */
[----:B------:R-:W-:Y:S01]  /*74a0*/  FADD.FTZ R78, R78, R7 ;  /* 0x000000074e4e7221 */ /* 0x000fe20000010000 */
[----:B------:R-:W-:Y:S01]  /*74b0*/  FFMA.FTZ R80, R7, R0, R80 ;  /* 0x0000000007507223 */ /* 0x000fe20000010050 */
[----:B------:R-:W-:Y:S01]  /*74c0*/  FFMA.FTZ R19, R0, R13, R19 ;  /* 0x0000000d00137223 */ /* 0x000fe20000010013 */
[----:B------:R-:W-:Y:S01]  /*74d0*/  SHF.L.U32 R7, R14, 0x10, RZ ;  /* 0x000000100e077819 */ /* 0x000fe200000006ff */
[----:B------:R-:W-:Y:S01]  /*74e0*/  FMUL.FTZ R0, R9, UR16 ;  /* 0x0000001009007c20 */ /* 0x000fe20008410000 */
[----:B------:R-:W-:Y:S01]  /*74f0*/  FADD.FTZ R62, R62, R21 ;  /* 0x000000153e3e7221 */ /* 0x000fe20000010000 */
[----:B------:R-:W-:Y:S01]  /*7500*/  FFMA.FTZ R58, R21, R6, R58 ;  /* 0x00000006153a7223 */ /* 0x000fe2000001003a */
[----:B------:R-:W-:Y:S01]  /*7510*/  SHF.L.U32 R11, R11, 0x10, RZ ;  /* 0x000000100b0b7819 */ /* 0x000fe200000006ff */
[----:B------:R-:W-:Y:S01]  /*7520*/  FMUL.FTZ R21, R5, R21 ;  /* 0x0000001505157220 */ /* 0x000fe20000410000 */
[----:B------:R-:W-:Y:S01]  /*7530*/  FADD.FTZ R10, R10, R13 ;  /* 0x0000000d0a0a7221 */ /* 0x000fe20000010000 */
[----:B------:R-:W-:Y:S01]  /*7540*/  FADD.FTZ R78, R78, R7 ;  /* 0x000000074e4e7221 */ /* 0x000fe20000010000 */
[----:B------:R-:W-:Y:S01]  /*7550*/  FFMA.FTZ R80, R7, R0, R80 ;  /* 0x0000000007507223 */ /* 0x000fe20000010050 */
[----:B------:R-:W-:Y:S01]  /*7560*/  FMUL.FTZ R7, R4, R7 ;  /* 0x0000000704077220 */ /* 0x000fe20000410000 */
[----:B------:R-:W-:Y:S01]  /*7570*/  FFMA.FTZ R19, R6, R21, R19 ;  /* 0x0000001506137223 */ /* 0x000fe20000010013 */
[----:B------:R-:W-:Y:S01]  /*7580*/  SHF.L.U32 R33, R33, 0x10, RZ ;  /* 0x0000001021217819 */ /* 0x000fe200000006ff */
[----:B------:R-:W-:Y:S01]  /*7590*/  FADD.FTZ R11, R11, -UR28 ;  /* 0x8000001c0b0b7e21 */ /* 0x000fe20008010000 */
[----:B------:R-:W-:Y:S01]  /*75a0*/  SHF.L.U32 R32, R32, 0x10, RZ ;  /* 0x0000001020207819 */ /* 0x000fe200000006ff */
[----:B------:R-:W-:Y:S01]  /*75b0*/  FADD.FTZ R10, R21, R10 ;  /* 0x0000000a150a7221 */ /* 0x000fe20000010000 */
[----:B------:R-:W-:Y:S01]  /*75c0*/  SHF.L.U32 R16, R16, 0x10, RZ ;  /* 0x0000001010107819 */ /* 0x000fe200000006ff */
[----:B------:R-:W-:Y:S01]  /*75d0*/  FFMA.FTZ R6, R0, R7, R19 ;  /* 0x0000000700067223 */ /* 0x000fe20000010013 */
[----:B------:R-:W-:Y:S01]  /*75e0*/  FMUL.FTZ R11, R11, UR16 ;  /* 0x000000100b0b7c20 */ /* 0x000fe20008410000 */
[----:B------:R-:W-:Y:S01]  /*75f0*/  FMUL.FTZ R0, R5, R33 ;  /* 0x0000002105007220 */ /* 0x000fe20000410000 */
[----:B------:R-:W-:Y:S01]  /*7600*/  FADD.FTZ R9, R10, R7 ;  /* 0x000000070a097221 */ /* 0x000fe20000010000 */
[----:B------:R-:W-:Y:S01]  /*7610*/  FADD.FTZ R32, R32, -UR28 ;  /* 0x8000001c20207e21 */ /* 0x000fe20008010000 */
[----:B------:R-:W-:Y:S01]  /*7620*/  SHF.L.U32 R17, R17, 0x10, RZ ;  /* 0x0000001011117819 */ /* 0x000fe200000006ff */
[----:B------:R-:W-:Y:S01]  /*7630*/  FADD.FTZ R16, R16, -UR28 ;  /* 0x8000001c10107e21 */ /* 0x000fe20008010000 */
[----:B------:R-:W-:Y:S01]  /*7640*/  FFMA.FTZ R58, R33, R11, R58 ;  /* 0x0000000b213a7223 */ /* 0x000fe2000001003a */
[----:B------:R-:W-:Y:S01]  /*7650*/  FFMA.FTZ R6, R11, R0, R6 ;  /* 0x000000000b067223 */ /* 0x000fe20000010006 */
[----:B------:R-:W-:Y:S01]  /*7660*/  SHF.L.U32 R7, R36, 0x10, RZ ;  /* 0x0000001024077819 */ /* 0x000fe200000006ff */
[----:B------:R-:W-:Y:S01]  /*7670*/  FADD.FTZ R62, R62, R33 ;  /* 0x000000213e3e7221 */ /* 0x000fe20000010000 */
[----:B------:R-:W-:Y:S01]  /*7680*/  FADD.FTZ R9, R0, R9 ;  /* 0x0000000900097221 */ /* 0x000fe20000010000 */
        /* <DEDUP_REMOVED lines=19> */
[----:B------:R-:W-:Y:S01]  /*77c0*/  SHF.L.U32 R41, R41, 0x10, RZ ;  /* 0x0000001029297819 */ /* 0x000fe200000006ff */
[----:B------:R-:W-:Y:S01]  /*77d0*/  FADD.FTZ R8, R8, R9 ;  /* 0x0000000908087221 */ /* 0x000fe20000010000 */
[----:B------:R-:W-:Y:S01]  /*77e0*/  FFMA.FTZ R11, R0, R9, R11 ;  /* 0x00000009000b7223 */ /* 0x000fe2000001000b */
[----:B------:R-:W-:Y:S01]  /*77f0*/  SHF.L.U32 R49, R49, 0x10, RZ ;  /* 0x0000001031317819 */ /* 0x000fe200000006ff */
[----:B------:R-:W-:Y:S01]  /*7800*/  FMUL.FTZ R9, R5, R7 ;  /* 0x0000000705097220 */ /* 0x000fe20000410000 */
[----:B------:R-:W-:Y:S01]  /*7810*/  FMUL.FTZ R34, R34, UR16 ;  /* 0x0000001022227c20 */ /* 0x000fe20008410000 */
[----:B------:R-:W-:Y:S01]  /*7820*/  SHF.L.U32 R31, R31, 0x10, RZ ;  /* 0x000000101f1f7819 */ /* 0x000fe200000006ff */
[----:B------:R-:W-:Y:S01]  /*7830*/  FADD.FTZ R41, R41, -UR28 ;  /* 0x8000001c29297e21 */ /* 0x000fe20008010000 */
[----:B------:R-:W-:Y:S01]  /*7840*/  FADD.FTZ R8, R9, R8 ;  /* 0x0000000809087221 */ /* 0x000fe20000010000 */
[----:B------:R-:W-:Y:S01]  /*7850*/  FFMA.FTZ R11, R34, R9, R11 ;  /* 0x00000009220b7223 */ /* 0x000fe2000001000b */
[----:B------:R-:W-:Y:S01]  /*7860*/  FFMA.FTZ R80, R37, R0, R80 ;  /* 0x0000000025507223 */ /* 0x000fe20000010050 */
[----:B------:R-:W-:Y:S01]  /*7870*/  FMUL.FTZ R9, R4, R49 ;  /* 0x0000003104097220 */ /* 0x000fe20000410000 */
[----:B------:R-:W-:Y:S01]  /*7880*/  SHF.L.U32 R23, R23, 0x10, RZ ;  /* 0x0000001017177819 */ /* 0x000fe200000006ff */
[----:B------:R-:W-:Y:S01]  /*7890*/  FMUL.FTZ R0, R41, UR16 ;  /* 0x0000001029007c20 */ /* 0x000fe20008410000 */
[----:B------:R-:W-:Y:S01]  /*78a0*/  FADD.FTZ R31, R31, -UR28 ;  /* 0x8000001c1f1f7e21 */ /* 0x000fe20008010000 */
[----:B------:R-:W-:Y:S01]  /*78b0*/  SHF.L.U32 R53, R53, 0x10, RZ ;  /* 0x0000001035357819 */ /* 0x000fe200000006ff */
[----:B------:R-:W-:Y:S01]  /*78c0*/  FADD.FTZ R13, R8, R9 ;  /* 0x00000009080d7221 */ /* 0x000fe20000010000 */
[----:B------:R-:W-:Y:S01]  /*78d0*/  FADD.FTZ R62, R62, R7 ;  /* 0x000000073e3e7221 */ /* 0x000fe20000010000 */
[----:B------:R-:W-:Y:S01]  /*78e0*/  FFMA.FTZ R58, R7, R34, R58 ;  /* 0x00000022073a7223 */ /* 0x000fe2000001003a */
[----:B------:R-:W-:Y:S01]  /*78f0*/  FFMA.FTZ R8, R0, R9, R11 ;  /* 0x0000000900087223 */ /* 0x000fe2000001000b */
[----:B------:R-:W-:Y:S01]  /*7900*/  FMUL.FTZ R6, R5, R23 ;  /* 0x0000001705067220 */ /* 0x000fe20000410000 */
[----:B------:R-:W-:Y:S01]  /*7910*/  FMUL.FTZ R31, R31, UR16 ;  /* 0x000000101f1f7c20 */ /* 0x000fe20008410000 */
[----:B------:R-:W-:Y:S01]  /*7920*/  SHF.L.U32 R7, R54, 0x10, RZ ;  /* 0x0000001036077819 */ /* 0x000fe200000006ff */
[----:B------:R-:W-:Y:S01]  /*7930*/  FADD.FTZ R78, R78, R17 ;  /* 0x000000114e4e7221 */ /* 0x000fe20000010000 */
[----:B------:R-:W-:Y:S01]  /*7940*/  SHF.L.U32 R26, R26, 0x10, RZ ;  /* 0x000000101a1a7819 */ /* 0x000fe200000006ff */
[----:B------:R-:W-:Y:S01]  /*7950*/  FADD.FTZ R53, R53, -UR28 ;  /* 0x8000001c35357e21 */ /* 0x000fe20008010000 */
[----:B------:R-:W-:Y:S01]  /*7960*/  FADD.FTZ R13, R6, R13 ;  /* 0x0000000d060d7221 */ /* 0x000fe20000010000 */
[----:B------:R-:W-:Y:S01]  /*7970*/  FFMA.FTZ R8, R31, R6, R8 ;  /* 0x000000061f087223 */ /* 0x000fe20000010008 */
[----:B------:R-:W-:Y:S01]  /*7980*/  SHF.L.U32 R25, R124, 0x10, RZ ;  /* 0x000000107c197819 */ /* 0x000fe200000006ff */
[----:B------:R-:W-:Y:S01]  /*7990*/  FMUL.FTZ R6, R4, R7 ;  /* 0x0000000704067220 */ /* 0x000fe20000410000 */
[----:B------:R-:W-:Y:S01]  /*79a0*/  FADD.FTZ R78, R78, R37 ;  /* 0x000000254e4e7221 */ /* 0x000fe20000010000 */
[----:B------:R-:W-:Y:S01]  /*79b0*/  FMUL.FTZ R53, R53, UR16 ;  /* 0x0000001035357c20 */ /* 0x000fe20008410000 */
[----:B------:R-:W-:Y:S01]  /*79c0*/  FADD.FTZ R26, R26, -UR28 ;  /* 0x8000001c1a1a7e21 */ /* 0x000fe20008010000 */
[----:B------:R-:W-:Y:S01]  /*79d0*/  FFMA.FTZ R80, R49, R0, R80 ;  /* 0x0000000031507223 */ /* 0x000fe20000010050 */
[----:B------:R-:W-:Y:S01]  /*79e0*/  FADD.FTZ R10, R13, R6 ;  /* 0x000000060d0a7221 */ /* 0x000fe20000010000 */
[----:B------:R-:W-:Y:S01]  /*79f0*/  FMUL.FTZ R9, R5, R25 ;  /* 0x0000001905097220 */ /* 0x000fe20000410000 */
[----:B------:R-:W-:Y:S01]  /*7a00*/  FADD.FTZ R62, R62, R23 ;  /* 0x000000173e3e7221 */ /* 0x000fe20000010000 */
[----:B------:R-:W-:Y:S01]  /*7a10*/  FADD.FTZ R78, R78, R49 ;  /* 0x000000314e4e7221 */ /* 0x000fe20000010000 */
[----:B------:R-:W-:Y:S01]  /*7a20*/  FFMA.FTZ R11, R53, R6, R8 ;  /* 0x00000006350b7223 */ /* 0x000fe20000010008 */
[----:B------:R-:W-:Y:S01]  /*7a30*/  FMUL.FTZ R0, R26, UR16 ;  /* 0x000000101a007c20 */ /* 0x000fe20008410000 */
[----:B------:R-:W-:Y:S01]  /*7a40*/  FFMA.FTZ R58, R23, R31, R58 ;  /* 0x0000001f173a7223 */ /* 0x000fe2000001003a */
[----:B------:R-:W-:Y:S01]  /*7a50*/  FADD.FTZ R10, R9, R10 ;  /* 0x0000000a090a7221 */ /* 0x000fe20000010000 */
[----:B------:R-:W-:Y:S01]  /*7a60*/  FADD.FTZ R27, R62, R25 ;  /* 0x000000193e1b7221 */ /* 0x000fe20000010000 */
[----:B------:R-:W-:Y:S01]  /*7a70*/  FFMA.FTZ R9, R0, R9, R11 ;  /* 0x0000000900097223 */ /* 0x000fe2000001000b */
[----:B------:R-:W-:Y:S01]  /*7a80*/  FADD.FTZ R26, R78, R7 ;  /* 0x000000074e1a7221 */ /* 0x000fe20000010000 */
[----:B------:R-:W-:Y:S01]  /*7a90*/  FFMA.FTZ R24, R7, R53, R80 ;  /* 0x0000003507187223 */ /* 0x000fe20000010050 */
[----:B------:R-:W-:Y:S01]  /*7aa0*/  FFMA.FTZ R25, R25, R0, R58 ;  /* 0x0000000019197223 */ /* 0x000fe2000001003a */
[----:B------:R-:W-:Y:S06]  /*7ab0*/  BRA `(.L_x_174) ;  /* 0x0000004800f87947 */ /* 0x000fec0003800000 */
.L_x_173:
        /* <DEDUP_REMOVED lines=8> */
[----:B-----5:R-:W-:Y:S04]  /*7b40*/  STL [R1+0x1a8], R42 ;  /* 0x0001a82a01007387 */ /* 0x020fe80000100800 */
[----:B------:R0:W-:Y:S04]  /*7b50*/  STL [R1+0x1ac], R43 ;  /* 0x0001ac2b01007387 */ /* 0x0001e80000100800 */
[----:B------:R1:W-:Y:S04]  /*7b60*/  STL [R1+0x1b0], R44 ;  /* 0x0001b02c01007387 */ /* 0x0003e80000100800 */
[----:B------:R1:W-:Y:S04]  /*7b70*/  STL [R1+0x1b8], R99 ;  /* 0x0001b86301007387 */ /* 0x0003e80000100800 */
[----:B0-----:R-:W4:Y:S04]  /*7b80*/  LDL.LU R43, [R1+0x17c] ;  /* 0x00017c00012b7983 */ /* 0x001f280000300800 */
[----:B-1----:R-:W4:Y:S04]  /*7b90*/  LDL.LU R44, [R1+0x180] ;  /* 0x00018000012c7983 */ /* 0x002f280000300800 */
[----:B------:R-:W4:Y:S04]  /*7ba0*/  LDL.LU R99, [R1+0x188] ;  /* 0x0001880001637983 */ /* 0x000f280000300800 */
[----:B------:R-:W-:Y:S01]  /*7bb0*/  STL [R1+0x1b4], R45 ;  /* 0x0001b42d01007387 */ /* 0x000fe20000100800 */
[----:B--2---:R-:W-:-:S02]  /*7bc0*/  SHF.L.U32 R58, R58, 0x10, RZ ;  /* 0x000000103a3a7819 */ /* 0x004fc400000006ff */
[----:B---3--:R-:W-:-:S03]  /*7bd0*/  SHF.L.U32 R70, R70, 0x10, RZ ;  /* 0x0000001046467819 */ /* 0x008fc600000006ff */
[----:B------:R-:W-:Y:S01]  /*7be0*/  FADD.FTZ R58, R58, -UR28 ;  /* 0x8000001c3a3a7e21 */ /* 0x000fe20008010000 */
[----:B----4-:R-:W-:-:S03]  /*7bf0*/  SHF.L.U32 R74, R74, 0x10, RZ ;  /* 0x000000104a4a7819 */ /* 0x010fc600000006ff */
[----:B------:R-:W-:-:S04]  /*7c00*/  FMUL.FTZ R58, R58, UR16 ;  /* 0x000000103a3a7c20 */ /* 0x000fc80008410000 */
[----:B------:R-:W-:-:S04]  /*7c10*/  FFMA.FTZ R66, R4, R58, R2 ;  /* 0x0000003a04427223 */ /* 0x000fc80000010002 */
[----:B------:R-:W-:-:S06]  /*7c20*/  FMUL.FTZ R62, R66, -1.4426950216293334961 ;  /* 0xbfb8aa3b423e7820 */ /* 0x000fcc0000410000 */
[----:B------:R-:W0:Y:S02]  /*7c30*/  MUFU.EX2 R62, R62 ;  /* 0x0000003e003e7308 */ /* 0x000e240000000800 */
[----:B0-----:R-:W-:-:S06]  /*7c40*/  FADD.FTZ R62, R62, 1 ;  /* 0x3f8000003e3e7421 */ /* 0x001fcc0000010000 */
[----:B------:R-:W0:Y:S01]  /*7c50*/  MUFU.RCP R62, R62 ;  /* 0x0000003e003e7308 */ /* 0x000e220000001000 */
[----:B------:R-:W-:Y:S01]  /*7c60*/  FADD.FTZ R74, R74, -UR28 ;  /* 0x8000001c4a4a7e21 */ /* 0x000fe20008010000 */
[----:B0-----:R-:W-:Y:S01]  /*7c70*/  FMUL.FTZ R70, R70, R62 ;  /* 0x0000003e46467220 */ /* 0x001fe20000410000 */
[----:B------:R-:W-:-:S04]  /*7c80*/  FADD.FTZ R62, -R62, 1 ;  /* 0x3f8000003e3e7421 */ /* 0x000fc80000010100 */
[----:B------:R-:W-:Y:S01]  /*7c90*/  FFMA.FTZ R66, R66, R62, 1 ;  /* 0x3f80000042427423 */ /* 0x000fe2000001003e */
[----:B------:R-:W-:-:S03]  /*7ca0*/  FMUL.FTZ R62, R74, UR16 ;  /* 0x000000104a3e7c20 */ /* 0x000fc60008410000 */
[----:B------:R-:W-:Y:S01]  /*7cb0*/  FMUL.FTZ R66, R70, R66 ;  /* 0x0000004246427220 */ /* 0x000fe20000410000 */
[----:B------:R-:W-:-:S04]  /*7cc0*/  FFMA.FTZ R70, R5, R62, R3 ;  /* 0x0000003e05467223 */ /* 0x000fc80000010003 */
[----:B------:R-:W-:-:S06]  /*7cd0*/  FMUL.FTZ R74, R70, -1.4426950216293334961 ;  /* 0xbfb8aa3b464a7820 */ /* 0x000fcc0000410000 */
[----:B------:R-:W0:Y:S02]  /*7ce0*/  MUFU.EX2 R74, R74 ;  /* 0x0000004a004a7308 */ /* 0x000e240000000800 */
[----:B0-----:R-:W-:-:S06]  /*7cf0*/  FADD.FTZ R74, R74, 1 ;  /* 0x3f8000004a4a7421 */ /* 0x001fcc0000010000 */
[----:B------:R-:W0:Y:S01]  /*7d00*/  MUFU.RCP R74, R74 ;  /* 0x0000004a004a7308 */ /* 0x000e220000001000 */
[----:B------:R-:W-:Y:S02]  /*7d10*/  SHF.L.U32 R78, R78, 0x10, RZ ;  /* 0x000000104e4e7819 */ /* 0x000fe400000006ff */
[----:B------:R-:W-:-:S05]  /*7d20*/  SHF.L.U32 R97, R97, 0x10, RZ ;  /* 0x0000001061617819 */ /* 0x000fca00000006ff */
[----:B------:R-:W-:Y:S01]  /*7d30*/  FADD.FTZ R97, R97, -UR28 ;  /* 0x8000001c61617e21 */ /* 0x000fe20008010000 */
[----:B0-----:R-:W-:Y:S01]  /*7d40*/  FMUL.FTZ R78, R78, R74 ;  /* 0x0000004a4e4e7220 */ /* 0x001fe20000410000 */
[----:B------:R-:W-:-:S04]  /*7d50*/  FADD.FTZ R74, -R74, 1 ;  /* 0x3f8000004a4a7421 */ /* 0x000fc80000010100 */
[----:B------:R-:W-:Y:S01]  /*7d60*/  FFMA.FTZ R70, R70, R74, 1 ;  /* 0x3f80000046467423 */ /* 0x000fe2000001004a */
[----:B------:R-:W-:-:S03]  /*7d70*/  FMUL.FTZ R97, R97, UR16 ;  /* 0x0000001061617c20 */ /* 0x000fc60008410000 */
[----:B------:R-:W-:Y:S01]  /*7d80*/  FMUL.FTZ R70, R78, R70 ;  /* 0x000000464e467220 */ /* 0x000fe20000410000 */
[C---:B------:R-:W-:Y:S01]  /*7d90*/  FMUL.FTZ R78, R4.reuse, R66 ;  /* 0x00000042044e7220 */ /* 0x040fe20000410000 */
[----:B------:R-:W-:Y:S02]  /*7da0*/  FFMA.FTZ R108, R4, R97, R2 ;  /* 0x00000061046c7223 */ /* 0x000fe40000010002 */
[----:B------:R-:W-:Y:S01]  /*7db0*/  FMUL.FTZ R106, R5, R70 ;  /* 0x00000046056a7220 */ /* 0x000fe20000410000 */
[----:B------:R-:W-:Y:S01]  /*7dc0*/  FFMA.FTZ R74, R58, R78, RZ ;  /* 0x0000004e3a4a7223 */ /* 0x000fe200000100ff */
[----:B------:R-:W-:-:S03]  /*7dd0*/  FADD.FTZ R78, RZ, R78 ;  /* 0x0000004eff4e7221 */ /* 0x000fc60000010000 */
[----:B------:R-:W-:Y:S01]  /*7de0*/  FFMA.FTZ R74, R62, R106, R74 ;  /* 0x0000006a3e4a7223 */ /* 0x000fe2000001004a */
[----:B------:R-:W-:Y:S01]  /*7df0*/  FADD.FTZ R78, R106, R78 ;  /* 0x0000004e6a4e7221 */ /* 0x000fe20000010000 */
[----:B------:R-:W-:-:S06]  /*7e00*/  FMUL.FTZ R106, R108, -1.4426950216293334961 ;  /* 0xbfb8aa3b6c6a7820 */ /* 0x000fcc0000410000 */
[----:B------:R-:W0:Y:S02]  /*7e10*/  MUFU.EX2 R106, R106 ;  /* 0x0000006a006a7308 */ /* 0x000e240000000800 */
[----:B0-----:R-:W-:-:S06]  /*7e20*/  FADD.FTZ R106, R106, 1 ;  /* 0x3f8000006a6a7421 */ /* 0x001fcc0000010000 */
[----:B------:R-:W0:Y:S01]  /*7e30*/  MUFU.RCP R106, R106 ;  /* 0x0000006a006a7308 */ /* 0x000e220000001000 */
[----:B------:R-:W-:Y:S01]  /*7e40*/  SHF.L.U32 R111, R111, 0x10, RZ ;  /* 0x000000106f6f7819 */ /* 0x000fe200000006ff */
[----:B------:R-:W-:Y:S01]  /*7e50*/  FFMA.FTZ R58, R58, R66, RZ ;  /* 0x000000423a3a7223 */ /* 0x000fe200000100ff */
[----:B------:R-:W-:-:S03]  /*7e60*/  FADD.FTZ R66, RZ, R66 ;  /* 0x00000042ff427221 */ /* 0x000fc60000010000 */
[----:B0-----:R-:W-:Y:S01]  /*7e70*/  FMUL.FTZ R111, R111, R106 ;  /* 0x0000006a6f6f7220 */ /* 0x001fe20000410000 */
[----:B------:R-:W-:-:S04]  /*7e80*/  FADD.FTZ R106, -R106, 1 ;  /* 0x3f8000006a6a7421 */ /* 0x000fc80000010100 */
[----:B------:R-:W-:Y:S01]  /*7e90*/  FFMA.FTZ R106, R108, R106, 1 ;  /* 0x3f8000006c6a7423 */ /* 0x000fe2000001006a */
[----:B------:R-:W-:-:S03]  /*7ea0*/  SHF.L.U32 R108, R125, 0x10, RZ ;  /* 0x000000107d6c7819 */ /* 0x000fc600000006ff */
[----:B------:R-:W-:-:S04]  /*7eb0*/  FMUL.FTZ R106, R111, R106 ;  /* 0x0000006a6f6a7220 */ /* 0x000fc80000410000 */
[----:B------:R-:W-:Y:S01]  /*7ec0*/  FADD.FTZ R42, R66, R106 ;  /* 0x0000006a422a7221 */ /* 0x000fe20000010000 */
[-C--:B------:R-:W-:Y:S01]  /*7ed0*/  FFMA.FTZ R125, R97, R106.reuse, R58 ;  /* 0x0000006a617d7223 */ /* 0x080fe2000001003a */
[----:B------:R-:W-:-:S04]  /*7ee0*/  FMUL.FTZ R106, R4, R106 ;  /* 0x0000006a046a7220 */ /* 0x000fc80000410000 */
[----:B------:R-:W-:Y:S01]  /*7ef0*/  FFMA.FTZ R74, R97, R106, R74 ;  /* 0x0000006a614a7223 */ /* 0x000fe2000001004a */
[----:B------:R-:W-:Y:S02]  /*7f00*/  SHF.L.U32 R97, R115, 0x10, RZ ;  /* 0x0000001073617819 */ /* 0x000fe400000006ff */
[----:B------:R-:W2:Y:S01]  /*7f10*/  LDL.LU R115, [R1+0x184] ;  /* 0x0001840001737983 */ /* 0x000ea20000300800 */
[----:B------:R-:W-:-:S04]  /*7f20*/  FADD.FTZ R108, R108, -UR28 ;  /* 0x8000001c6c6c7e21 */ /* 0x000fc80008010000 */
[----:B------:R-:W-:-:S04]  /*7f30*/  FMUL.FTZ R108, R108, UR16 ;  /* 0x000000106c6c7c20 */ /* 0x000fc80008410000 */
[----:B------:R-:W-:-:S04]  /*7f40*/  FFMA.FTZ R58, R5, R108, R3 ;  /* 0x0000006c053a7223 */ /* 0x000fc80000010003 */
[----:B------:R-:W-:-:S06]  /*7f50*/  FMUL.FTZ R66, R58, -1.4426950216293334961 ;  /* 0xbfb8aa3b3a427820 */ /* 0x000fcc0000410000 */
[----:B------:R-:W0:Y:S02]  /*7f60*/  MUFU.EX2 R66, R66 ;  /* 0x0000004200427308 */ /* 0x000e240000000800 */
[----:B0-----:R-:W-:-:S06]  /*7f70*/  FADD.FTZ R66, R66, 1 ;  /* 0x3f80000042427421 */ /* 0x001fcc0000010000 */
[----:B------:R-:W0:Y:S01]  /*7f80*/  MUFU.RCP R66, R66 ;  /* 0x0000004200427308 */ /* 0x000e220000001000 */
[----:B------:R-:W-:Y:S01]  /*7f90*/  FFMA.FTZ R62, R62, R70, RZ ;  /* 0x000000463e3e7223 */ /* 0x000fe200000100ff */
[----:B------:R-:W-:Y:S01]  /*7fa0*/  FADD.FTZ R70, RZ, R70 ;  /* 0x00000046ff467221 */ /* 0x000fe20000010000 */
[----:B0-----:R-:W-:Y:S01]  /*7fb0*/  FMUL.FTZ R97, R97, R66 ;  /* 0x0000004261617220 */ /* 0x001fe20000410000 */
[----:B------:R-:W-:-:S04]  /*7fc0*/  FADD.FTZ R66, -R66, 1 ;  /* 0x3f80000042427421 */ /* 0x000fc80000010100 */
[----:B------:R-:W-:-:S04]  /*7fd0*/  FFMA.FTZ R66, R58, R66, 1 ;  /* 0x3f8000003a427423 */ /* 0x000fc80000010042 */
[----:B------:R-:W-:-:S04]  /*7fe0*/  FMUL.FTZ R66, R97, R66 ;  /* 0x0000004261427220 */ /* 0x000fc80000410000 */
[----:B------:R-:W-:-:S05]  /*7ff0*/  FADD.FTZ R70, R70, R66 ;  /* 0x0000004246467221 */ /* 0x000fca0000010000 */
[----:B------:R0:W-:Y:S02]  /*8000*/  STL [R1+0x14c], R70 ;  /* 0x00014c4601007387 */ /* 0x0001e40000100800 */
[----:B0-----:R-:W-:Y:S02]  /*8010*/  SHF.L.U32 R70, R119, 0x10, RZ ;  /* 0x0000001077467819 */ /* 0x001fe400000006ff */
[----:B------:R-:W3:Y:S04]  /*8020*/  LDL.LU R119, [R1+0x194] ;  /* 0x0001940001777983 */ /* 0x000ee80000300800 */
[----:B------:R0:W-:Y:S02]  /*8030*/  STL [R1+0x154], R42 ;  /* 0x0001542a01007387 */ /* 0x0001e40000100800 */
[----:B0-----:R-:W-:-:S05]  /*8040*/  FADD.FTZ R42, R78, R106 ;  /* 0x0000006a4e2a7221 */ /* 0x001fca0000010000 */
[----:B------:R0:W-:Y:S01]  /*8050*/  STL [R1+0x150], R42 ;  /* 0x0001502a01007387 */ /* 0x0001e20000100800 */
[----:B------:R-:W-:Y:S01]  /*8060*/  FADD.FTZ R70, R70, -UR28 ;  /* 0x8000001c46467e21 */ /* 0x000fe20008010000 */
[----:B0-----:R-:W-:-:S05]  /*8070*/  FMUL.FTZ R42, R5, R66 ;  /* 0x00000042052a7220 */ /* 0x001fca0000410000 */
[----:B------:R0:W-:Y:S02]  /*8080*/  STL [R1+0x13c], R42 ;  /* 0x00013c2a01007387 */ /* 0x0001e40000100800 */
[----:B0-----:R-:W-:-:S05]  /*8090*/  FFMA.FTZ R42, R108, R42, R74 ;  /* 0x0000002a6c2a7223 */ /* 0x001fca000001004a */
[----:B------:R0:W-:Y:S02]  /*80a0*/  STL [R1+0x144], R42 ;  /* 0x0001442a01007387 */ /* 0x0001e40000100800 */
[----:B0-----:R-:W-:Y:S01]  /*80b0*/  FMUL.FTZ R42, R70, UR16 ;  /* 0x00000010462a7c20 */ /* 0x001fe20008410000 */
[----:B------:R-:W-:-:S05]  /*80c0*/  FFMA.FTZ R45, R108, R66, R62 ;  /* 0x000000426c2d7223 */ /* 0x000fca000001003e */
[----:B------:R0:W-:Y:S04]  /*80d0*/  STL [R1+0x148], R45 ;  /* 0x0001482d01007387 */ /* 0x0001e80000100800 */
[----:B0-----:R-:W4:Y:S01]  /*80e0*/  LDL.LU R45, [R1+0x18c] ;  /* 0x00018c00012d7983 */ /* 0x001f220000300800 */
[----:B------:R-:W-:-:S05]  /*80f0*/  SHF.L.U32 R58, R123, 0x10, RZ ;  /* 0x000000107b3a7819 */ /* 0x000fca00000006ff */
[----:B------:R-:W-:-:S04]  /*8100*/  FADD.FTZ R58, R58, -UR28 ;  /* 0x8000001c3a3a7e21 */ /* 0x000fc80008010000 */
[----:B------:R-:W-:Y:S01]  /*8110*/  FMUL.FTZ R123, R58, UR16 ;  /* 0x000000103a7b7c20 */ /* 0x000fe20008410000 */
[----:B--2---:R-:W-:Y:S02]  /*8120*/  SHF.L.U32 R70, R115, 0x10, RZ ;  /* 0x0000001073467819 */ /* 0x004fe400000006ff */
[----:B------:R-:W2:Y:S01]  /*8130*/  LDL.LU R115, [R1+0x190] ;  /* 0x0001900001737983 */ /* 0x000ea20000300800 */
[----:B------:R-:W-:-:S04]  /*8140*/  FFMA.FTZ R62, R4, R123, R2 ;  /* 0x0000007b043e7223 */ /* 0x000fc80000010002 */
[----:B------:R-:W-:-:S06]  /*8150*/  FMUL.FTZ R58, R62, -1.4426950216293334961 ;  /* 0xbfb8aa3b3e3a7820 */ /* 0x000fcc0000410000 */
[----:B------:R-:W0:Y:S02]  /*8160*/  MUFU.EX2 R58, R58 ;  /* 0x0000003a003a7308 */ /* 0x000e240000000800 */
[----:B0-----:R-:W-:-:S06]  /*8170*/  FADD.FTZ R58, R58, 1 ;  /* 0x3f8000003a3a7421 */ /* 0x001fcc0000010000 */
[----:B------:R-:W0:Y:S01]  /*8180*/  MUFU.RCP R58, R58 ;  /* 0x0000003a003a7308 */ /* 0x000e220000001000 */
[----:B------:R-:W-:Y:S02]  /*8190*/  SHF.L.U32 R66, R43, 0x10, RZ ;  /* 0x000000102b427819 */ /* 0x000fe400000006ff */
[----:B------:R-:W2:Y:S03]  /*81a0*/  LDL.LU R43, [R1+0x19c] ;  /* 0x00019c00012b7983 */ /* 0x000ea60000300800 */
[----:B0-----:R-:W-:Y:S01]  /*81b0*/  FMUL.FTZ R66, R66, R58 ;  /* 0x0000003a42427220 */ /* 0x001fe20000410000 */
[----:B------:R-:W-:-:S04]  /*81c0*/  FADD.FTZ R58, -R58, 1 ;  /* 0x3f8000003a3a7421 */ /* 0x000fc80000010100 */
[----:B------:R-:W-:-:S04]  /*81d0*/  FFMA.FTZ R58, R62, R58, 1 ;  /* 0x3f8000003e3a7423 */ /* 0x000fc8000001003a */
[----:B------:R-:W-:Y:S01]  /*81e0*/  FMUL.FTZ R58, R66, R58 ;  /* 0x0000003a423a7220 */ /* 0x000fe20000410000 */
[----:B------:R-:W-:-:S04]  /*81f0*/  FFMA.FTZ R66, R5, R42, R3 ;  /* 0x0000002a05427223 */ /* 0x000fc80000010003 */
[----:B------:R-:W-:-:S06]  /*8200*/  FMUL.FTZ R62, R66, -1.4426950216293334961 ;  /* 0xbfb8aa3b423e7820 */ /* 0x000fcc0000410000 */
[----:B------:R-:W0:Y:S02]  /*8210*/  MUFU.EX2 R62, R62 ;  /* 0x0000003e003e7308 */ /* 0x000e240000000800 */
[----:B0-----:R-:W-:-:S06]  /*8220*/  FADD.FTZ R62, R62, 1 ;  /* 0x3f8000003e3e7421 */ /* 0x001fcc0000010000 */
[----:B------:R-:W0:Y:S01]  /*8230*/  MUFU.RCP R62, R62 ;  /* 0x0000003e003e7308 */ /* 0x000e220000001000 */
[----:B------:R-:W-:Y:S02]  /*8240*/  SHF.L.U32 R74, R44, 0x10, RZ ;  /* 0x000000102c4a7819 */ /* 0x000fe400000006ff */
[----:B------:R-:W-:Y:S01]  /*8250*/  SHF.L.U32 R78, R99, 0x10, RZ ;  /* 0x00000010634e7819 */ /* 0x000fe200000006ff */
[----:B------:R1:W-:Y:S02]  /*8260*/  STL [R1+0x138], R42 ;  /* 0x0001382a01007387 */ /* 0x0003e40000100800 */
[----:B------:R-:W-:Y:S02]  /*8270*/  FADD.FTZ R74, R74, -UR28 ;  /* 0x8000001c4a4a7e21 */ /* 0x000fe40008010000 */
[----:B------:R-:W-:Y:S01]  /*8280*/  FADD.FTZ R78, R78, -UR28 ;  /* 0x8000001c4e4e7e21 */ /* 0x000fe20008010000 */
[----:B------:R-:W2:Y:S04]  /*8290*/  LDL.LU R99, [R1+0x198] ;  /* 0x0001980001637983 */ /* 0x000ea80000300800 */
[----:B------:R-:W2:Y:S01]  /*82a0*/  LDL.LU R44, [R1+0x120] ;  /* 0x00012000012c7983 */ /* 0x000ea20000300800 */
[----:B0-----:R-:W-:Y:S01]  /*82b0*/  FMUL.FTZ R70, R70, R62 ;  /* 0x0000003e46467220 */ /* 0x001fe20000410000 */
[----:B------:R-:W-:Y:S01]  /*82c0*/  FADD.FTZ R62, -R62, 1 ;  /* 0x3f8000003e3e7421 */ /* 0x000fe20000010100 */
[----:B-1----:R-:W-:-:S03]  /*82d0*/  FMUL.FTZ R42, R74, UR16 ;  /* 0x000000104a2a7c20 */ /* 0x002fc60008410000 */
[----:B------:R-:W-:Y:S02]  /*82e0*/  FFMA.FTZ R66, R66, R62, 1 ;  /* 0x3f80000042427423 */ /* 0x000fe4000001003e */
[----:B------:R0:W-:Y:S02]  /*82f0*/  STL [R1+0x130], R42 ;  /* 0x0001302a01007387 */ /* 0x0001e40000100800 */
[----:B------:R-:W-:Y:S01]  /*8300*/  FMUL.FTZ R66, R70, R66 ;  /* 0x0000004246427220 */ /* 0x000fe20000410000 */
[----:B------:R-:W-:Y:S01]  /*8310*/  FFMA.FTZ R70, R4, R42, R2 ;  /* 0x0000002a04467223 */ /* 0x000fe20000010002 */
[----:B0-----:R-:W-:Y:S01]  /*8320*/  FMUL.FTZ R42, R78, UR16 ;  /* 0x000000104e2a7c20 */ /* 0x001fe20008410000 */
[----:B---3--:R-:W-:Y:S02]  /*8330*/  SHF.L.U32 R78, R119, 0x10, RZ ;  /* 0x00000010774e7819 */ /* 0x008fe400000006ff */
[----:B------:R-:W3:Y:S01]  /*8340*/  LDL.LU R119, [R1+0x118] ;  /* 0x0001180001777983 */ /* 0x000ee20000300800 */
[----:B----4-:R-:W-:-:S03]  /*8350*/  SHF.L.U32 R74, R45, 0x10, RZ ;  /* 0x000000102d4a7819 */ /* 0x010fc600000006ff */
[----:B------:R-:W4:Y:S01]  /*8360*/  LDL.LU R45, [R1+0x1a0] ;  /* 0x0001a000012d7983 */ /* 0x000f220000300800 */
[----:B------:R-:W-:Y:S01]  /*8370*/  FMUL.FTZ R62, R70, -1.4426950216293334961 ;  /* 0xbfb8aa3b463e7820 */ /* 0x000fe20000410000 */
[----:B--2---:R-:W-:Y:S02]  /*8380*/  SHF.L.U32 R97, R115, 0x10, RZ ;  /* 0x0000001073617819 */ /* 0x004fe400000006ff */
[----:B------:R-:W2:Y:S03]  /*8390*/  LDL.LU R115, [R1+0x11c] ;  /* 0x00011c0001737983 */ /* 0x000ea60000300800 */
[----:B------:R-:W0:Y:S02]  /*83a0*/  MUFU.EX2 R62, R62 ;  /* 0x0000003e003e7308 */ /* 0x000e240000000800 */
[----:B0-----:R-:W-:-:S06]  /*83b0*/  FADD.FTZ R62, R62, 1 ;  /* 0x3f8000003e3e7421 */ /* 0x001fcc0000010000 */
[----:B------:R-:W0:Y:S01]  /*83c0*/  MUFU.RCP R62, R62 ;  /* 0x0000003e003e7308 */ /* 0x000e220000001000 */
[----:B------:R-:W-:Y:S01]  /*83d0*/  FADD.FTZ R97, R97, -UR28 ;  /* 0x8000001c61617e21 */ /* 0x000fe20008010000 */
[----:B------:R1:W-:Y:S01]  /*83e0*/  STL [R1+0x12c], R42 ;  /* 0x00012c2a01007387 */ /* 0x0003e20000100800 */
[----:B0-----:R-:W-:Y:S01]  /*83f0*/  FMUL.FTZ R74, R74, R62 ;  /* 0x0000003e4a4a7220 */ /* 0x001fe20000410000 */
[----:B------:R-:W-:-:S04]  /*8400*/  FADD.FTZ R62, -R62, 1 ;  /* 0x3f8000003e3e7421 */ /* 0x000fc80000010100 */
[----:B------:R-:W-:Y:S01]  /*8410*/  FFMA.FTZ R62, R70, R62, 1 ;  /* 0x3f800000463e7423 */ /* 0x000fe2000001003e */
[----:B------:R-:W-:Y:S01]  /*8420*/  FFMA.FTZ R70, R5, R42, R3 ;  /* 0x0000002a05467223 */ /* 0x000fe20000010003 */
[----:B-1----:R-:W-:Y:S01]  /*8430*/  FMUL.FTZ R42, R97, UR16 ;  /* 0x00000010612a7c20 */ /* 0x002fe20008410000 */
[----:B------:R-:W-:Y:S02]  /*8440*/  SHF.L.U32 R97, R43, 0x10, RZ ;  /* 0x000000102b617819 */ /* 0x000fe400000006ff */
[----:B------:R-:W2:Y:S01]  /*8450*/  LDL.LU R43, [R1+0x1a4] ;  /* 0x0001a400012b7983 */ /* 0x000ea20000300800 */
[----:B------:R-:W-:Y:S01]  /*8460*/  FMUL.FTZ R74, R74, R62 ;  /* 0x0000003e4a4a7220 */ /* 0x000fe20000410000 */
        /* <DEDUP_REMOVED lines=8> */
[----:B------:R-:W-:Y:S01]  /*84f0*/  FFMA.FTZ R78, R4, R42, R2 ;  /* 0x0000002a044e7223 */ /* 0x000fe20000010002 */
[----:B---3--:R-:W-:Y:S02]  /*8500*/  SHF.L.U32 R108, R119, 0x10, RZ ;  /* 0x00000010776c7819 */ /* 0x008fe400000006ff */
[----:B------:R-:W3:Y:S01]  /*8510*/  LDL.LU R119, [R1+0x110] ;  /* 0x0001100001777983 */ /* 0x000ee20000300800 */
[----:B------:R-:W-:-:S06]  /*8520*/  FMUL.FTZ R70, R78, -1.4426950216293334961 ;  /* 0xbfb8aa3b4e467820 */ /* 0x000fcc0000410000 */
[----:B------:R-:W0:Y:S02]  /*8530*/  MUFU.EX2 R70, R70 ;  /* 0x0000004600467308 */ /* 0x000e240000000800 */
[----:B0-----:R-:W-:-:S06]  /*8540*/  FADD.FTZ R70, R70, 1 ;  /* 0x3f80000046467421 */ /* 0x001fcc0000010000 */
[----:B------:R-:W0:Y:S01]  /*8550*/  MUFU.RCP R70, R70 ;  /* 0x0000004600467308 */ /* 0x000e220000001000 */
[----:B------:R-:W-:-:S05]  /*8560*/  SHF.L.U32 R106, R99, 0x10, RZ ;  /* 0x00000010636a7819 */ /* 0x000fca00000006ff */
[----:B------:R-:W-:-:S04]  /*8570*/  FADD.FTZ R106, R106, -UR28 ;  /* 0x8000001c6a6a7e21 */ /* 0x000fc80008010000 */
[----:B------:R-:W-:Y:S01]  /*8580*/  FMUL.FTZ R99, R106, UR16 ;  /* 0x000000106a637c20 */ /* 0x000fe20008410000 */
        /* <DEDUP_REMOVED lines=9> */
[----:B----4-:R-:W-:Y:S01]  /*8620*/  SHF.L.U32 R106, R45, 0x10, RZ ;  /* 0x000000102d6a7819 */ /* 0x010fe200000006ff */
[----:B------:R-:W-:Y:S01]  /*8630*/  FADD.FTZ R108, R108, -UR28 ;  /* 0x8000001c6c6c7e21 */ /* 0x000fe20008010000 */
[----:B--2---:R-:W-:Y:S02]  /*8640*/  SHF.L.U32 R111, R115, 0x10, RZ ;  /* 0x00000010736f7819 */ /* 0x004fe400000006ff */
[----:B------:R-:W2:Y:S01]  /*8650*/  LDL.LU R115, [R1+0x114] ;  /* 0x0001140001737983 */ /* 0x000ea20000300800 */
[----:B0-----:R-:W-:Y:S01]  /*8660*/  FMUL.FTZ R106, R106, R78 ;  /* 0x0000004e6a6a7220 */ /* 0x001fe20000410000 */
[----:B------:R-:W-:Y:S01]  /*8670*/  FADD.FTZ R78, -R78, 1 ;  /* 0x3f8000004e4e7421 */ /* 0x000fe20000010100 */
[----:B------:R-:W-:-:S03]  /*8680*/  FMUL.FTZ R45, R108, UR16 ;  /* 0x000000106c2d7c20 */ /* 0x000fc60008410000 */
[----:B------:R-:W-:-:S04]  /*8690*/  FFMA.FTZ R78, R97, R78, 1 ;  /* 0x3f800000614e7423 */ /* 0x000fc8000001004e */
[----:B------:R-:W-:Y:S01]  /*86a0*/  FMUL.FTZ R78, R106, R78 ;  /* 0x0000004e6a4e7220 */ /* 0x000fe20000410000 */
[----:B------:R-:W-:-:S04]  /*86b0*/  FFMA.FTZ R106, R4, R45, R2 ;  /* 0x0000002d046a7223 */ /* 0x000fc80000010002 */
[----:B------:R-:W-:-:S06]  /*86c0*/  FMUL.FTZ R97, R106, -1.4426950216293334961 ;  /* 0xbfb8aa3b6a617820 */ /* 0x000fcc0000410000 */
[----:B------:R-:W0:Y:S02]  /*86d0*/  MUFU.EX2 R97, R97 ;  /* 0x0000006100617308 */ /* 0x000e240000000800 */
[----:B0-----:R-:W-:-:S06]  /*86e0*/  FADD.FTZ R97, R97, 1 ;  /* 0x3f80000061617421 */ /* 0x001fcc0000010000 */
[----:B------:R-:W0:Y:S01]  /*86f0*/  MUFU.RCP R97, R97 ;  /* 0x0000006100617308 */ /* 0x000e220000001000 */
[----:B------:R-:W-:Y:S01]  /*8700*/  SHF.L.U32 R108, R44, 0x10, RZ ;  /* 0x000000102c6c7819 */ /* 0x000fe200000006ff */
        /* <DEDUP_REMOVED lines=8> */
[----:B------:R-:W0:Y:S01]  /*8790*/  MUFU.EX2 R106, R106 ;  /* 0x0000006a006a7308 */ /* 0x000e220000000800 */
[----:B------:R-:W-:Y:S01]  /*87a0*/  SHF.L.U32 R100, R100, 0x10, RZ ;  /* 0x0000001064647819 */ /* 0x000fe200000006ff */
[----:B0-----:R-:W-:-:S06]  /*87b0*/  FADD.FTZ R106, R106, 1 ;  /* 0x3f8000006a6a7421 */ /* 0x001fcc0000010000 */
[----:B------:R-:W0:Y:S01]  /*87c0*/  MUFU.RCP R106, R106 ;  /* 0x0000006a006a7308 */ /* 0x000e220000001000 */
[----:B------:R-:W-:Y:S01]  /*87d0*/  SHF.L.U32 R111, R43, 0x10, RZ ;  /* 0x000000102b6f7819 */ /* 0x000fe200000006ff */
[----:B------:R-:W-:-:S04]  /*87e0*/  FADD.FTZ R100, R100, -UR28 ;  /* 0x8000001c64647e21 */ /* 0x000fc80008010000 */
[----:B------:R-:W-:Y:S01]  /*87f0*/  FMUL.FTZ R43, R100, UR16 ;  /* 0x00000010642b7c20 */ /* 0x000fe20008410000 */
[----:B0-----:R-:W-:Y:S01]  /*8800*/  FMUL.FTZ R111, R111, R106 ;  /* 0x0000006a6f6f7220 */ /* 0x001fe20000410000 */
[----:B------:R-:W-:-:S04]  /*8810*/  FADD.FTZ R106, -R106, 1 ;  /* 0x3f8000006a6a7421 */ /* 0x000fc80000010100 */
[----:B------:R-:W-:Y:S01]  /*8820*/  FFMA.FTZ R106, R108, R106, 1 ;  /* 0x3f8000006c6a7423 */ /* 0x000fe2000001006a */
[----:B------:R-:W-:-:S03]  /*8830*/  FFMA.FTZ R108, R4, R43, R2 ;  /* 0x0000002b046c7223 */ /* 0x000fc60000010002 */
[----:B------:R-:W-:Y:S01]  /*8840*/  FMUL.FTZ R100, R111, R106 ;  /* 0x0000006a6f647220 */ /* 0x000fe20000410000 */
[----:B------:R-:W-:-:S06]  /*8850*/  FMUL.FTZ R106, R108, -1.4426950216293334961 ;  /* 0xbfb8aa3b6c6a7820 */ /* 0x000fcc0000410000 */
[----:B------:R-:W0:Y:S01]  /*8860*/  MUFU.EX2 R106, R106 ;  /* 0x0000006a006a7308 */ /* 0x000e220000000800 */
[----:B------:R-:W-:Y:S01]  /*8870*/  SHF.L.U32 R101, R101, 0x10, RZ ;  /* 0x0000001065657819 */ /* 0x000fe200000006ff */
[----:B0-----:R-:W-:-:S06]  /*8880*/  FADD.FTZ R106, R106, 1 ;  /* 0x3f8000006a6a7421 */ /* 0x001fcc0000010000 */
[----:B------:R-:W0:Y:S01]  /*8890*/  MUFU.RCP R106, R106 ;  /* 0x0000006a006a7308 */ /* 0x000e220000001000 */
[----:B---3--:R-:W-:Y:S01]  /*88a0*/  SHF.L.U32 R111, R119, 0x10, RZ ;  /* 0x00000010776f7819 */ /* 0x008fe200000006ff */
[----:B------:R-:W-:Y:S01]  /*88b0*/  FADD.FTZ R101, R101, -UR28 ;  /* 0x8000001c65657e21 */ /* 0x000fe20008010000 */
[----:B------:R1:W-:Y:S03]  /*88c0*/  STL [R1+0x128], R42 ;  /* 0x0001282a01007387 */ /* 0x0003e60000100800 */
[----:B-1----:R-:W-:Y:S01]  /*88d0*/  FMUL.FTZ R42, R101, UR16 ;  /* 0x00000010652a7c20 */ /* 0x002fe20008410000 */
[----:B0-----:R-:W-:Y:S01]  /*88e0*/  FMUL.FTZ R111, R111, R106 ;  /* 0x0000006a6f6f7220 */ /* 0x001fe20000410000 */
[----:B------:R-:W-:-:S04]  /*88f0*/  FADD.FTZ R106, -R106, 1 ;  /* 0x3f8000006a6a7421 */ /* 0x000fc80000010100 */
[----:B------:R-:W-:Y:S01]  /*8900*/  FFMA.FTZ R106, R108, R106, 1 ;  /* 0x3f8000006c6a7423 */ /* 0x000fe2000001006a */
[----:B------:R-:W-:-:S03]  /*8910*/  FFMA.FTZ R108, R5, R42, R3 ;  /* 0x0000002a056c7223 */ /* 0x000fc60000010003 */
[----:B------:R-:W-:Y:S01]  /*8920*/  FMUL.FTZ R101, R111, R106 ;  /* 0x0000006a6f657220 */ /* 0x000fe20000410000 */
[----:B------:R-:W-:-:S06]  /*8930*/  FMUL.FTZ R106, R108, -1.4426950216293334961 ;  /* 0xbfb8aa3b6c6a7820 */ /* 0x000fcc0000410000 */
[----:B------:R-:W0:Y:S02]  /*8940*/  MUFU.EX2 R106, R106 ;  /* 0x0000006a006a7308 */ /* 0x000e240000000800 */
[----:B0-----:R-:W-:-:S06]  /*8950*/  FADD.FTZ R106, R106, 1 ;  /* 0x3f8000006a6a7421 */ /* 0x001fcc0000010000 */
[----:B------:R-:W0:Y:S01]  /*8960*/  MUFU.RCP R106, R106 ;  /* 0x0000006a006a7308 */ /* 0x000e220000001000 */
[----:B------:R-:W-:-:S05]  /*8970*/  SHF.L.U32 R102, R102, 0x10, RZ ;  /* 0x0000001066667819 */ /* 0x000fca00000006ff */
[----:B------:R-:W-:Y:S01]  /*8980*/  FADD.FTZ R102, R102, -UR28 ;  /* 0x8000001c66667e21 */ /* 0x000fe20008010000 */
[----:B------:R-:W-:Y:S02]  /*8990*/  SHF.L.U32 R103, R103, 0x10, RZ ;  /* 0x0000001067677819 */ /* 0x000fe400000006ff */
[----:B------:R-:W-:-:S03]  /*89a0*/  SHF.L.U32 R104, R104, 0x10, RZ ;  /* 0x0000001068687819 */ /* 0x000fc600000006ff */
[----:B------:R-:W-:Y:S01]  /*89b0*/  FADD.FTZ R103, R103, -UR28 ;  /* 0x8000001c67677e21 */ /* 0x000fe20008010000 */
[----:B--2---:R-:W-:-:S05]  /*89c0*/  SHF.L.U32 R111, R115, 0x10, RZ ;  /* 0x00000010736f7819 */ /* 0x004fca00000006ff */
        /* <DEDUP_REMOVED lines=9> */
[----:B------:R-:W0:Y:S02]  /*8a60*/  MUFU.RCP R108, R108 ;  /* 0x0000006c006c7308 */ /* 0x000e240000001000 */
[----:B0-----:R-:W-:Y:S01]  /*8a70*/  FMUL.FTZ R115, R104, R108 ;  /* 0x0000006c68737220 */ /* 0x001fe20000410000 */
[----:B------:R-:W-:Y:S01]  /*8a80*/  FADD.FTZ R108, -R108, 1 ;  /* 0x3f8000006c6c7421 */ /* 0x000fe20000010100 */
[----:B------:R-:W-:-:S03]  /*8a90*/  FMUL.FTZ R104, R103, UR16 ;  /* 0x0000001067687c20 */ /* 0x000fc60008410000 */
        /* <DEDUP_REMOVED lines=8> */
[----:B------:R-:W-:Y:S01]  /*8b20*/  SHF.L.U32 R105, R105, 0x10, RZ ;  /* 0x0000001069697819 */ /* 0x000fe200000006ff */
[----:B------:R-:W-:-:S04]  /*8b30*/  FADD.FTZ R92, R92, -UR28 ;  /* 0x8000001c5c5c7e21 */ /* 0x000fc80008010000 */
        /* <DEDUP_REMOVED lines=406> */
[----:B------:R-:W-:-:S04]  /*a4a0*/  FMUL.FTZ R114, R116, UR16 ;  /* 0x0000001074727c20 */ /* 0x000fc80008410000 */
        /* <DEDUP_REMOVED lines=11> */
[----:B------:R-:W-:Y:S01]  /*a560*/  FMUL.FTZ R115, R24, UR16 ;  /* 0x0000001018737c20 */ /* 0x000fe20008410000 */
[----:B------:R-:W-:-:S03]  /*a570*/  FMUL.FTZ R113, R117, R113 ;  /* 0x0000007175717220 */ /* 0x000fc60000410000 */
[----:B------:R-:W-:Y:S01]  /*a580*/  FFMA.FTZ R117, R4, R115, R2 ;  /* 0x0000007304757223 */ /* 0x000fe20000010002 */
[----:B------:R-:W-:-:S03]  /*a590*/  FMUL.FTZ R24, R118, R116 ;  /* 0x0000007476187220 */ /* 0x000fc60000410000 */
        /* <DEDUP_REMOVED lines=23> */
[----:B------:R-:W-:Y:S01]  /*a710*/  FFMA.FTZ R120, R4, R118, R2 ;  /* 0x0000007604787223 */ /* 0x000fe20000010002 */
[----:B------:R-:W-:Y:S01]  /*a720*/  FMUL.FTZ R27, R122, R119 ;  /* 0x000000777a1b7220 */ /* 0x000fe20000410000 */
[----:B------:R-:W-:Y:S02]  /*a730*/  SHF.L.U32 R28, R28, 0x10, RZ ;  /* 0x000000101c1c7819 */ /* 0x000fe400000006ff */
[----:B------:R-:W-:Y:S01]  /*a740*/  SHF.L.U32 R29, R29, 0x10, RZ ;  /* 0x000000101d1d7819 */ /* 0x000fe200000006ff */
[----:B------:R-:W-:Y:S01]  /*a750*/  FMUL.FTZ R119, R120, -1.4426950216293334961 ;  /* 0xbfb8aa3b78777820 */ /* 0x000fe20000410000 */
[----:B------:R-:W-:Y:S01]  /*a760*/  FMUL.FTZ R116, R121, R116 ;  /* 0x0000007479747220 */ /* 0x000fe20000410000 */
[----:B------:R-:W-:Y:S02]  /*a770*/  SHF.L.U32 R0, R0, 0x10, RZ ;  /* 0x0000001000007819 */ /* 0x000fe400000006ff */
[----:B------:R-:W-:Y:S02]  /*a780*/  SHF.L.U32 R30, R30, 0x10, RZ ;  /* 0x000000101e1e7819 */ /* 0x000fe400000006ff */
[----:B------:R-:W-:Y:S01]  /*a790*/  SHF.L.U32 R6, R6, 0x10, RZ ;  /* 0x0000001006067819 */ /* 0x000fe200000006ff */
[----:B------:R-:W0:Y:S01]  /*a7a0*/  MUFU.EX2 R119, R119 ;  /* 0x0000007700777308 */ /* 0x000e220000000800 */
[----:B------:R-:W-:-:S02]  /*a7b0*/  SHF.L.U32 R7, R7, 0x10, RZ ;  /* 0x0000001007077819 */ /* 0x000fc400000006ff */
[----:B------:R-:W-:Y:S02]  /*a7c0*/  SHF.L.U32 R9, R9, 0x10, RZ ;  /* 0x0000001009097819 */ /* 0x000fe400000006ff */
[----:B------:R-:W-:Y:S02]  /*a7d0*/  SHF.L.U32 R21, R21, 0x10, RZ ;  /* 0x0000001015157819 */ /* 0x000fe400000006ff */
[----:B------:R-:W-:Y:S02]  /*a7e0*/  SHF.L.U32 R11, R11, 0x10, RZ ;  /* 0x000000100b0b7819 */ /* 0x000fe400000006ff */
[----:B------:R-:W-:Y:S02]  /*a7f0*/  SHF.L.U32 R14, R14, 0x10, RZ ;  /* 0x000000100e0e7819 */ /* 0x000fe400000006ff */
[----:B------:R-:W-:Y:S02]  /*a800*/  SHF.L.U32 R32, R32, 0x10, RZ ;  /* 0x0000001020207819 */ /* 0x000fe400000006ff */
[----:B------:R-:W-:-:S02]  /*a810*/  SHF.L.U32 R33, R33, 0x10, RZ ;  /* 0x0000001021217819 */ /* 0x000fc400000006ff */
[----:B------:R-:W-:Y:S02]  /*a820*/  SHF.L.U32 R16, R16, 0x10, RZ ;  /* 0x0000001010107819 */ /* 0x000fe400000006ff */
[----:B------:R-:W-:Y:S01]  /*a830*/  SHF.L.U32 R17, R17, 0x10, RZ ;  /* 0x0000001011117819 */ /* 0x000fe200000006ff */
[----:B0-----:R-:W-:Y:S01]  /*a840*/  FADD.FTZ R119, R119, 1 ;  /* 0x3f80000077777421 */ /* 0x001fe20000010000 */
[----:B------:R-:W-:Y:S02]  /*a850*/  SHF.L.U32 R35, R35, 0x10, RZ ;  /* 0x0000001023237819 */ /* 0x000fe400000006ff */
[----:B------:R-:W-:Y:S02]  /*a860*/  SHF.L.U32 R36, R36, 0x10, RZ ;  /* 0x0000001024247819 */ /* 0x000fe400000006ff */
[----:B------:R-:W-:Y:S01]  /*a870*/  SHF.L.U32 R34, R34, 0x10, RZ ;  /* 0x0000001022227819 */ /* 0x000fe200000006ff */
[----:B------:R-:W0:Y:S01]  /*a880*/  MUFU.RCP R119, R119 ;  /* 0x0000007700777308 */ /* 0x000e220000001000 */
[----:B------:R-:W-:Y:S01]  /*a890*/  FADD.FTZ R28, R28, -UR28 ;  /* 0x8000001c1c1c7e21 */ /* 0x000fe20008010000 */
[----:B------:R-:W-:-:S02]  /*a8a0*/  SHF.L.U32 R37, R37, 0x10, RZ ;  /* 0x0000001025257819 */ /* 0x000fc400000006ff */
[----:B------:R-:W-:Y:S02]  /*a8b0*/  SHF.L.U32 R41, R41, 0x10, RZ ;  /* 0x0000001029297819 */ /* 0x000fe400000006ff */
[----:B------:R-:W-:Y:S02]  /*a8c0*/  SHF.L.U32 R20, R20, 0x10, RZ ;  /* 0x0000001014147819 */ /* 0x000fe400000006ff */
[----:B------:R-:W-:Y:S02]  /*a8d0*/  SHF.L.U32 R31, R31, 0x10, RZ ;  /* 0x000000101f1f7819 */ /* 0x000fe400000006ff */
[----:B------:R-:W-:Y:S02]  /*a8e0*/  SHF.L.U32 R49, R49, 0x10, RZ ;  /* 0x0000001031317819 */ /* 0x000fe400000006ff */
[----:B------:R-:W-:Y:S02]  /*a8f0*/  SHF.L.U32 R53, R53, 0x10, RZ ;  /* 0x0000001035357819 */ /* 0x000fe400000006ff */
[----:B------:R-:W-:-:S02]  /*a900*/  SHF.L.U32 R23, R23, 0x10, RZ ;  /* 0x0000001017177819 */ /* 0x000fc400000006ff */
[----:B------:R-:W-:Y:S01]  /*a910*/  SHF.L.U32 R54, R54, 0x10, RZ ;  /* 0x0000001036367819 */ /* 0x000fe200000006ff */
[----:B0-----:R-:W-:Y:S01]  /*a920*/  FMUL.FTZ R121, R29, R119 ;  /* 0x000000771d797220 */ /* 0x001fe20000410000 */
[----:B------:R-:W-:Y:S01]  /*a930*/  FADD.FTZ R119, -R119, 1 ;  /* 0x3f80000077777421 */ /* 0x000fe20000010100 */
[----:B------:R-:W-:Y:S01]  /*a940*/  FMUL.FTZ R29, R28, UR16 ;  /* 0x000000101c1d7c20 */ /* 0x000fe20008410000 */
[----:B------:R-:W-:Y:S01]  /*a950*/  SHF.L.U32 R26, R26, 0x10, RZ ;  /* 0x000000101a1a7819 */ /* 0x000fe200000006ff */
[----:B------:R0:W-:Y:S01]  /*a960*/  STL [R1+0x1c4], R66 ;  /* 0x0001c44201007387 */ /* 0x0001e20000100800 */
[----:B------:R-:W-:Y:S01]  /*a970*/  FFMA.FTZ R119, R120, R119, 1 ;  /* 0x3f80000078777423 */ /* 0x000fe20000010077 */
[----:B------:R-:W-:Y:S02]  /*a980*/  FFMA.FTZ R120, R5, R29, R3 ;  /* 0x0000001d05787223 */ /* 0x000fe40000010003 */
[----:B------:R1:W-:Y:S01]  /*a990*/  STL [R1+0x1c0], R74 ;  /* 0x0001c04a01007387 */ /* 0x0003e20000100800 */
[----:B------:R-:W-:Y:S01]  /*a9a0*/  FMUL.FTZ R28, R121, R119 ;  /* 0x00000077791c7220 */ /* 0x000fe20000410000 */
[----:B------:R-:W-:Y:S01]  /*a9b0*/  FMUL.FTZ R119, R120, -1.4426950216293334961 ;  /* 0xbfb8aa3b78777820 */ /* 0x000fe20000410000 */
[----:B------:R-:W-:Y:S01]  /*a9c0*/  FADD.FTZ R0, R0, -UR28 ;  /* 0x8000001c00007e21 */ /* 0x000fe20008010000 */
[----:B------:R-:W-:Y:S01]  /*a9d0*/  FADD.FTZ R6, R6, -UR28 ;  /* 0x8000001c06067e21 */ /* 0x000fe20008010000 */
[----:B------:R-:W-:Y:S01]  /*a9e0*/  FADD.FTZ R9, R9, -UR28 ;  /* 0x8000001c09097e21 */ /* 0x000fe20008010000 */
[----:B------:R-:W-:Y:S01]  /*a9f0*/  FADD.FTZ R11, R11, -UR28 ;  /* 0x8000001c0b0b7e21 */ /* 0x000fe20008010000 */
[----:B------:R-:W-:Y:S01]  /*aa00*/  FADD.FTZ R32, R32, -UR28 ;  /* 0x8000001c20207e21 */ /* 0x000fe20008010000 */
[----:B------:R-:W2:Y:S01]  /*aa10*/  MUFU.EX2 R119, R119 ;  /* 0x0000007700777308 */ /* 0x000ea20000000800 */
[----:B------:R-:W-:Y:S01]  /*aa20*/  FADD.FTZ R16, R16, -UR28 ;  /* 0x8000001c10107e21 */ /* 0x000fe20008010000 */
[----:B------:R-:W-:Y:S01]  /*aa30*/  FADD.FTZ R35, R35, -UR28 ;  /* 0x8000001c23237e21 */ /* 0x000fe20008010000 */
[----:B------:R-:W-:Y:S01]  /*aa40*/  FADD.FTZ R34, R34, -UR28 ;  /* 0x8000001c22227e21 */ /* 0x000fe20008010000 */
[----:B------:R-:W-:Y:S01]  /*aa50*/  FADD.FTZ R41, R41, -UR28 ;  /* 0x8000001c29297e21 */ /* 0x000fe20008010000 */
[----:B------:R-:W-:Y:S01]  /*aa60*/  FADD.FTZ R31, R31, -UR28 ;  /* 0x8000001c1f1f7e21 */ /* 0x000fe20008010000 */
[----:B------:R-:W-:Y:S01]  /*aa70*/  FADD.FTZ R53, R53, -UR28 ;  /* 0x8000001c35357e21 */ /* 0x000fe20008010000 */
[----:B------:R-:W-:Y:S01]  /*aa80*/  FADD.FTZ R26, R26, -UR28 ;  /* 0x8000001c1a1a7e21 */ /* 0x000fe20008010000 */
[----:B0-----:R-:W3:Y:S04]  /*aa90*/  LDL.LU R66, [R1+0x144] ;  /* 0x0001440001427983 */ /* 0x001ee80000300800 */
[----:B-1----:R-:W4:Y:S04]  /*aaa0*/  LDL.LU R74, [R1+0x138] ;  /* 0x00013800014a7983 */ /* 0x002f280000300800 */
[----:B------:R-:W4:Y:S01]  /*aab0*/  LDL.LU R122, [R1+0x148] ;  /* 0x00014800017a7983 */ /* 0x000f220000300800 */
[----:B--2---:R-:W-:-:S06]  /*aac0*/  FADD.FTZ R119, R119, 1 ;  /* 0x3f80000077777421 */ /* 0x004fcc0000010000 */
        /* <DEDUP_REMOVED lines=81> */
[----:B------:R-:W-:Y:S01]  /*afe0*/  FMUL.FTZ R41, R41, UR16 ;  /* 0x0000001029297c20 */ /* 0x000fe20008410000 */
        /* <DEDUP_REMOVED lines=39> */
[----:B------:R-:W-:Y:S01]  /*b260*/  SHF.L.U32 R121, R124, 0x10, RZ ;  /* 0x000000107c797819 */ /* 0x000fe200000006ff */
[----:B------:R1:W-:Y:S04]  /*b270*/  STL [R1+0x1c8], R70 ;  /* 0x0001c84601007387 */ /* 0x0003e80000100800 */
[----:B------:R-:W2:Y:S04]  /*b280*/  LDL.LU R124, [R1+0x13c] ;  /* 0x00013c00017c7983 */ /* 0x000ea80000300800 */
[----:B------:R3:W-:Y:S04]  /*b290*/  STL [R1+0x1bc], R62 ;  /* 0x0001bc3e01007387 */ /* 0x0007e80000100800 */
[----:B-1----:R-:W2:Y:S01]  /*b2a0*/  LDL.LU R70, [R1+0x150] ;  /* 0x0001500001467983 */ /* 0x002ea20000300800 */
[----:B0-----:R-:W-:Y:S01]  /*b2b0*/  FMUL.FTZ R121, R121, R120 ;  /* 0x0000007879797220 */ /* 0x001fe20000410000 */
[----:B------:R-:W-:-:S02]  /*b2c0*/  FADD.FTZ R120, -R120, 1 ;  /* 0x3f80000078787421 */ /* 0x000fc40000010100 */
[----:B---3--:R-:W3:Y:S02]  /*b2d0*/  LDL.LU R62, [R1+0x130] ;  /* 0x00013000013e7983 */ /* 0x008ee40000300800 */
[----:B------:R-:W-:Y:S02]  /*b2e0*/  FFMA.FTZ R54, R54, R120, 1 ;  /* 0x3f80000036367423 */ /* 0x000fe40000010078 */
[----:B------:R-:W4:Y:S02]  /*b2f0*/  LDL.LU R120, [R1+0x154] ;  /* 0x0001540001787983 */ /* 0x000f240000300800 */
[----:B------:R-:W-:Y:S01]  /*b300*/  FMUL.FTZ R54, R121, R54 ;  /* 0x0000003679367220 */ /* 0x000fe20000410000 */
[----:B----4-:R-:W-:Y:S01]  /*b310*/  FADD.FTZ R121, R120, R58 ;  /* 0x0000003a78797221 */ /* 0x010fe20000010000 */
[CC--:B------:R-:W-:Y:S01]  /*b320*/  FFMA.FTZ R120, R123.reuse, R58.reuse, R125 ;  /* 0x0000003a7b787223 */ /* 0x0c0fe2000001007d */
[----:B------:R-:W-:Y:S02]  /*b330*/  FMUL.FTZ R125, R4, R58 ;  /* 0x0000003a047d7220 */ /* 0x000fe40000410000 */
[----:B------:R-:W4:Y:S02]  /*b340*/  LDL.LU R58, [R1+0x14c] ;  /* 0x00014c00013a7983 */ /* 0x000f240000300800 */
[----:B------:R-:W-:-:S02]  /*b350*/  FFMA.FTZ R123, R123, R125, R66 ;  /* 0x0000007d7b7b7223 */ /* 0x000fc40000010042 */
[----:B------:R-:W4:Y:S02]  /*b360*/  LDL.LU R66, [R1+0x1c4] ;  /* 0x0001c40001427983 */ /* 0x000f240000300800 */
[----:B----4-:R-:W-:Y:S01]  /*b370*/  FADD.FTZ R58, R58, R66 ;  /* 0x000000423a3a7221 */ /* 0x010fe20000010000 */
[-C--:B------:R-:W-:Y:S01]  /*b380*/  FFMA.FTZ R122, R74, R66.reuse, R122 ;  /* 0x000000424a7a7223 */ /* 0x080fe2000001007a */
[----:B------:R-:W-:-:S04]  /*b390*/  FMUL.FTZ R66, R5, R66 ;  /* 0x0000004205427220 */ /* 0x000fc80000410000 */
[----:B------:R-:W-:Y:S02]  /*b3a0*/  FFMA.FTZ R123, R74, R66, R123 ;  /* 0x000000424a7b7223 */ /* 0x000fe4000001007b */
[----:B------:R-:W4:Y:S01]  /*b3b0*/  LDL.LU R74, [R1+0x1c0] ;  /* 0x0001c000014a7983 */ /* 0x000f220000300800 */
[----:B--2---:R-:W-:-:S03]  /*b3c0*/  FADD.FTZ R124, R124, R70 ;  /* 0x000000467c7c7221 */ /* 0x004fc60000010000 */
[----:B------:R-:W2:Y:S01]  /*b3d0*/  LDL.LU R70, [R1+0x1c8] ;  /* 0x0001c80001467983 */ /* 0x000ea20000300800 */
[----:B------:R-:W-:-:S03]  /*b3e0*/  FADD.FTZ R124, R124, R125 ;  /* 0x0000007d7c7c7221 */ /* 0x000fc60000010000 */
[----:B------:R-:W2:Y:S01]  /*b3f0*/  LDL.LU R125, [R1+0x128] ;  /* 0x00012800017d7983 */ /* 0x000ea20000300800 */
[----:B------:R-:W-:-:S03]  /*b400*/  FADD.FTZ R124, R66, R124 ;  /* 0x0000007c427c7221 */ /* 0x000fc60000010000 */
[----:B------:R-:W2:Y:S01]  /*b410*/  LDL.LU R66, [R1+0x12c] ;  /* 0x00012c0001427983 */ /* 0x000ea20000300800 */
[----:B----4-:R-:W-:Y:S01]  /*b420*/  FADD.FTZ R121, R121, R74 ;  /* 0x0000004a79797221 */ /* 0x010fe20000010000 */
[-C--:B---3--:R-:W-:Y:S01]  /*b430*/  FFMA.FTZ R120, R62, R74.reuse, R120 ;  /* 0x0000004a3e787223 */ /* 0x088fe20000010078 */
[----:B------:R-:W-:-:S04]  /*b440*/  FMUL.FTZ R74, R4, R74 ;  /* 0x0000004a044a7220 */ /* 0x000fc80000410000 */
[----:B------:R-:W-:Y:S02]  /*b450*/  FFMA.FTZ R123, R62, R74, R123 ;  /* 0x0000004a3e7b7223 */ /* 0x000fe4000001007b */
[----:B------:R-:W3:Y:S01]  /*b460*/  LDL.LU R62, [R1+0x1bc] ;  /* 0x0001bc00013e7983 */ /* 0x000ee20000300800 */
[----:B------:R-:W-:Y:S01]  /*b470*/  FADD.FTZ R124, R124, R74 ;  /* 0x0000004a7c7c7221 */ /* 0x000fe20000010000 */
[----:B--2---:R-:W-:Y:S01]  /*b480*/  FFMA.FTZ R120, R125, R70, R120 ;  /* 0x000000467d787223 */ /* 0x004fe20000010078 */
[----:B------:R-:W-:-:S03]  /*b490*/  FADD.FTZ R121, R121, R70 ;  /* 0x0000004679797221 */ /* 0x000fc60000010000 */
[----:B------:R-:W-:Y:S01]  /*b4a0*/  FFMA.FTZ R120, R45, R97, R120 ;  /* 0x000000612d787223 */ /* 0x000fe20000010078 */
[----:B---3--:R-:W-:Y:S01]  /*b4b0*/  FADD.FTZ R58, R58, R62 ;  /* 0x0000003e3a3a7221 */ /* 0x008fe20000010000 */
[-C--:B------:R-:W-:Y:S01]  /*b4c0*/  FFMA.FTZ R122, R66, R62.reuse, R122 ;  /* 0x0000003e427a7223 */ /* 0x080fe2000001007a */
[----:B------:R-:W-:-:S04]  /*b4d0*/  FMUL.FTZ R62, R5, R62 ;  /* 0x0000003e053e7220 */ /* 0x000fc80000410000 */
[----:B------:R-:W-:Y:S01]  /*b4e0*/  FFMA.FTZ R123, R66, R62, R123 ;  /* 0x0000003e427b7223 */ /* 0x000fe2000001007b */
[----:B------:R-:W-:Y:S01]  /*b4f0*/  FMUL.FTZ R66, R4, R70 ;  /* 0x0000004604427220 */ /* 0x000fe20000410000 */
[----:B------:R-:W-:Y:S01]  /*b500*/  FADD.FTZ R124, R62, R124 ;  /* 0x0000007c3e7c7221 */ /* 0x000fe20000010000 */
[----:B------:R-:W-:Y:S02]  /*b510*/  FMUL.FTZ R62, R5, R78 ;  /* 0x0000004e053e7220 */ /* 0x000fe40000410000 */
[----:B------:R-:W-:Y:S01]  /*b520*/  FFMA.FTZ R123, R125, R66, R123 ;  /* 0x000000427d7b7223 */ /* 0x000fe2000001007b */
[----:B------:R-:W-:Y:S01]  /*b530*/  FADD.FTZ R124, R124, R66 ;  /* 0x000000427c7c7221 */ /* 0x000fe20000010000 */
[----:B------:R-:W-:Y:S02]  /*b540*/  FMUL.FTZ R66, R4, R97 ;  /* 0x0000006104427220 */ /* 0x000fe40000410000 */
[----:B------:R-:W-:Y:S01]  /*b550*/  FFMA.FTZ R123, R99, R62, R123 ;  /* 0x0000003e637b7223 */ /* 0x000fe2000001007b */
[----:B------:R-:W-:Y:S01]  /*b560*/  FADD.FTZ R125, R62, R124 ;  /* 0x0000007c3e7d7221 */ /* 0x000fe20000010000 */
[----:B------:R-:W-:-:S02]  /*b570*/  FMUL.FTZ R62, R5, R100 ;  /* 0x00000064053e7220 */ /* 0x000fc40000410000 */
[----:B------:R-:W-:Y:S01]  /*b580*/  FFMA.FTZ R123, R45, R66, R123 ;  /* 0x000000422d7b7223 */ /* 0x000fe2000001007b */
[----:B------:R-:W-:Y:S01]  /*b590*/  FADD.FTZ R58, R58, R78 ;  /* 0x0000004e3a3a7221 */ /* 0x000fe20000010000 */
[----:B------:R-:W-:Y:S01]  /*b5a0*/  FADD.FTZ R125, R125, R66 ;  /* 0x000000427d7d7221 */ /* 0x000fe20000010000 */
[----:B------:R-:W-:Y:S01]  /*b5b0*/  FFMA.FTZ R122, R99, R78, R122 ;  /* 0x0000004e637a7223 */ /* 0x000fe2000001007a */
[----:B------:R-:W-:Y:S01]  /*b5c0*/  FFMA.FTZ R123, R44, R62, R123 ;  /* 0x0000003e2c7b7223 */ /* 0x000fe2000001007b */
[-C--:B------:R-:W-:Y:S01]  /*b5d0*/  FMUL.FTZ R66, R4, R101.reuse ;  /* 0x0000006504427220 */ /* 0x080fe20000410000 */
[----:B------:R-:W-:Y:S01]  /*b5e0*/  FADD.FTZ R70, R121, R97 ;  /* 0x0000006179467221 */ /* 0x000fe20000010000 */
[----:B------:R-:W-:Y:S01]  /*b5f0*/  FADD.FTZ R121, R58, R100 ;  /* 0x000000643a797221 */ /* 0x000fe20000010000 */
[----:B------:R-:W-:Y:S01]  /*b600*/  FFMA.FTZ R97, R44, R100, R122 ;  /* 0x000000642c617223 */ /* 0x000fe2000001007a */
[----:B------:R-:W-:Y:S01]  /*b610*/  FFMA.FTZ R123, R43, R66, R123 ;  /* 0x000000422b7b7223 */ /* 0x000fe2000001007b */
[-C--:B------:R-:W-:Y:S01]  /*b620*/  FMUL.FTZ R58, R5, R102.reuse ;  /* 0x00000066053a7220 */ /* 0x080fe20000410000 */
[----:B------:R-:W-:Y:S01]  /*b630*/  FADD.FTZ R62, R62, R125 ;  /* 0x0000007d3e3e7221 */ /* 0x000fe20000010000 */
[----:B------:R-:W-:Y:S01]  /*b640*/  FFMA.FTZ R125, R43, R101, R120 ;  /* 0x000000652b7d7223 */ /* 0x000fe20000010078 */
[C---:B------:R-:W-:Y:S01]  /*b650*/  FFMA.FTZ R97, R42.reuse, R102, R97 ;  /* 0x000000662a617223 */ /* 0x040fe20000010061 */
[----:B------:R-:W-:Y:S01]  /*b660*/  FFMA.FTZ R123, R42, R58, R123 ;  /* 0x0000003a2a7b7223 */ /* 0x000fe2000001007b */
[----:B------:R0:W5:Y:S04]  /*b670*/  LDL.LU R99, [R1+0x1b8] ;  /* 0x0001b80001637983 */ /* 0x0001680000300800 */
[----:B------:R0:W5:Y:S04]  /*b680*/  LDL.LU R45, [R1+0x1b4] ;  /* 0x0001b400012d7983 */ /* 0x0001680000300800 */
[----:B------:R0:W5:Y:S04]  /*b690*/  LDL.LU R44, [R1+0x1b0] ;  /* 0x0001b000012c7983 */ /* 0x0001680000300800 */
[----:B------:R0:W5:Y:S04]  /*b6a0*/  LDL.LU R43, [R1+0x1ac] ;  /* 0x0001ac00012b7983 */ /* 0x0001680000300800 */
[----:B------:R0:W5:Y:S01]  /*b6b0*/  LDL.LU R42, [R1+0x1a8] ;  /* 0x0001a800012a7983 */ /* 0x0001620000300800 */
[----:B------:R-:W-:Y:S01]  /*b6c0*/  FADD.FTZ R70, R70, R101 ;  /* 0x0000006546467221 */ /* 0x000fe20000010000 */
[----:B------:R-:W-:Y:S01]  /*b6d0*/  FADD.FTZ R101, R62, R66 ;  /* 0x000000423e657221 */ /* 0x000fe20000010000 */
[----:B------:R-:W-:-:S03]  /*b6e0*/  FMUL.FTZ R62, R4, R103 ;  /* 0x00000067043e7220 */ /* 0x000fc60000410000 */
[----:B------:R-:W-:Y:S01]  /*b6f0*/  FADD.FTZ R101, R58, R101 ;  /* 0x000000653a657221 */ /* 0x000fe20000010000 */
[C---:B------:R-:W-:Y:S01]  /*b700*/  FFMA.FTZ R58, R106.reuse, R103, R125 ;  /* 0x000000676a3a7223 */ /* 0x040fe2000001007d */
[----:B------:R-:W-:Y:S01]  /*b710*/  FFMA.FTZ R106, R106, R62, R123 ;  /* 0x0000003e6a6a7223 */ /* 0x000fe2000001007b */
[----:B------:R-:W-:Y:S01]  /*b720*/  FMUL.FTZ R123, R5, R92 ;  /* 0x0000005c057b7220 */ /* 0x000fe20000410000 */
[----:B------:R-:W-:Y:S01]  /*b730*/  FADD.FTZ R62, R101, R62 ;  /* 0x0000003e653e7221 */ /* 0x000fe20000010000 */
[----:B------:R-:W-:Y:S02]  /*b740*/  FMUL.FTZ R101, R4, R93 ;  /* 0x0000005d04657220 */ /* 0x000fe40000410000 */
[----:B------:R-:W-:Y:S01]  /*b750*/  FFMA.FTZ R106, R104, R123, R106 ;  /* 0x0000007b686a7223 */ /* 0x000fe2000001006a */
[----:B------:R-:W-:Y:S01]  /*b760*/  FADD.FTZ R70, R70, R103 ;  /* 0x0000006746467221 */ /* 0x000fe20000010000 */
[----:B------:R-:W-:Y:S01]  /*b770*/  FADD.FTZ R62, R123, R62 ;  /* 0x0000003e7b3e7221 */ /* 0x000fe20000010000 */
[----:B------:R-:W-:Y:S01]  /*b780*/  FMUL.FTZ R103, R5, R91 ;  /* 0x0000005b05677220 */ /* 0x000fe20000410000 */
[C---:B------:R-:W-:Y:S01]  /*b790*/  FFMA.FTZ R106, R105.reuse, R101, R106 ;  /* 0x00000065696a7223 */ /* 0x040fe2000001006a */
[----:B------:R-:W-:Y:S01]  /*b7a0*/  FFMA.FTZ R58, R105, R93, R58 ;  /* 0x0000005d693a7223 */ /* 0x000fe2000001003a */
[----:B------:R-:W-:Y:S01]  /*b7b0*/  FADD.FTZ R62, R62, R101 ;  /* 0x000000653e3e7221 */ /* 0x000fe20000010000 */
[----:B------:R-:W-:Y:S01]  /*b7c0*/  FMUL.FTZ R101, R4, R89 ;  /* 0x0000005904657220 */ /* 0x000fe20000410000 */
[----:B------:R-:W-:Y:S01]  /*b7d0*/  FFMA.FTZ R106, R94, R103, R106 ;  /* 0x000000675e6a7223 */ /* 0x000fe2000001006a */
[----:B------:R-:W-:Y:S01]  /*b7e0*/  FADD.FTZ R70, R70, R93 ;  /* 0x0000005d46467221 */ /* 0x000fe20000010000 */
[----:B------:R-:W-:Y:S01]  /*b7f0*/  FFMA.FTZ R93, R95, R89, R58 ;  /* 0x000000595f5d7223 */ /* 0x000fe2000001003a */
[----:B------:R-:W-:Y:S01]  /*b800*/  FADD.FTZ R62, R103, R62 ;  /* 0x0000003e673e7221 */ /* 0x000fe20000010000 */
[----:B------:R-:W-:Y:S01]  /*b810*/  FFMA.FTZ R106, R95, R101, R106 ;  /* 0x000000655f6a7223 */ /* 0x000fe2000001006a */
[----:B------:R-:W-:Y:S01]  /*b820*/  FMUL.FTZ R95, R5, R84 ;  /* 0x00000054055f7220 */ /* 0x000fe20000410000 */
[----:B------:R-:W-:Y:S01]  /*b830*/  FADD.FTZ R70, R70, R89 ;  /* 0x0000005946467221 */ /* 0x000fe20000010000 */
[----:B------:R-:W-:Y:S01]  /*b840*/  FADD.FTZ R62, R62, R101 ;  /* 0x000000653e3e7221 */ /* 0x000fe20000010000 */
[----:B------:R-:W-:Y:S01]  /*b850*/  FMUL.FTZ R66, R4, R85 ;  /* 0x0000005504427220 */ /* 0x000fe20000410000 */
[----:B------:R-:W-:Y:S01]  /*b860*/  FFMA.FTZ R89, R90, R95, R106 ;  /* 0x0000005f5a597223 */ /* 0x000fe2000001006a */
[C---:B------:R-:W-:Y:S01]  /*b870*/  FFMA.FTZ R58, R88.reuse, R85, R93 ;  /* 0x00000055583a7223 */ /* 0x040fe2000001005d */
[----:B------:R-:W-:Y:S01]  /*b880*/  FADD.FTZ R62, R95, R62 ;  /* 0x0000003e5f3e7221 */ /* 0x000fe20000010000 */
        /* <DEDUP_REMOVED lines=8> */
[----:B------:R-:W-:Y:S01]  /*b910*/  FMUL.FTZ R85, R4, R81 ;  /* 0x0000005104557220 */ /* 0x000fe20000410000 */
[----:B------:R-:W-:Y:S01]  /*b920*/  FFMA.FTZ R97, R94, R91, R97 ;  /* 0x0000005b5e617223 */ /* 0x000fe20000010061 */
[----:B------:R-:W-:Y:S01]  /*b930*/  FADD.FTZ R62, R89, R62 ;  /* 0x0000003e593e7221 */ /* 0x000fe20000010000 */
[----:B------:R-:W-:Y:S01]  /*b940*/  FADD.FTZ R91, R92, R91 ;  /* 0x0000005b5c5b7221 */ /* 0x000fe20000010000 */
[C---:B------:R-:W-:Y:S01]  /*b950*/  FFMA.FTZ R58, R87.reuse, R81, R58 ;  /* 0x00000051573a7223 */ /* 0x040fe2000001003a */
[----:B------:R-:W-:Y:S01]  /*b960*/  FFMA.FTZ R88, R87, R85, R88 ;  /* 0x0000005557587223 */ /* 0x000fe20000010058 */
[----:B------:R-:W-:Y:S01]  /*b970*/  FMUL.FTZ R87, R5, R25 ;  /* 0x0000001905577220 */ /* 0x000fe20000410000 */
[----:B------:R-:W-:Y:S01]  /*b980*/  FFMA.FTZ R97, R90, R84, R97 ;  /* 0x000000545a617223 */ /* 0x000fe20000010061 */
        /* <DEDUP_REMOVED lines=14> */
[----:B------:R-:W-:Y:S01]  /*ba70*/  FADD.FTZ R81, R81, R38 ;  /* 0x0000002651517221 */ /* 0x000fe20000010000 */
[C---:B------:R-:W-:Y:S01]  /*ba80*/  FFMA.FTZ R83, R39.reuse, R58, R83 ;  /* 0x0000003a27537223 */ /* 0x040fe20000010053 */
[----:B------:R-:W-:Y:S01]  /*ba90*/  FMUL.FTZ R38, R4, R46 ;  /* 0x0000002e04267220 */ /* 0x000fe20000410000 */
[----:B------:R-:W-:Y:S01]  /*baa0*/  FADD.FTZ R89, R58, R89 ;  /* 0x000000593a597221 */ /* 0x000fe20000010000 */
[----:B------:R-:W-:Y:S01]  /*bab0*/  FFMA.FTZ R62, R39, R18, R62 ;  /* 0x00000012273e7223 */ /* 0x000fe2000001003e */
[----:B------:R-:W-:Y:S01]  /*bac0*/  FADD.FTZ R25, R25, R18 ;  /* 0x0000001219197221 */ /* 0x000fe20000010000 */
[----:B------:R-:W-:Y:S01]  /*bad0*/  FFMA.FTZ R83, R40, R38, R83 ;  /* 0x0000002628537223 */ /* 0x000fe20000010053 */
[----:B------:R-:W-:Y:S01]  /*bae0*/  FMUL.FTZ R18, R5, R12 ;  /* 0x0000000c05127220 */ /* 0x000fe20000410000 */
[----:B------:R-:W-:Y:S01]  /*baf0*/  FADD.FTZ R89, R89, R38 ;  /* 0x0000002659597221 */ /* 0x000fe20000010000 */
[----:B------:R-:W-:-:S02]  /*bb00*/  FMUL.FTZ R38, R4, R50 ;  /* 0x0000003204267220 */ /* 0x000fc40000410000 */
[----:B------:R-:W-:Y:S01]  /*bb10*/  FFMA.FTZ R83, R47, R18, R83 ;  /* 0x000000122f537223 */ /* 0x000fe20000010053 */
[----:B------:R-:W-:Y:S01]  /*bb20*/  FADD.FTZ R89, R18, R89 ;  /* 0x0000005912597221 */ /* 0x000fe20000010000 */
[----:B------:R-:W-:Y:S01]  /*bb30*/  FFMA.FTZ R85, R40, R46, R85 ;  /* 0x0000002e28557223 */ /* 0x000fe20000010055 */
[----:B------:R-:W-:Y:S01]  /*bb40*/  FMUL.FTZ R18, R5, R52 ;  /* 0x0000003405127220 */ /* 0x000fe20000410000 */
[C---:B------:R-:W-:Y:S01]  /*bb50*/  FFMA.FTZ R83, R48.reuse, R38, R83 ;  /* 0x0000002630537223 */ /* 0x040fe20000010053 */
[----:B------:R-:W-:Y:S01]  /*bb60*/  FFMA.FTZ R62, R47, R12, R62 ;  /* 0x0000000c2f3e7223 */ /* 0x000fe2000001003e */
[----:B------:R-:W-:Y:S01]  /*bb70*/  FADD.FTZ R25, R25, R12 ;  /* 0x0000000c19197221 */ /* 0x000fe20000010000 */
[----:B------:R-:W-:Y:S01]  /*bb80*/  FADD.FTZ R89, R89, R38 ;  /* 0x0000002659597221 */ /* 0x000fe20000010000 */
[----:B------:R-:W-:Y:S01]  /*bb90*/  FFMA.FTZ R12, R48, R50, R85 ;  /* 0x00000032300c7223 */ /* 0x000fe20000010055 */
[C---:B------:R-:W-:Y:S01]  /*bba0*/  FFMA.FTZ R38, R51.reuse, R18, R83 ;  /* 0x0000001233267223 */ /* 0x040fe20000010053 */
[----:B------:R-:W-:Y:S01]  /*bbb0*/  FMUL.FTZ R39, R4, R56 ;  /* 0x0000003804277220 */ /* 0x000fe20000410000 */
[----:B------:R-:W-:Y:S01]  /*bbc0*/  FFMA.FTZ R62, R51, R52, R62 ;  /* 0x00000034333e7223 */ /* 0x000fe2000001003e */
[----:B------:R-:W-:Y:S01]  /*bbd0*/  FADD.FTZ R52, R25, R52 ;  /* 0x0000003419347221 */ /* 0x000fe20000010000 */
[----:B------:R-:W-:Y:S01]  /*bbe0*/  FADD.FTZ R89, R18, R89 ;  /* 0x0000005912597221 */ /* 0x000fe20000010000 */
[C---:B------:R-:W-:Y:S01]  /*bbf0*/  FFMA.FTZ R25, R55.reuse, R56, R12 ;  /* 0x0000003837197223 */ /* 0x040fe2000001000c */
[----:B------:R-:W-:Y:S01]  /*bc00*/  FFMA.FTZ R55, R55, R39, R38 ;  /* 0x0000002737377223 */ /* 0x000fe20000010026 */
[----:B------:R-:W-:Y:S01]  /*bc10*/  FMUL.FTZ R12, R5, R59 ;  /* 0x0000003b050c7220 */ /* 0x000fe20000410000 */
[----:B------:R-:W-:Y:S01]  /*bc20*/  FADD.FTZ R89, R89, R39 ;  /* 0x0000002759597221 */ /* 0x000fe20000010000 */
[----:B------:R-:W-:-:S02]  /*bc30*/  FMUL.FTZ R18, R4, R60 ;  /* 0x0000003c04127220 */ /* 0x000fc40000410000 */
[----:B------:R-:W-:Y:S01]  /*bc40*/  FFMA.FTZ R55, R57, R12, R55 ;  /* 0x0000000c39377223 */ /* 0x000fe20000010037 */
[----:B------:R-:W-:Y:S01]  /*bc50*/  FADD.FTZ R89, R12, R89 ;  /* 0x000000590c597221 */ /* 0x000fe20000010000 */
[----:B------:R-:W-:Y:S02]  /*bc60*/  FMUL.FTZ R38, R5, R63 ;  /* 0x0000003f05267220 */ /* 0x000fe40000410000 */
[C---:B------:R-:W-:Y:S01]  /*bc70*/  FFMA.FTZ R55, R96.reuse, R18, R55 ;  /* 0x0000001260377223 */ /* 0x040fe20000010037 */
[----:B------:R-:W-:Y:S01]  /*bc80*/  FADD.FTZ R89, R89, R18 ;  /* 0x0000001259597221 */ /* 0x000fe20000010000 */
[----:B------:R-:W-:Y:S01]  /*bc90*/  FFMA.FTZ R12, R96, R60, R25 ;  /* 0x0000003c600c7223 */ /* 0x000fe20000010019 */
[----:B------:R-:W-:Y:S01]  /*bca0*/  FMUL.FTZ R39, R4, R64 ;  /* 0x0000004004277220 */ /* 0x000fe20000410000 */
[----:B------:R-:W-:Y:S01]  /*bcb0*/  FFMA.FTZ R18, R61, R38, R55 ;  /* 0x000000263d127223 */ /* 0x000fe20000010037 */
        /* <DEDUP_REMOVED lines=9> */
[C---:B------:R-:W-:Y:S01]  /*bd50*/  FFMA.FTZ R107, R65.reuse, R12, R107 ;  /* 0x0000000c416b7223 */ /* 0x040fe2000001006b */
[-C--:B------:R-:W-:Y:S01]  /*bd60*/  FMUL.FTZ R18, R4, R67.reuse ;  /* 0x0000004304127220 */ /* 0x080fe20000410000 */
        /* <DEDUP_REMOVED lines=8> */
[C---:B------:R-:W-:Y:S01]  /*bdf0*/  FFMA.FTZ R108, R68.reuse, R25, R108 ;  /* 0x00000019446c7223 */ /* 0x040fe2000001006c */
[----:B------:R-:W-:Y:S01]  /*be00*/  FADD.FTZ R18, R25, R18 ;  /* 0x0000001219127221 */ /* 0x000fe20000010000 */
[----:B------:R-:W-:Y:S02]  /*be10*/  FMUL.FTZ R25, R5, R13 ;  /* 0x0000000d05197220 */ /* 0x000fe40000410000 */
[----:B------:R-:W-:Y:S01]  /*be20*/  FFMA.FTZ R108, R69, R47, R108 ;  /* 0x0000002f456c7223 */ /* 0x000fe2000001006c */
[----:B------:R-:W-:Y:S01]  /*be30*/  FFMA.FTZ R39, R68, R10, R39 ;  /* 0x0000000a44277223 */ /* 0x000fe20000010027 */
[----:B------:R-:W-:Y:S01]  /*be40*/  FADD.FTZ R18, R18, R47 ;  /* 0x0000002f12127221 */ /* 0x000fe20000010000 */
[----:B------:R-:W-:Y:S01]  /*be50*/  FADD.FTZ R10, R63, R10 ;  /* 0x0000000a3f0a7221 */ /* 0x000fe20000010000 */
[----:B------:R-:W-:Y:S01]  /*be60*/  FFMA.FTZ R108, R72, R25, R108 ;  /* 0x00000019486c7223 */ /* 0x000fe2000001006c */
[----:B------:R-:W-:Y:S01]  /*be70*/  FMUL.FTZ R47, R4, R75 ;  /* 0x0000004b042f7220 */ /* 0x000fe20000410000 */
[----:B------:R-:W-:Y:S01]  /*be80*/  FADD.FTZ R18, R25, R18 ;  /* 0x0000001219127221 */ /* 0x000fe20000010000 */
[----:B------:R-:W-:Y:S01]  /*be90*/  FFMA.FTZ R39, R72, R13, R39 ;  /* 0x0000000d48277223 */ /* 0x000fe20000010027 */
[----:B------:R-:W-:Y:S01]  /*bea0*/  FADD.FTZ R10, R10, R13 ;  /* 0x0000000d0a0a7221 */ /* 0x000fe20000010000 */
[----:B------:R-:W-:Y:S01]  /*beb0*/  FFMA.FTZ R108, R73, R47, R108 ;  /* 0x0000002f496c7223 */ /* 0x000fe2000001006c */
[----:B------:R-:W-:Y:S01]  /*bec0*/  FMUL.FTZ R13, R5, R15 ;  /* 0x0000000f050d7220 */ /* 0x000fe20000410000 */
[----:B------:R-:W-:Y:S01]  /*bed0*/  FADD.FTZ R81, R81, R46 ;  /* 0x0000002e51517221 */ /* 0x000fe20000010000 */
[----:B------:R-:W-:Y:S01]  /*bee0*/  FADD.FTZ R18, R18, R47 ;  /* 0x0000002f12127221 */ /* 0x000fe20000010000 */
[----:B------:R-:W-:Y:S01]  /*bef0*/  FFMA.FTZ R8, R69, R71, R8 ;  /* 0x0000004745087223 */ /* 0x000fe20000010008 */
        /* <DEDUP_REMOVED lines=10> */
[----:B------:R-:W-:Y:S01]  /*bfa0*/  FADD.FTZ R10, R10, R15 ;  /* 0x0000000f0a0a7221 */ /* 0x000fe20000010000 */
[----:B------:R-:W-:Y:S01]  /*bfb0*/  FFMA.FTZ R8, R77, R79, R8 ;  /* 0x0000004f4d087223 */ /* 0x000fe20000010008 */
[----:B------:R-:W-:Y:S01]  /*bfc0*/  FFMA.FTZ R108, R98, R13, R108 ;  /* 0x0000000d626c7223 */ /* 0x000fe2000001006c */
[-C--:B------:R-:W-:Y:S01]  /*bfd0*/  FMUL.FTZ R15, R4, R110.reuse ;  /* 0x0000006e040f7220 */ /* 0x080fe20000410000 */
[----:B------:R-:W-:Y:S01]  /*bfe0*/  FADD.FTZ R81, R81, R60 ;  /* 0x0000003c51517221 */ /* 0x000fe20000010000 */
[----:B------:R-:W-:Y:S01]  /*bff0*/  FADD.FTZ R18, R13, R18 ;  /* 0x000000120d127221 */ /* 0x000fe20000010000 */
[C---:B------:R-:W-:Y:S01]  /*c000*/  FFMA.FTZ R13, R109.reuse, R110, R8 ;  /* 0x0000006e6d0d7223 */ /* 0x040fe20000010008 */
[----:B------:R-:W-:Y:S01]  /*c010*/  FFMA.FTZ R109, R109, R15, R108 ;  /* 0x0000000f6d6d7223 */ /* 0x000fe2000001006c */
[----:B------:R-:W-:Y:S01]  /*c020*/  FMUL.FTZ R8, R5, R22 ;  /* 0x0000001605087220 */ /* 0x000fe20000410000 */
[----:B------:R-:W-:Y:S01]  /*c030*/  FADD.FTZ R64, R81, R64 ;  /* 0x0000004051407221 */ /* 0x000fe20000010000 */
[----:B------:R-:W-:Y:S01]  /*c040*/  FFMA.FTZ R12, R98, R19, R39 ;  /* 0x00000013620c7223 */ /* 0x000fe20000010027 */
[----:B------:R-:W-:Y:S01]  /*c050*/  FADD.FTZ R25, R18, R15 ;  /* 0x0000000f12197221 */ /* 0x000fe20000010000 */
[----:B------:R-:W-:Y:S01]  /*c060*/  FADD.FTZ R19, R10, R19 ;  /* 0x000000130a137221 */ /* 0x000fe20000010000 */
[C---:B------:R-:W-:Y:S01]  /*c070*/  FFMA.FTZ R109, R111.reuse, R8, R109 ;  /* 0x000000086f6d7223 */ /* 0x040fe2000001006d */
[-C--:B------:R-:W-:Y:S01]  /*c080*/  FMUL.FTZ R10, R4, R113.reuse ;  /* 0x00000071040a7220 */ /* 0x080fe20000410000 */
[----:B------:R-:W-:Y:S01]  /*c090*/  FADD.FTZ R64, R64, R67 ;  /* 0x0000004340407221 */ /* 0x000fe20000010000 */
[----:B------:R-:W-:Y:S01]  /*c0a0*/  FADD.FTZ R25, R8, R25 ;  /* 0x0000001908197221 */ /* 0x000fe20000010000 */
[----:B------:R-:W-:Y:S01]  /*c0b0*/  FFMA.FTZ R15, R111, R22, R12 ;  /* 0x000000166f0f7223 */ /* 0x000fe2000001000c */
[C---:B------:R-:W-:Y:S01]  /*c0c0*/  FFMA.FTZ R8, R112.reuse, R113, R13 ;  /* 0x0000007170087223 */ /* 0x040fe2000001000d */
[----:B------:R-:W-:Y:S01]  /*c0d0*/  FFMA.FTZ R112, R112, R10, R109 ;  /* 0x0000000a70707223 */ /* 0x000fe2000001006d */
[-C--:B------:R-:W-:Y:S01]  /*c0e0*/  FMUL.FTZ R13, R5, R24.reuse ;  /* 0x00000018050d7220 */ /* 0x080fe20000410000 */
[----:B------:R-:W-:Y:S01]  /*c0f0*/  FADD.FTZ R64, R64, R71 ;  /* 0x0000004740407221 */ /* 0x000fe20000010000 */
[----:B------:R-:W-:Y:S01]  /*c100*/  FADD.FTZ R12, R25, R10 ;  /* 0x0000000a190c7221 */ /* 0x000fe20000010000 */
        /* <DEDUP_REMOVED lines=10> */
[----:B------:R-:W-:Y:S01]  /*c1b0*/  FMUL.FTZ R12, R4, R28 ;  /* 0x0000001c040c7220 */ /* 0x000fe20000410000 */
[----:B------:R-:W-:Y:S01]  /*c1c0*/  FFMA.FTZ R115, R117, R8, R115 ;  /* 0x0000000875737223 */ /* 0x000fe20000010073 */
[----:B------:R-:W-:Y:S01]  /*c1d0*/  FADD.FTZ R110, R79, R110 ;  /* 0x0000006e4f6e7221 */ /* 0x000fe20000010000 */
[----:B------:R-:W-:Y:S01]  /*c1e0*/  FADD.FTZ R15, R8, R15 ;  /* 0x0000000f080f7221 */ /* 0x000fe20000010000 */
[----:B------:R-:W-:Y:S01]  /*c1f0*/  FMUL.FTZ R8, R5, R0 ;  /* 0x0000000005087220 */ /* 0x000fe20000410000 */
[----:B------:R-:W-:Y:S01]  /*c200*/  FFMA.FTZ R115, R118, R12, R115 ;  /* 0x0000000c76737223 */ /* 0x000fe20000010073 */
[----:B------:R-:W-:Y:S01]  /*c210*/  FADD.FTZ R113, R110, R113 ;  /* 0x000000716e717221 */ /* 0x000fe20000010000 */
[----:B------:R-:W-:Y:S01]  /*c220*/  FADD.FTZ R15, R15, R12 ;  /* 0x0000000c0f0f7221 */ /* 0x000fe20000010000 */
[----:B------:R-:W-:Y:S01]  /*c230*/  FADD.FTZ R19, R19, R22 ;  /* 0x0000001613137221 */ /* 0x000fe20000010000 */
[----:B------:R-:W-:Y:S01]  /*c240*/  FFMA.FTZ R10, R117, R27, R10 ;  /* 0x0000001b750a7223 */ /* 0x000fe2000001000a */
[----:B------:R-:W-:Y:S01]  /*c250*/  FFMA.FTZ R115, R29, R8, R115 ;  /* 0x000000081d737223 */ /* 0x000fe20000010073 */
[----:B------:R-:W-:Y:S01]  /*c260*/  FMUL.FTZ R12, R4, R6 ;  /* 0x00000006040c7220 */ /* 0x000fe20000410000 */
[----:B------:R-:W-:Y:S01]  /*c270*/  FADD.FTZ R113, R113, R116 ;  /* 0x0000007471717221 */ /* 0x000fe20000010000 */
[----:B------:R-:W-:Y:S01]  /*c280*/  FFMA.FTZ R13, R118, R28, R13 ;  /* 0x0000001c760d7223 */ /* 0x000fe2000001000d */
[----:B------:R-:W-:Y:S01]  /*c290*/  FADD.FTZ R15, R8, R15 ;  /* 0x0000000f080f7221 */ /* 0x000fe20000010000 */
[----:B------:R-:W-:Y:S01]  /*c2a0*/  FADD.FTZ R24, R19, R24 ;  /* 0x0000001813187221 */ /* 0x000fe20000010000 */
[----:B------:R-:W-:Y:S01]  /*c2b0*/  FFMA.FTZ R10, R29, R0, R10 ;  /* 0x000000001d0a7223 */ /* 0x000fe2000001000a */
[C---:B------:R-:W-:Y:S01]  /*c2c0*/  FFMA.FTZ R115, R30.reuse, R12, R115 ;  /* 0x0000000c1e737223 */ /* 0x040fe20000010073 */
[-C--:B------:R-:W-:Y:S01]  /*c2d0*/  FMUL.FTZ R18, R5, R9.reuse ;  /* 0x0000000905127220 */ /* 0x080fe20000410000 */
[----:B------:R-:W-:Y:S01]  /*c2e0*/  FADD.FTZ R113, R113, R28 ;  /* 0x0000001c71717221 */ /* 0x000fe20000010000 */
[----:B------:R-:W-:Y:S01]  /*c2f0*/  FFMA.FTZ R8, R30, R6, R13 ;  /* 0x000000061e087223 */ /* 0x000fe2000001000d */
[----:B------:R-:W-:Y:S01]  /*c300*/  FADD.FTZ R15, R15, R12 ;  /* 0x0000000c0f0f7221 */ /* 0x000fe20000010000 */
[----:B------:R-:W-:Y:S01]  /*c310*/  FADD.FTZ R27, R24, R27 ;  /* 0x0000001b181b7221 */ /* 0x000fe20000010000 */
[C---:B------:R-:W-:Y:S01]  /*c320*/  FFMA.FTZ R13, R7.reuse, R9, R10 ;  /* 0x00000009070d7223 */ /* 0x040fe2000001000a */
[----:B------:R-:W-:Y:S01]  /*c330*/  FFMA.FTZ R10, R7, R18, R115 ;  /* 0x00000012070a7223 */ /* 0x000fe20000010073 */
[----:B------:R-:W-:Y:S01]  /*c340*/  FADD.FTZ R6, R113, R6 ;  /* 0x0000000671067221 */ /* 0x000fe20000010000 */
        /* <DEDUP_REMOVED lines=8> */
[----:B------:R-:W-:Y:S01]  /*c3d0*/  FADD.FTZ R9, R0, R9 ;  /* 0x0000000900097221 */ /* 0x000fe20000010000 */
[C---:B------:R-:W-:Y:S01]  /*c3e0*/  FFMA.FTZ R0, R14.reuse, R32, R13 ;  /* 0x000000200e007223 */ /* 0x040fe2000001000d */
[----:B------:R-:W-:Y:S01]  /*c3f0*/  FFMA.FTZ R10, R14, R19, R10 ;  /* 0x000000130e0a7223 */ /* 0x000fe2000001000a */
[-C--:B------:R-:W-:Y:S01]  /*c400*/  FMUL.FTZ R13, R4, R16.reuse ;  /* 0x00000010040d7220 */ /* 0x080fe20000410000 */
[----:B------:R-:W-:Y:S01]  /*c410*/  FADD.FTZ R6, R19, R6 ;  /* 0x0000000613067221 */ /* 0x000fe20000010000 */
[----:B------:R-:W-:Y:S01]  /*c420*/  FFMA.FTZ R7, R33, R16, R8 ;  /* 0x0000001021077223 */ /* 0x000fe20000010008 */
[----:B------:R-:W-:Y:S01]  /*c430*/  FMUL.FTZ R8, R5, R35 ;  /* 0x0000002305087220 */ /* 0x000fe20000410000 */
[----:B------:R-:W-:Y:S01]  /*c440*/  FFMA.FTZ R33, R33, R13, R10 ;  /* 0x0000000d21217223 */ /* 0x000fe2000001000a */
[----:B------:R-:W-:Y:S01]  /*c450*/  FADD.FTZ R13, R6, R13 ;  /* 0x0000000d060d7221 */ /* 0x000fe20000010000 */
[----:B------:R-:W-:-:S02]  /*c460*/  FMUL.FTZ R10, R4, R34 ;  /* 0x00000022040a7220 */ /* 0x000fc40000410000 */
[----:B------:R-:W-:Y:S01]  /*c470*/  FFMA.FTZ R33, R17, R8, R33 ;  /* 0x0000000811217223 */ /* 0x000fe20000010021 */
[----:B------:R-:W-:Y:S01]  /*c480*/  FADD.FTZ R13, R8, R13 ;  /* 0x0000000d080d7221 */ /* 0x000fe20000010000 */
[----:B------:R-:W-:Y:S02]  /*c490*/  FMUL.FTZ R8, R5, R20 ;  /* 0x0000001405087220 */ /* 0x000fe40000410000 */
[----:B------:R-:W-:Y:S01]  /*c4a0*/  FFMA.FTZ R33, R36, R10, R33 ;  /* 0x0000000a24217223 */ /* 0x000fe20000010021 */
[----:B------:R-:W-:Y:S01]  /*c4b0*/  FADD.FTZ R13, R13, R10 ;  /* 0x0000000a0d0d7221 */ /* 0x000fe20000010000 */
[----:B------:R-:W-:Y:S01]  /*c4c0*/  FMUL.FTZ R12, R4, R31 ;  /* 0x0000001f040c7220 */ /* 0x000fe20000410000 */
[----:B------:R-:W-:Y:S01]  /*c4d0*/  FADD.FTZ R32, R9, R32 ;  /* 0x0000002009207221 */ /* 0x000fe20000010000 */
[----:B------:R-:W-:Y:S01]  /*c4e0*/  FFMA.FTZ R10, R37, R8, R33 ;  /* 0x00000008250a7223 */ /* 0x000fe20000010021 */
        /* <DEDUP_REMOVED lines=17> */
[----:B------:R-:W-:Y:S01]  /*c600*/  FFMA.FTZ R0, R49, R23, R0 ;  /* 0x0000001731007223 */ /* 0x000fe20000010000 */
[----:B------:R-:W-:Y:S01]  /*c610*/  FADD.FTZ R31, R34, R31 ;  /* 0x0000001f221f7221 */ /* 0x000fe20000010000 */
[----:B------:R-:W-:Y:S01]  /*c620*/  FADD.FTZ R13, R13, R12 ;  /* 0x0000000c0d0d7221 */ /* 0x000fe20000010000 */
[----:B------:R-:W-:Y:S01]  /*c630*/  FADD.FTZ R23, R20, R23 ;  /* 0x0000001714177221 */ /* 0x000fe20000010000 */
[----:B------:R-:W-:Y:S01]  /*c640*/  FFMA.FTZ R9, R119, R8, R10 ;  /* 0x0000000877097223 */ /* 0x000fe2000001000a */
[----:B------:R-:W-:Y:S01]  /*c650*/  FFMA.FTZ R24, R53, R26, R6 ;  /* 0x0000001a35187223 */ /* 0x000fe20000010006 */
[----:B------:R-:W-:Y:S01]  /*c660*/  FADD.FTZ R10, R8, R13 ;  /* 0x0000000d080a7221 */ /* 0x000fe20000010000 */
[----:B------:R-:W-:Y:S01]  /*c670*/  FADD.FTZ R26, R31, R26 ;  /* 0x0000001a1f1a7221 */ /* 0x000fe20000010000 */
[----:B------:R-:W-:Y:S01]  /*c680*/  FFMA.FTZ R25, R119, R54, R0 ;  /* 0x0000003677197223 */ /* 0x000fe20000010000 */
[----:B0-----:R-:W-:-:S07]  /*c690*/  FADD.FTZ R27, R23, R54 ;  /* 0x00000036171b7221 */ /* 0x001fce0000010000 */
.L_x_174:
[----:B------:R-:W0:Y:S01]  /*c6a0*/  S2R R14, SR_LANEID ;  /* 0x00000000000e7919 */ /* 0x000e220000000000 */
[----:B------:R-:W1:Y:S01]  /*c6b0*/  S2UR UR7, SR_CgaCtaId ;  /* 0x00000000000779c3 */ /* 0x000e620000008800 */
[----:B------:R-:W-:Y:S01]  /*c6c0*/  UMOV UR6, 0x400 ;  /* 0x0000040000067882 */ /* 0x000fe20000000000 */
[----:B------:R-:W2:Y:S01]  /*c6d0*/  LDCU UR9, c[0x0][0x374] ;  /* 0x00006e80ff0977ac */ /* 0x000ea20008000800 */
[----:B------:R-:W3:Y:S01]  /*c6e0*/  SHFL.DOWN PT, R0, R9, 0x1, 0x1f ;  /* 0x08201f0009007f89 */ /* 0x000ee200000e0000 */
[----:B------:R-:W-:Y:S01]  /*c6f0*/  BSSY.RECONVERGENT B0, `(.L_x_175) ;  /* 0x000002a000007945 */ /* 0x000fe20003800200 */
[----:B------:R-:W-:Y:S02]  /*c700*/  UIADD3 UR5, UPT, UPT, UR6, 0x90, URZ ;  /* 0x0000009006057890 */ /* 0x000fe4000fffe0ff */
[----:B------:R-:W4:Y:S01]  /*c710*/  SHFL.DOWN PT, R6, R10, 0x1, 0x1f ;  /* 0x08201f000a067f89 */ /* 0x000f2200000e0000 */
[----:B------:R-:W0:Y:S01]  /*c720*/  LDCU UR12, c[0x0][0x370] ;  /* 0x00006e00ff0c77ac */ /* 0x000e220008000800 */
[----:B------:R-:W2:Y:S01]  /*c730*/  S2R R8, SR_TID.X ;  /* 0x0000000000087919 */ /* 0x000ea20000002100 */
[----:B-1----:R-:W-:Y:S01]  /*c740*/  ULEA UR5, UR7, UR5, 0x18 ;  /* 0x0000000507057291 */ /* 0x002fe2000f8ec0ff */
[----:B0-----:R-:W-:-:S02]  /*c750*/  ISETP.GT.AND P0, PT, R14, 0x1e, PT ;  /* 0x0000001e0e00780c */ /* 0x001fc40003f04270 */
[C---:B------:R-:W-:Y:S02]  /*c760*/  ISETP.GT.AND P2, PT, R14.reuse, 0xf, PT ;  /* 0x0000000f0e00780c */ /* 0x040fe40003f44270 */
[----:B------:R-:W-:Y:S02]  /*c770*/  ISETP.GT.AND P1, PT, R14, 0x17, PT ;  /* 0x000000170e00780c */ /* 0x000fe40003f24270 */
[----:B--2---:R-:W-:-:S07]  /*c780*/  ISETP.GT.U32.AND P3, PT, R8, 0x1b, PT ;  /* 0x0000001b0800780c */ /* 0x004fce0003f64070 */
[----:B---3--:R-:W-:Y:S01]  /*c790*/  @!P0 FADD.FTZ R9, R0, R9 ;  /* 0x0000000900098221 */ /* 0x008fe20000010000 */
[----:B----4-:R-:W-:Y:S01]  /*c7a0*/  @!P0 FADD.FTZ R10, R6, R10 ;  /* 0x0000000a060a8221 */ /* 0x010fe20000010000 */
[----:B------:R-:W-:-:S03]  /*c7b0*/  ISETP.GT.AND P0, PT, R14, 0x1d, PT ;  /* 0x0000001d0e00780c */ /* 0x000fc60003f04270 */
[----:B------:R-:W0:Y:S04]  /*c7c0*/  SHFL.DOWN PT, R0, R9, 0x2, 0x1f ;  /* 0x08401f0009007f89 */ /* 0x000e2800000e0000 */
[----:B------:R-:W1:Y:S06]  /*c7d0*/  SHFL.DOWN PT, R6, R10, 0x2, 0x1f ;  /* 0x08401f000a067f89 */ /* 0x000e6c00000e0000 */
        /* <DEDUP_REMOVED lines=8> */
[----:B------:R-:W-:-:S03]  /*c860*/  ISETP.NE.AND P0, PT, R8, RZ, PT ;  /* 0x000000ff0800720c */ /* 0x000fc60003f05270 */
[----:B------:R-:W1:Y:S01]  /*c870*/  SHFL.DOWN PT, R6, R10, 0x8, 0x1f ;  /* 0x09001f000a067f89 */ /* 0x000e6200000e0000 */
[----:B0-----:R-:W-:Y:S01]  /*c880*/  FADD.FTZ R12, R9, R0 ;  /* 0x00000000090c7221 */ /* 0x001fe20000010000 */
[----:B------:R-:W-:Y:S01]  /*c890*/  LEA R0, R8, UR5, 0x4 ;  /* 0x0000000508007c11 */ /* 0x000fe2000f8e20ff */
[----:B-1----:R-:W-:-:S03]  /*c8a0*/  FADD.FTZ R11, R10, R6 ;  /* 0x000000060a0b7221 */ /* 0x002fc60000010000 */
[----:B------:R-:W-:Y:S01]  /*c8b0*/  FSEL R6, R9, R12, P1 ;  /* 0x0000000c09067208 */ /* 0x000fe20000800000 */
[----:B------:R0:W-:Y:S01]  /*c8c0*/  STS.128 [R0], R24 ;  /* 0x0000001800007388 */ /* 0x0001e20000000c00 */
        /* <DEDUP_REMOVED lines=12> */
.L_x_176:
[----:B------:R-:W-:Y:S05]  /*c990*/  BSYNC.RECONVERGENT B0 ;  /* 0x0000000000007941 */ /* 0x000fea0003800200 */
.L_x_175:
[----:B------:R-:W-:Y:S06]  /*c9a0*/  BAR.SYNC.DEFER_BLOCKING 0x0 ;  /* 0x0000000000007b1d */ /* 0x000fec0000010000 */
[----:B------:R-:W-:Y:S04]  /*c9b0*/  BSSY.RECONVERGENT B0, `(.L_x_177) ;  /* 0x0000024000007945 */ /* 0x000fe80003800200 */
[----:B------:R-:W-:Y:S05]  /*c9c0*/  @P0 BRA `(.L_x_178) ;  /* 0x0000000000880947 */ /* 0x000fea0003800000 */
[----:B------:R-:W-:-:S09]  /*c9d0*/  ULEA UR5, UR7, UR6, 0x18 ;  /* 0x0000000607057291 */ /* 0x000fd2000f8ec0ff */
[----:B--2---:R-:W3:Y:S04]  /*c9e0*/  LDS.64 R10, [UR5+0x18] ;  /* 0x00001805ff0a7984 */ /* 0x004ee80008000a00 */
[----:B------:R-:W2:Y:S04]  /*c9f0*/  LDS.128 R28, [UR5+0x20] ;  /* 0x00002005ff1c7984 */ /* 0x000ea80008000c00 */
[----:B------:R-:W4:Y:S04]  /*ca00*/  LDS.128 R32, [UR5+0x30] ;  /* 0x00003005ff207984 */ /* 0x000f280008000c00 */
[----:B------:R-:W4:Y:S04]  /*ca10*/  LDS.128 R36, [UR5+0x40] ;  /* 0x00004005ff247984 */ /* 0x000f280008000c00 */
[----:B------:R-:W4:Y:S04]  /*ca20*/  LDS.128 R16, [UR5+0x50] ;  /* 0x00005005ff107984 */ /* 0x000f280008000c00 */
[----:B-1----:R-:W1:Y:S04]  /*ca30*/  LDS.128 R12, [UR5+0x60] ;  /* 0x00006005ff0c7984 */ /* 0x002e680008000c00 */
[----:B------:R-:W1:Y:S01]  /*ca40*/  LDS.128 R20, [UR5+0x70] ;  /* 0x00007005ff147984 */ /* 0x000e620008000c00 */
[----:B---3--:R-:W-:Y:S01]  /*ca50*/  FADD.FTZ R9, R6, R10 ;  /* 0x0000000a06097221 */ /* 0x008fe20000010000 */
[----:B0-----:R-:W-:-:S03]  /*ca60*/  FADD.FTZ R6, R7, R11 ;  /* 0x0000000b07067221 */ /* 0x001fc60000010000 */
[----:B--2---:R-:W-:Y:S01]  /*ca70*/  FADD.FTZ R9, R9, R28 ;  /* 0x0000001c09097221 */ /* 0x004fe20000010000 */
[----:B------:R-:W-:-:S03]  /*ca80*/  FADD.FTZ R6, R6, R29 ;  /* 0x0000001d06067221 */ /* 0x000fc60000010000 */
[----:B------:R-:W-:Y:S01]  /*ca90*/  FADD.FTZ R9, R9, R30 ;  /* 0x0000001e09097221 */ /* 0x000fe20000010000 */
[----:B------:R-:W-:-:S03]  /*caa0*/  FADD.FTZ R6, R6, R31 ;  /* 0x0000001f06067221 */ /* 0x000fc60000010000 */
[----:B----4-:R-:W-:Y:S01]  /*cab0*/  FADD.FTZ R9, R9, R32 ;  /* 0x0000002009097221 */ /* 0x010fe20000010000 */
[----:B------:R-:W-:-:S03]  /*cac0*/  FADD.FTZ R6, R6, R33 ;  /* 0x0000002106067221 */ /* 0x000fc60000010000 */
[----:B------:R-:W-:Y:S01]  /*cad0*/  FADD.FTZ R9, R9, R34 ;  /* 0x0000002209097221 */ /* 0x000fe20000010000 */
        /* <DEDUP_REMOVED lines=9> */
[----:B-1----:R-:W-:Y:S01]  /*cb70*/  FADD.FTZ R9, R9, R12 ;  /* 0x0000000c09097221 */ /* 0x002fe20000010000 */
[----:B------:R-:W-:-:S03]  /*cb80*/  FADD.FTZ R6, R6, R13 ;  /* 0x0000000d06067221 */ /* 0x000fc60000010000 */
[----:B------:R-:W-:Y:S01]  /*cb90*/  FADD.FTZ R9, R9, R14 ;  /* 0x0000000e09097221 */ /* 0x000fe20000010000 */
[----:B------:R-:W-:-:S03]  /*cba0*/  FADD.FTZ R6, R6, R15 ;  /* 0x0000000f06067221 */ /* 0x000fc60000010000 */
[----:B------:R-:W-:Y:S01]  /*cbb0*/  FADD.FTZ R9, R9, R20 ;  /* 0x0000001409097221 */ /* 0x000fe20000010000 */
[----:B------:R-:W-:-:S03]  /*cbc0*/  FADD.FTZ R10, R6, R21 ;  /* 0x00000015060a7221 */ /* 0x000fc60000010000 */
[----:B------:R-:W-:Y:S01]  /*cbd0*/  FADD.FTZ R6, R9, R22 ;  /* 0x0000001609067221 */ /* 0x000fe20000010000 */
[----:B------:R-:W-:-:S07]  /*cbe0*/  FADD.FTZ R7, R10, R23 ;  /* 0x000000170a077221 */ /* 0x000fce0000010000 */
.L_x_178:
[----:B------:R-:W-:Y:S05]  /*cbf0*/  BSYNC.RECONVERGENT B0 ;  /* 0x0000000000007941 */ /* 0x000fea0003800200 */
.L_x_177:
[----:B------:R-:W-:Y:S06]  /*cc00*/  BAR.SYNC.DEFER_BLOCKING 0x0 ;  /* 0x0000000000007b1d */ /* 0x000fec0000010000 */
[----:B------:R-:W-:Y:S04]  /*cc10*/  BSSY.RECONVERGENT B0, `(.L_x_179) ;  /* 0x000004d000007945 */ /* 0x000fe80003800200 */
[----:B------:R-:W-:Y:S05]  /*cc20*/  @P3 BRA `(.L_x_180) ;  /* 0x00000004002c3947 */ /* 0x000fea0003800000 */
[----:B------:R-:W3:Y:S04]  /*cc30*/  LDS.128 R56, [R0+0x1c0] ;  /* 0x0001c00000387984 */ /* 0x000ee80000000c00 */
[----:B------:R-:W4:Y:S04]  /*cc40*/  LDS.128 R60, [R0+0x380] ;  /* 0x00038000003c7984 */ /* 0x000f280000000c00 */
[----:B------:R-:W0:Y:S04]  /*cc50*/  LDS.128 R52, [R0+0x540] ;  /* 0x0005400000347984 */ /* 0x000e280000000c00 */
[----:B------:R-:W0:Y:S04]  /*cc60*/  LDS.128 R48, [R0+0x700] ;  /* 0x0007000000307984 */ /* 0x000e280000000c00 */
[----:B-1----:R-:W1:Y:S04]  /*cc70*/  LDS.128 R12, [R0+0x8c0] ;  /* 0x0008c000000c7984 */ /* 0x002e680000000c00 */
[----:B------:R-:W1:Y:S04]  /*cc80*/  LDS.128 R36, [R0+0xa80] ;  /* 0x000a800000247984 */ /* 0x000e680000000c00 */
[----:B------:R-:W1:Y:S04]  /*cc90*/  LDS.128 R32, [R0+0xc40] ;  /* 0x000c400000207984 */ /* 0x000e680000000c00 */
[----:B------:R-:W1:Y:S04]  /*cca0*/  LDS.128 R28, [R0+0xe00] ;  /* 0x000e0000001c7984 */ /* 0x000e680000000c00 */
[----:B------:R-:W1:Y:S04]  /*ccb0*/  LDS.128 R20, [R0+0xfc0] ;  /* 0x000fc00000147984 */ /* 0x000e680000000c00 */
[----:B------:R-:W1:Y:S01]  /*ccc0*/  LDS.128 R16, [R0+0x1180] ;  /* 0x0011800000107984 */ /* 0x000e620000000c00 */
[----:B---3--:R-:W-:Y:S01]  /*ccd0*/  FADD.FTZ R9, R24, R56 ;  /* 0x0000003818097221 */ /* 0x008fe20000010000 */
[----:B--2---:R-:W-:Y:S01]  /*cce0*/  FADD.FTZ R10, R25, R57 ;  /* 0x00000039190a7221 */ /* 0x004fe20000010000 */
[----:B------:R-:W-:Y:S01]  /*ccf0*/  FADD.FTZ R11, R26, R58 ;  /* 0x0000003a1a0b7221 */ /* 0x000fe20000010000 */
[----:B------:R-:W-:Y:S01]  /*cd00*/  FADD.FTZ R40, R27, R59 ;  /* 0x0000003b1b287221 */ /* 0x000fe20000010000 */
[----:B----4-:R-:W-:Y:S01]  /*cd10*/  FADD.FTZ R9, R9, R60 ;  /* 0x0000003c09097221 */ /* 0x010fe20000010000 */
[----:B0-----:R-:W0:Y:S01]  /*cd20*/  LDS.128 R24, [R0+0x1340] ;  /* 0x0013400000187984 */ /* 0x001e220000000c00 */
        /* <DEDUP_REMOVED lines=14> */
[----:B-1----:R-:W-:Y:S01]  /*ce10*/  FADD.FTZ R9, R9, R12 ;  /* 0x0000000c09097221 */ /* 0x002fe20000010000 */
[----:B------:R-:W1:Y:S01]  /*ce20*/  LDS.128 R48, [R0+0x1a40] ;  /* 0x001a400000307984 */ /* 0x000e620000000c00 */
        /* <DEDUP_REMOVED lines=23> */
[----:B0-----:R-:W-:Y:S01]  /*cfa0*/  FADD.FTZ R9, R9, R24 ;  /* 0x0000001809097221 */ /* 0x001fe20000010000 */
        /* <DEDUP_REMOVED lines=15> */
[----:B-1----:R-:W-:Y:S01]  /*d0a0*/  FADD.FTZ R24, R9, R48 ;  /* 0x0000003009187221 */ /* 0x002fe20000010000 */
[----:B------:R-:W-:Y:S01]  /*d0b0*/  FADD.FTZ R25, R10, R49 ;  /* 0x000000310a197221 */ /* 0x000fe20000010000 */
[----:B------:R-:W-:Y:S01]  /*d0c0*/  FADD.FTZ R26, R11, R50 ;  /* 0x000000320b1a7221 */ /* 0x000fe20000010000 */
[----:B------:R-:W-:-:S07]  /*d0d0*/  FADD.FTZ R27, R40, R51 ;  /* 0x00000033281b7221 */ /* 0x000fce0000010000 */
.L_x_180:
[----:B------:R-:W-:Y:S05]  /*d0e0*/  BSYNC.RECONVERGENT B0 ;  /* 0x0000000000007941 */ /* 0x000fea0003800200 */
.L_x_179:
[----:B------:R-:W-:Y:S04]  /*d0f0*/  BSSY.RECONVERGENT B0, `(.L_x_181) ;  /* 0x000001e000007945 */ /* 0x000fe80003800200 */
[----:B------:R-:W-:Y:S05]  /*d100*/  @P3 BRA `(.L_x_182) ;  /* 0x0000000000703947 */ /* 0x000fea0003800000 */
[----:B------:R-:W1:Y:S01]  /*d110*/  LDC.64 R20, c[0x0][0x3f8] ;  /* 0x0000fe00ff147b82 */ /* 0x000e620000000a00 */
[----:B------:R-:W-:-:S05]  /*d120*/  MOV R15, UR13 ;  /* 0x0000000d000f7c02 */ /* 0x000fca0008000f00 */
[----:B------:R-:W-:Y:S02]  /*d130*/  IMAD R15, R15, 0x1c, R8 ;  /* 0x0000001c0f0f7824 */ /* 0x000fe400078e0208 */
[----:B--2---:R-:W2:Y:S01]  /*d140*/  LDC.64 R10, c[0x0][0x3d8] ;  /* 0x0000f600ff0a7b82 */ /* 0x004ea20000000a00 */
[----:B-1----:R-:W-:Y:S01]  /*d150*/  IMAD.WIDE.U32 R12, R20, 0x3, RZ ;  /* 0x00000003140c7825 */ /* 0x002fe200078e00ff */
[C---:B---3--:R-:W-:Y:S02]  /*d160*/  LEA R9, R21.reuse, R21, 0x1 ;  /* 0x0000001515097211 */ /* 0x048fe400078e08ff */
[----:B------:R-:W-:Y:S02]  /*d170*/  LEA.HI R19, P1, R21, R20, RZ, 0x1 ;  /* 0x0000001415137211 */ /* 0x000fe400078308ff */
[----:B------:R-:W-:Y:S02]  /*d180*/  IADD3 R13, PT, PT, R13, R9, RZ ;  /* 0x000000090d0d7210 */ /* 0x000fe40007ffe0ff */
[----:B0-----:R-:W-:Y:S01]  /*d190*/  IADD3.X R0, PT, PT, RZ, R21, RZ, P1, !PT ;  /* 0x00000015ff007210 */ /* 0x001fe20000ffe4ff */
[----:B--2---:R-:W-:Y:S01]  /*d1a0*/  IMAD.WIDE R10, R15, 0x4, R10 ;  /* 0x000000040f0a7825 */ /* 0x004fe200078e020a */
[----:B------:R-:W-:-:S02]  /*d1b0*/  LEA.HI R9, P1, R13, R12, RZ, 0x1 ;  /* 0x0000000c0d097211 */ /* 0x000fc400078308ff */
[----:B------:R-:W-:Y:S02]  /*d1c0*/  SHF.L.U32 R15, R19, 0x1, RZ ;  /* 0x00000001130f7819 */ /* 0x000fe400000006ff */
[----:B------:R-:W-:Y:S01]  /*d1d0*/  SHF.L.U32 R17, R9, 0x1, RZ ;  /* 0x0000000109117819 */ /* 0x000fe200000006ff */
[----:B------:R4:W-:Y:S01]  /*d1e0*/  REDG.E.ADD.F32.FTZ.RN.STRONG.GPU desc[UR10][R10.64], R24 ;  /* 0x000000180a0079a6 */ /* 0x0009e2000c12f30a */
[----:B------:R-:W-:Y:S02]  /*d1f0*/  LOP3.LUT R15, R15, 0xfffffffc, RZ, 0xc0, !PT ;  /* 0xfffffffc0f0f7812 */ /* 0x000fe400078ec0ff */
[----:B------:R-:W-:Y:S02]  /*d200*/  SHF.L.U64.HI R19, R19, 0x1, R0 ;  /* 0x0000000113137819 */ /* 0x000fe40000010200 */
[----:B------:R-:W-:Y:S02]  /*d210*/  LEA R14, P2, R20, R10, 0x2 ;  /* 0x0000000a140e7211 */ /* 0x000fe400078410ff */
[----:B------:R-:W-:-:S02]  /*d220*/  IADD3.X R0, PT, PT, RZ, R13, RZ, P1, !PT ;  /* 0x0000000dff007210 */ /* 0x000fc40000ffe4ff */
[----:B------:R-:W-:Y:S02]  /*d230*/  LOP3.LUT R17, R17, 0xfffffffc, RZ, 0xc0, !PT ;  /* 0xfffffffc11117812 */ /* 0x000fe400078ec0ff */
[----:B------:R-:W-:Y:S02]  /*d240*/  IADD3 R12, P1, PT, R10, R15, RZ ;  /* 0x0000000f0a0c7210 */ /* 0x000fe40007f3e0ff */
[----:B------:R-:W-:Y:S02]  /*d250*/  LEA.HI.X R15, R20, R11, R21, 0x2, P2 ;  /* 0x0000000b140f7211 */ /* 0x000fe400010f1415 */
[----:B------:R-:W-:Y:S02]  /*d260*/  SHF.L.U64.HI R9, R9, 0x1, R0 ;  /* 0x0000000109097819 */ /* 0x000fe40000010200 */
[----:B------:R-:W-:Y:S02]  /*d270*/  IADD3 R16, P2, PT, R10, R17, RZ ;  /* 0x000000110a107210 */ /* 0x000fe40007f5e0ff */
[----:B------:R-:W-:-:S02]  /*d280*/  IADD3.X R13, PT, PT, R11, R19, RZ, P1, !PT ;  /* 0x000000130b0d7210 */ /* 0x000fc40000ffe4ff */
[----:B------:R-:W-:-:S03]  /*d290*/  IADD3.X R17, PT, PT, R11, R9, RZ, P2, !PT ;  /* 0x000000090b117210 */ /* 0x000fc600017fe4ff */
[----:B------:R4:W-:Y:S04]  /*d2a0*/  REDG.E.ADD.F32.FTZ.RN.STRONG.GPU desc[UR10][R12.64], R25 ;  /* 0x000000190c0079a6 */ /* 0x0009e8000c12f30a */
[----:B------:R4:W-:Y:S04]  /*d2b0*/  REDG.E.ADD.F32.FTZ.RN.STRONG.GPU desc[UR10][R14.64], R26 ;  /* 0x0000001a0e0079a6 */ /* 0x0009e8000c12f30a */
[----:B------:R4:W-:Y:S02]  /*d2c0*/  REDG.E.ADD.F32.FTZ.RN.STRONG.GPU desc[UR10][R16.64], R27 ;  /* 0x0000001b100079a6 */ /* 0x0009e4000c12f30a */
.L_x_182:
[----:B------:R-:W-:Y:S05]  /*d2d0*/  BSYNC.RECONVERGENT B0 ;  /* 0x0000000000007941 */ /* 0x000fea0003800200 */
.L_x_181:
[----:B------:R-:W-:-:S09]  /*d2e0*/  UISETP.GE.U32.AND UP0, UPT, UR12, 0x2, UPT ;  /* 0x000000020c00788c */ /* 0x000fd2000bf06070 */
[----:B------:R-:W-:Y:S05]  /*d2f0*/  BRA.U !UP0, `(.L_x_183) ;  /* 0x0000000d08787547 */ /* 0x000fea000b800000 */
[----:B--2-4-:R-:W2:Y:S01]  /*d300*/  LDC.64 R10, c[0x0][0x3d0] ;  /* 0x0000f400ff0a7b82 */ /* 0x014ea20000000a00 */
[----:B------:R-:W-:Y:S01]  /*d310*/  ULOP3.LUT UR5, UR4, 0x1, URZ, 0xc0, !UPT ;  /* 0x0000000104057892 */ /* 0x000fe2000f8ec0ff */
[----:B------:R-:W-:Y:S03]  /*d320*/  BSSY.RECONVERGENT B0, `(.L_x_184) ;  /* 0x0000023000007945 */ /* 0x000fe60003800200 */
[----:B------:R-:W-:-:S03]  /*d330*/  UIMAD UR6, UR5, UR9, URZ ;  /* 0x00000009050672a4 */ /* 0x000fc6000f8e02ff */
[----:B------:R-:W4:Y:S01]  /*d340*/  S2UR UR29, SR_CTAID.X ;  /* 0x00000000001d79c3 */ /* 0x000f220000002500 */
[----:B------:R-:W-:-:S04]  /*d350*/  UIMAD UR5, UR6, UR12, URZ ;  /* 0x0000000c060572a4 */ /* 0x000fc8000f8e02ff */
[----:B------:R-:W-:-:S03]  /*d360*/  USHF.L.U32 UR5, UR5, 0x1, URZ ;  /* 0x0000000105057899 */ /* 0x000fc600080006ff */
[----:B------:R-:W0:Y:S03]  /*d370*/  S2UR UR14, SR_CTAID.Y ;  /* 0x00000000000e79c3 */ /* 0x000e260000002600 */
[----:B---3--:R-:W-:-:S05]  /*d380*/  MOV R9, UR5 ;  /* 0x0000000500097c02 */ /* 0x008fca0008000f00 */
[----:B--2---:R-:W-:Y:S01]  /*d390*/  IMAD.WIDE R10, R9, 0x4, R10 ;  /* 0x00000004090a7825 */ /* 0x004fe200078e020a */
[----:B0---4-:R-:W-:Y:S06]  /*d3a0*/  @P0 BRA `(.L_x_185) ;  /* 0x0000000000680947 */ /* 0x011fec0003800000 */
[----:B-1----:R-:W0:Y:S01]  /*d3b0*/  LDC.64 R12, c[0x0][0x3c8] ;  /* 0x0000f200ff0c7b82 */ /* 0x002e220000000a00 */
[----:B------:R-:W-:Y:S02]  /*d3c0*/  UIADD3 UR7, UPT, UPT, UR6, UR14, URZ ;  /* 0x0000000e06077290 */ /* 0x000fe4000fffe0ff */
[----:B------:R-:W-:Y:S02]  /*d3d0*/  UIMAD UR13, UR29, UR9, UR14 ;  /* 0x000000091d0d72a4 */ /* 0x000fe4000f8e020e */
[----:B------:R-:W-:Y:S02]  /*d3e0*/  ULOP3.LUT UP0, UR5, UR4, 0x2, URZ, 0xc0, !UPT ;  /* 0x0000000204057892 */ /* 0x000fe4000f80c0ff */
[----:B------:R-:W-:Y:S02]  /*d3f0*/  MOV R15, UR7 ;  /* 0x00000007000f7c02 */ /* 0x000fe40008000f00 */
[----:B------:R-:W-:Y:S01]  /*d400*/  UIADD3 UR5, UPT, UPT, -UR5, 0x1, URZ ;  /* 0x0000000105057890 */ /* 0x000fe2000fffe1ff */
[----:B------:R-:W-:-:S02]  /*d410*/  MOV R9, UR13 ;  /* 0x0000000d00097c02 */ /* 0x000fc40008000f00 */
[----:B------:R-:W-:Y:S01]  /*d420*/  MOV R0, 0xffffffff ;  /* 0xffffffff00007802 */ /* 0x000fe20000000f00 */
[----:B0-----:R-:W-:-:S04]  /*d430*/  IMAD.WIDE.U32 R14, R15, 0x4, R12 ;  /* 0x000000040f0e7825 */ /* 0x001fc800078e000c */
[----:B------:R-:W-:Y:S01]  /*d440*/  IMAD.WIDE.U32 R12, R9, 0x8, R10 ;  /* 0x00000008090c7825 */ /* 0x000fe200078e000a */
[----:B------:R-:W-:-:S04]  /*d450*/  MOV R9, UR5 ;  /* 0x0000000500097c02 */ /* 0x000fc80008000f00 */
[----:B------:R0:W-:Y:S01]  /*d460*/  STG.E.64 desc[UR10][R12.64], R6 ;  /* 0x000000060c007986 */ /* 0x0001e2000c101b0a */
[----:B------:R-:W-:Y:S06]  /*d470*/  MEMBAR.ALL.GPU ;  /* 0x0000000000007992 */ /* 0x000fec000000a000 */
[----:B------:R-:W-:-:S00]  /*d480*/  ERRBAR ;  /* 0x00000000000079ab */ /* 0x000fc00000000000 */
[----:B------:R-:W-:Y:S06]  /*d490*/  CGAERRBAR ;  /* 0x00000000000075ab */ /* 0x000fec0000000000 */
[----:B------:R0:W-:Y:S01]  /*d4a0*/  REDG.E.ADD.S32.STRONG.GPU desc[UR10][R14.64], R9 ;  /* 0x000000090e00798e */ /* 0x0001e2000c12e30a */
[----:B------:R-:W-:Y:S01]  /*d4b0*/  USEL UR5, UR12, URZ, !UP0 ;  /* 0x000000ff0c057287 */ /* 0x000fe2000c000000 */
[----:B------:R-:W-:Y:S02]  /*d4c0*/  UMOV UR7, 0xffffffff ;  /* 0xffffffff00077882 */ /* 0x000fe40000000000 */
[----:B------:R0:W-:Y:S01]  /*d4d0*/  STL [R1], R0 ;  /* 0x0000000001007387 */ /* 0x0001e20000100800 */
[----:B------:R-:W-:-:S09]  /*d4e0*/  UISETP.NE.AND UP0, UPT, UR7, UR5, UPT ;  /* 0x000000050700728c */ /* 0x000fd2000bf05270 */
[----:B0-----:R-:W-:Y:S05]  /*d4f0*/  BRA.U !UP0, `(.L_x_185) ;  /* 0x0000000108147547 */ /* 0x001fea000b800000 */
.L_x_186:
[----:B------:R-:W2:Y:S04]  /*d500*/  LDG.E.STRONG.GPU R0, desc[UR10][R14.64] ;  /* 0x0000000a0e007981 */ /* 0x000ea8000c1ef900 */
[----:B--2---:R-:W-:Y:S04]  /*d510*/  CCTL.IVALL ;  /* 0x00000000ff00798f */ /* 0x004fe80002000000 */
[----:B------:R0:W-:Y:S01]  /*d520*/  STL [R1], R0 ;  /* 0x0000000001007387 */ /* 0x0001e20000100800 */
[----:B------:R-:W-:-:S13]  /*d530*/  ISETP.NE.AND P0, PT, R0, UR5, PT ;  /* 0x0000000500007c0c */ /* 0x000fda000bf05270 */
[----:B0-----:R-:W-:Y:S05]  /*d540*/  @P0 BRA `(.L_x_186) ;  /* 0xfffffffc00ec0947 */ /* 0x001fea000383ffff */
.L_x_185:
[----:B------:R-:W-:Y:S05]  /*d550*/  BSYNC.RECONVERGENT B0 ;  /* 0x0000000000007941 */ /* 0x000fea0003800200 */
.L_x_184:
[----:B------:R-:W-:Y:S01]  /*d560*/  BAR.SYNC.DEFER_BLOCKING 0x0 ;  /* 0x0000000000007b1d */ /* 0x000fe20000010000 */
[----:B------:R-:W-:-:S05]  /*d570*/  UISETP.GE.U32.AND UP0, UPT, UR12, 0x8, UPT ;  /* 0x000000080c00788c */ /* 0x000fca000bf06070 */
[----:B------:R-:W-:-:S04]  /*d580*/  UMOV UR5, URZ ;  /* 0x000000ff00057c82 */ /* 0x000fc80008000000 */
[----:B------:R-:W-:Y:S05]  /*d590*/  BRA.U !UP0, `(.L_x_187) ;  /* 0x0000000508607547 */ /* 0x000fea000b800000 */
[----:B------:R-:W-:Y:S02]  /*d5a0*/  ULEA UR13, UR9, UR14, 0x2 ;  /* 0x0000000e090d7291 */ /* 0x000fe4000f8e10ff */
[----:B------:R-:W-:Y:S02]  /*d5b0*/  UIMAD UR17, UR9, 0x3, UR14 ;  /* 0x00000003091178a4 */ /* 0x000fe4000f8e020e */
[----:B------:R-:W-:Y:S02]  /*d5c0*/  ULEA UR18, UR9, UR14, 0x1 ;  /* 0x0000000e09127291 */ /* 0x000fe4000f8e08ff */
[----:B------:R-:W-:Y:S02]  /*d5d0*/  UIMAD UR19, UR9, 0x6, UR14 ;  /* 0x00000006091378a4 */ /* 0x000fe4000f8e020e */
[----:B------:R-:W-:Y:S02]  /*d5e0*/  UIMAD UR20, UR9, 0x7, UR14 ;  /* 0x00000007091478a4 */ /* 0x000fe4000f8e020e */
[----:B------:R-:W-:-:S02]  /*d5f0*/  UIMAD UR21, UR9, 0x5, UR14 ;  /* 0x00000005091578a4 */ /* 0x000fc4000f8e020e */
[----:B------:R-:W-:Y:S02]  /*d600*/  UIADD3 UR22, UPT, UPT, UR14, UR9, URZ ;  /* 0x000000090e167290 */ /* 0x000fe4000fffe0ff */
[----:B------:R-:W-:Y:S02]  /*d610*/  UIADD3 UR23, UPT, UPT, -UR29, URZ, URZ ;  /* 0x000000ff1d177290 */ /* 0x000fe4000fffe1ff */
[----:B------:R-:W-:Y:S01]  /*d620*/  ULOP3.LUT UR7, UR12, 0x7ffffff8, URZ, 0xc0, !UPT ;  /* 0x7ffffff80c077892 */ /* 0x000fe2000f8ec0ff */
[----:B------:R-:W-:Y:S01]  /*d630*/  UMOV UR5, URZ ;  /* 0x000000ff00057c82 */ /* 0x000fe20008000000 */
[----:B------:R-:W-:-:S10]  /*d640*/  UMOV UR6, UR14 ;  /* 0x0000000e00067c82 */ /* 0x000fd40008000000 */
.L_x_188:
[----:B------:R-:W-:Y:S02]  /*d650*/  ISETP.NE.AND P1, PT, RZ, UR23, PT ;  /* 0x00000017ff007c0c */ /* 0x000fe4000bf25270 */
[----:B-1----:R-:W-:Y:S02]  /*d660*/  MOV R13, UR6 ;  /* 0x00000006000d7c02 */ /* 0x002fe40008000f00 */
[----:B------:R-:W-:-:S13]  /*d670*/  ISETP.NE.OR P1, PT, R8, RZ, !P1 ;  /* 0x000000ff0800720c */ /* 0x000fda0004f25670 */
[----:B------:R-:W-:-:S06]  /*d680*/  @!P1 IMAD.WIDE.U32 R12, R13, 0x8, R10 ;  /* 0x000000080d0c9825 */ /* 0x000fcc00078e000a */
[----:B------:R-:W2:Y:S01]  /*d690*/  @!P1 LDG.E.64 R12, desc[UR10][R12.64] ;  /* 0x0000000a0c0c9981 */ /* 0x000ea2000c1e1b00 */
[----:B------:R-:W-:Y:S01]  /*d6a0*/  UIADD3 UR24, UPT, UPT, UR5, 0x1, URZ ;  /* 0x0000000105187890 */ /* 0x000fe2000fffe0ff */
[----:B------:R-:W-:Y:S01]  /*d6b0*/  MOV R15, UR18 ;  /* 0x00000012000f7c02 */ /* 0x000fe20008000f00 */
[----:B------:R-:W-:Y:S01]  /*d6c0*/  UIADD3 UR25, UPT, UPT, UR5, 0x2, URZ ;  /* 0x0000000205197890 */ /* 0x000fe2000fffe0ff */
[----:B------:R-:W0:Y:S01]  /*d6d0*/  S2R R0, SR_CTAID.X ;  /* 0x0000000000007919 */ /* 0x000e220000002500 */
[----:B------:R-:W-:Y:S01]  /*d6e0*/  UIADD3 UR26, UPT, UPT, UR5, 0x3, URZ ;  /* 0x00000003051a7890 */ /* 0x000fe2000fffe0ff */
[----:B------:R-:W-:Y:S01]  /*d6f0*/  MOV R17, UR17 ;  /* 0x0000001100117c02 */ /* 0x000fe20008000f00 */
[----:B------:R-:W-:Y:S01]  /*d700*/  UIADD3 UR27, UPT, UPT, UR5, 0x4, URZ ;  /* 0x00000004051b7890 */ /* 0x000fe2000fffe0ff */
[----:B------:R-:W-:Y:S02]  /*d710*/  MOV R19, UR13 ;  /* 0x0000000d00137c02 */ /* 0x000fe40008000f00 */
[C---:B0-----:R-:W-:Y:S01]  /*d720*/  ISETP.NE.AND P0, PT, R0.reuse, UR24, PT ;  /* 0x0000001800007c0c */ /* 0x041fe2000bf05270 */
[----:B------:R-:W-:Y:S01]  /*d730*/  UIADD3 UR24, UPT, UPT, UR5, 0x5, URZ ;  /* 0x0000000505187890 */ /* 0x000fe2000fffe0ff */
[----:B------:R-:W-:Y:S01]  /*d740*/  ISETP.NE.AND P4, PT, R0, UR25, PT ;  /* 0x0000001900007c0c */ /* 0x000fe2000bf85270 */
[----:B------:R-:W-:Y:S01]  /*d750*/  UIADD3 UR25, UPT, UPT, UR5, 0x6, URZ ;  /* 0x0000000605197890 */ /* 0x000fe2000fffe0ff */
[----:B------:R-:W-:-:S02]  /*d760*/  ISETP.NE.OR P0, PT, R8, RZ, !P0 ;  /* 0x000000ff0800720c */ /* 0x000fc40004705670 */
[----:B------:R-:W-:Y:S01]  /*d770*/  ISETP.NE.AND P3, PT, R0, UR26, PT ;  /* 0x0000001a00007c0c */ /* 0x000fe2000bf65270 */
[----:B------:R-:W-:Y:S01]  /*d780*/  UIADD3 UR26, UPT, UPT, UR5, 0x7, URZ ;  /* 0x00000007051a7890 */ /* 0x000fe2000fffe0ff */
[----:B------:R-:W-:Y:S02]  /*d790*/  ISETP.NE.OR P4, PT, R8, RZ, !P4 ;  /* 0x000000ff0800720c */ /* 0x000fe40006785670 */
[----:B------:R-:W-:Y:S02]  /*d7a0*/  ISETP.NE.AND P2, PT, R0, UR27, PT ;  /* 0x0000001b00007c0c */ /* 0x000fe4000bf45270 */
[C---:B------:R-:W-:Y:S02]  /*d7b0*/  ISETP.NE.OR P3, PT, R8.reuse, RZ, !P3 ;  /* 0x000000ff0800720c */ /* 0x040fe40005f65670 */
[----:B------:R-:W-:Y:S02]  /*d7c0*/  ISETP.NE.OR P2, PT, R8, RZ, !P2 ;  /* 0x000000ff0800720c */ /* 0x000fe40005745670 */
[----:B------:R-:W-:-:S02]  /*d7d0*/  ISETP.NE.AND P6, PT, R0, UR25, PT ;  /* 0x0000001900007c0c */ /* 0x000fc4000bfc5270 */
[----:B------:R-:W-:-:S03]  /*d7e0*/  ISETP.NE.AND P5, PT, R0, UR26, PT ;  /* 0x0000001a00007c0c */ /* 0x000fc6000bfa5270 */
[----:B------:R-:W-:Y:S01]  /*d7f0*/  @!P4 IMAD.WIDE.U32 R14, R15, 0x8, R10 ;  /* 0x000000080f0ec825 */ /* 0x000fe200078e000a */
[----:B------:R-:W-:-:S03]  /*d800*/  ISETP.NE.OR P6, PT, R8, RZ, !P6 ;  /* 0x000000ff0800720c */ /* 0x000fc600077c5670 */
[--C-:B------:R-:W-:Y:S01]  /*d810*/  @!P3 IMAD.WIDE.U32 R16, R17, 0x8, R10.reuse ;  /* 0x000000081110b825 */ /* 0x100fe200078e000a */
[----:B------:R0:W3:Y:S01]  /*d820*/  @!P4 LDG.E.64 R24, desc[UR10][R14.64] ;  /* 0x0000000a0e18c981 */ /* 0x0000e2000c1e1b00 */
[----:B------:R-:W-:Y:S02]  /*d830*/  MOV R21, UR21 ;  /* 0x0000001500157c02 */ /* 0x000fe40008000f00 */
[----:B------:R-:W-:Y:S01]  /*d840*/  ISETP.NE.OR P5, PT, R8, RZ, !P5 ;  /* 0x000000ff0800720c */ /* 0x000fe20006fa5670 */
[--C-:B------:R-:W-:Y:S01]  /*d850*/  @!P2 IMAD.WIDE.U32 R18, R19, 0x8, R10.reuse ;  /* 0x000000081312a825 */ /* 0x100fe200078e000a */
[----:B------:R-:W4:Y:S01]  /*d860*/  @!P3 LDG.E.64 R16, desc[UR10][R16.64] ;  /* 0x0000000a1010b981 */ /* 0x000f22000c1e1b00 */
[----:B------:R-:W-:Y:S02]  /*d870*/  MOV R9, UR19 ;  /* 0x0000001300097c02 */ /* 0x000fe40008000f00 */
[----:B------:R-:W-:Y:S02]  /*d880*/  MOV R27, UR20 ;  /* 0x00000014001b7c02 */ /* 0x000fe40008000f00 */
[----:B------:R-:W4:Y:S06]  /*d890*/  @!P2 LDG.E.64 R18, desc[UR10][R18.64] ;  /* 0x0000000a1212a981 */ /* 0x000f2c000c1e1b00 */
[----:B0-----:R-:W-:-:S06]  /*d8a0*/  @!P5 IMAD.WIDE.U32 R14, R27, 0x8, R10 ;  /* 0x000000081b0ed825 */ /* 0x001fcc00078e000a */
[----:B------:R-:W4:Y:S01]  /*d8b0*/  @!P5 LDG.E.64 R14, desc[UR10][R14.64] ;  /* 0x0000000a0e0ed981 */ /* 0x000f22000c1e1b00 */
[----:B--2---:R-:W-:Y:S01]  /*d8c0*/  @!P1 FADD.FTZ R7, R7, R13 ;  /* 0x0000000d07079221 */ /* 0x004fe20000010000 */
[----:B------:R-:W-:Y:S01]  /*d8d0*/  MOV R13, UR22 ;  /* 0x00000016000d7c02 */ /* 0x000fe20008000f00 */
[----:B------:R-:W-:Y:S01]  /*d8e0*/  @!P1 FADD.FTZ R6, R6, R12 ;  /* 0x0000000c06069221 */ /* 0x000fe20000010000 */
[----:B------:R-:W-:-:S03]  /*d8f0*/  ISETP.NE.AND P1, PT, R0, UR24, PT ;  /* 0x0000001800007c0c */ /* 0x000fc6000bf25270 */
[----:B------:R-:W-:Y:S01]  /*d900*/  @!P0 IMAD.WIDE.U32 R12, R13, 0x8, R10 ;  /* 0x000000080d0c8825 */ /* 0x000fe200078e000a */
[----:B------:R-:W-:-:S04]  /*d910*/  ISETP.NE.OR P1, PT, R8, RZ, !P1 ;  /* 0x000000ff0800720c */ /* 0x000fc80004f25670 */
[----:B------:R0:W2:Y:S09]  /*d920*/  @!P0 LDG.E.64 R22, desc[UR10][R12.64] ;  /* 0x0000000a0c168981 */ /* 0x0000b2000c1e1b00 */
[----:B------:R-:W-:-:S04]  /*d930*/  @!P1 IMAD.WIDE.U32 R20, R21, 0x8, R10 ;  /* 0x0000000815149825 */ /* 0x000fc800078e000a */
[----:B0-----:R-:W-:Y:S02]  /*d940*/  @!P6 IMAD.WIDE.U32 R12, R9, 0x8, R10 ;  /* 0x00000008090ce825 */ /* 0x001fe400078e000a */
[----:B------:R-:W4:Y:S04]  /*d950*/  @!P1 LDG.E.64 R20, desc[UR10][R20.64] ;  /* 0x0000000a14149981 */ /* 0x000f28000c1e1b00 */
[----:B------:R-:W4:Y:S01]  /*d960*/  @!P6 LDG.E.64 R12, desc[UR10][R12.64] ;  /* 0x0000000a0c0ce981 */ /* 0x000f22000c1e1b00 */
[----:B------:R-:W-:-:S04]  /*d970*/  UIADD3 UR5, UPT, UPT, UR5, 0x8, URZ ;  /* 0x0000000805057890 */ /* 0x000fc8000fffe0ff */
[----:B------:R-:W-:Y:S02]  /*d980*/  UISETP.NE.AND UP0, UPT, UR5, UR7, UPT ;  /* 0x000000070500728c */ /* 0x000fe4000bf05270 */
[----:B------:R-:W-:Y:S02]  /*d990*/  ULEA UR19, UR9, UR19, 0x3 ;  /* 0x0000001309137291 */ /* 0x000fe4000f8e18ff */
[----:B------:R-:W-:Y:S02]  /*d9a0*/  ULEA UR21, UR9, UR21, 0x3 ;  /* 0x0000001509157291 */ /* 0x000fe4000f8e18ff */
[----:B------:R-:W-:Y:S02]  /*d9b0*/  ULEA UR13, UR9, UR13, 0x3 ;  /* 0x0000000d090d7291 */ /* 0x000fe4000f8e18ff */
[----:B------:R-:W-:Y:S02]  /*d9c0*/  ULEA UR17, UR9, UR17, 0x3 ;  /* 0x0000001109117291 */ /* 0x000fe4000f8e18ff */
[----:B------:R-:W-:-:S02]  /*d9d0*/  ULEA UR18, UR9, UR18, 0x3 ;  /* 0x0000001209127291 */ /* 0x000fc4000f8e18ff */
[----:B------:R-:W-:Y:S02]  /*d9e0*/  ULEA UR22, UR9, UR22, 0x3 ;  /* 0x0000001609167291 */ /* 0x000fe4000f8e18ff */
[----:B------:R-:W-:Y:S02]  /*d9f0*/  UIADD3 UR23, UPT, UPT, UR23, 0x8, URZ ;  /* 0x0000000817177890 */ /* 0x000fe4000fffe0ff */
[----:B------:R-:W-:Y:S02]  /*da00*/  ULEA UR6, UR9, UR6, 0x3 ;  /* 0x0000000609067291 */ /* 0x000fe4000f8e18ff */
[----:B------:R-:W-:Y:S01]  /*da10*/  ULEA UR20, UR9, UR20, 0x3 ;  /* 0x0000001409147291 */ /* 0x000fe2000f8e18ff */
[----:B--2---:R-:W-:Y:S01]  /*da20*/  @!P0 FADD.FTZ R6, R6, R22 ;  /* 0x0000001606068221 */ /* 0x004fe20000010000 */
[----:B------:R-:W-:-:S03]  /*da30*/  @!P0 FADD.FTZ R7, R7, R23 ;  /* 0x0000001707078221 */ /* 0x000fc60000010000 */
[----:B---3--:R-:W-:Y:S01]  /*da40*/  @!P4 FADD.FTZ R6, R6, R24 ;  /* 0x000000180606c221 */ /* 0x008fe20000010000 */
[----:B------:R-:W-:-:S03]  /*da50*/  @!P4 FADD.FTZ R7, R7, R25 ;  /* 0x000000190707c221 */ /* 0x000fc60000010000 */
[----:B----4-:R-:W-:Y:S01]  /*da60*/  @!P3 FADD.FTZ R6, R6, R16 ;  /* 0x000000100606b221 */ /* 0x010fe20000010000 */
[----:B------:R-:W-:-:S03]  /*da70*/  @!P3 FADD.FTZ R7, R7, R17 ;  /* 0x000000110707b221 */ /* 0x000fc60000010000 */
[----:B------:R-:W-:Y:S01]  /*da80*/  @!P2 FADD.FTZ R6, R6, R18 ;  /* 0x000000120606a221 */ /* 0x000fe20000010000 */
[----:B------:R-:W-:-:S03]  /*da90*/  @!P2 FADD.FTZ R7, R7, R19 ;  /* 0x000000130707a221 */ /* 0x000fc60000010000 */
[----:B------:R-:W-:Y:S01]  /*daa0*/  @!P1 FADD.FTZ R6, R6, R20 ;  /* 0x0000001406069221 */ /* 0x000fe20000010000 */
[----:B------:R-:W-:-:S03]  /*dab0*/  @!P1 FADD.FTZ R7, R7, R21 ;  /* 0x0000001507079221 */ /* 0x000fc60000010000 */
[----:B------:R-:W-:Y:S01]  /*dac0*/  @!P6 FADD.FTZ R6, R6, R12 ;  /* 0x0000000c0606e221 */ /* 0x000fe20000010000 */
[----:B------:R-:W-:-:S03]  /*dad0*/  @!P6 FADD.FTZ R7, R7, R13 ;  /* 0x0000000d0707e221 */ /* 0x000fc60000010000 */
[----:B------:R-:W-:Y:S01]  /*dae0*/  @!P5 FADD.FTZ R6, R6, R14 ;  /* 0x0000000e0606d221 */ /* 0x000fe20000010000 */
[----:B------:R-:W-:Y:S01]  /*daf0*/  @!P5 FADD.FTZ R7, R7, R15 ;  /* 0x0000000f0707d221 */ /* 0x000fe20000010000 */
[----:B------:R-:W-:Y:S06]  /*db00*/  BRA.U UP0, `(.L_x_188) ;  /* 0xfffffff900d07547 */ /* 0x000fec000b83ffff */
[----:B------:R-:W-:-:S05]  /*db10*/  UMOV UR5, UR7 ;  /* 0x0000000700057c82 */ /* 0x000fca0008000000 */
.L_x_187:
[----:B------:R-:W-:-:S09]  /*db20*/  ULOP3.LUT UP0, UR6, UR12, 0x7, URZ, 0xc0, !UPT ;  /* 0x000000070c067892 */ /* 0x000fd2000f80c0ff */
[----:B------:R-:W-:Y:S05]  /*db30*/  BRA.U !UP0, `(.L_x_183) ;  /* 0x0000000508687547 */ /* 0x000fea000b800000 */
[----:B------:R-:W-:Y:S02]  /*db40*/  UIADD3 UR6, UPT, UPT, UR6, -0x1, URZ ;  /* 0xffffffff06067890 */ /* 0x000fe4000fffe0ff */
[----:B------:R-:W-:Y:S02]  /*db50*/  ULOP3.LUT UP0, UR18, UR12, 0x3, URZ, 0xc0, !UPT ;  /* 0x000000030c127892 */ /* 0x000fe4000f80c0ff */
[----:B------:R-:W-:-:S09]  /*db60*/  UISETP.GE.U32.AND UP1, UPT, UR6, 0x3, UPT ;  /* 0x000000030600788c */ /* 0x000fd2000bf26070 */
[----:B------:R-:W-:Y:S05]  /*db70*/  BRA.U !UP1, `(.L_x_189) ;  /* 0x0000000109b87547 */ /* 0x000fea000b800000 */
[----:B------:R-:W0:Y:S01]  /*db80*/  S2R R0, SR_CTAID.X ;  /* 0x0000000000007919 */ /* 0x000e220000002500 */
[----:B------:R-:W-:Y:S02]  /*db90*/  UIADD3 UR6, UPT, UPT, UR5, 0x1, URZ ;  /* 0x0000000105067890 */ /* 0x000fe4000fffe0ff */
[----:B------:R-:W-:Y:S02]  /*dba0*/  UIADD3 UR7, UPT, UPT, UR5, 0x2, URZ ;  /* 0x0000000205077890 */ /* 0x000fe4000fffe0ff */
[----:B------:R-:W-:Y:S02]  /*dbb0*/  UISETP.NE.AND UP1, UPT, UR6, UR29, UPT ;  /* 0x0000001d0600728c */ /* 0x000fe4000bf25270 */
[----:B------:R-:W-:Y:S02]  /*dbc0*/  UIADD3 UR13, UPT, UPT, UR5, 0x3, URZ ;  /* 0x00000003050d7890 */ /* 0x000fe4000fffe0ff */
[----:B------:R-:W-:Y:S02]  /*dbd0*/  UISETP.NE.AND UP2, UPT, UR7, UR29, UPT ;  /* 0x0000001d0700728c */ /* 0x000fe4000bf45270 */
[----:B------:R-:W-:Y:S01]  /*dbe0*/  PLOP3.LUT P1, PT, PT, PT, UP1, 0x80, 0x8 ;  /* 0x000000000008781c */ /* 0x000fe20003f2f018 */
[----:B------:R-:W-:-:S03]  /*dbf0*/  UISETP.NE.AND UP3, UPT, UR13, UR29, UPT ;  /* 0x0000001d0d00728c */ /* 0x000fc6000bf65270 */
[----:B------:R-:W-:Y:S02]  /*dc00*/  PLOP3.LUT P2, PT, PT, PT, UP2, 0x80, 0x8 ;  /* 0x000000000008781c */ /* 0x000fe40003f4f028 */
[C---:B------:R-:W-:Y:S02]  /*dc10*/  ISETP.NE.OR P1, PT, R8.reuse, RZ, !P1 ;  /* 0x000000ff0800720c */ /* 0x040fe40004f25670 */
[----:B------:R-:W-:Y:S02]  /*dc20*/  PLOP3.LUT P3, PT, PT, PT, UP3, 0x80, 0x8 ;  /* 0x000000000008781c */ /* 0x000fe40003f6f038 */
[C---:B------:R-:W-:Y:S02]  /*dc30*/  ISETP.NE.OR P2, PT, R8.reuse, RZ, !P2 ;  /* 0x000000ff0800720c */ /* 0x040fe40005745670 */
[----:B------:R-:W-:-:S07]  /*dc40*/  ISETP.NE.OR P3, PT, R8, RZ, !P3 ;  /* 0x000000ff0800720c */ /* 0x000fce0005f65670 */
[----:B------:R-:W-:Y:S01]  /*dc50*/  VOTEU.ALL UP2, P1 ;  /* 0x0000000000ff7886 */ /* 0x000fe20000840000 */
[----:B0-----:R-:W-:-:S04]  /*dc60*/  ISETP.NE.AND P0, PT, R0, UR5, PT ;  /* 0x0000000500007c0c */ /* 0x001fc8000bf05270 */
[----:B------:R-:W-:Y:S01]  /*dc70*/  @!UP2 UIMAD UR6, UR6, UR9, UR14 ;  /* 0x000000090606a2a4 */ /* 0x000fe2000f8e020e */
[----:B------:R-:W-:Y:S01]  /*dc80*/  ISETP.NE.OR P0, PT, R8, RZ, !P0 ;  /* 0x000000ff0800720c */ /* 0x000fe20004705670 */
[----:B------:R-:W-:-:S04]  /*dc90*/  VOTEU.ALL UP2, P3 ;  /* 0x0000000000ff7886 */ /* 0x000fc80001840000 */
[----:B------:R-:W-:Y:S01]  /*dca0*/  MOV R15, UR6 ;  /* 0x00000006000f7c02 */ /* 0x000fe20008000f00 */
[----:B------:R-:W-:-:S04]  /*dcb0*/  @!UP2 UIMAD UR6, UR13, UR9, UR14 ;  /* 0x000000090d06a2a4 */ /* 0x000fc8000f8e020e */
[----:B------:R-:W-:-:S03]  /*dcc0*/  @!P1 IMAD.WIDE.U32 R14, R15, 0x8, R10 ;  /* 0x000000080f0e9825 */ /* 0x000fc600078e000a */
[----:B------:R-:W-:Y:S01]  /*dcd0*/  VOTEU.ALL UP1, P0 ;  /* 0x0000000000ff7886 */ /* 0x000fe20000020000 */
[----:B------:R-:W-:Y:S02]  /*dce0*/  MOV R19, UR6 ;  /* 0x0000000600137c02 */ /* 0x000fe40008000f00 */
[----:B------:R-:W2:Y:S02]  /*dcf0*/  @!P1 LDG.E.64 R14, desc[UR10][R14.64] ;  /* 0x0000000a0e0e9981 */ /* 0x000ea4000c1e1b00 */
[----:B------:R-:W-:Y:S01]  /*dd00*/  @!UP1 UIMAD UR17, UR5, UR9, UR14 ;  /* 0x00000009051192a4 */ /* 0x000fe2000f8e020e */
[----:B------:R-:W-:-:S05]  /*dd10*/  VOTEU.ALL UP1, P2 ;  /* 0x0000000000ff7886 */ /* 0x000fca0001020000 */
[----:B-1----:R-:W-:Y:S01]  /*dd20*/  MOV R13, UR17 ;  /* 0x00000011000d7c02 */ /* 0x002fe20008000f00 */
[----:B------:R-:W-:-:S04]  /*dd30*/  @!UP1 UIMAD UR7, UR7, UR9, UR14 ;  /* 0x00000009070792a4 */ /* 0x000fc8000f8e020e */
[----:B------:R-:W-:Y:S02]  /*dd40*/  @!P0 IMAD.WIDE.U32 R12, R13, 0x8, R10 ;  /* 0x000000080d0c8825 */ /* 0x000fe400078e000a */
[----:B------:R-:W-:-:S04]  /*dd50*/  MOV R17, UR7 ;  /* 0x0000000700117c02 */ /* 0x000fc80008000f00 */
[----:B------:R-:W3:Y:S01]  /*dd60*/  @!P0 LDG.E.64 R12, desc[UR10][R12.64] ;  /* 0x0000000a0c0c8981 */ /* 0x000ee2000c1e1b00 */
[----:B------:R-:W-:-:S04]  /*dd70*/  @!P2 IMAD.WIDE.U32 R16, R17, 0x8, R10 ;  /* 0x000000081110a825 */ /* 0x000fc800078e000a */
[----:B------:R-:W-:Y:S02]  /*dd80*/  @!P3 IMAD.WIDE.U32 R18, R19, 0x8, R10 ;  /* 0x000000081312b825 */ /* 0x000fe400078e000a */
[----:B------:R-:W4:Y:S04]  /*dd90*/  @!P2 LDG.E.64 R16, desc[UR10][R16.64] ;  /* 0x0000000a1010a981 */ /* 0x000f28000c1e1b00 */
[----:B------:R-:W4:Y:S01]  /*dda0*/  @!P3 LDG.E.64 R18, desc[UR10][R18.64] ;  /* 0x0000000a1212b981 */ /* 0x000f22000c1e1b00 */
[----:B------:R-:W-:-:S04]  /*ddb0*/  MOV R0, UR5 ;  /* 0x0000000500007c02 */ /* 0x000fc80008000f00 */
[----:B------:R-:W-:-:S04]  /*ddc0*/  IADD3 R0, PT, PT, R0, 0x4, RZ ;  /* 0x0000000400007810 */ /* 0x000fc80007ffe0ff */
[----:B------:R-:W-:Y:S01]  /*ddd0*/  R2UR UR5, R0 ;  /* 0x00000000000572ca */ /* 0x000fe200000e0000 */
[----:B---3--:R-:W-:Y:S01]  /*dde0*/  @!P0 FADD.FTZ R6, R6, R12 ;  /* 0x0000000c06068221 */ /* 0x008fe20000010000 */
[----:B------:R-:W-:-:S03]  /*ddf0*/  @!P0 FADD.FTZ R7, R7, R13 ;  /* 0x0000000d07078221 */ /* 0x000fc60000010000 */
[----:B--2---:R-:W-:Y:S01]  /*de00*/  @!P1 FADD.FTZ R6, R6, R14 ;  /* 0x0000000e06069221 */ /* 0x004fe20000010000 */
[----:B------:R-:W-:-:S03]  /*de10*/  @!P1 FADD.FTZ R7, R7, R15 ;  /* 0x0000000f07079221 */ /* 0x000fc60000010000 */
[----:B----4-:R-:W-:Y:S01]  /*de20*/  @!P2 FADD.FTZ R6, R6, R16 ;  /* 0x000000100606a221 */ /* 0x010fe20000010000 */
[----:B------:R-:W-:-:S03]  /*de30*/  @!P2 FADD.FTZ R7, R7, R17 ;  /* 0x000000110707a221 */ /* 0x000fc60000010000 */
[----:B------:R-:W-:Y:S01]  /*de40*/  @!P3 FADD.FTZ R6, R6, R18 ;  /* 0x000000120606b221 */ /* 0x000fe20000010000 */
[----:B------:R-:W-:-:S07]  /*de50*/  @!P3 FADD.FTZ R7, R7, R19 ;  /* 0x000000130707b221 */ /* 0x000fce0000010000 */
.L_x_189:
[----:B------:R-:W-:Y:S05]  /*de60*/  BRA.U !UP0, `(.L_x_183) ;  /* 0x00000001089c7547 */ /* 0x000fea000b800000 */
[----:B------:R-:W0:Y:S01]  /*de70*/  S2R R9, SR_CTAID.X ;  /* 0x0000000000097919 */ /* 0x000e220000002500 */
[----:B------:R-:W-:Y:S02]  /*de80*/  UISETP.NE.AND UP0, UPT, UR18, 0x1, UPT ;  /* 0x000000011200788c */ /* 0x000fe4000bf05270 */
[----:B------:R-:W-:-:S07]  /*de90*/  ULOP3.LUT UR6, UR12, 0x1, URZ, 0xc0, !UPT ;  /* 0x000000010c067892 */ /* 0x000fce000f8ec0ff */
[----:B------:R-:W-:Y:S05]  /*dea0*/  BRA.U !UP0, `(.L_x_190) ;  /* 0x0000000108587547 */ /* 0x000fea000b800000 */
[----:B------:R-:W2:Y:S01]  /*deb0*/  S2R R0, SR_CTAID.X ;  /* 0x0000000000007919 */ /* 0x000ea20000002500 */
[----:B------:R-:W3:Y:S01]  /*dec0*/  S2R R12, SR_CTAID.Y ;  /* 0x00000000000c7919 */ /* 0x000ee20000002600 */
[----:B--2---:R-:W-:Y:S02]  /*ded0*/  ISETP.NE.AND P0, PT, R0, UR5, PT ;  /* 0x0000000500007c0c */ /* 0x004fe4000bf05270 */
[----:B------:R-:W-:Y:S02]  /*dee0*/  MOV R0, UR5 ;  /* 0x0000000500007c02 */ /* 0x000fe40008000f00 */
[----:B------:R-:W-:Y:S02]  /*def0*/  ISETP.NE.OR P1, PT, R8, RZ, !P0 ;  /* 0x000000ff0800720c */ /* 0x000fe40004725670 */
[----:B-1----:R-:W-:-:S04]  /*df00*/  IADD3 R13, PT, PT, R0, 0x1, RZ ;  /* 0x00000001000d7810 */ /* 0x002fc80007ffe0ff */
[----:B------:R-:W-:-:S04]  /*df10*/  ISETP.NE.AND P0, PT, R13, UR29, PT ;  /* 0x0000001d0d007c0c */ /* 0x000fc8000bf05270 */
[----:B------:R-:W-:-:S03]  /*df20*/  ISETP.NE.OR P0, PT, R8, RZ, !P0 ;  /* 0x000000ff0800720c */ /* 0x000fc60004705670 */
[----:B------:R-:W-:-:S05]  /*df30*/  VOTEU.ALL UP0, P1 ;  /* 0x0000000000ff7886 */ /* 0x000fca0000800000 */
[----:B------:R-:W-:-:S05]  /*df40*/  @!UP0 UIMAD UR5, UR5, UR9, UR14 ;  /* 0x00000009050582a4 */ /* 0x000fca000f8e020e */
[----:B---3--:R-:W-:Y:S01]  /*df50*/  @!P0 IMAD R13, R13, UR9, R12 ;  /* 0x000000090d0d8c24 */ /* 0x008fe2000f8e020c */
[----:B------:R-:W-:-:S03]  /*df60*/  MOV R15, UR5 ;  /* 0x00000005000f7c02 */ /* 0x000fc60008000f00 */
[----:B------:R-:W-:-:S04]  /*df70*/  @!P0 IMAD.WIDE.U32 R12, R13, 0x8, R10 ;  /* 0x000000080d0c8825 */ /* 0x000fc800078e000a */
[----:B------:R-:W-:Y:S02]  /*df80*/  @!P1 IMAD.WIDE.U32 R14, R15, 0x8, R10 ;  /* 0x000000080f0e9825 */ /* 0x000fe400078e000a */
[----:B------:R-:W2:Y:S04]  /*df90*/  @!P0 LDG.E.64 R12, desc[UR10][R12.64] ;  /* 0x0000000a0c0c8981 */ /* 0x000ea8000c1e1b00 */
[----:B------:R-:W3:Y:S01]  /*dfa0*/  @!P1 LDG.E.64 R14, desc[UR10][R14.64] ;  /* 0x0000000a0e0e9981 */ /* 0x000ee2000c1e1b00 */
[----:B------:R-:W-:-:S04]  /*dfb0*/  IADD3 R0, PT, PT, R0, 0x2, RZ ;  /* 0x0000000200007810 */ /* 0x000fc80007ffe0ff */
[----:B------:R-:W-:Y:S01]  /*dfc0*/  R2UR UR5, R0 ;  /* 0x00000000000572ca */ /* 0x000fe200000e0000 */
[----:B---3--:R-:W-:Y:S01]  /*dfd0*/  @!P1 FADD.FTZ R6, R6, R14 ;  /* 0x0000000e06069221 */ /* 0x008fe20000010000 */
[----:B------:R-:W-:-:S03]  /*dfe0*/  @!P1 FADD.FTZ R7, R7, R15 ;  /* 0x0000000f07079221 */ /* 0x000fc60000010000 */
[----:B--2---:R-:W-:Y:S01]  /*dff0*/  @!P0 FADD.FTZ R6, R6, R12 ;  /* 0x0000000c06068221 */ /* 0x004fe20000010000 */
[----:B------:R-:W-:-:S09]  /*e000*/  @!P0 FADD.FTZ R7, R7, R13 ;  /* 0x0000000d07078221 */ /* 0x000fd20000010000 */
.L_x_190:
[----:B0-----:R-:W-:Y:S01]  /*e010*/  ISETP.NE.AND P0, PT, R9, UR5, PT ;  /* 0x0000000509007c0c */ /* 0x001fe2000bf05270 */
[----:B------:R-:W-:Y:S01]  /*e020*/  BSSY.RECONVERGENT B0, `(.L_x_183) ;  /* 0x000000b000007945 */ /* 0x000fe20003800200 */
[----:B------:R-:W-:Y:S02]  /*e030*/  MOV R0, UR6 ;  /* 0x0000000600007c02 */ /* 0x000fe40008000f00 */
[----:B------:R-:W-:-:S04]  /*e040*/  ISETP.NE.OR P0, PT, R8, RZ, !P0 ;  /* 0x000000ff0800720c */ /* 0x000fc80004705670 */
[----:B------:R-:W-:-:S13]  /*e050*/  ISETP.NE.U32.OR P0, PT, R0, 0x1, P0 ;  /* 0x000000010000780c */ /* 0x000fda0000705470 */
[----:B------:R-:W-:Y:S05]  /*e060*/  @P0 BRA `(.L_x_191) ;  /* 0x0000000000180947 */ /* 0x000fea0003800000 */
[----:B------:R-:W-:-:S06]  /*e070*/  UIMAD UR6, UR9, UR5, UR14 ;  /* 0x00000005090672a4 */ /* 0x000fcc000f8e020e */
[----:B------:R-:W-:-:S05]  /*e080*/  MOV R9, UR6 ;  /* 0x0000000600097c02 */ /* 0x000fca0008000f00 */
[----:B------:R-:W-:-:S06]  /*e090*/  IMAD.WIDE.U32 R10, R9, 0x8, R10 ;  /* 0x00000008090a7825 */ /* 0x000fcc00078e000a */
[----:B------:R-:W2:Y:S02]  /*e0a0*/  LDG.E.64 R10, desc[UR10][R10.64] ;  /* 0x0000000a0a0a7981 */ /* 0x000ea4000c1e1b00 */
[----:B--2---:R-:W-:Y:S01]  /*e0b0*/  FADD.FTZ R6, R6, R10 ;  /* 0x0000000a06067221 */ /* 0x004fe20000010000 */
[----:B------:R-:W-:-:S07]  /*e0c0*/  FADD.FTZ R7, R7, R11 ;  /* 0x0000000b07077221 */ /* 0x000fce0000010000 */
.L_x_191:
[----:B------:R-:W-:Y:S05]  /*e0d0*/  BSYNC.RECONVERGENT B0 ;  /* 0x0000000000007941 */ /* 0x000fea0003800200 */
.L_x_183:
[----:B------:R-:W0:Y:S01]  /*e0e0*/  S2UR UR6, SR_CgaCtaId ;  /* 0x00000000000679c3 */ /* 0x000e220000008800 */
[----:B------:R-:W-:Y:S01]  /*e0f0*/  ISETP.NE.AND P0, PT, R8, RZ, PT ;  /* 0x000000ff0800720c */ /* 0x000fe20003f05270 */
[----:B------:R-:W-:Y:S01]  /*e100*/  UMOV UR5, 0x400 ;  /* 0x0000040000057882 */ /* 0x000fe20000000000 */
[----:B------:R-:W1:Y:S01]  /*e110*/  LDCU.U8 UR12, c[0x0][0x414] ;  /* 0x00008280ff0c77ac */ /* 0x000e620008000000 */
[----:B--2-4-:R-:W-:Y:S01]  /*e120*/  HFMA2 R10, -RZ, RZ, 0, 0 ;  /* 0x00000000ff0a7431 */ /* 0x014fe200000001ff */
[----:B------:R-:W2:Y:S01]  /*e130*/  LDCU.64 UR20, c[0x0][0x3f8] ;  /* 0x00007f00ff1477ac */ /* 0x000ea20008000a00 */
[----:B------:R-:W4:Y:S01]  /*e140*/  LDCU.64 UR18, c[0x0][0x400] ;  /* 0x00008000ff1277ac */ /* 0x000f220008000a00 */
[----:B-1----:R-:W-:Y:S02]  /*e150*/  UISETP.NE.AND UP0, UPT, UR12, URZ, UPT ;  /* 0x000000ff0c00728c */ /* 0x002fe4000bf05270 */
[----:B0-----:R-:W-:Y:S01]  /*e160*/  ULEA UR5, UR6, UR5, 0x18 ;  /* 0x0000000506057291 */ /* 0x001fe2000f8ec0ff */
[----:B------:R-:W0:Y:S03]  /*e170*/  LDCU.64 UR6, c[0x0][0x380] ;  /* 0x00007000ff0677ac */ /* 0x000e260008000a00 */
[----:B------:R-:W-:-:S05]  /*e180*/  PLOP3.LUT P1, PT, PT, PT, UP0, 0x80, 0x8 ;  /* 0x000000000008781c */ /* 0x000fca0003f2f008 */
[----:B------:R-:W-:Y:S01]  /*e190*/  @!P0 STS.64 [UR5+0x88], R6 ;  /* 0x00008806ff008988 */ /* 0x000fe20008000a05 */
[----:B------:R-:W-:Y:S06]  /*e1a0*/  BAR.SYNC.DEFER_BLOCKING 0x0 ;  /* 0x0000000000007b1d */ /* 0x000fec0000010000 */
[----:B---3--:R-:W1:Y:S01]  /*e1b0*/  LDS.64 R8, [UR5+0x88] ;  /* 0x00008805ff087984 */ /* 0x008e620008000a00 */
[----:B------:R-:W1:Y:S02]  /*e1c0*/  LDCU UR5, c[0x0][0x42c] ;  /* 0x00008580ff0577ac */ /* 0x000e640008000800 */
[----:B-1----:R-:W-:Y:S01]  /*e1d0*/  FMUL.FTZ R0, R8, UR5 ;  /* 0x0000000508007c20 */ /* 0x002fe20008410000 */
[----:B0-2-4-:R-:W-:-:S07]  /*e1e0*/  FMUL.FTZ R11, R9, UR5 ;  /* 0x00000005090b7c20 */ /* 0x015fce0008410000 */
.L_x_197:
[----:B0-----:R-:W-:-:S05]  /*e1f0*/  LEA R9, R10, UR15, 0x2 ;  /* 0x0000000f0a097c11 */ /* 0x001fca000f8e10ff */
[----:B------:R-:W2:Y:S04]  /*e200*/  LDL.64 R6, [R9+0x10] ;  /* 0x0000100009067983 */ /* 0x000ea80000100a00 */
[----:B------:R-:W3:Y:S01]  /*e210*/  LDL.64 R12, [R9+0x90] ;  /* 0x00009000090c7983 */ /* 0x000ee20000100a00 */
[----:B------:R-:W-:Y:S01]  /*e220*/  BSSY.RECONVERGENT B0, `(.L_x_192) ;  /* 0x0000036000007945 */ /* 0x000fe20003800200 */
[C---:B--2---:R-:W-:Y:S02]  /*e230*/  SHF.L.U32 R8, R6.reuse, 0x10, RZ ;  /* 0x0000001006087819 */ /* 0x044fe400000006ff */
[----:B------:R-:W-:Y:S02]  /*e240*/  PRMT R6, R6, 0x7632, R6 ;  /* 0x0000763206067816 */ /* 0x000fe40000000006 */
[----:B---3--:R-:W-:Y:S01]  /*e250*/  SHF.L.U32 R9, R12, 0x10, RZ ;  /* 0x000000100c097819 */ /* 0x008fe200000006ff */
[----:B------:R-:W-:Y:S01]  /*e260*/  FADD.FTZ R8, R8, -UR28 ;  /* 0x8000001c08087e21 */ /* 0x000fe20008010000 */
[----:B------:R-:W-:-:S02]  /*e270*/  SHF.L.U32 R6, R6, 0x10, RZ ;  /* 0x0000001006067819 */ /* 0x000fc400000006ff */
[----:B------:R-:W-:Y:S01]  /*e280*/  PRMT R12, R12, 0x7632, R12 ;  /* 0x000076320c0c7816 */ /* 0x000fe2000000000c */
[----:B------:R-:W-:Y:S02]  /*e290*/  FMUL.FTZ R25, R8, UR16 ;  /* 0x0000001008197c20 */ /* 0x000fe40008410000 */
[----:B------:R-:W-:Y:S01]  /*e2a0*/  FADD.FTZ R6, R6, -UR28 ;  /* 0x8000001c06067e21 */ /* 0x000fe20008010000 */
[----:B------:R-:W-:Y:S01]  /*e2b0*/  SHF.L.U32 R12, R12, 0x10, RZ ;  /* 0x000000100c0c7819 */ /* 0x000fe200000006ff */
[----:B------:R-:W-:Y:S02]  /*e2c0*/  @P1 FFMA.FTZ R8, R4, R25, R2 ;  /* 0x0000001904081223 */ /* 0x000fe40000010002 */
[----:B------:R-:W-:Y:S02]  /*e2d0*/  FMUL.FTZ R20, R6, UR16 ;  /* 0x0000001006147c20 */ /* 0x000fe40008410000 */
[----:B------:R-:W-:Y:S02]  /*e2e0*/  @P1 FMUL.FTZ R14, R8, -1.4426950216293334961 ;  /* 0xbfb8aa3b080e1820 */ /* 0x000fe40000410000 */
[----:B------:R-:W-:-:S04]  /*e2f0*/  @P1 FFMA.FTZ R6, R5, R20, R3 ;  /* 0x0000001405061223 */ /* 0x000fc80000010003 */
[----:B------:R-:W-:Y:S01]  /*e300*/  @P1 FMUL.FTZ R17, R6, -1.4426950216293334961 ;  /* 0xbfb8aa3b06111820 */ /* 0x000fe20000410000 */
[----:B------:R-:W0:Y:S08]  /*e310*/  @P1 MUFU.EX2 R14, R14 ;  /* 0x0000000e000e1308 */ /* 0x000e300000000800 */
[----:B------:R-:W1:Y:S01]  /*e320*/  @P1 MUFU.EX2 R17, R17 ;  /* 0x0000001100111308 */ /* 0x000e620000000800 */
[----:B0-----:R-:W-:Y:S01]  /*e330*/  @P1 FADD.FTZ R15, R14, 1 ;  /* 0x3f8000000e0f1421 */ /* 0x001fe20000010000 */
[----:B------:R-:W-:-:S06]  /*e340*/  SHF.L.U32 R14, R7, 0x10, RZ ;  /* 0x00000010070e7819 */ /* 0x000fcc00000006ff */
[----:B------:R0:W2:Y:S01]  /*e350*/  @P1 MUFU.RCP R16, R15 ;  /* 0x0000000f00101308 */ /* 0x0000a20000001000 */
[----:B-1----:R-:W-:Y:S01]  /*e360*/  @P1 FADD.FTZ R18, R17, 1 ;  /* 0x3f80000011121421 */ /* 0x002fe20000010000 */
[----:B-----5:R-:W-:-:S06]  /*e370*/  LEA R17, R10, R99, 0x4 ;  /* 0x000000630a117211 */ /* 0x020fcc00078e20ff */
[----:B------:R1:W3:Y:S01]  /*e380*/  @P1 MUFU.RCP R19, R18 ;  /* 0x0000001200131308 */ /* 0x0002e20000001000 */
[----:B------:R-:W-:Y:S01]  /*e390*/  ISETP.GE.U32.AND P0, PT, R17, UR18, PT ;  /* 0x0000001211007c0c */ /* 0x000fe2000bf06070 */
[----:B0-----:R-:W-:Y:S01]  /*e3a0*/  FFMA.FTZ R15, R0, R25, R11 ;  /* 0x00000019000f7223 */ /* 0x001fe2000001000b */
[----:B-1----:R-:W-:Y:S01]  /*e3b0*/  SHF.R.S32.HI R18, RZ, 0x1f, R17 ;  /* 0x0000001fff127819 */ /* 0x002fe20000011411 */
[----:B--2---:R-:W-:Y:S01]  /*e3c0*/  @P1 FADD.FTZ R21, -R16, 1 ;  /* 0x3f80000010151421 */ /* 0x004fe20000010100 */
[----:B------:R-:W-:Y:S02]  /*e3d0*/  @P1 FMUL.FTZ R16, R9, R16 ;  /* 0x0000001009101220 */ /* 0x000fe40000410000 */
[----:B------:R-:W-:Y:S01]  /*e3e0*/  ISETP.GE.AND.EX P0, PT, R18, UR19, PT, P0 ;  /* 0x0000001312007c0c */ /* 0x000fe2000bf06300 */
[----:B------:R-:W-:Y:S01]  /*e3f0*/  @P1 FFMA.FTZ R21, R8, R21, 1 ;  /* 0x3f80000008151423 */ /* 0x000fe20000010015 */
[----:B------:R-:W-:Y:S01]  /*e400*/  PRMT R8, R7, 0x7632, R8 ;  /* 0x0000763207087816 */ /* 0x000fe20000000008 */
[----:B---3--:R-:W-:Y:S01]  /*e410*/  @P1 FADD.FTZ R23, -R19, 1 ;  /* 0x3f80000013171421 */ /* 0x008fe20000010100 */
[----:B------:R-:W-:Y:S01]  /*e420*/  @P1 FMUL.FTZ R19, R12, R19 ;  /* 0x000000130c131220 */ /* 0x000fe20000410000 */
[----:B------:R-:W-:Y:S01]  /*e430*/  @P1 FMUL.FTZ R9, R16, R21 ;  /* 0x0000001510091220 */ /* 0x000fe20000410000 */
[----:B------:R-:W-:Y:S01]  /*e440*/  IADD3 R21, PT, PT, R17, 0x10, RZ ;  /* 0x0000001011157810 */ /* 0x000fe20007ffe0ff */
[----:B------:R-:W-:Y:S01]  /*e450*/  @P1 FFMA.FTZ R6, R6, R23, 1 ;  /* 0x3f80000006061423 */ /* 0x000fe20000010017 */
[----:B------:R-:W-:Y:S01]  /*e460*/  SHF.L.U32 R16, R8, 0x10, RZ ;  /* 0x0000001008107819 */ /* 0x000fe200000006ff */
[----:B------:R-:W-:-:S02]  /*e470*/  FFMA.FTZ R15, R4, R9, -R15 ;  /* 0x00000009040f7223 */ /* 0x000fc4000001080f */
[----:B------:R-:W-:Y:S01]  /*e480*/  @P1 FMUL.FTZ R12, R19, R6 ;  /* 0x00000006130c1220 */ /* 0x000fe20000410000 */
[----:B------:R-:W-:-:S04]  /*e490*/  FFMA.FTZ R6, R0, R20, R11 ;  /* 0x0000001400067223 */ /* 0x000fc8000001000b */
[----:B------:R-:W-:Y:S01]  /*e4a0*/  FFMA.FTZ R12, R5, R12, -R6 ;  /* 0x0000000c050c7223 */ /* 0x000fe20000010806 */
[----:B------:R-:W-:Y:S06]  /*e4b0*/  @P0 BRA `(.L_x_193) ;  /* 0x0000000000300947 */ /* 0x000fec0003800000 */
[----:B------:R-:W-:Y:S01]  /*e4c0*/  MOV R6, R42 ;  /* 0x0000002a00067202 */ /* 0x000fe20000000f00 */
[----:B------:R-:W-:Y:S01]  /*e4d0*/  IMAD R8, R18, UR20, RZ ;  /* 0x0000001412087c24 */ /* 0x000fe2000f8e02ff */
[----:B------:R-:W-:Y:S01]  /*e4e0*/  MOV R7, R45 ;  /* 0x0000002d00077202 */ /* 0x000fe20000000f00 */
[----:B------:R-:W-:Y:S01]  /*e4f0*/  FMUL.FTZ R15, R15, UR16 ;  /* 0x000000100f0f7c20 */ /* 0x000fe20008410000 */
[----:B------:R-:W-:Y:S01]  /*e500*/  FMUL.FTZ R12, R12, UR16 ;  /* 0x000000100c0c7c20 */ /* 0x000fe20008410000 */
[C---:B------:R-:W-:Y:S02]  /*e510*/  IMAD R9, R17.reuse, UR21, R8 ;  /* 0x0000001511097c24 */ /* 0x040fe4000f8e0208 */
[----:B------:R-:W-:-:S05]  /*e520*/  IMAD.WIDE.U32 R6, R17, UR20, R6 ;  /* 0x0000001411067c25 */ /* 0x000fca000f8e0006 */
[----:B------:R-:W-:Y:S02]  /*e530*/  IADD3 R7, PT, PT, R7, R9, RZ ;  /* 0x0000000907077210 */ /* 0x000fe40007ffe0ff */
[----:B------:R-:W-:-:S04]  /*e540*/  LEA R8, P0, R6, UR6, 0x1 ;  /* 0x0000000606087c11 */ /* 0x000fc8000f8008ff */
[----:B------:R-:W-:Y:S02]  /*e550*/  LEA.HI.X R9, R6, UR7, R7, 0x1, P0 ;  /* 0x0000000706097c11 */ /* 0x000fe400080f0c07 */
[----:B------:R-:W-:-:S05]  /*e560*/  F2FP.BF16.F32.PACK_AB R7, R12, R15 ;  /* 0x0000000f0c07723e */ /* 0x000fca00000010ff */
[----:B------:R0:W-:Y:S02]  /*e570*/  STG.E desc[UR10][R8.64], R7 ;  /* 0x0000000708007986 */ /* 0x0001e4000c10190a */
.L_x_193:
[----:B------:R-:W-:Y:S05]  /*e580*/  BSYNC.RECONVERGENT B0 ;  /* 0x0000000000007941 */ /* 0x000fea0003800200 */
.L_x_192:
[----:B------:R-:W-:Y:S01]  /*e590*/  ISETP.NE.AND P1, PT, RZ, UR12, PT ;  /* 0x0000000cff007c0c */ /* 0x000fe2000bf25270 */
[----:B------:R-:W-:Y:S01]  /*e5a0*/  FADD.FTZ R14, R14, -UR28 ;  /* 0x8000001c0e0e7e21 */ /* 0x000fe20008010000 */
[----:B------:R-:W-:Y:S01]  /*e5b0*/  FADD.FTZ R16, R16, -UR28 ;  /* 0x8000001c10107e21 */ /* 0x000fe20008010000 */
[----:B------:R-:W-:Y:S02]  /*e5c0*/  ISETP.GE.U32.AND P0, PT, R21, UR18, PT ;  /* 0x0000001215007c0c */ /* 0x000fe4000bf06070 */
[----:B------:R-:W-:Y:S01]  /*e5d0*/  SHF.R.S32.HI R20, RZ, 0x1f, R21 ;  /* 0x0000001fff147819 */ /* 0x000fe20000011415 */
[----:B0-----:R-:W-:Y:S01]  /*e5e0*/  FMUL.FTZ R7, R14, UR16 ;  /* 0x000000100e077c20 */ /* 0x001fe20008410000 */
[----:B------:R-:W-:Y:S01]  /*e5f0*/  FMUL.FTZ R16, R16, UR16 ;  /* 0x0000001010107c20 */ /* 0x000fe20008410000 */
[C---:B------:R-:W-:Y:S02]  /*e600*/  PRMT R6, R13.reuse, 0x7632, R6 ;  /* 0x000076320d067816 */ /* 0x040fe40000000006 */
[----:B------:R-:W-:Y:S01]  /*e610*/  ISETP.GE.AND.EX P0, PT, R20, UR19, PT, P0 ;  /* 0x0000001314007c0c */ /* 0x000fe2000bf06300 */
[C-C-:B------:R-:W-:Y:S01]  /*e620*/  FFMA.FTZ R19, R0.reuse, R7, R11.reuse ;  /* 0x0000000700137223 */ /* 0x140fe2000001000b */
[----:B------:R-:W-:Y:S01]  /*e630*/  SHF.L.U32 R13, R13, 0x10, RZ ;  /* 0x000000100d0d7819 */ /* 0x000fe200000006ff */
[----:B------:R-:W-:Y:S01]  /*e640*/  FFMA.FTZ R18, R0, R16, R11 ;  /* 0x0000001000127223 */ /* 0x000fe2000001000b */
[----:B------:R-:W-:Y:S01]  /*e650*/  SHF.L.U32 R6, R6, 0x10, RZ ;  /* 0x0000001006067819 */ /* 0x000fe200000006ff */
[----:B------:R-:W-:Y:S08]  /*e660*/  @!P1 BRA `(.L_x_194) ;  /* 0x0000000000489947 */ /* 0x000ff00003800000 */
        /* <DEDUP_REMOVED lines=18> */
.L_x_194:
[----:B------:R-:W-:Y:S01]  /*e790*/  BSSY.RECONVERGENT B0, `(.L_x_195) ;  /* 0x0000010000007945 */ /* 0x000fe20003800200 */
[----:B------:R-:W-:Y:S01]  /*e7a0*/  FFMA.FTZ R19, R4, R13, -R19 ;  /* 0x0000000d04137223 */ /* 0x000fe20000010813 */
[----:B------:R-:W-:Y:S02]  /*e7b0*/  FFMA.FTZ R12, R5, R6, -R18 ;  /* 0x00000006050c7223 */ /* 0x000fe40000010812 */
[----:B------:R-:W-:Y:S05]  /*e7c0*/  @P0 BRA `(.L_x_196) ;  /* 0x0000000000300947 */ /* 0x000fea0003800000 */
        /* <DEDUP_REMOVED lines=12> */
.L_x_196:
[----:B------:R-:W-:Y:S05]  /*e890*/  BSYNC.RECONVERGENT B0 ;  /* 0x0000000000007941 */ /* 0x000fea0003800200 */
.L_x_195:
[----:B------:R-:W-:-:S04]  /*e8a0*/  IADD3 R10, PT, PT, R10, 0x2, RZ ;  /* 0x000000020a0a7810 */ /* 0x000fc80007ffe0ff */
[----:B------:R-:W-:-:S13]  /*e8b0*/  ISETP.NE.AND P0, PT, R10, 0x20, PT ;  /* 0x000000200a00780c */ /* 0x000fda0003f05270 */
[----:B------:R-:W-:Y:S05]  /*e8c0*/  @P0 BRA `(.L_x_197) ;  /* 0xfffffff800480947 */ /* 0x000fea000383ffff */
[----:B------:R-:W1:Y:S01]  /*e8d0*/  LDCU UR5, c[0x0][0x410] ;  /* 0x00008200ff0577ac */ /* 0x000e620008000800 */
[----:B------:R-:W1:Y:S01]  /*e8e0*/  LDCU UR6, c[0x0][0x3e0] ;  /* 0x00007c00ff0677ac */ /* 0x000e620008000800 */
[----:B------:R-:W-:Y:S02]  /*e8f0*/  UIADD3 UR8, UPT, UPT, UR9, UR8, URZ ;  /* 0x0000000809087290 */ /* 0x000fe4000fffe0ff */
[----:B------:R-:W-:Y:S02]  /*e900*/  UIADD3 UR4, UPT, UPT, UR4, 0x1, URZ ;  /* 0x0000000104047890 */ /* 0x000fe4000fffe0ff */
[----:B-1----:R-:W-:-:S04]  /*e910*/  UIMAD UR5, UR5, UR6, URZ ;  /* 0x00000006050572a4 */ /* 0x002fc8000f8e02ff */
[----:B------:R-:W-:-:S09]  /*e920*/  UISETP.GE.AND UP0, UPT, UR8, UR5, UPT ;  /* 0x000000050800728c */ /* 0x000fd2000bf06270 */
[----:B------:R-:W-:Y:S05]  /*e930*/  BRA.U !UP0, `(.L_x_198) ;  /* 0xffffff1908187547 */ /* 0x000fea000b83ffff */
.L_x_172:
[----:B0-----:R-:W0:Y:S01]  /*e940*/  S2R R9, SR_TID.X ;  /* 0x0000000000097919 */ /* 0x001e220000002100 */
[----:B------:R-:W1:Y:S01]  /*e950*/  LDC R4, c[0x0][0x370] ;  /* 0x0000dc00ff047b82 */ /* 0x000e620000000800 */
[----:B------:R-:W-:Y:S07]  /*e960*/  BSSY.RECONVERGENT B0, `(.L_x_199) ;  /* 0x000000e000007945 */ /* 0x000fee0003800200 */
[----:B------:R-:W2:Y:S08]  /*e970*/  LDC R7, c[0x0][0x374] ;  /* 0x0000dd00ff077b82 */ /* 0x000eb00000000800 */
[----:B------:R-:W3:Y:S01]  /*e980*/  LDC.64 R2, c[0x0][0x3c8] ;  /* 0x0000f200ff027b82 */ /* 0x000ee20000000a00 */
[----:B-1----:R-:W-:-:S02]  /*e990*/  ISETP.NE.AND P0, PT, R4, 0x1, PT ;  /* 0x000000010400780c */ /* 0x002fc40003f05270 */
[----:B0-----:R-:W-:Y:S02]  /*e9a0*/  ISETP.NE.AND P1, PT, R9, RZ, PT ;  /* 0x000000ff0900720c */ /* 0x001fe40003f25270 */
[----:B--2---:R-:W-:-:S04]  /*e9b0*/  SHF.L.U32 R0, R7, 0x1, RZ ;  /* 0x0000000107007819 */ /* 0x004fc800000006ff */
[----:B------:R-:W-:-:S05]  /*e9c0*/  SEL R5, R0, RZ, P0 ;  /* 0x000000ff00057207 */ /* 0x000fca0000000000 */
[----:B---3--:R-:W-:Y:S02]  /*e9d0*/  IMAD.WIDE.U32 R2, R5, 0x4, R2 ;  /* 0x0000000405027825 */ /* 0x008fe400078e0002 */
[----:B------:R-:W-:Y:S05]  /*e9e0*/  @P1 BRA `(.L_x_200) ;  /* 0x0000000000141947 */ /* 0x000fea0003800000 */
[----:B------:R-:W-:Y:S01]  /*e9f0*/  HFMA2 R5, -RZ, RZ, 0, 5.9604644775390625e-08 ;  /* 0x00000001ff057431 */ /* 0x000fe200000001ff */
[----:B------:R-:W-:Y:S06]  /*ea00*/  MEMBAR.ALL.GPU ;  /* 0x0000000000007992 */ /* 0x000fec000000a000 */
[----:B------:R-:W-:-:S00]  /*ea10*/  ERRBAR ;  /* 0x00000000000079ab */ /* 0x000fc00000000000 */
[----:B------:R-:W-:Y:S06]  /*ea20*/  CGAERRBAR ;  /* 0x00000000000075ab */ /* 0x000fec0000000000 */
[----:B------:R0:W-:Y:S02]  /*ea30*/  REDG.E.ADD.S32.STRONG.GPU desc[UR10][R2.64], R5 ;  /* 0x000000050200798e */ /* 0x0001e4000c12e30a */
.L_x_200:
[----:B------:R-:W-:Y:S05]  /*ea40*/  BSYNC.RECONVERGENT B0 ;  /* 0x0000000000007941 */ /* 0x000fea0003800200 */
.L_x_199:
[----:B------:R-:W1:Y:S01]  /*ea50*/  S2UR UR5, SR_CTAID.Y ;  /* 0x00000000000579c3 */ /* 0x000e620000002600 */
[----:B0-----:R-:W-:Y:S02]  /*ea60*/  IADD3 R5, PT, PT, R7, -0x1, RZ ;  /* 0xffffffff07057810 */ /* 0x001fe40007ffe0ff */
[----:B------:R-:W-:-:S05]  /*ea70*/  IADD3 R0, PT, PT, R4, -0x1, RZ ;  /* 0xffffffff04007810 */ /* 0x000fca0007ffe0ff */
[----:B------:R-:W0:Y:S01]  /*ea80*/  S2UR UR4, SR_CTAID.X ;  /* 0x00000000000479c3 */ /* 0x000e220000002500 */
[----:B-1----:R-:W-:-:S04]  /*ea90*/  ISETP.NE.AND P0, PT, R5, UR5, PT ;  /* 0x0000000505007c0c */ /* 0x002fc8000bf05270 */
[----:B0-----:R-:W-:-:S13]  /*eaa0*/  ISETP.NE.OR P0, PT, R0, UR4, P0 ;  /* 0x0000000400007c0c */ /* 0x001fda0008705670 */
[----:B------:R-:W-:Y:S05]  /*eab0*/  @P0 EXIT ;  /* 0x000000000000094d */ /* 0x000fea0003800000 */
[----:B------:R-:W-:Y:S05]  /*eac0*/  @P1 BRA `(.L_x_201) ;  /* 0x0000000000201947 */ /* 0x000fea0003800000 */
[----:B------:R-:W-:-:S05]  /*ead0*/  IMAD R0, R4, R7, RZ ;  /* 0x0000000704007224 */ /* 0x000fca00078e02ff */
[----:B------:R-:W-:-:S13]  /*eae0*/  ISETP.NE.AND P0, PT, R0, -0x1, PT ;  /* 0xffffffff0000780c */ /* 0x000fda0003f05270 */
[----:B------:R-:W-:Y:S05]  /*eaf0*/  @!P0 BRA `(.L_x_201) ;  /* 0x0000000000148947 */ /* 0x000fea0003800000 */
.L_x_202:
[----:B------:R-:W2:Y:S04]  /*eb00*/  LDG.E.STRONG.GPU R5, desc[UR10][R2.64] ;  /* 0x0000000a02057981 */ /* 0x000ea8000c1ef900 */
[----:B--2---:R-:W-:Y:S01]  /*eb10*/  CCTL.IVALL ;  /* 0x00000000ff00798f */ /* 0x004fe20002000000 */
[----:B------:R-:W-:Y:S05]  /*eb20*/  YIELD ;  /* 0x0000000000007946 */ /* 0x000fea0003800000 */
[----:B------:R-:W-:-:S13]  /*eb30*/  ISETP.NE.AND P0, PT, R5, R0, PT ;  /* 0x000000000500720c */ /* 0x000fda0003f05270 */
[----:B------:R-:W-:Y:S05]  /*eb40*/  @P0 BRA `(.L_x_202) ;  /* 0xfffffffc00ec0947 */ /* 0x000fea000383ffff */
.L_x_201:
        /* <DEDUP_REMOVED lines=55> */
[----:B------:R-:W-:Y:S01]  /*eec0*/  MOV R5, R35 ;  /* 0x0000002300057202 */ /* 0x000fe20000000f00 */
[----:B------:R-:W2:Y:S01]  /*eed0*/  LDCU.64 UR8, c[0x0][0x388] ;  /* 0x00007100ff0877ac */ /* 0x000ea20008000a00 */
[C---:B------:R-:W-:Y:S02]  /*eee0*/  SHF.L.U32 R20, R2.reuse, 0x3, RZ ;  /* 0x0000000302147819 */ /* 0x040fe400000006ff */
[----:B------:R-:W-:Y:S01]  /*eef0*/  SHF.L.U64.HI R21, R2, 0x3, R35 ;  /* 0x0000000302157819 */ /* 0x000fe20000010223 */
[----:B------:R-:W-:Y:S01]  /*ef00*/  IMAD.WIDE.U32 R4, R7, 0x1c0, R4 ;  /* 0x000001c007047825 */ /* 0x000fe200078e0004 */
[----:B------:R-:W-:-:S02]  /*ef10*/  SHF.L.U32 R29, R37, 0x2, RZ ;  /* 0x00000002251d7819 */ /* 0x000fc400000006ff */
[----:B------:R-:W-:Y:S02]  /*ef20*/  SHF.L.U64.HI R31, R0, 0x2, R3 ;  /* 0x00000002001f7819 */ /* 0x000fe40000010203 */
[----:B------:R-:W-:Y:S02]  /*ef30*/  SHF.L.U64.HI R27, R26, 0x2, R33 ;  /* 0x000000021a1b7819 */ /* 0x000fe40000010221 */
[----:B0-----:R-:W-:Y:S01]  /*ef40*/  LEA R25, P1, R2, UR4, 0x2 ;  /* 0x0000000402197c11 */ /* 0x001fe2000f8210ff */
        /* <DEDUP_REMOVED lines=12> */
.L_x_205:
        /* <DEDUP_REMOVED lines=29> */
.L_x_204:
[----:B------:R-:W-:Y:S05]  /*f1e0*/  BSYNC.RECONVERGENT B0 ;  /* 0x0000000000007941 */ /* 0x000fea0003800200 */
.L_x_203:
[----:B------:R-:W-:Y:S05]  /*f1f0*/  @!P0 EXIT ;  /* 0x000000000000894d */ /* 0x000fea0003800000 */
[----:B------:R-:W-:Y:S01]  /*f200*/  SHF.L.U64.HI R31, R36, 0x2, R37 ;  /* 0x00000002241f7819 */ /* 0x000fe20000010225 */
[----:B------:R-:W1:Y:S01]  /*f210*/  LDCU.64 UR4, c[0x0][0x3d8] ;  /* 0x00007b00ff0477ac */ /* 0x000e620008000a00 */
[----:B------:R-:W-:Y:S02]  /*f220*/  SHF.L.U64.HI R39, R26, 0x2, R33 ;  /* 0x000000021a277819 */ /* 0x000fe40000010221 */
[----:B------:R-:W-:Y:S01]  /*f230*/  SHF.L.U32 R29, R36, 0x2, RZ ;  /* 0x00000002241d7819 */ /* 0x000fe200000006ff */
[----:B------:R-:W2:Y:S01]  /*f240*/  LDCU.64 UR6, c[0x0][0x388] ;  /* 0x00007100ff0677ac */ /* 0x000ea20008000a00 */
[----:B------:R-:W-:Y:S02]  /*f250*/  SHF.L.U32 R41, R26, 0x2, RZ ;  /* 0x000000021a297819 */ /* 0x000fe400000006ff */
[C---:B------:R-:W-:Y:S01]  /*f260*/  SHF.L.U64.HI R33, R0.reuse, 0x2, R3 ;  /* 0x0000000200217819 */ /* 0x040fe20000010203 */
[----:B------:R-:W3:Y:S01]  /*f270*/  LDCU.64 UR8, c[0x0][0x390] ;  /* 0x00007200ff0877ac */ /* 0x000ee20008000a00 */
[----:B------:R-:W-:-:S07]  /*f280*/  SHF.L.U32 R37, R0, 0x2, RZ ;  /* 0x0000000200257819 */ /* 0x000fce00000006ff */
.L_x_206:
[C---:B0-----:R-:W-:Y:S02]  /*f290*/  SHF.L.U32 R16, R2.reuse, 0x2, RZ ;  /* 0x0000000202107819 */ /* 0x041fe400000006ff */
[----:B----4-:R-:W-:Y:S02]  /*f2a0*/  SHF.L.U64.HI R13, R2, 0x2, R35 ;  /* 0x00000002020d7819 */ /* 0x010fe40000010223 */
[----:B-1----:R-:W-:-:S04]  /*f2b0*/  IADD3 R4, P0, PT, R16, UR4, RZ ;  /* 0x0000000410047c10 */ /* 0x002fc8000ff1e0ff */
[----:B------:R-:W-:Y:S02]  /*f2c0*/  IADD3.X R5, PT, PT, R13, UR5, RZ, P0, !PT ;  /* 0x000000050d057c10 */ /* 0x000fe400087fe4ff */
[C---:B------:R-:W-:Y:S02]  /*f2d0*/  IADD3 R6, P0, PT, R4.reuse, R37, RZ ;  /* 0x0000002504067210 */ /* 0x040fe40007f1e0ff */
[C---:B------:R-:W-:Y:S01]  /*f2e0*/  IADD3 R10, P1, PT, R4.reuse, R41, RZ ;  /* 0x00000029040a7210 */ /* 0x040fe20007f3e0ff */
[----:B------:R0:W4:Y:S01]  /*f2f0*/  LDG.E R18, desc[UR10][R4.64] ;  /* 0x0000000a04127981 */ /* 0x000122000c1e1900 */
[C---:B------:R-:W-:Y:S02]  /*f300*/  IADD3.X R7, PT, PT, R5.reuse, R33, RZ, P0, !PT ;  /* 0x0000002105077210 */ /* 0x040fe400007fe4ff */
[----:B------:R-:W-:Y:S02]  /*f310*/  IADD3 R8, P0, PT, R4, R29, RZ ;  /* 0x0000001d04087210 */ /* 0x000fe40007f1e0ff */
[C---:B------:R-:W-:Y:S01]  /*f320*/  IADD3.X R11, PT, PT, R5.reuse, R39, RZ, P1, !PT ;  /* 0x00000027050b7210 */ /* 0x040fe20000ffe4ff */
[----:B------:R1:W4:Y:S01]  /*f330*/  LDG.E R19, desc[UR10][R6.64] ;  /* 0x0000000a06137981 */ /* 0x000322000c1e1900 */
[----:B------:R-:W-:-:S03]  /*f340*/  IADD3.X R9, PT, PT, R5, R31, RZ, P0, !PT ;  /* 0x0000001f05097210 */ /* 0x000fc600007fe4ff */
[----:B------:R-:W5:Y:S04]  /*f350*/  LDG.E R21, desc[UR10][R10.64] ;  /* 0x0000000a0a157981 */ /* 0x000f68000c1e1900 */
[----:B------:R1:W5:Y:S01]  /*f360*/  LDG.E R20, desc[UR10][R8.64] ;  /* 0x0000000a08147981 */ /* 0x000362000c1e1900 */
[C---:B------:R-:W-:Y:S02]  /*f370*/  SHF.L.U32 R27, R2.reuse, 0x3, RZ ;  /* 0x00000003021b7819 */ /* 0x040fe400000006ff */
[----:B------:R-:W-:Y:S02]  /*f380*/  SHF.L.U64.HI R28, R2, 0x3, R35 ;  /* 0x00000003021c7819 */ /* 0x000fe40000010223 */
[----:B------:R-:W-:Y:S02]  /*f390*/  LOP3.LUT R14, R27, 0xfffffff8, RZ, 0xc0, !PT ;  /* 0xfffffff81b0e7812 */ /* 0x000fe400078ec0ff */
[----:B------:R-:W-:-:S02]  /*f3a0*/  LOP3.LUT R16, R16, 0xfffffffc, RZ, 0xc0, !PT ;  /* 0xfffffffc10107812 */ /* 0x000fc400078ec0ff */
[----:B0-----:R-:W-:Y:S02]  /*f3b0*/  LOP3.LUT R5, R28, 0x3, RZ, 0xc0, !PT ;  /* 0x000000031c057812 */ /* 0x001fe400078ec0ff */
[----:B--2---:R-:W-:Y:S02]  /*f3c0*/  IADD3 R12, P0, PT, R14, UR6, RZ ;  /* 0x000000060e0c7c10 */ /* 0x004fe4000ff1e0ff */
[----:B------:R-:W-:Y:S02]  /*f3d0*/  LOP3.LUT R4, R13, 0x3, RZ, 0xc0, !PT ;  /* 0x000000030d047812 */ /* 0x000fe400078ec0ff */
[----:B------:R-:W-:Y:S02]  /*f3e0*/  IADD3 R16, P2, PT, R16, UR4, RZ ;  /* 0x0000000410107c10 */ /* 0x000fe4000ff5e0ff */
[----:B---3--:R-:W-:Y:S02]  /*f3f0*/  IADD3 R14, P1, PT, R14, UR8, RZ ;  /* 0x000000080e0e7c10 */ /* 0x008fe4000ff3e0ff */
[----:B------:R-:W-:-:S02]  /*f400*/  IADD3.X R13, PT, PT, R5, UR7, RZ, P0, !PT ;  /* 0x00000007050d7c10 */ /* 0x000fc400087fe4ff */
[----:B------:R-:W-:Y:S02]  /*f410*/  IADD3.X R17, PT, PT, R4, UR5, RZ, P2, !PT ;  /* 0x0000000504117c10 */ /* 0x000fe400097fe4ff */
[----:B------:R-:W-:Y:S02]  /*f420*/  IADD3.X R15, PT, PT, R5, UR9, RZ, P1, !PT ;  /* 0x00000009050f7c10 */ /* 0x000fe40008ffe4ff */
[C---:B------:R-:W-:Y:S02]  /*f430*/  IADD3 R4, P0, PT, R16.reuse, R37, RZ ;  /* 0x0000002510047210 */ /* 0x040fe40007f1e0ff */
[C---:B-1----:R-:W-:Y:S02]  /*f440*/  IADD3 R6, P1, PT, R16.reuse, R29, RZ ;  /* 0x0000001d10067210 */ /* 0x042fe40007f3e0ff */
        /* <DEDUP_REMOVED lines=54> */
.L_x_207:
        /* <DEDUP_REMOVED lines=13> */
.L_x_4496:


//--------------------- .text._Z35group_norm_nhwc_bwd_one_pass_kernelI11Bf16IOBf16WLi64ELi56ELi448EEv26Group_norm_nhwc_bwd_params --------------------------
	.section	.text._Z35group_norm_nhwc_bwd_one_pass_kernelI11Bf16IOBf16WLi64ELi56ELi448EEv26Group_norm_nhwc_bwd_params,"ax",@progbits
	.align	128
        .global         _Z35group_norm_nhwc_bwd_one_pass_kernelI11Bf16IOBf16WLi64ELi56ELi448EEv26Group_norm_nhwc_bwd_params
        .type           _Z35group_norm_nhwc_bwd_one_pass_kernelI11Bf16IOBf16WLi64ELi56ELi448EEv26Group_norm_nhwc_bwd_params,@function
        .size           _Z35group_norm_nhwc_bwd_one_pass_kernelI11Bf16IOBf16WLi64ELi56ELi448EEv26Group_norm_nhwc_bwd_params,(.L_x_4497 - _Z35group_norm_nhwc_bwd_one_pass_kernelI11Bf16IOBf16WLi64ELi56ELi448EEv26Group_norm_nhwc_bwd_params)
        .other          _Z35group_norm_nhwc_bwd_one_pass_kernelI11Bf16IOBf16WLi64ELi56ELi448EEv26Group_norm_nhwc_bwd_params,@"STO_CUDA_ENTRY STV_DEFAULT"
_Z35group_norm_nhwc_bwd_one_pass_kernelI11Bf16IOBf16WLi64ELi56ELi448EEv26Group_norm_nhwc_bwd_params:
.text._Z35group_norm_nhwc_bwd_one_pass_kernelI11Bf16IOBf16WLi64ELi56ELi448EEv26Group_norm_nhwc_bwd_params:
        /* <DEDUP_REMOVED lines=24> */
.L_x_239:
[----:B------:R-:W2:Y:S01]  /*0180*/  LDC R13, c[0x0][0x410] ;  /* 0x00010400ff0d7b82 */ /* 0x000ea20000000800 */
[----:B------:R-:W3:Y:S01]  /*0190*/  LDCU.128 UR12, c[0x0][0x400] ;  /* 0x00008000ff0c77ac */ /* 0x000ee20008000c00 */
[----:B------:R-:W-:Y:S01]  /*01a0*/  ISETP.GE.AND P4, PT, R30, RZ, PT ;  /* 0x000000ff1e00720c */ /* 0x000fe20003f86270 */
[----:B------:R-:W4:Y:S05]  /*01b0*/  LDCU.U8 UR4, c[0x0][0x414] ;  /* 0x00008280ff0477ac */ /* 0x000f2a0008000000 */
[----:B------:R-:W5:Y:S08]  /*01c0*/  LDC R12, c[0x0][0x41c] ;  /* 0x00010700ff0c7b82 */ /* 0x000f700000000800 */
[----:B-1----:R-:W1:Y:S01]  /*01d0*/  LDC.64 R14, c[0x0][0x3b8] ;  /* 0x0000ee00ff0e7b82 */ /* 0x002e620000000a00 */
[----:B0-2---:R-:W-:-:S04]  /*01e0*/  IABS R9, R13 ;  /* 0x0000000d00097213 */ /* 0x005fc80000000000 */
[----:B------:R-:W2:Y:S01]  /*01f0*/  I2F.RP R8, R9 ;  /* 0x0000000900087306 */ /* 0x000ea20000209400 */
[----:B-----5:R-:W-:-:S05]  /*0200*/  IMAD R21, R12, UR9, R33 ;  /* 0x000000090c157c24 */ /* 0x020fca000f8e0221 */
[C---:B---3--:R-:W-:Y:S02]  /*0210*/  ISETP.GE.U32.AND P0, PT, R21.reuse, UR12, PT ;  /* 0x0000000c15007c0c */ /* 0x048fe4000bf06070 */
[----:B------:R-:W-:Y:S02]  /*0220*/  SHF.R.S32.HI R17, RZ, 0x1f, R21 ;  /* 0x0000001fff117819 */ /* 0x000fe40000011415 */
[----:B------:R-:W-:Y:S01]  /*0230*/  IADD3 R29, PT, PT, R21, 0x10, RZ ;  /* 0x00000010151d7810 */ /* 0x000fe20007ffe0ff */
[----:B--2---:R-:W2:Y:S01]  /*0240*/  MUFU.RCP R8, R8 ;  /* 0x0000000800087308 */ /* 0x004ea20000001000 */
[----:B------:R-:W-:Y:S02]  /*0250*/  ISETP.GE.AND.EX P0, PT, R17, UR13, PT, P0 ;  /* 0x0000000d11007c0c */ /* 0x000fe4000bf06300 */
[----:B------:R-:W-:Y:S02]  /*0260*/  SHF.R.S32.HI R35, RZ, 0x1f, R29 ;  /* 0x0000001fff237819 */ /* 0x000fe4000001141d */
[----:B------:R-:W-:-:S02]  /*0270*/  IADD3 R18, PT, PT, R21, 0x20, RZ ;  /* 0x0000002015127810 */ /* 0x000fc40007ffe0ff */
[----:B------:R-:W-:Y:S02]  /*0280*/  IADD3 R26, PT, PT, R21, 0x30, RZ ;  /* 0x00000030151a7810 */ /* 0x000fe40007ffe0ff */
[----:B------:R-:W-:Y:S02]  /*0290*/  SHF.R.S32.HI R19, RZ, 0x1f, R18 ;  /* 0x0000001fff137819 */ /* 0x000fe40000011412 */
[----:B------:R-:W-:Y:S02]  /*02a0*/  SHF.R.S32.HI R27, RZ, 0x1f, R26 ;  /* 0x0000001fff1b7819 */ /* 0x000fe4000001141a */
[----:B--2---:R-:W-:-:S04]  /*02b0*/  IADD3 R6, PT, PT, R8, 0xffffffe, RZ ;  /* 0x0ffffffe08067810 */ /* 0x004fc80007ffe0ff */
[----:B------:R2:W3:Y:S02]  /*02c0*/  F2I.FTZ.U32.TRUNC.NTZ R7, R6 ;  /* 0x0000000600077305 */ /* 0x0004e4000021f000 */
[----:B--2---:R-:W-:Y:S02]  /*02d0*/  MOV R6, RZ ;  /* 0x000000ff00067202 */ /* 0x004fe40000000f00 */
        /* <DEDUP_REMOVED lines=18> */
[----:B------:R-:W-:Y:S02]  /*0400*/  @!P4 IADD3 R6, PT, PT, -R6, RZ, RZ ;  /* 0x000000ff0606c210 */ /* 0x000fe40007ffe1ff */
[----:B------:R-:W-:Y:S02]  /*0410*/  @P1 IADD3 R7, PT, PT, R7, 0x1, RZ ;  /* 0x0000000107071810 */ /* 0x000fe40007ffe0ff */
[----:B------:R-:W-:Y:S02]  /*0420*/  ISETP.GE.U32.AND P1, PT, R29, UR12, PT ;  /* 0x0000000c1d007c0c */ /* 0x000fe4000bf26070 */
[----:B------:R-:W-:-:S02]  /*0430*/  MOV R8, R7 ;  /* 0x0000000700087202 */ /* 0x000fc40000000f00 */
[----:B------:R-:W-:Y:S02]  /*0440*/  ISETP.GE.AND.EX P1, PT, R35, UR13, PT, P1 ;  /* 0x0000000d23007c0c */ /* 0x000fe4000bf26310 */
[----:B------:R-:W-:Y:S02]  /*0450*/  SEL R47, R9, R6, !P3 ;  /* 0x00000006092f7207 */ /* 0x000fe40005800000 */
[----:B------:R-:W2:Y:S01]  /*0460*/  @!P0 LDC.64 R6, c[0x0][0x3f8] ;  /* 0x0000fe00ff068b82 */ /* 0x000ea20000000a00 */
[----:B------:R-:W-:Y:S02]  /*0470*/  @!P2 IADD3 R8, PT, PT, -R8, RZ, RZ ;  /* 0x000000ff0808a210 */ /* 0x000fe40007ffe1ff */
[----:B------:R-:W-:Y:S01]  /*0480*/  IMAD R13, R47, 0x38, RZ ;  /* 0x000000382f0d7824 */ /* 0x000fe200078e02ff */
[----:B----4-:R-:W-:Y:S02]  /*0490*/  ISETP.NE.AND P4, PT, RZ, UR4, PT ;  /* 0x00000004ff007c0c */ /* 0x010fe4000bf85270 */
[----:B------:R-:W-:-:S02]  /*04a0*/  SEL R11, R9, R8, !P3 ;  /* 0x00000008090b7207 */ /* 0x000fc40005800000 */
[C---:B------:R-:W-:Y:S01]  /*04b0*/  IADD3 R48, P2, PT, R13.reuse, R4, RZ ;  /* 0x000000040d307210 */ /* 0x040fe20007f5e0ff */
[----:B------:R-:W3:Y:S01]  /*04c0*/  @!P1 LDC.64 R8, c[0x0][0x3f8] ;  /* 0x0000fe00ff089b82 */ /* 0x000ee20000000a00 */
[----:B------:R-:W-:Y:S02]  /*04d0*/  SHF.R.S32.HI R4, RZ, 0x1f, R11 ;  /* 0x0000001fff047819 */ /* 0x000fe4000001140b */
[----:B------:R-:W-:Y:S02]  /*04e0*/  LEA.HI.X.SX32 R49, R13, RZ, 0x1, P2 ;  /* 0x000000ff0d317211 */ /* 0x000fe400010f0eff */
[----:B------:R-:W-:Y:S01]  /*04f0*/  ISETP.GE.U32.AND P2, PT, R18, UR12, PT ;  /* 0x0000000c12007c0c */ /* 0x000fe2000bf46070 */
[----:B------:R-:W-:Y:S01]  /*0500*/  IMAD R4, R4, UR14, RZ ;  /* 0x0000000e04047c24 */ /* 0x000fe2000f8e02ff */
[----:B------:R-:W-:Y:S01]  /*0510*/  ISETP.GE.U32.AND P3, PT, R26, UR12, PT ;  /* 0x0000000c1a007c0c */ /* 0x000fe2000bf66070 */
[----:B------:R-:W4:Y:S01]  /*0520*/  @!P0 LDC.64 R12, c[0x0][0x3a0] ;  /* 0x0000e800ff0c8b82 */ /* 0x000f220000000a00 */
[----:B------:R-:W-:Y:S01]  /*0530*/  IMAD.WIDE.U32 R48, R11, UR14, R48 ;  /* 0x0000000e0b307c25 */ /* 0x000fe2000f8e0030 */
[----:B------:R-:W-:-:S03]  /*0540*/  ISETP.GE.AND.EX P2, PT, R19, UR13, PT, P2 ;  /* 0x0000000d13007c0c */ /* 0x000fc6000bf46320 */
[----:B------:R-:W-:Y:S01]  /*0550*/  IMAD R51, R11, UR15, R4 ;  /* 0x0000000f0b337c24 */ /* 0x000fe2000f8e0204 */
[----:B------:R-:W-:Y:S01]  /*0560*/  @!P0 MOV R50, R48 ;  /* 0x0000003000328202 */ /* 0x000fe20000000f00 */
[----:B--2---:R-:W-:Y:S01]  /*0570*/  @!P0 IMAD R10, R17, R6, RZ ;  /* 0x00000006110a8224 */ /* 0x004fe200078e02ff */
[----:B------:R-:W2:Y:S01]  /*0580*/  @P4 LDC.64 R24, c[0x0][0x3b0] ;  /* 0x0000ec00ff184b82 */ /* 0x000ea20000000a00 */
[----:B------:R-:W-:Y:S02]  /*0590*/  LOP3.LUT R4, R32, 0xffff, RZ, 0xc0, !PT ;  /* 0x0000ffff20047812 */ /* 0x000fe400078ec0ff */
[----:B------:R-:W-:Y:S01]  /*05a0*/  IADD3 R51, PT, PT, R49, R51, RZ ;  /* 0x0000003331337210 */ /* 0x000fe20007ffe0ff */
[----:B------:R-:W-:Y:S02]  /*05b0*/  @!P0 IMAD R17, R21, R7, R10 ;  /* 0x0000000715118224 */ /* 0x000fe400078e020a */
[----:B---3--:R-:W-:Y:S02]  /*05c0*/  @!P1 IMAD R34, R35, R8, RZ ;  /* 0x0000000823229224 */ /* 0x008fe400078e02ff */
[----:B------:R-:W3:Y:S01]  /*05d0*/  @!P0 LDC.64 R10, c[0x0][0x398] ;  /* 0x0000e600ff0a8b82 */ /* 0x000ee20000000a00 */
[----:B------:R-:W-:Y:S01]  /*05e0*/  @!P0 IMAD.WIDE.U32 R20, R21, R6, R50 ;  /* 0x0000000615148225 */ /* 0x000fe200078e0032 */
[----:B------:R-:W-:-:S03]  /*05f0*/  ISETP.GE.AND.EX P3, PT, R27, UR13, PT, P3 ;  /* 0x0000000d1b007c0c */ /* 0x000fc6000bf66330 */
[----:B-1----:R-:W-:Y:S01]  /*0600*/  IMAD.WIDE R40, R30, 0x8, R14 ;  /* 0x000000081e287825 */ /* 0x002fe200078e020e */
[----:B------:R-:W-:Y:S02]  /*0610*/  @!P0 IADD3 R21, PT, PT, R21, R17, RZ ;  /* 0x0000001115158210 */ /* 0x000fe40007ffe0ff */
[C---:B------:R-:W-:Y:S01]  /*0620*/  @!P0 SHF.L.U32 R35, R20.reuse, 0x1, RZ ;  /* 0x0000000114238819 */ /* 0x040fe200000006ff */
[----:B------:R-:W1:Y:S01]  /*0630*/  @!P1 LDC.64 R6, c[0x0][0x3a0] ;  /* 0x0000e800ff069b82 */ /* 0x000e620000000a00 */
[----:B------:R-:W-:Y:S01]  /*0640*/  @!P0 SHF.L.U64.HI R28, R20, 0x1, R21 ;  /* 0x00000001141c8819 */ /* 0x000fe20000010215 */
[----:B------:R-:W-:Y:S01]  /*0650*/  IMAD R23, R47, 0x38, R4 ;  /* 0x000000382f177824 */ /* 0x000fe200078e0204 */
[----:B----4-:R-:W-:Y:S02]  /*0660*/  @!P0 IADD3 R20, P5, PT, R35, R12, RZ ;  /* 0x0000000c23148210 */ /* 0x010fe40007fbe0ff */
[----:B------:R-:W-:Y:S01]  /*0670*/  @!P1 MOV R14, R48 ;  /* 0x00000030000e9202 */ /* 0x000fe20000000f00 */
[----:B--2---:R-:W-:-:S02]  /*0680*/  @P4 IMAD.WIDE R24, R23, 0x2, R24 ;  /* 0x0000000217184825 */ /* 0x004fc400078e0218 */
[----:B------:R-:W2:Y:S01]  /*0690*/  @!P2 LDC.64 R16, c[0x0][0x3f8] ;  /* 0x0000fe00ff10ab82 */ /* 0x000ea20000000a00 */
[----:B------:R-:W-:Y:S02]  /*06a0*/  @!P1 MOV R15, R51 ;  /* 0x00000033000f9202 */ /* 0x000fe40000000f00 */
[----:B------:R-:W-:Y:S01]  /*06b0*/  @!P0 IADD3.X R21, PT, PT, R28, R13, RZ, P5, !PT ;  /* 0x0000000d1c158210 */ /* 0x000fe20002ffe4ff */
[C---:B------:R-:W-:Y:S01]  /*06c0*/  @!P1 IMAD R39, R29.reuse, R9, R34 ;  /* 0x000000091d279224 */ /* 0x040fe200078e0222 */
[----:B------:R4:W5:Y:S01]  /*06d0*/  LDG.E.64 R12, desc[UR6][R40.64] ;  /* 0x00000006280c7981 */ /* 0x000962000c1e1b00 */
[----:B------:R-:W-:Y:S02]  /*06e0*/  @!P1 IMAD.WIDE.U32 R14, R29, R8, R14 ;  /* 0x000000081d0e9225 */ /* 0x000fe400078e000e */
[----:B------:R-:W0:Y:S01]  /*06f0*/  @!P3 LDC.64 R8, c[0x0][0x3f8] ;  /* 0x0000fe00ff08bb82 */ /* 0x000e220000000a00 */
[----:B------:R-:W5:Y:S02]  /*0700*/  @P4 LDG.E.U16 R37, desc[UR6][R24.64] ;  /* 0x0000000618254981 */ /* 0x000f64000c1e1500 */
[----:B------:R-:W-:-:S02]  /*0710*/  @!P1 IADD3 R15, PT, PT, R15, R39, RZ ;  /* 0x000000270f0f9210 */ /* 0x000fc40007ffe0ff */
[----:B------:R1:W5:Y:S01]  /*0720*/  @P4 LDG.E.U16 R22, desc[UR6][R24.64+0x2] ;  /* 0x0000020618164981 */ /* 0x000362000c1e1500 */
[C---:B------:R-:W-:Y:S02]  /*0730*/  @!P1 SHF.L.U32 R43, R14.reuse, 0x1, RZ ;  /* 0x000000010e2b9819 */ /* 0x040fe400000006ff */
[----:B------:R-:W-:Y:S02]  /*0740*/  @!P1 SHF.L.U64.HI R36, R14, 0x1, R15 ;  /* 0x000000010e249819 */ /* 0x000fe4000001020f */
[----:B------:R-:W0:Y:S01]  /*0750*/  @!P2 LDC.64 R14, c[0x0][0x3a0] ;  /* 0x0000e800ff0eab82 */ /* 0x000e220000000a00 */
[----:B---3--:R-:W-:Y:S02]  /*0760*/  @!P0 IADD3 R34, P5, PT, R35, R10, RZ ;  /* 0x0000000a23228210 */ /* 0x008fe40007fbe0ff */
[----:B----4-:R-:W-:Y:S02]  /*0770*/  @!P2 MOV R40, R48 ;  /* 0x000000300028a202 */ /* 0x010fe40000000f00 */
[----:B------:R-:W-:Y:S01]  /*0780*/  @!P2 MOV R41, R51 ;  /* 0x000000330029a202 */ /* 0x000fe20000000f00 */
[----:B--2---:R-:W-:Y:S01]  /*0790*/  @!P2 IMAD R19, R19, R16, RZ ;  /* 0x000000101313a224 */ /* 0x004fe200078e02ff */
[----:B------:R-:W-:Y:S01]  /*07a0*/  MOV R29, RZ ;  /* 0x000000ff001d7202 */ /* 0x000fe20000000f00 */
[----:B-1----:R-:W1:Y:S01]  /*07b0*/  @!P1 LDC.64 R24, c[0x0][0x398] ;  /* 0x0000e600ff189b82 */ /* 0x002e620000000a00 */
[----:B------:R-:W-:-:S02]  /*07c0*/  @!P1 IADD3 R38, P6, PT, R43, R6, RZ ;  /* 0x000000062b269210 */ /* 0x000fc40007fde0ff */
[----:B------:R-:W-:Y:S01]  /*07d0*/  @!P0 IADD3.X R35, PT, PT, R28, R11, RZ, P5, !PT ;  /* 0x0000000b1c238210 */ /* 0x000fe20002ffe4ff */
[----:B------:R-:W-:Y:S01]  /*07e0*/  @!P2 IMAD.WIDE.U32 R40, R18, R16, R40 ;  /* 0x000000101228a225 */ /* 0x000fe200078e0028 */
[----:B------:R-:W-:Y:S01]  /*07f0*/  @!P1 IADD3.X R39, PT, PT, R36, R7, RZ, P6, !PT ;  /* 0x0000000724279210 */ /* 0x000fe200037fe4ff */
[----:B------:R2:W3:Y:S02]  /*0800*/  @!P0 LDG.E R29, desc[UR6][R20.64] ;  /* 0x00000006141d8981 */ /* 0x0004e4000c1e1900 */
[----:B------:R-:W4:Y:S01]  /*0810*/  @!P2 LDC.64 R10, c[0x0][0x398] ;  /* 0x0000e600ff0aab82 */ /* 0x000f220000000a00 */
[----:B------:R-:W-:Y:S01]  /*0820*/  @!P2 IMAD R7, R18, R17, R19 ;  /* 0x000000111207a224 */ /* 0x000fe200078e0213 */
[----:B------:R-:W-:Y:S02]  /*0830*/  MOV R28, RZ ;  /* 0x000000ff001c7202 */ /* 0x000fe40000000f00 */
[----:B------:R-:W-:-:S04]  /*0840*/  MOV R6, RZ ;  /* 0x000000ff00067202 */ /* 0x000fc80000000f00 */
[----:B------:R-:W4:Y:S01]  /*0850*/  @!P3 LDC.64 R16, c[0x0][0x3a0] ;  /* 0x0000e800ff10bb82 */ /* 0x000f220000000a00 */
[----:B------:R-:W3:Y:S07]  /*0860*/  @!P0 LDG.E R28, desc[UR6][R34.64] ;  /* 0x00000006221c8981 */ /* 0x000eee000c1e1900 */
[----:B------:R-:W4:Y:S01]  /*0870*/  @!P3 LDC.64 R18, c[0x0][0x398] ;  /* 0x0000e600ff12bb82 */ /* 0x000f220000000a00 */
[----:B------:R2:W3:Y:S01]  /*0880*/  @!P1 LDG.E R6, desc[UR6][R38.64] ;  /* 0x0000000626069981 */ /* 0x0004e2000c1e1900 */
[----:B-1----:R-:W-:Y:S01]  /*0890*/  @!P1 IADD3 R24, P0, PT, R43, R24, RZ ;  /* 0x000000182b189210 */ /* 0x002fe20007f1e0ff */
[----:B0-----:R-:W-:-:S05]  /*08a0*/  @!P3 IMAD R27, R27, R8, RZ ;  /* 0x000000081b1bb224 */ /* 0x001fca00078e02ff */
[----:B--2---:R-:W0:Y:S01]  /*08b0*/  LDC.64 R20, c[0x0][0x3a8] ;  /* 0x0000ea00ff147b82 */ /* 0x004e220000000a00 */
[----:B------:R-:W-:Y:S02]  /*08c0*/  @!P2 IADD3 R7, PT, PT, R41, R7, RZ ;  /* 0x000000072907a210 */ /* 0x000fe40007ffe0ff */
[----:B------:R-:W-:Y:S02]  /*08d0*/  @!P3 MOV R38, R48 ;  /* 0x000000300026b202 */ /* 0x000fe40000000f00 */
[----:B------:R-:W-:Y:S02]  /*08e0*/  @!P3 MOV R39, R51 ;  /* 0x000000330027b202 */ /* 0x000fe40000000f00 */
[----:B------:R-:W-:Y:S01]  /*08f0*/  @!P2 SHF.L.U32 R41, R40, 0x1, RZ ;  /* 0x000000012829a819 */ /* 0x000fe200000006ff */
[----:B------:R-:W-:Y:S01]  /*0900*/  @!P3 IMAD R9, R26, R9, R27 ;  /* 0x000000091a09b224 */ /* 0x000fe200078e021b */
[----:B------:R-:W-:Y:S01]  /*0910*/  @!P1 IADD3.X R25, PT, PT, R36, R25, RZ, P0, !PT ;  /* 0x0000001924199210 */ /* 0x000fe200007fe4ff */
[----:B------:R-:W-:Y:S01]  /*0920*/  @!P3 IMAD.WIDE.U32 R26, R26, R8, R38 ;  /* 0x000000081a1ab225 */ /* 0x000fe200078e0026 */
[----:B------:R-:W-:-:S02]  /*0930*/  @!P2 SHF.L.U64.HI R40, R40, 0x1, R7 ;  /* 0x000000012828a819 */ /* 0x000fc40000010207 */
[----:B------:R-:W-:Y:S02]  /*0940*/  @!P2 IADD3 R34, P0, PT, R41, R14, RZ ;  /* 0x0000000e2922a210 */ /* 0x000fe40007f1e0ff */
[----:B------:R-:W-:Y:S02]  /*0950*/  MOV R7, RZ ;  /* 0x000000ff00077202 */ /* 0x000fe40000000f00 */
[----:B------:R-:W-:Y:S02]  /*0960*/  @!P2 IADD3.X R35, PT, PT, R40, R15, RZ, P0, !PT ;  /* 0x0000000f2823a210 */ /* 0x000fe400007fe4ff */
[----:B------:R-:W-:Y:S02]  /*0970*/  @!P3 IADD3 R15, PT, PT, R27, R9, RZ ;  /* 0x000000091b0fb210 */ /* 0x000fe40007ffe0ff */
[----:B------:R-:W-:Y:S01]  /*0980*/  @!P3 SHF.L.U32 R9, R26, 0x1, RZ ;  /* 0x000000011a09b819 */ /* 0x000fe200000006ff */
[----:B------:R-:W2:Y:S01]  /*0990*/  @!P1 LDG.E R7, desc[UR6][R24.64] ;  /* 0x0000000618079981 */ /* 0x000ea2000c1e1900 */
[----:B----4-:R-:W-:-:S02]  /*09a0*/  @!P2 IADD3 R14, P0, PT, R41, R10, RZ ;  /* 0x0000000a290ea210 */ /* 0x010fc40007f1e0ff */
[----:B------:R-:W-:Y:S02]  /*09b0*/  @!P3 SHF.L.U64.HI R26, R26, 0x1, R15 ;  /* 0x000000011a1ab819 */ /* 0x000fe4000001020f */
[C---:B------:R-:W-:Y:S02]  /*09c0*/  @!P3 IADD3 R16, P1, PT, R9.reuse, R16, RZ ;  /* 0x000000100910b210 */ /* 0x040fe40007f3e0ff */
[----:B------:R-:W-:Y:S02]  /*09d0*/  @!P3 IADD3 R18, P5, PT, R9, R18, RZ ;  /* 0x000000120912b210 */ /* 0x000fe40007fbe0ff */
[----:B------:R-:W-:Y:S02]  /*09e0*/  @!P2 IADD3.X R15, PT, PT, R40, R11, RZ, P0, !PT ;  /* 0x0000000b280fa210 */ /* 0x000fe400007fe4ff */
[----:B------:R-:W-:Y:S02]  /*09f0*/  CS2R R10, SRZ ;  /* 0x00000000000a7805 */ /* 0x000fe4000001ff00 */
[----:B------:R-:W-:Y:S01]  /*0a00*/  MOV R8, RZ ;  /* 0x000000ff00087202 */ /* 0x000fe20000000f00 */
[----:B0-----:R-:W-:Y:S01]  /*0a10*/  IMAD.WIDE R20, R23, 0x2, R20 ;  /* 0x0000000217147825 */ /* 0x001fe200078e0214 */
[----:B------:R-:W-:-:S02]  /*0a20*/  MOV R9, RZ ;  /* 0x000000ff00097202 */ /* 0x000fc40000000f00 */
[C---:B------:R-:W-:Y:S02]  /*0a30*/  @!P3 IADD3.X R17, PT, PT, R26.reuse, R17, RZ, P1, !PT ;  /* 0x000000111a11b210 */ /* 0x040fe40000ffe4ff */
[----:B------:R-:W-:Y:S01]  /*0a40*/  @!P3 IADD3.X R19, PT, PT, R26, R19, RZ, P5, !PT ;  /* 0x000000131a13b210 */ /* 0x000fe20002ffe4ff */
[----:B------:R0:W4:Y:S04]  /*0a50*/  @!P2 LDG.E R8, desc[UR6][R34.64] ;  /* 0x000000062208a981 */ /* 0x000128000c1e1900 */
[----:B------:R-:W4:Y:S04]  /*0a60*/  LDG.E.U16 R24, desc[UR6][R20.64] ;  /* 0x0000000614187981 */ /* 0x000f28000c1e1500 */
[----:B------:R-:W4:Y:S04]  /*0a70*/  LDG.E.U16 R25, desc[UR6][R20.64+0x2] ;  /* 0x0000020614197981 */ /* 0x000f28000c1e1500 */
[----:B------:R-:W4:Y:S04]  /*0a80*/  @!P2 LDG.E R9, desc[UR6][R14.64] ;  /* 0x000000060e09a981 */ /* 0x000f28000c1e1900 */
[----:B------:R-:W4:Y:S04]  /*0a90*/  @!P3 LDG.E R10, desc[UR6][R16.64] ;  /* 0x00000006100ab981 */ /* 0x000f28000c1e1900 */
[----:B------:R-:W4:Y:S01]  /*0aa0*/  @!P3 LDG.E R11, desc[UR6][R18.64] ;  /* 0x00000006120bb981 */ /* 0x000f22000c1e1900 */
[----:B------:R-:W-:Y:S01]  /*0ab0*/  MOV R45, 0x3f800000 ;  /* 0x3f800000002d7802 */ /* 0x000fe20000000f00 */
[----:B------:R-:W-:Y:S01]  /*0ac0*/  UISETP.NE.AND UP0, UPT, UR4, URZ, UPT ;  /* 0x000000ff0400728c */ /* 0x000fe2000bf05270 */
[----:B0-----:R-:W-:-:S02]  /*0ad0*/  MOV R35, RZ ;  /* 0x000000ff00237202 */ /* 0x001fc40000000f00 */
[----:B------:R-:W-:Y:S01]  /*0ae0*/  MOV R36, RZ ;  /* 0x000000ff00247202 */ /* 0x000fe20000000f00 */
[----:B-----5:R-:W-:-:S05]  /*0af0*/  FFMA.FTZ R26, -R12, R12, R13 ;  /* 0x0000000c0c1a7223 */ /* 0x020fca000001010d */
[----:B------:R-:W-:-:S13]  /*0b00*/  FSETP.GTU.FTZ.AND P0, PT, R26, RZ, PT ;  /* 0x000000ff1a00720b */ /* 0x000fda0003f1c000 */
[----:B------:R-:W0:Y:S01]  /*0b10*/  @P0 LDC R23, c[0x0][0x3c0] ;  /* 0x0000f000ff170b82 */ /* 0x000e220000000800 */
[----:B------:R-:W-:Y:S02]  /*0b20*/  @P4 SHF.L.U32 R35, R37, 0x10, RZ ;  /* 0x0000001025234819 */ /* 0x000fe400000006ff */
[----:B------:R-:W-:Y:S01]  /*0b30*/  @P4 SHF.L.U32 R36, R22, 0x10, RZ ;  /* 0x0000001016244819 */ /* 0x000fe200000006ff */
[----:B0-----:R-:W-:-:S04]  /*0b40*/  @P0 FADD.FTZ R23, R26, R23 ;  /* 0x000000171a170221 */ /* 0x001fc80000010000 */
[----:B------:R0:W1:Y:S01]  /*0b50*/  @P0 MUFU.RSQ R45, R23 ;  /* 0x00000017002d0308 */ /* 0x0000620000001400 */
[----:B---3--:R-:W-:Y:S02]  /*0b60*/  PRMT R43, R29, 0x7632, R43 ;  /* 0x000076321d2b7816 */ /* 0x008fe4000000002b */
[----:B------:R-:W-:Y:S02]  /*0b70*/  PRMT R44, R28, 0x7632, R44 ;  /* 0x000076321c2c7816 */ /* 0x000fe4000000002c */
[----:B------:R-:W-:Y:S02]  /*0b80*/  PRMT R41, R6, 0x7632, R41 ;  /* 0x0000763206297816 */ /* 0x000fe40000000029 */
[----:B--2---:R-:W-:Y:S02]  /*0b90*/  PRMT R42, R7, 0x7632, R42 ;  /* 0x00007632072a7816 */ /* 0x004fe4000000002a */
[----:B----4-:R-:W-:Y:S02]  /*0ba0*/  PRMT R39, R8, 0x7632, R39 ;  /* 0x0000763208277816 */ /* 0x010fe40000000027 */
[----:B------:R-:W-:-:S02]  /*0bb0*/  SHF.L.U32 R34, R24, 0x10, RZ ;  /* 0x0000001018227819 */ /* 0x000fc400000006ff */
[----:B------:R-:W-:Y:S02]  /*0bc0*/  SHF.L.U32 R13, R25, 0x10, RZ ;  /* 0x00000010190d7819 */ /* 0x000fe400000006ff */
[----:B------:R-:W-:Y:S02]  /*0bd0*/  PRMT R40, R9, 0x7632, R40 ;  /* 0x0000763209287816 */ /* 0x000fe40000000028 */
        /* <DEDUP_REMOVED lines=8> */
[----:B------:R-:W-:Y:S01]  /*0c60*/  FADD.FTZ R18, -R12, R19 ;  /* 0x000000130c127221 */ /* 0x000fe20000010100 */
[----:B------:R-:W-:Y:S01]  /*0c70*/  SHF.L.U32 R23, R41, 0x10, RZ ;  /* 0x0000001029177819 */ /* 0x000fe200000006ff */
[----:B------:R-:W-:Y:S01]  /*0c80*/  FMUL.FTZ R19, R34, R15 ;  /* 0x0000000f22137220 */ /* 0x000fe20000410000 */
[-C--:B------:R-:W-:Y:S01]  /*0c90*/  FMUL.FTZ R16, R16, R45.reuse ;  /* 0x0000002d10107220 */ /* 0x080fe20000410000 */
[----:B------:R-:W-:Y:S01]  /*0ca0*/  FMUL.FTZ R17, R18, R45 ;  /* 0x0000002d12117220 */ /* 0x000fe20000410000 */
[----:B------:R-:W-:Y:S01]  /*0cb0*/  FMUL.FTZ R20, R13, R14 ;  /* 0x0000000e0d147220 */ /* 0x000fe20000410000 */
[----:B------:R-:W-:Y:S01]  /*0cc0*/  FADD.FTZ R21, RZ, R19 ;  /* 0x00000013ff157221 */ /* 0x000fe20000010000 */
[----:B------:R-:W-:Y:S01]  /*0cd0*/  FFMA.FTZ R18, R16, R19, RZ ;  /* 0x0000001310127223 */ /* 0x000fe200000100ff */
[----:B------:R-:W-:Y:S01]  /*0ce0*/  SHF.L.U32 R19, R6, 0x10, RZ ;  /* 0x0000001006137819 */ /* 0x000fe200000006ff */
[----:B------:R-:W-:Y:S01]  /*0cf0*/  FFMA.FTZ R24, R15, R16, RZ ;  /* 0x000000100f187223 */ /* 0x000fe200000100ff */
[----:B------:R-:W-:Y:S01]  /*0d00*/  SHF.L.U32 R25, R7, 0x10, RZ ;  /* 0x0000001007197819 */ /* 0x000fe200000006ff */
[----:B------:R-:W-:Y:S01]  /*0d10*/  FADD.FTZ R16, -R12, R23 ;  /* 0x000000170c107221 */ /* 0x000fe20000010100 */
[----:B------:R-:W-:Y:S01]  /*0d20*/  SHF.L.U32 R27, R8, 0x10, RZ ;  /* 0x00000010081b7819 */ /* 0x000fe200000006ff */
[----:B------:R-:W-:Y:S01]  /*0d30*/  FADD.FTZ R22, -R12, R19 ;  /* 0x000000130c167221 */ /* 0x000fe20000010100 */
[----:B------:R-:W-:Y:S01]  /*0d40*/  FADD.FTZ R26, RZ, R15 ;  /* 0x0000000fff1a7221 */ /* 0x000fe20000010000 */
[----:B------:R-:W-:Y:S01]  /*0d50*/  FADD.FTZ R21, R20, R21 ;  /* 0x0000001514157221 */ /* 0x000fe20000010000 */
[----:B------:R-:W-:Y:S01]  /*0d60*/  FFMA.FTZ R18, R17, R20, R18 ;  /* 0x0000001411127223 */ /* 0x000fe20000010012 */
[----:B------:R-:W-:Y:S01]  /*0d70*/  SHF.L.U32 R20, R42, 0x10, RZ ;  /* 0x000000102a147819 */ /* 0x000fe200000006ff */
[----:B------:R-:W-:Y:S01]  /*0d80*/  FFMA.FTZ R19, R14, R17, RZ ;  /* 0x000000110e137223 */ /* 0x000fe200000100ff */
[-C--:B------:R-:W-:Y:S01]  /*0d90*/  FMUL.FTZ R15, R22, R45.reuse ;  /* 0x0000002d160f7220 */ /* 0x080fe20000410000 */
[----:B------:R-:W-:Y:S01]  /*0da0*/  FADD.FTZ R23, RZ, R14 ;  /* 0x0000000eff177221 */ /* 0x000fe20000010000 */
[----:B------:R-:W-:Y:S01]  /*0db0*/  FMUL.FTZ R17, R16, R45 ;  /* 0x0000002d10117220 */ /* 0x000fe20000410000 */
[C---:B------:R-:W-:Y:S01]  /*0dc0*/  FADD.FTZ R22, R25.reuse, R26 ;  /* 0x0000001a19167221 */ /* 0x040fe20000010000 */
        /* <DEDUP_REMOVED lines=14> */
[----:B------:R-:W-:Y:S01]  /*0eb0*/  SHF.L.U32 R16, R40, 0x10, RZ ;  /* 0x0000001028107819 */ /* 0x000fe200000006ff */
        /* <DEDUP_REMOVED lines=8> */
[----:B------:R-:W-:Y:S01]  /*0f40*/  FADD.FTZ R18, -R12, R17 ;  /* 0x000000110c127221 */ /* 0x000fe20000010100 */
[----:B------:R-:W-:Y:S01]  /*0f50*/  SHF.L.U32 R21, R11, 0x10, RZ ;  /* 0x000000100b157819 */ /* 0x000fe200000006ff */
[----:B------:R-:W-:Y:S01]  /*0f60*/  FFMA.FTZ R19, R16, R24, R19 ;  /* 0x0000001810137223 */ /* 0x000fe20000010013 */
[----:B------:R-:W-:Y:S01]  /*0f70*/  FADD.FTZ R46, R15, R46 ;  /* 0x0000002e0f2e7221 */ /* 0x000fe20000010000 */
[----:B------:R-:W-:Y:S01]  /*0f80*/  FFMA.FTZ R25, R24, R15, R25 ;  /* 0x0000000f18197223 */ /* 0x000fe20000010019 */
[----:B------:R-:W-:Y:S01]  /*0f90*/  SHF.L.U32 R15, R37, 0x10, RZ ;  /* 0x00000010250f7819 */ /* 0x000fe200000006ff */
[----:B------:R-:W-:Y:S01]  /*0fa0*/  FMUL.FTZ R26, R18, R45 ;  /* 0x0000002d121a7220 */ /* 0x000fe20000410000 */
[----:B------:R-:W-:Y:S01]  /*0fb0*/  SHF.L.U32 R18, R38, 0x10, RZ ;  /* 0x0000001026127819 */ /* 0x000fe200000006ff */
[----:B------:R-:W-:Y:S01]  /*0fc0*/  FMUL.FTZ R17, R34, R21 ;  /* 0x0000001522117220 */ /* 0x000fe20000410000 */
[----:B------:R-:W-:Y:S01]  /*0fd0*/  FADD.FTZ R14, R14, R16 ;  /* 0x000000100e0e7221 */ /* 0x000fe20000010000 */
[----:B------:R-:W-:Y:S01]  /*0fe0*/  FADD.FTZ R24, -R12, R15 ;  /* 0x0000000f0c187221 */ /* 0x000fe20000010100 */
[----:B------:R-:W-:Y:S01]  /*0ff0*/  FADD.FTZ R22, R22, R21 ;  /* 0x0000001516167221 */ /* 0x000fe20000010000 */
[----:B------:R-:W-:Y:S01]  /*1000*/  FADD.FTZ R46, R46, R17 ;  /* 0x000000112e2e7221 */ /* 0x000fe20000010000 */
[----:B------:R-:W-:Y:S01]  /*1010*/  FFMA.FTZ R25, R26, R17, R25 ;  /* 0x000000111a197223 */ /* 0x000fe20000010019 */
        /* <DEDUP_REMOVED lines=8> */
.L_x_209:
        /* <DEDUP_REMOVED lines=8> */
[----:B------:R-:W-:-:S02]  /*1120*/  SHF.L.U32 R21, R6, 0x10, RZ ;  /* 0x0000001006157819 */ /* 0x000fc400000006ff */
[----:B------:R-:W-:Y:S01]  /*1130*/  FFMA.FTZ R17, R34, R15, R35 ;  /* 0x0000000f22117223 */ /* 0x000fe20000010023 */
[-C--:B------:R-:W-:Y:S02]  /*1140*/  FMUL.FTZ R14, R14, R45.reuse ;  /* 0x0000002d0e0e7220 */ /* 0x080fe40000410000 */
[----:B------:R-:W-:Y:S01]  /*1150*/  FADD.FTZ R18, -R12, R21 ;  /* 0x000000150c127221 */ /* 0x000fe20000010100 */
[----:B------:R-:W-:Y:S01]  /*1160*/  FMUL.FTZ R16, R17, -1.4426950216293334961 ;  /* 0xbfb8aa3b11107820 */ /* 0x000fe20000410000 */
[----:B------:R-:W-:Y:S02]  /*1170*/  FFMA.FTZ R22, R13, R14, R36 ;  /* 0x0000000e0d167223 */ /* 0x000fe40000010024 */
[----:B------:R-:W-:Y:S02]  /*1180*/  FMUL.FTZ R18, R18, R45 ;  /* 0x0000002d12127220 */ /* 0x000fe40000410000 */
[----:B------:R-:W-:Y:S01]  /*1190*/  FMUL.FTZ R23, R22, -1.4426950216293334961 ;  /* 0xbfb8aa3b16177820 */ /* 0x000fe20000410000 */
[----:B------:R-:W0:Y:S01]  /*11a0*/  MUFU.EX2 R16, R16 ;  /* 0x0000001000107308 */ /* 0x000e220000000800 */
[----:B------:R-:W-:-:S07]  /*11b0*/  FFMA.FTZ R21, R34, R18, R35 ;  /* 0x0000001222157223 */ /* 0x000fce0000010023 */
[----:B------:R-:W-:Y:S01]  /*11c0*/  MUFU.EX2 R23, R23 ;  /* 0x0000001700177308 */ /* 0x000fe20000000800 */
[----:B0-----:R-:W-:Y:S01]  /*11d0*/  FADD.FTZ R19, R16, 1 ;  /* 0x3f80000010137421 */ /* 0x001fe20000010000 */
[----:B------:R-:W-:Y:S01]  /*11e0*/  FADD.FTZ R16, -R12, R25 ;  /* 0x000000190c107221 */ /* 0x000fe20000010100 */
[----:B------:R-:W-:-:S03]  /*11f0*/  FMUL.FTZ R25, R21, -1.4426950216293334961 ;  /* 0xbfb8aa3b15197820 */ /* 0x000fc60000410000 */
[----:B------:R-:W-:Y:S02]  /*1200*/  FMUL.FTZ R16, R16, R45 ;  /* 0x0000002d10107220 */ /* 0x000fe40000410000 */
[----:B------:R-:W0:Y:S08]  /*1210*/  MUFU.RCP R19, R19 ;  /* 0x0000001300137308 */ /* 0x000e300000001000 */
[----:B------:R-:W1:Y:S01]  /*1220*/  MUFU.EX2 R25, R25 ;  /* 0x0000001900197308 */ /* 0x000e620000000800 */
[----:B0-----:R-:W-:Y:S01]  /*1230*/  FADD.FTZ R20, -R19, 1 ;  /* 0x3f80000013147421 */ /* 0x001fe20000010100 */
[----:B------:R-:W-:-:S03]  /*1240*/  FMUL.FTZ R19, R26, R19 ;  /* 0x000000131a137220 */ /* 0x000fc60000410000 */
[----:B------:R-:W-:Y:S01]  /*1250*/  FFMA.FTZ R24, R17, R20, 1 ;  /* 0x3f80000011187423 */ /* 0x000fe20000010014 */
[----:B------:R-:W-:Y:S01]  /*1260*/  SHF.L.U32 R17, R8, 0x10, RZ ;  /* 0x0000001008117819 */ /* 0x000fe200000006ff */
[----:B------:R-:W-:Y:S02]  /*1270*/  FFMA.FTZ R20, R13, R16, R36 ;  /* 0x000000100d147223 */ /* 0x000fe40000010024 */
[----:B------:R-:W-:Y:S01]  /*1280*/  FMUL.FTZ R19, R19, R24 ;  /* 0x0000001813137220 */ /* 0x000fe20000410000 */
[----:B------:R-:W-:Y:S01]  /*1290*/  FADD.FTZ R24, R23, 1 ;  /* 0x3f80000017187421 */ /* 0x000fe20000010000 */
[----:B------:R-:W-:Y:S01]  /*12a0*/  FADD.FTZ R46, -R12, R17 ;  /* 0x000000110c2e7221 */ /* 0x000fe20000010100 */
[----:B------:R-:W-:Y:S01]  /*12b0*/  FMUL.FTZ R27, R20, -1.4426950216293334961 ;  /* 0xbfb8aa3b141b7820 */ /* 0x000fe20000410000 */
[----:B-1----:R-:W-:Y:S02]  /*12c0*/  FADD.FTZ R26, R25, 1 ;  /* 0x3f800000191a7421 */ /* 0x002fe40000010000 */
[----:B------:R-:W-:Y:S01]  /*12d0*/  FMUL.FTZ R17, R46, R45 ;  /* 0x0000002d2e117220 */ /* 0x000fe20000410000 */
[----:B------:R-:W0:Y:S03]  /*12e0*/  MUFU.RCP R24, R24 ;  /* 0x0000001800187308 */ /* 0x000e260000001000 */
[----:B------:R-:W-:-:S04]  /*12f0*/  FFMA.FTZ R23, R34, R17, R35 ;  /* 0x0000001122177223 */ /* 0x000fc80000010023 */
[----:B------:R-:W-:Y:S01]  /*1300*/  FMUL.FTZ R46, R23, -1.4426950216293334961 ;  /* 0xbfb8aa3b172e7820 */ /* 0x000fe20000410000 */
[----:B------:R-:W1:Y:S08]  /*1310*/  MUFU.EX2 R27, R27 ;  /* 0x0000001b001b7308 */ /* 0x000e700000000800 */
[----:B------:R-:W2:Y:S01]  /*1320*/  MUFU.RCP R26, R26 ;  /* 0x0000001a001a7308 */ /* 0x000ea20000001000 */
[----:B0-----:R-:W-:-:S04]  /*1330*/  FADD.FTZ R25, -R24, 1 ;  /* 0x3f80000018197421 */ /* 0x001fc80000010100 */
[----:B------:R-:W-:Y:S01]  /*1340*/  FFMA.FTZ R25, R22, R25, 1 ;  /* 0x3f80000016197423 */ /* 0x000fe20000010019 */
[----:B------:R-:W-:Y:S01]  /*1350*/  FMUL.FTZ R22, R53, R24 ;  /* 0x0000001835167220 */ /* 0x000fe20000410000 */
[----:B------:R-:W-:Y:S01]  /*1360*/  SHF.L.U32 R53, R7, 0x10, RZ ;  /* 0x0000001007357819 */ /* 0x000fe200000006ff */
[----:B------:R-:W0:Y:S01]  /*1370*/  MUFU.EX2 R46, R46 ;  /* 0x0000002e002e7308 */ /* 0x000e220000000800 */
[----:B-1----:R-:W-:Y:S01]  /*1380*/  FADD.FTZ R27, R27, 1 ;  /* 0x3f8000001b1b7421 */ /* 0x002fe20000010000 */
[----:B------:R-:W-:-:S04]  /*1390*/  FMUL.FTZ R22, R22, R25 ;  /* 0x0000001916167220 */ /* 0x000fc80000410000 */
[----:B------:R-:W-:Y:S02]  /*13a0*/  FMUL.FTZ R25, R13, R22 ;  /* 0x000000160d197220 */ /* 0x000fe40000410000 */
[----:B------:R-:W1:Y:S01]  /*13b0*/  MUFU.RCP R27, R27 ;  /* 0x0000001b001b7308 */ /* 0x000e620000001000 */
[----:B--2---:R-:W-:Y:S01]  /*13c0*/  FADD.FTZ R24, -R26, 1 ;  /* 0x3f8000001a187421 */ /* 0x004fe20000010100 */
[----:B------:R-:W-:-:S03]  /*13d0*/  FMUL.FTZ R26, R53, R26 ;  /* 0x0000001a351a7220 */ /* 0x000fc60000410000 */
[----:B------:R-:W-:Y:S01]  /*13e0*/  FFMA.FTZ R21, R21, R24, 1 ;  /* 0x3f80000015157423 */ /* 0x000fe20000010018 */
[----:B0-----:R-:W-:Y:S01]  /*13f0*/  FADD.FTZ R24, R46, 1 ;  /* 0x3f8000002e187421 */ /* 0x001fe20000010000 */
[----:B------:R-:W-:Y:S02]  /*1400*/  SHF.L.U32 R46, R42, 0x10, RZ ;  /* 0x000000102a2e7819 */ /* 0x000fe400000006ff */
[----:B------:R-:W-:Y:S01]  /*1410*/  FMUL.FTZ R26, R26, R21 ;  /* 0x000000151a1a7220 */ /* 0x000fe20000410000 */
[----:B------:R-:W-:Y:S02]  /*1420*/  SHF.L.U32 R21, R39, 0x10, RZ ;  /* 0x0000001027157819 */ /* 0x000fe400000006ff */
[----:B------:R-:W0:Y:S01]  /*1430*/  MUFU.RCP R24, R24 ;  /* 0x0000001800187308 */ /* 0x000e220000001000 */
[----:B-1----:R-:W-:Y:S01]  /*1440*/  FADD.FTZ R53, -R27, 1 ;  /* 0x3f8000001b357421 */ /* 0x002fe20000010100 */
[----:B------:R-:W-:-:S03]  /*1450*/  FMUL.FTZ R27, R46, R27 ;  /* 0x0000001b2e1b7220 */ /* 0x000fc60000410000 */
[----:B------:R-:W-:Y:S01]  /*1460*/  FFMA.FTZ R20, R20, R53, 1 ;  /* 0x3f80000014147423 */ /* 0x000fe20000010035 */
[----:B------:R-:W-:Y:S01]  /*1470*/  SHF.L.U32 R53, R9, 0x10, RZ ;  /* 0x0000001009357819 */ /* 0x000fe200000006ff */
[----:B0-----:R-:W-:-:S04]  /*1480*/  FADD.FTZ R52, -R24, 1 ;  /* 0x3f80000018347421 */ /* 0x001fc80000010100 */
[----:B------:R-:W-:Y:S01]  /*1490*/  FMUL.FTZ R46, R53, R24 ;  /* 0x00000018352e7220 */ /* 0x000fe20000410000 */
[----:B------:R-:W-:Y:S01]  /*14a0*/  FMUL.FTZ R24, R34, R19 ;  /* 0x0000001322187220 */ /* 0x000fe20000410000 */
[----:B------:R-:W-:Y:S01]  /*14b0*/  FFMA.FTZ R53, R23, R52, 1 ;  /* 0x3f80000017357423 */ /* 0x000fe20000010034 */
[----:B------:R-:W-:Y:S02]  /*14c0*/  FMUL.FTZ R23, R27, R20 ;  /* 0x000000141b177220 */ /* 0x000fe40000410000 */
[C---:B------:R-:W-:Y:S01]  /*14d0*/  FFMA.FTZ R27, R15.reuse, R24, RZ ;  /* 0x000000180f1b7223 */ /* 0x040fe200000100ff */
[----:B------:R-:W-:Y:S01]  /*14e0*/  FADD.FTZ R24, RZ, R24 ;  /* 0x00000018ff187221 */ /* 0x000fe20000010000 */
[----:B------:R-:W-:Y:S01]  /*14f0*/  FMUL.FTZ R20, R46, R53 ;  /* 0x000000352e147220 */ /* 0x000fe20000410000 */
[----:B------:R-:W-:Y:S01]  /*1500*/  FADD.FTZ R46, -R12, R21 ;  /* 0x000000150c2e7221 */ /* 0x000fe20000010100 */
[----:B------:R-:W-:Y:S01]  /*1510*/  FFMA.FTZ R15, R15, R19, RZ ;  /* 0x000000130f0f7223 */ /* 0x000fe200000100ff */
[----:B------:R-:W-:Y:S01]  /*1520*/  FADD.FTZ R19, RZ, R19 ;  /* 0x00000013ff137221 */ /* 0x000fe20000010000 */
[----:B------:R-:W-:Y:S01]  /*1530*/  FFMA.FTZ R27, R14, R25, R27 ;  /* 0x000000190e1b7223 */ /* 0x000fe2000001001b */
[----:B------:R-:W-:Y:S01]  /*1540*/  FMUL.FTZ R21, R46, R45 ;  /* 0x0000002d2e157220 */ /* 0x000fe20000410000 */
[----:B------:R-:W-:Y:S01]  /*1550*/  FADD.FTZ R25, R25, R24 ;  /* 0x0000001819197221 */ /* 0x000fe20000010000 */
[----:B------:R-:W-:Y:S01]  /*1560*/  FADD.FTZ R19, R19, R26 ;  /* 0x0000001a13137221 */ /* 0x000fe20000010000 */
[-C--:B------:R-:W-:Y:S01]  /*1570*/  FFMA.FTZ R24, R18, R26.reuse, R15 ;  /* 0x0000001a12187223 */ /* 0x080fe2000001000f */
[----:B------:R-:W-:Y:S01]  /*1580*/  FFMA.FTZ R52, R13, R21, R36 ;  /* 0x000000150d347223 */ /* 0x000fe20000010024 */
[----:B------:R-:W-:Y:S01]  /*1590*/  FMUL.FTZ R26, R34, R26 ;  /* 0x0000001a221a7220 */ /* 0x000fe20000410000 */
[----:B------:R-:W-:Y:S01]  /*15a0*/  SHF.L.U32 R15, R40, 0x10, RZ ;  /* 0x00000010280f7819 */ /* 0x000fe200000006ff */
[----:B------:R-:W-:Y:S01]  /*15b0*/  FFMA.FTZ R24, R17, R20, R24 ;  /* 0x0000001411187223 */ /* 0x000fe20000010018 */
[----:B------:R-:W-:Y:S01]  /*15c0*/  FMUL.FTZ R53, R52, -1.4426950216293334961 ;  /* 0xbfb8aa3b34357820 */ /* 0x000fe20000410000 */
[----:B------:R-:W-:Y:S01]  /*15d0*/  FFMA.FTZ R46, R18, R26, R27 ;  /* 0x0000001a122e7223 */ /* 0x000fe2000001001b */
[----:B------:R-:W-:Y:S01]  /*15e0*/  SHF.L.U32 R27, R10, 0x10, RZ ;  /* 0x000000100a1b7819 */ /* 0x000fe200000006ff */
[----:B------:R-:W-:Y:S01]  /*15f0*/  FADD.FTZ R26, R25, R26 ;  /* 0x0000001a191a7221 */ /* 0x000fe20000010000 */
[----:B------:R-:W-:-:S02]  /*1600*/  FADD.FTZ R19, R19, R20 ;  /* 0x0000001413137221 */ /* 0x000fc40000010000 */
[----:B------:R-:W0:Y:S02]  /*1610*/  MUFU.EX2 R53, R53 ;  /* 0x0000003500357308 */ /* 0x000e240000000800 */
[----:B0-----:R-:W-:-:S06]  /*1620*/  FADD.FTZ R54, R53, 1 ;  /* 0x3f80000035367421 */ /* 0x001fcc0000010000 */
[----:B------:R-:W0:Y:S02]  /*1630*/  MUFU.RCP R54, R54 ;  /* 0x0000003600367308 */ /* 0x000e240000001000 */
[----:B0-----:R-:W-:Y:S01]  /*1640*/  FMUL.FTZ R18, R15, R54 ;  /* 0x000000360f127220 */ /* 0x001fe20000410000 */
[----:B------:R-:W-:-:S04]  /*1650*/  FADD.FTZ R15, -R54, 1 ;  /* 0x3f800000360f7421 */ /* 0x000fc80000010100 */
[----:B------:R-:W-:Y:S01]  /*1660*/  FFMA.FTZ R15, R52, R15, 1 ;  /* 0x3f800000340f7423 */ /* 0x000fe2000001000f */
[----:B------:R-:W-:Y:S01]  /*1670*/  FADD.FTZ R52, -R12, R27 ;  /* 0x0000001b0c347221 */ /* 0x000fe20000010100 */
[----:B------:R-:W-:Y:S01]  /*1680*/  FFMA.FTZ R27, R14, R22, RZ ;  /* 0x000000160e1b7223 */ /* 0x000fe200000100ff */
[----:B------:R-:W-:Y:S01]  /*1690*/  FADD.FTZ R22, RZ, R22 ;  /* 0x00000016ff167221 */ /* 0x000fe20000010000 */
[----:B------:R-:W-:Y:S01]  /*16a0*/  FMUL.FTZ R18, R18, R15 ;  /* 0x0000000f12127220 */ /* 0x000fe20000410000 */
[----:B------:R-:W-:Y:S02]  /*16b0*/  FMUL.FTZ R15, R52, R45 ;  /* 0x0000002d340f7220 */ /* 0x000fe40000410000 */
[----:B------:R-:W-:Y:S01]  /*16c0*/  FADD.FTZ R25, R22, R23 ;  /* 0x0000001716197221 */ /* 0x000fe20000010000 */
[----:B------:R-:W-:Y:S01]  /*16d0*/  FFMA.FTZ R22, R16, R23, R27 ;  /* 0x0000001710167223 */ /* 0x000fe2000001001b */
[----:B------:R-:W-:Y:S01]  /*16e0*/  FFMA.FTZ R52, R34, R15, R35 ;  /* 0x0000000f22347223 */ /* 0x000fe20000010023 */
[----:B------:R-:W-:Y:S01]  /*16f0*/  FMUL.FTZ R23, R13, R23 ;  /* 0x000000170d177220 */ /* 0x000fe20000410000 */
[----:B------:R-:W-:-:S02]  /*1700*/  SHF.L.U32 R27, R11, 0x10, RZ ;  /* 0x000000100b1b7819 */ /* 0x000fc400000006ff */
[----:B------:R-:W-:Y:S01]  /*1710*/  FMUL.FTZ R53, R52, -1.4426950216293334961 ;  /* 0xbfb8aa3b34357820 */ /* 0x000fe20000410000 */
[----:B------:R-:W-:Y:S01]  /*1720*/  FFMA.FTZ R46, R16, R23, R46 ;  /* 0x00000017102e7223 */ /* 0x000fe2000001002e */
[----:B------:R-:W-:Y:S01]  /*1730*/  FADD.FTZ R26, R23, R26 ;  /* 0x0000001a171a7221 */ /* 0x000fe20000010000 */
[----:B------:R-:W-:Y:S01]  /*1740*/  FMUL.FTZ R23, R34, R20 ;  /* 0x0000001422177220 */ /* 0x000fe20000410000 */
[----:B------:R-:W-:Y:S02]  /*1750*/  FMUL.FTZ R20, R13, R18 ;  /* 0x000000120d147220 */ /* 0x000fe40000410000 */
[----:B------:R-:W0:Y:S02]  /*1760*/  MUFU.EX2 R53, R53 ;  /* 0x0000003500357308 */ /* 0x000e240000000800 */
[----:B0-----:R-:W-:Y:S01]  /*1770*/  FADD.FTZ R54, R53, 1 ;  /* 0x3f80000035367421 */ /* 0x001fe20000010000 */
[----:B------:R-:W-:-:S05]  /*1780*/  SHF.L.U32 R53, R37, 0x10, RZ ;  /* 0x0000001025357819 */ /* 0x000fca00000006ff */
[----:B------:R-:W0:Y:S01]  /*1790*/  MUFU.RCP R54, R54 ;  /* 0x0000003600367308 */ /* 0x000e220000001000 */
[----:B------:R-:W-:-:S04]  /*17a0*/  FADD.FTZ R14, -R12, R53 ;  /* 0x000000350c0e7221 */ /* 0x000fc80000010100 */
[----:B------:R-:W-:Y:S01]  /*17b0*/  FMUL.FTZ R14, R14, R45 ;  /* 0x0000002d0e0e7220 */ /* 0x000fe20000410000 */
[----:B0-----:R-:W-:Y:S01]  /*17c0*/  FMUL.FTZ R16, R27, R54 ;  /* 0x000000361b107220 */ /* 0x001fe20000410000 */
[----:B------:R-:W-:-:S04]  /*17d0*/  FADD.FTZ R27, -R54, 1 ;  /* 0x3f800000361b7421 */ /* 0x000fc80000010100 */
[----:B------:R-:W-:Y:S01]  /*17e0*/  FFMA.FTZ R27, R52, R27, 1 ;  /* 0x3f800000341b7423 */ /* 0x000fe2000001001b */
[----:B------:R-:W-:-:S03]  /*17f0*/  FFMA.FTZ R52, R13, R14, R36 ;  /* 0x0000000e0d347223 */ /* 0x000fc60000010024 */
[----:B------:R-:W-:Y:S01]  /*1800*/  FMUL.FTZ R16, R16, R27 ;  /* 0x0000001b10107220 */ /* 0x000fe20000410000 */
[----:B------:R-:W-:Y:S01]  /*1810*/  FMUL.FTZ R53, R52, -1.4426950216293334961 ;  /* 0xbfb8aa3b34357820 */ /* 0x000fe20000410000 */
[----:B------:R-:W-:Y:S01]  /*1820*/  FFMA.FTZ R27, R17, R23, R46 ;  /* 0x00000017111b7223 */ /* 0x000fe2000001002e */
[----:B------:R-:W-:Y:S01]  /*1830*/  SHF.L.U32 R17, R38, 0x10, RZ ;  /* 0x0000001026117819 */ /* 0x000fe200000006ff */
[----:B------:R-:W-:-:S03]  /*1840*/  FADD.FTZ R23, R26, R23 ;  /* 0x000000171a177221 */ /* 0x000fc60000010000 */
[----:B------:R-:W0:Y:S01]  /*1850*/  MUFU.EX2 R53, R53 ;  /* 0x0000003500357308 */ /* 0x000e220000000800 */
[----:B------:R-:W-:Y:S01]  /*1860*/  FADD.FTZ R23, R20, R23 ;  /* 0x0000001714177221 */ /* 0x000fe20000010000 */
[----:B0-----:R-:W-:-:S06]  /*1870*/  FADD.FTZ R54, R53, 1 ;  /* 0x3f80000035367421 */ /* 0x001fcc0000010000 */
[----:B------:R-:W0:Y:S02]  /*1880*/  MUFU.RCP R54, R54 ;  /* 0x0000003600367308 */ /* 0x000e240000001000 */
[----:B0-----:R-:W-:Y:S01]  /*1890*/  FADD.FTZ R55, -R54, 1 ;  /* 0x3f80000036377421 */ /* 0x001fe20000010100 */
[----:B------:R-:W-:-:S03]  /*18a0*/  FMUL.FTZ R17, R17, R54 ;  /* 0x0000003611117220 */ /* 0x000fc60000410000 */
[----:B------:R-:W-:-:S04]  /*18b0*/  FFMA.FTZ R52, R52, R55, 1 ;  /* 0x3f80000034347423 */ /* 0x000fc80000010037 */
[----:B------:R-:W-:Y:S01]  /*18c0*/  FMUL.FTZ R52, R17, R52 ;  /* 0x0000003411347220 */ /* 0x000fe20000410000 */
[C---:B------:R-:W-:Y:S01]  /*18d0*/  FFMA.FTZ R17, R21.reuse, R18, R22 ;  /* 0x0000001215117223 */ /* 0x040fe20000010016 */
[----:B------:R-:W-:Y:S01]  /*18e0*/  FFMA.FTZ R22, R21, R20, R27 ;  /* 0x0000001415167223 */ /* 0x000fe2000001001b */
[----:B------:R-:W-:Y:S01]  /*18f0*/  FMUL.FTZ R20, R34, R16 ;  /* 0x0000001022147220 */ /* 0x000fe20000410000 */
[----:B------:R-:W-:Y:S01]  /*1900*/  FMUL.FTZ R21, R13, R52 ;  /* 0x000000340d157220 */ /* 0x000fe20000410000 */
[----:B------:R-:W-:Y:S02]  /*1910*/  FADD.FTZ R18, R25, R18 ;  /* 0x0000001219127221 */ /* 0x000fe40000010000 */
[----:B------:R-:W-:Y:S01]  /*1920*/  FFMA.FTZ R27, R15, R20, R22 ;  /* 0x000000140f1b7223 */ /* 0x000fe20000010016 */
[----:B------:R-:W-:Y:S01]  /*1930*/  FADD.FTZ R20, R23, R20 ;  /* 0x0000001417147221 */ /* 0x000fe20000010000 */
[----:B------:R-:W-:Y:S01]  /*1940*/  FADD.FTZ R22, R19, R16 ;  /* 0x0000001013167221 */ /* 0x000fe20000010000 */
[----:B------:R-:W-:Y:S01]  /*1950*/  FADD.FTZ R23, R18, R52 ;  /* 0x0000003412177221 */ /* 0x000fe20000010000 */
[C---:B------:R-:W-:Y:S01]  /*1960*/  FFMA.FTZ R25, R14.reuse, R21, R27 ;  /* 0x000000150e197223 */ /* 0x040fe2000001001b */
[----:B------:R-:W-:Y:S01]  /*1970*/  FADD.FTZ R46, R21, R20 ;  /* 0x00000014152e7221 */ /* 0x000fe20000010000 */
[----:B------:R-:W-:Y:S01]  /*1980*/  FFMA.FTZ R20, R15, R16, R24 ;  /* 0x000000100f147223 */ /* 0x000fe20000010018 */
[----:B------:R-:W-:-:S07]  /*1990*/  FFMA.FTZ R21, R14, R52, R17 ;  /* 0x000000340e157223 */ /* 0x000fce0000010011 */
.L_x_210:
[----:B------:R-:W-:Y:S01]  /*19a0*/  MOV R16, R46 ;  /* 0x0000002e00107202 */ /* 0x000fe20000000f00 */
        /* <DEDUP_REMOVED lines=43> */
.L_x_212:
[----:B------:R-:W-:Y:S05]  /*1c60*/  BSYNC.RECONVERGENT B0 ;  /* 0x0000000000007941 */ /* 0x000fea0003800200 */
.L_x_211:
[----:B------:R-:W-:Y:S06]  /*1c70*/  BAR.SYNC.DEFER_BLOCKING 0x0 ;  /* 0x0000000000007b1d */ /* 0x000fec0000010000 */
[----:B------:R-:W-:Y:S04]  /*1c80*/  BSSY.RECONVERGENT B0, `(.L_x_213) ;  /* 0x0000024000007945 */ /* 0x000fe80003800200 */
[----:B------:R-:W-:Y:S05]  /*1c90*/  @P1 BRA `(.L_x_214) ;  /* 0x0000000000881947 */ /* 0x000fea0003800000 */
[----:B------:R-:W-:-:S09]  /*1ca0*/  ULEA UR4, UR8, UR5, 0x18 ;  /* 0x0000000508047291 */ /* 0x000fd2000f8ec0ff */
[----:B--2---:R-:W2:Y:S04]  /*1cb0*/  LDS.64 R24, [UR4+0x18] ;  /* 0x00001804ff187984 */ /* 0x004ea80008000a00 */
[----:B-1-3--:R-:W1:Y:S01]  /*1cc0*/  LDS.128 R16, [UR4+0x20] ;  /* 0x00002004ff107984 */ /* 0x00ae620008000c00 */
[----:B--2---:R-:W-:Y:S01]  /*1cd0*/  FADD.FTZ R53, R14, R24 ;  /* 0x000000180e357221 */ /* 0x004fe20000010000 */
[----:B0-----:R-:W-:Y:S02]  /*1ce0*/  FADD.FTZ R14, R15, R25 ;  /* 0x000000190f0e7221 */ /* 0x001fe40000010000 */
        /* <DEDUP_REMOVED lines=29> */
.L_x_214:
[----:B------:R-:W-:Y:S05]  /*1ec0*/  BSYNC.RECONVERGENT B0 ;  /* 0x0000000000007941 */ /* 0x000fea0003800200 */
.L_x_213:
[----:B------:R-:W-:Y:S06]  /*1ed0*/  BAR.SYNC.DEFER_BLOCKING 0x0 ;  /* 0x0000000000007b1d */ /* 0x000fec0000010000 */
[----:B------:R-:W-:Y:S04]  /*1ee0*/  BSSY.RECONVERGENT B0, `(.L_x_215) ;  /* 0x000004d000007945 */ /* 0x000fe80003800200 */
[----:B------:R-:W-:Y:S05]  /*1ef0*/  @P3 BRA `(.L_x_216) ;  /* 0x00000004002c3947 */ /* 0x000fea0003800000 */
[----:B--2---:R-:W2:Y:S04]  /*1f00*/  LDS.128 R24, [R46+0x1c0] ;  /* 0x0001c0002e187984 */ /* 0x004ea80000000c00 */
[----:B-1-3--:R-:W1:Y:S01]  /*1f10*/  LDS.128 R16, [R46+0x380] ;  /* 0x000380002e107984 */ /* 0x00ae620000000c00 */
[----:B--2---:R-:W-:Y:S01]  /*1f20*/  FADD.FTZ R53, R20, R24 ;  /* 0x0000001814357221 */ /* 0x004fe20000010000 */
[----:B------:R-:W-:Y:S01]  /*1f30*/  FADD.FTZ R24, R21, R25 ;  /* 0x0000001915187221 */ /* 0x000fe20000010000 */
[----:B------:R-:W-:Y:S01]  /*1f40*/  FADD.FTZ R25, R22, R26 ;  /* 0x0000001a16197221 */ /* 0x000fe20000010000 */
[----:B------:R-:W-:Y:S01]  /*1f50*/  FADD.FTZ R26, R23, R27 ;  /* 0x0000001b171a7221 */ /* 0x000fe20000010000 */
[----:B-1----:R-:W-:Y:S01]  /*1f60*/  FADD.FTZ R53, R53, R16 ;  /* 0x0000001035357221 */ /* 0x002fe20000010000 */
        /* <DEDUP_REMOVED lines=68> */
.L_x_216:
[----:B------:R-:W-:Y:S05]  /*23b0*/  BSYNC.RECONVERGENT B0 ;  /* 0x0000000000007941 */ /* 0x000fea0003800200 */
.L_x_215:
[----:B--2---:R-:W2:Y:S01]  /*23c0*/  LDC R24, c[0x0][0x370] ;  /* 0x0000dc00ff187b82 */ /* 0x004ea20000000800 */
[----:B------:R-:W-:Y:S01]  /*23d0*/  BSSY.RECONVERGENT B0, `(.L_x_217) ;  /* 0x000001e000007945 */ /* 0x000fe20003800200 */
[----:B--2---:R-:W-:-:S03]  /*23e0*/  ISETP.GE.U32.AND P0, PT, R24, 0x2, PT ;  /* 0x000000021800780c */ /* 0x004fc60003f06070 */
[----:B------:R-:W-:Y:S10]  /*23f0*/  @P3 BRA `(.L_x_218) ;  /* 0x00000000006c3947 */ /* 0x000ff40003800000 */
[----:B---3--:R-:W2:Y:S01]  /*2400*/  LDC.64 R16, c[0x0][0x3f8] ;  /* 0x0000fe00ff107b82 */ /* 0x008ea20000000a00 */
[----:B------:R-:W-:-:S07]  /*2410*/  IMAD R47, R47, 0x1c, R2 ;  /* 0x0000001c2f2f7824 */ /* 0x000fce00078e0202 */
[----:B-1----:R-:W1:Y:S01]  /*2420*/  LDC.64 R18, c[0x0][0x3d8] ;  /* 0x0000f600ff127b82 */ /* 0x002e620000000a00 */
        /* <DEDUP_REMOVED lines=24> */
.L_x_218:
[----:B------:R-:W-:Y:S05]  /*25b0*/  BSYNC.RECONVERGENT B0 ;  /* 0x0000000000007941 */ /* 0x000fea0003800200 */
.L_x_217:
[----:B------:R-:W-:Y:S05]  /*25c0*/  @!P0 BRA `(.L_x_219) ;  /* 0x0000000800948947 */ /* 0x000fea0003800000 */
[----:B--2---:R-:W2:Y:S01]  /*25d0*/  LDC.64 R26, c[0x0][0x3d0] ;  /* 0x0000f400ff1a7b82 */ /* 0x004ea20000000a00 */
[----:B---3--:R-:W-:Y:S02]  /*25e0*/  LOP3.LUT R16, R31, 0x1, RZ, 0xc0, !PT ;  /* 0x000000011f107812 */ /* 0x008fe400078ec0ff */
        /* <DEDUP_REMOVED lines=8> */
[----:B------:R-:W-:Y:S01]  /*2670*/  IMAD R21, R5, UR9, R0 ;  /* 0x0000000905157c24 */ /* 0x000fe2000f8e0200 */
[----:B------:R-:W-:Y:S02]  /*2680*/  IADD3 R19, PT, PT, R19, R0, RZ ;  /* 0x0000000013137210 */ /* 0x000fe40007ffe0ff */
[----:B------:R-:W-:-:S04]  /*2690*/  SEL R23, R24, RZ, !P0 ;  /* 0x000000ff18177207 */ /* 0x000fc80004000000 */
[----:B------:R-:W-:Y:S01]  /*26a0*/  ISETP.NE.AND P0, PT, R23, -0x1, PT ;  /* 0xffffffff1700780c */ /* 0x000fe20003f05270 */
[----:B-1----:R-:W-:-:S04]  /*26b0*/  IMAD.WIDE.U32 R16, R19, 0x4, R16 ;  /* 0x0000000413107825 */ /* 0x002fc800078e0010 */
[----:B------:R-:W-:Y:S01]  /*26c0*/  IMAD.WIDE.U32 R18, R21, 0x8, R26 ;  /* 0x0000000815127825 */ /* 0x000fe200078e001a */
[----:B------:R-:W-:-:S04]  /*26d0*/  IADD3 R21, PT, PT, -R20, 0x1, RZ ;  /* 0x0000000114157810 */ /* 0x000fc80007ffe1ff */
[----:B------:R1:W-:Y:S01]  /*26e0*/  STG.E.64 desc[UR6][R18.64], R14 ;  /* 0x0000000e12007986 */ /* 0x0003e2000c101b06 */
[----:B------:R-:W-:Y:S06]  /*26f0*/  MEMBAR.ALL.GPU ;  /* 0x0000000000007992 */ /* 0x000fec000000a000 */
[----:B------:R-:W-:-:S00]  /*2700*/  ERRBAR ;  /* 0x00000000000079ab */ /* 0x000fc00000000000 */
[----:B------:R-:W-:Y:S06]  /*2710*/  CGAERRBAR ;  /* 0x00000000000075ab */ /* 0x000fec0000000000 */
[----:B------:R1:W-:Y:S01]  /*2720*/  REDG.E.ADD.S32.STRONG.GPU desc[UR6][R16.64], R21 ;  /* 0x000000151000798e */ /* 0x0003e2000c12e306 */
[----:B------:R-:W-:Y:S05]  /*2730*/  @!P0 BRA `(.L_x_220) ;  /* 0x0000000000148947 */ /* 0x000fea0003800000 */
.L_x_221:
[----:B-1----:R-:W2:Y:S04]  /*2740*/  LDG.E.STRONG.GPU R18, desc[UR6][R16.64] ;  /* 0x0000000610127981 */ /* 0x002ea8000c1ef900 */
[----:B--2---:R-:W-:Y:S01]  /*2750*/  CCTL.IVALL ;  /* 0x00000000ff00798f */ /* 0x004fe20002000000 */
[----:B------:R-:W-:Y:S05]  /*2760*/  YIELD ;  /* 0x0000000000007946 */ /* 0x000fea0003800000 */
[----:B------:R-:W-:-:S13]  /*2770*/  ISETP.NE.AND P0, PT, R18, R23, PT ;  /* 0x000000171200720c */ /* 0x000fda0003f05270 */
[----:B------:R-:W-:Y:S05]  /*2780*/  @P0 BRA `(.L_x_221) ;  /* 0xfffffffc00ec0947 */ /* 0x000fea000383ffff */
.L_x_220:
[----:B------:R-:W-:Y:S05]  /*2790*/  WARPSYNC.ALL ;  /* 0x0000000000007948 */ /* 0x000fea0003800000 */
[----:B------:R-:W-:Y:S01]  /*27a0*/  BAR.SYNC.DEFER_BLOCKING 0x0 ;  /* 0x0000000000007b1d */ /* 0x000fe20000010000 */
[----:B------:R-:W-:-:S05]  /*27b0*/  HFMA2 R25, -RZ, RZ, 0, 0 ;  /* 0x00000000ff197431 */ /* 0x000fca00000001ff */
[----:B------:R-:W-:Y:S05]  /*27c0*/  @!P2 BRA `(.L_x_222) ;  /* 0x00000004001ca947 */ /* 0x000fea0003800000 */
[C-C-:B-1----:R-:W-:Y:S01]  /*27d0*/  IMAD R19, R5.reuse, 0x3, R0.reuse ;  /* 0x0000000305137824 */ /* 0x142fe200078e0200 */
        /* <DEDUP_REMOVED lines=10> */
.L_x_223:
[----:B------:R-:W-:-:S13]  /*2880*/  ISETP.EQ.OR P0, PT, RZ, UR4, P1 ;  /* 0x00000004ff007c0c */ /* 0x000fda0008f02670 */
[----:B------:R-:W-:-:S05]  /*2890*/  @!P0 IMAD.WIDE.U32 R54, R46, 0x8, R26 ;  /* 0x000000082e368825 */ /* 0x000fca00078e001a */
[----:B------:R-:W0:Y:S02]  /*28a0*/  @!P0 LDG.E.64 R16, desc[UR6][R54.64] ;  /* 0x0000000636108981 */ /* 0x000e24000c1e1b00 */
        /* <DEDUP_REMOVED lines=57> */
.L_x_222:
[----:B-1----:R-:W-:-:S13]  /*2c40*/  LOP3.LUT P0, R16, R24, 0x7, RZ, 0xc0, !PT ;  /* 0x0000000718107812 */ /* 0x002fda000780c0ff */
        /* <DEDUP_REMOVED lines=11> */
[----:B------:R-:W-:-:S04]  /*2d00*/  @!P0 IMAD R17, R25, R5, R0 ;  /* 0x0000000519118224 */ /* 0x000fc800078e0200 */
        /* <DEDUP_REMOVED lines=20> */
.L_x_224:
        /* <DEDUP_REMOVED lines=19> */
.L_x_225:
        /* <DEDUP_REMOVED lines=9> */
.L_x_226:
[----:B------:R-:W-:Y:S05]  /*3010*/  BSYNC.RECONVERGENT B0 ;  /* 0x0000000000007941 */ /* 0x000fea0003800200 */
.L_x_219:
[----:B------:R-:W4:Y:S01]  /*3020*/  S2UR UR5, SR_CgaCtaId ;  /* 0x00000000000579c3 */ /* 0x000f220000008800 */
[----:B------:R-:W-:Y:S01]  /*3030*/  UMOV UR4, 0x400 ;  /* 0x0000040000047882 */ /* 0x000fe20000000000 */
[----:B------:R-:W5:Y:S01]  /*3040*/  LDCU.64 UR10, c[0x0][0x400] ;  /* 0x00008000ff0a77ac */ /* 0x000f620008000a00 */
[----:B------:R-:W-:Y:S02]  /*3050*/  SHF.L.U32 R29, R29, 0x10, RZ ;  /* 0x000000101d1d7819 */ /* 0x000fe400000006ff */
[----:B------:R-:W-:Y:S02]  /*3060*/  SHF.L.U32 R43, R43, 0x10, RZ ;  /* 0x000000102b2b7819 */ /* 0x000fe400000006ff */
[----:B-12---:R-:W-:Y:S01]  /*3070*/  SHF.L.U32 R19, R6, 0x10, RZ ;  /* 0x0000001006137819 */ /* 0x006fe200000006ff */
[----:B------:R-:W1:Y:S01]  /*3080*/  LDC R18, c[0x0][0x41c] ;  /* 0x00010700ff127b82 */ /* 0x000e620000000800 */
        /* <DEDUP_REMOVED lines=8> */
[-C--:B------:R-:W-:Y:S01]  /*3110*/  FMUL.FTZ R43, R6, R45.reuse ;  /* 0x0000002d062b7220 */ /* 0x080fe20000410000 */
[----:B------:R-:W-:Y:S01]  /*3120*/  FADD.FTZ R20, -R12, R39 ;  /* 0x000000270c147221 */ /* 0x000fe20000010100 */
[-C--:B------:R-:W-:Y:S01]  /*3130*/  FMUL.FTZ R23, R8, R45.reuse ;  /* 0x0000002d08177220 */ /* 0x080fe20000410000 */
[----:B------:R-:W-:Y:S01]  /*3140*/  FADD.FTZ R54, -R12, R37 ;  /* 0x000000250c367221 */ /* 0x000fe20000010100 */
[----:B------:R-:W-:Y:S01]  /*3150*/  SHF.L.U32 R37, R28, 0x10, RZ ;  /* 0x000000101c257819 */ /* 0x000fe200000006ff */
[-C--:B------:R-:W-:Y:S01]  /*3160*/  FMUL.FTZ R24, R24, R45.reuse ;  /* 0x0000002d18187220 */ /* 0x080fe20000410000 */
[-C--:B------:R-:W-:Y:S01]  /*3170*/  FMUL.FTZ R20, R20, R45.reuse ;  /* 0x0000002d14147220 */ /* 0x080fe20000410000 */
[----:B----4-:R-:W-:Y:S01]  /*3180*/  ULEA UR4, UR5, UR4, 0x18 ;  /* 0x0000000405047291 */ /* 0x010fe2000f8ec0ff */
[----:B------:R-:W-:Y:S01]  /*3190*/  FMUL.FTZ R47, R46, R45 ;  /* 0x0000002d2e2f7220 */ /* 0x000fe20000410000 */
[----:B------:R-:W2:Y:S07]  /*31a0*/  LDCU.U8 UR5, c[0x0][0x414] ;  /* 0x00008280ff0577ac */ /* 0x000eae0008000000 */
[----:B------:R0:W-:Y:S01]  /*31b0*/  @!P1 STS.64 [UR4+0x88], R14 ;  /* 0x0000880eff009988 */ /* 0x0001e20008000a04 */
[----:B------:R-:W-:Y:S01]  /*31c0*/  BAR.SYNC.DEFER_BLOCKING 0x0 ;  /* 0x0000000000007b1d */ /* 0x000fe20000010000 */
[----:B0--3--:R-:W-:Y:S01]  /*31d0*/  SHF.L.U32 R15, R10, 0x10, RZ ;  /* 0x000000100a0f7819 */ /* 0x009fe200000006ff */
[----:B--2---:R-:W-:Y:S01]  /*31e0*/  UISETP.NE.AND UP0, UPT, UR5, URZ, UPT ;  /* 0x000000ff0500728c */ /* 0x004fe2000bf05270 */
[----:B------:R-:W-:-:S03]  /*31f0*/  FADD.FTZ R10, -R12, R21 ;  /* 0x000000150c0a7221 */ /* 0x000fc60000010100 */
[----:B------:R-:W-:Y:S01]  /*3200*/  FADD.FTZ R52, -R12, R15 ;  /* 0x0000000f0c347221 */ /* 0x000fe20000010100 */
[-C--:B------:R-:W-:Y:S01]  /*3210*/  FMUL.FTZ R19, R10, R45.reuse ;  /* 0x0000002d0a137220 */ /* 0x080fe20000410000 */
[-C--:B------:R-:W-:Y:S02]  /*3220*/  FMUL.FTZ R10, R54, R45.reuse ;  /* 0x0000002d360a7220 */ /* 0x080fe40000410000 */
[----:B------:R-:W-:Y:S01]  /*3230*/  FMUL.FTZ R8, R52, R45 ;  /* 0x0000002d34087220 */ /* 0x000fe20000410000 */
[----:B------:R-:W0:Y:S01]  /*3240*/  LDS.64 R16, [UR4+0x88] ;  /* 0x00008804ff107984 */ /* 0x000e220008000a00 */
[----:B------:R-:W0:Y:S02]  /*3250*/  LDCU UR4, c[0x0][0x42c] ;  /* 0x00008580ff0477ac */ /* 0x000e240008000800 */
[----:B0-----:R-:W-:Y:S01]  /*3260*/  FMUL.FTZ R26, R17, UR4 ;  /* 0x00000004111a7c20 */ /* 0x001fe20008410000 */
[----:B-1----:R-:W-:Y:S02]  /*3270*/  IMAD R17, R18, UR9, R33 ;  /* 0x0000000912117c24 */ /* 0x002fe4000f8e0221 */
[----:B------:R-:W-:Y:S01]  /*3280*/  FMUL.FTZ R15, R16, UR4 ;  /* 0x00000004100f7c20 */ /* 0x000fe20008410000 */
[----:B------:R-:W-:-:S02]  /*3290*/  SHF.L.U32 R16, R44, 0x10, RZ ;  /* 0x000000102c107819 */ /* 0x000fc400000006ff */
[C---:B------:R-:W-:Y:S02]  /*32a0*/  IADD3 R21, PT, PT, R17.reuse, 0x10, RZ ;  /* 0x0000001011157810 */ /* 0x040fe40007ffe0ff */
[C---:B------:R-:W-:Y:S02]  /*32b0*/  IADD3 R12, PT, PT, R17.reuse, 0x20, RZ ;  /* 0x00000020110c7810 */ /* 0x040fe40007ffe0ff */
[C---:B-----5:R-:W-:Y:S02]  /*32c0*/  ISETP.GE.U32.AND P0, PT, R17.reuse, UR10, PT ;  /* 0x0000000a11007c0c */ /* 0x060fe4000bf06070 */
[----:B------:R-:W-:Y:S02]  /*32d0*/  SHF.R.S32.HI R14, RZ, 0x1f, R17 ;  /* 0x0000001fff0e7819 */ /* 0x000fe40000011411 */
[----:B------:R-:W-:Y:S02]  /*32e0*/  IADD3 R6, PT, PT, R17, 0x30, RZ ;  /* 0x0000003011067810 */ /* 0x000fe40007ffe0ff */
[----:B------:R-:W-:-:S02]  /*32f0*/  ISETP.GE.U32.AND P2, PT, R21, UR10, PT ;  /* 0x0000000a15007c0c */ /* 0x000fc4000bf46070 */
[----:B------:R-:W-:Y:S02]  /*3300*/  ISETP.GE.U32.AND P3, PT, R12, UR10, PT ;  /* 0x0000000a0c007c0c */ /* 0x000fe4000bf66070 */
[----:B------:R-:W-:Y:S02]  /*3310*/  SHF.R.S32.HI R22, RZ, 0x1f, R21 ;  /* 0x0000001fff167819 */ /* 0x000fe40000011415 */
[----:B------:R-:W-:Y:S02]  /*3320*/  SHF.R.S32.HI R18, RZ, 0x1f, R12 ;  /* 0x0000001fff127819 */ /* 0x000fe4000001140c */
[----:B------:R-:W-:Y:S02]  /*3330*/  ISETP.GE.AND.EX P1, PT, R14, UR11, PT, P0 ;  /* 0x0000000b0e007c0c */ /* 0x000fe4000bf26300 */
[----:B------:R-:W-:Y:S02]  /*3340*/  ISETP.GE.U32.AND P0, PT, R6, UR10, PT ;  /* 0x0000000a06007c0c */ /* 0x000fe4000bf06070 */
[----:B------:R-:W-:-:S02]  /*3350*/  ISETP.GE.AND.EX P2, PT, R22, UR11, PT, P2 ;  /* 0x0000000b16007c0c */ /* 0x000fc4000bf46320 */
        /* <DEDUP_REMOVED lines=15> */
[----:B-1----:R-:W-:Y:S01]  /*3450*/  FMUL.FTZ R37, R37, R44 ;  /* 0x0000002c25257220 */ /* 0x002fe20000410000 */
[----:B------:R-:W-:Y:S02]  /*3460*/  FADD.FTZ R44, -R44, 1 ;  /* 0x3f8000002c2c7421 */ /* 0x000fe40000010100 */
[----:B------:R-:W-:Y:S02]  /*3470*/  FMUL.FTZ R16, R16, R27 ;  /* 0x0000001b10107220 */ /* 0x000fe40000410000 */
[----:B------:R-:W-:-:S04]  /*3480*/  FFMA.FTZ R44, R25, R44, 1 ;  /* 0x3f800000192c7423 */ /* 0x000fc8000001002c */
[----:B------:R-:W-:-:S07]  /*3490*/  FMUL.FTZ R37, R37, R44 ;  /* 0x0000002c25257220 */ /* 0x000fce0000410000 */
.L_x_227:
[C-C-:B------:R-:W-:Y:S01]  /*34a0*/  FFMA.FTZ R39, R15.reuse, R43, R26.reuse ;  /* 0x0000002b0f277223 */ /* 0x140fe2000001001a */
[C-C-:B------:R-:W-:Y:S01]  /*34b0*/  FFMA.FTZ R52, R15.reuse, R47, R26.reuse ;  /* 0x0000002f0f347223 */ /* 0x140fe2000001001a */
[----:B------:R-:W-:Y:S01]  /*34c0*/  BSSY.RECONVERGENT B0, `(.L_x_228) ;  /* 0x0000018000007945 */ /* 0x000fe20003800200 */
[C-C-:B------:R-:W-:Y:S01]  /*34d0*/  FFMA.FTZ R29, R15.reuse, R23, R26.reuse ;  /* 0x000000170f1d7223 */ /* 0x140fe2000001001a */
[C-C-:B------:R-:W-:Y:S01]  /*34e0*/  FFMA.FTZ R44, R15.reuse, R24, R26.reuse ;  /* 0x000000180f2c7223 */ /* 0x140fe2000001001a */
[C-C-:B------:R-:W-:Y:S01]  /*34f0*/  FFMA.FTZ R27, R15.reuse, R19, R26.reuse ;  /* 0x000000130f1b7223 */ /* 0x140fe2000001001a */
[C-C-:B------:R-:W-:Y:S01]  /*3500*/  FFMA.FTZ R28, R15.reuse, R20, R26.reuse ;  /* 0x000000140f1c7223 */ /* 0x140fe2000001001a */
[C-C-:B------:R-:W-:Y:S01]  /*3510*/  FFMA.FTZ R25, R15.reuse, R8, R26.reuse ;  /* 0x000000080f197223 */ /* 0x140fe2000001001a */
[----:B------:R-:W-:Y:S01]  /*3520*/  FFMA.FTZ R26, R15, R10, R26 ;  /* 0x0000000a0f1a7223 */ /* 0x000fe2000001001a */
[----:B------:R-:W-:Y:S01]  /*3530*/  FFMA.FTZ R46, R34, R37, -R39 ;  /* 0x00000025222e7223 */ /* 0x000fe20000010827 */
[----:B------:R-:W-:Y:S01]  /*3540*/  FFMA.FTZ R52, R13, R16, -R52 ;  /* 0x000000100d347223 */ /* 0x000fe20000010834 */
[----:B------:R-:W-:Y:S06]  /*3550*/  @P1 BRA `(.L_x_229) ;  /* 0x0000000000381947 */ /* 0x000fec0003800000 */
[----:B------:R-:W0:Y:S01]  /*3560*/  LDCU.64 UR12, c[0x0][0x3f8] ;  /* 0x00007f00ff0c77ac */ /* 0x000e220008000a00 */
[----:B------:R-:W-:Y:S01]  /*3570*/  MOV R15, R51 ;  /* 0x00000033000f7202 */ /* 0x000fe20000000f00 */
[-C--:B------:R-:W-:Y:S01]  /*3580*/  FMUL.FTZ R46, R46, R45.reuse ;  /* 0x0000002d2e2e7220 */ /* 0x080fe20000410000 */
[----:B------:R-:W-:Y:S01]  /*3590*/  FMUL.FTZ R37, R52, R45 ;  /* 0x0000002d34257220 */ /* 0x000fe20000410000 */
[----:B------:R-:W1:Y:S04]  /*35a0*/  LDCU.64 UR4, c[0x0][0x380] ;  /* 0x00007000ff0477ac */ /* 0x000e680008000a00 */
[----:B------:R-:W-:Y:S01]  /*35b0*/  F2FP.BF16.F32.PACK_AB R37, R37, R46 ;  /* 0x0000002e2525723e */ /* 0x000fe200000010ff */
[----:B0-----:R-:W-:Y:S01]  /*35c0*/  IMAD R16, R14, UR12, RZ ;  /* 0x0000000c0e107c24 */ /* 0x001fe2000f8e02ff */
[----:B------:R-:W-:-:S05]  /*35d0*/  MOV R14, R48 ;  /* 0x00000030000e7202 */ /* 0x000fca0000000f00 */
[----:B------:R-:W-:-:S04]  /*35e0*/  IMAD.WIDE.U32 R14, R17, UR12, R14 ;  /* 0x0000000c110e7c25 */ /* 0x000fc8000f8e000e */
[----:B------:R-:W-:Y:S01]  /*35f0*/  IMAD R17, R17, UR13, R16 ;  /* 0x0000000d11117c24 */ /* 0x000fe2000f8e0210 */
[----:B-1----:R-:W-:-:S04]  /*3600*/  LEA R16, P1, R14, UR4, 0x1 ;  /* 0x000000040e107c11 */ /* 0x002fc8000f8208ff */
[----:B------:R-:W-:-:S04]  /*3610*/  IADD3 R17, PT, PT, R15, R17, RZ ;  /* 0x000000110f117210 */ /* 0x000fc80007ffe0ff */
[----:B------:R-:W-:-:S05]  /*3620*/  LEA.HI.X R17, R14, UR5, R17, 0x1, P1 ;  /* 0x000000050e117c11 */ /* 0x000fca00088f0c11 */
[----:B------:R0:W-:Y:S02]  /*3630*/  STG.E desc[UR6][R16.64], R37 ;  /* 0x0000002510007986 */ /* 0x0001e4000c101906 */
.L_x_229:
[----:B------:R-:W-:Y:S05]  /*3640*/  BSYNC.RECONVERGENT B0 ;  /* 0x0000000000007941 */ /* 0x000fea0003800200 */
.L_x_228:
        /* <DEDUP_REMOVED lines=21> */
.L_x_230:
[----:B------:R-:W-:Y:S01]  /*37a0*/  BSSY.RECONVERGENT B0, `(.L_x_231) ;  /* 0x0000012000007945 */ /* 0x000fe20003800200 */
[----:B0-----:R-:W-:Y:S01]  /*37b0*/  FFMA.FTZ R16, R34, R7, -R29 ;  /* 0x0000000722107223 */ /* 0x001fe2000001081d */
[----:B------:R-:W-:Y:S02]  /*37c0*/  FFMA.FTZ R44, R13, R42, -R44 ;  /* 0x0000002a0d2c7223 */ /* 0x000fe4000001082c */
        /* <DEDUP_REMOVED lines=15> */
.L_x_232:
[----:B------:R-:W-:Y:S05]  /*38c0*/  BSYNC.RECONVERGENT B0 ;  /* 0x0000000000007941 */ /* 0x000fea0003800200 */
.L_x_231:
        /* <DEDUP_REMOVED lines=21> */
.L_x_233:
        /* <DEDUP_REMOVED lines=18> */
.L_x_235:
[----:B------:R-:W-:Y:S05]  /*3b40*/  BSYNC.RECONVERGENT B0 ;  /* 0x0000000000007941 */ /* 0x000fea0003800200 */
.L_x_234:
[----:B------:R-:W-:Y:S02]  /*3b50*/  SHF.L.U32 R11, R11, 0x10, RZ ;  /* 0x000000100b0b7819 */ /* 0x000fe400000006ff */
[----:B0-----:R-:W-:Y:S02]  /*3b60*/  SHF.R.S32.HI R16, RZ, 0x1f, R6 ;  /* 0x0000001fff107819 */ /* 0x001fe40000011406 */
[----:B------:R-:W-:Y:S01]  /*3b70*/  SHF.L.U32 R38, R38, 0x10, RZ ;  /* 0x0000001026267819 */ /* 0x000fe200000006ff */
[----:B------:R-:W-:Y:S06]  /*3b80*/  BRA.U !UP0, `(.L_x_236) ;  /* 0x0000000108487547 */ /* 0x000fec000b800000 */
[----:B------:R-:W-:Y:S01]  /*3b90*/  FFMA.FTZ R10, R13, R10, R36 ;  /* 0x0000000a0d0a7223 */ /* 0x000fe20000010024 */
[----:B------:R-:W-:-:S03]  /*3ba0*/  FFMA.FTZ R8, R34, R8, R35 ;  /* 0x0000000822087223 */ /* 0x000fc60000010023 */
[----:B-1----:R-:W-:Y:S01]  /*3bb0*/  FMUL.FTZ R14, R10, -1.4426950216293334961 ;  /* 0xbfb8aa3b0a0e7820 */ /* 0x002fe20000410000 */
        /* <DEDUP_REMOVED lines=15> */
.L_x_236:
[----:B------:R-:W-:Y:S01]  /*3cb0*/  ISETP.GE.AND.EX P0, PT, R16, UR11, PT, P0 ;  /* 0x0000000b10007c0c */ /* 0x000fe2000bf06300 */
[----:B------:R-:W-:Y:S01]  /*3cc0*/  FFMA.FTZ R34, R34, R11, -R25 ;  /* 0x0000000b22227223 */ /* 0x000fe20000010819 */
[----:B------:R-:W-:Y:S01]  /*3cd0*/  FFMA.FTZ R26, R13, R38, -R26 ;  /* 0x000000260d1a7223 */ /* 0x000fe2000001081a */
[----:B------:R-:W-:Y:S02]  /*3ce0*/  BSSY.RECONVERGENT B0, `(.L_x_237) ;  /* 0x000000f000007945 */ /* 0x000fe40003800200 */
[-C--:B------:R-:W-:Y:S01]  /*3cf0*/  FMUL.FTZ R9, R34, R45.reuse ;  /* 0x0000002d22097220 */ /* 0x080fe20000410000 */
[----:B------:R-:W-:-:S07]  /*3d00*/  FMUL.FTZ R26, R26, R45 ;  /* 0x0000002d1a1a7220 */ /* 0x000fce0000410000 */
[----:B------:R-:W-:Y:S05]  /*3d10*/  @P0 BRA `(.L_x_238) ;  /* 0x00000000002c0947 */ /* 0x000fea0003800000 */
[----:B------:R-:W1:Y:S01]  /*3d20*/  LDCU.64 UR4, c[0x0][0x3f8] ;  /* 0x00007f00ff0477ac */ /* 0x000e620008000a00 */
[----:B------:R-:W-:Y:S02]  /*3d30*/  MOV R49, R51 ;  /* 0x0000003300317202 */ /* 0x000fe40000000f00 */
[----:B------:R-:W-:Y:S01]  /*3d40*/  F2FP.BF16.F32.PACK_AB R9, R26, R9 ;  /* 0x000000091a09723e */ /* 0x000fe200000010ff */
[----:B------:R-:W0:Y:S01]  /*3d50*/  LDCU.64 UR10, c[0x0][0x380] ;  /* 0x00007000ff0a77ac */ /* 0x000e220008000a00 */
[----:B-1----:R-:W-:Y:S02]  /*3d60*/  IMAD R7, R16, UR4, RZ ;  /* 0x0000000410077c24 */ /* 0x002fe4000f8e02ff */
[----:B------:R-:W-:-:S04]  /*3d70*/  IMAD.WIDE.U32 R48, R6, UR4, R48 ;  /* 0x0000000406307c25 */ /* 0x000fc8000f8e0030 */
[----:B------:R-:W-:Y:S01]  /*3d80*/  IMAD R7, R6, UR5, R7 ;  /* 0x0000000506077c24 */ /* 0x000fe2000f8e0207 */
[----:B0-----:R-:W-:-:S04]  /*3d90*/  LEA R6, P0, R48, UR10, 0x1 ;  /* 0x0000000a30067c11 */ /* 0x001fc8000f8008ff */
[----:B------:R-:W-:-:S04]  /*3da0*/  IADD3 R7, PT, PT, R49, R7, RZ ;  /* 0x0000000731077210 */ /* 0x000fc80007ffe0ff */
[----:B------:R-:W-:-:S05]  /*3db0*/  LEA.HI.X R7, R48, UR11, R7, 0x1, P0 ;  /* 0x0000000b30077c11 */ /* 0x000fca00080f0c07 */
[----:B------:R0:W-:Y:S02]  /*3dc0*/  STG.E desc[UR6][R6.64], R9 ;  /* 0x0000000906007986 */ /* 0x0001e4000c101906 */
.L_x_238:
[----:B------:R-:W-:Y:S05]  /*3dd0*/  BSYNC.RECONVERGENT B0 ;  /* 0x0000000000007941 */ /* 0x000fea0003800200 */
.L_x_237:
[----:B------:R-:W2:Y:S01]  /*3de0*/  LDCU UR4, c[0x0][0x410] ;  /* 0x00008200ff0477ac */ /* 0x000ea20008000800 */
[----:B------:R-:W-:Y:S02]  /*3df0*/  IADD3 R30, PT, PT, R5, R30, RZ ;  /* 0x0000001e051e7210 */ /* 0x000fe40007ffe0ff */
[----:B------:R-:W-:Y:S01]  /*3e00*/  IADD3 R31, PT, PT, R31, 0x1, RZ ;  /* 0x000000011f1f7810 */ /* 0x000fe20007ffe0ff */
[----:B------:R-:W2:Y:S02]  /*3e10*/  LDCU UR5, c[0x0][0x3e0] ;  /* 0x00007c00ff0577ac */ /* 0x000ea40008000800 */
[----:B--2---:R-:W-:-:S06]  /*3e20*/  UIMAD UR4, UR4, UR5, URZ ;  /* 0x00000005040472a4 */ /* 0x004fcc000f8e02ff */
[----:B------:R-:W-:-:S13]  /*3e30*/  ISETP.GE.AND P0, PT, R30, UR4, PT ;  /* 0x000000041e007c0c */ /* 0x000fda000bf06270 */
[----:B------:R-:W-:Y:S05]  /*3e40*/  @!P0 BRA `(.L_x_239) ;  /* 0xffffffc000cc8947 */ /* 0x000fea000383ffff */
.L_x_208:
[----:B0-----:R-:W0:Y:S01]  /*3e50*/  LDC R6, c[0x0][0x370] ;  /* 0x0000dc00ff067b82 */ /* 0x001e220000000800 */
[----:B------:R-:W-:Y:S01]  /*3e60*/  ISETP.NE.AND P2, PT, R2, RZ, PT ;  /* 0x000000ff0200720c */ /* 0x000fe20003f45270 */
[----:B------:R-:W-:Y:S06]  /*3e70*/  BSSY.RECONVERGENT B0, `(.L_x_240) ;  /* 0x0000011000007945 */ /* 0x000fec0003800200 */
[----:B-1----:R-:W1:Y:S08]  /*3e80*/  LDC R7, c[0x0][0x374] ;  /* 0x0000dd00ff077b82 */ /* 0x002e700000000800 */
[----:B------:R-:W2:Y:S01]  /*3e90*/  LDC.64 R4, c[0x0][0x3c8] ;  /* 0x0000f200ff047b82 */ /* 0x000ea20000000a00 */
[----:B0-----:R-:W-:-:S02]  /*3ea0*/  ISETP.NE.AND P1, PT, R6, 0x1, PT ;  /* 0x000000010600780c */ /* 0x001fc40003f25270 */
[----:B------:R-:W-:Y:S02]  /*3eb0*/  IADD3 R8, PT, PT, R6, -0x1, RZ ;  /* 0xffffffff06087810 */ /* 0x000fe40007ffe0ff */
[----:B-1----:R-:W-:-:S04]  /*3ec0*/  IADD3 R3, PT, PT, R7, -0x1, RZ ;  /* 0xffffffff07037810 */ /* 0x002fc80007ffe0ff */
[----:B------:R-:W-:Y:S02]  /*3ed0*/  ISETP.NE.AND P0, PT, R0, R3, PT ;  /* 0x000000030000720c */ /* 0x000fe40003f05270 */
[----:B------:R-:W-:Y:S02]  /*3ee0*/  SHF.L.U32 R0, R7, 0x1, RZ ;  /* 0x0000000107007819 */ /* 0x000fe400000006ff */
[----:B------:R-:W-:Y:S02]  /*3ef0*/  ISETP.NE.OR P0, PT, R8, UR9, P0 ;  /* 0x0000000908007c0c */ /* 0x000fe40008705670 */
[----:B------:R-:W-:-:S05]  /*3f00*/  SEL R3, R0, RZ, P1 ;  /* 0x000000ff00037207 */ /* 0x000fca0000800000 */
[----:B--2---:R-:W-:Y:S01]  /*3f10*/  IMAD.WIDE.U32 R4, R3, 0x4, R4 ;  /* 0x0000000403047825 */ /* 0x004fe200078e0004 */
[----:B------:R-:W-:Y:S06]  /*3f20*/  @P2 BRA `(.L_x_241) ;  /* 0x0000000000142947 */ /* 0x000fec0003800000 */
[----:B------:R-:W-:Y:S01]  /*3f30*/  HFMA2 R3, -RZ, RZ, 0, 5.9604644775390625e-08 ;  /* 0x00000001ff037431 */ /* 0x000fe200000001ff */
[----:B------:R-:W-:Y:S06]  /*3f40*/  MEMBAR.ALL.GPU ;  /* 0x0000000000007992 */ /* 0x000fec000000a000 */
[----:B------:R-:W-:-:S00]  /*3f50*/  ERRBAR ;  /* 0x00000000000079ab */ /* 0x000fc00000000000 */
[----:B------:R-:W-:Y:S06]  /*3f60*/  CGAERRBAR ;  /* 0x00000000000075ab */ /* 0x000fec0000000000 */
[----:B------:R0:W-:Y:S02]  /*3f70*/  REDG.E.ADD.S32.STRONG.GPU desc[UR6][R4.64], R3 ;  /* 0x000000030400798e */ /* 0x0001e4000c12e306 */
.L_x_241:
[----:B------:R-:W-:Y:S05]  /*3f80*/  BSYNC.RECONVERGENT B0 ;  /* 0x0000000000007941 */ /* 0x000fea0003800200 */
.L_x_240:
[----:B------:R-:W-:Y:S05]  /*3f90*/  @P0 EXIT ;  /* 0x000000000000094d */ /* 0x000fea0003800000 */
[----:B------:R-:W-:Y:S05]  /*3fa0*/  @P2 BRA `(.L_x_242) ;  /* 0x0000000000202947 */ /* 0x000fea0003800000 */
[----:B------:R-:W-:-:S05]  /*3fb0*/  IMAD R0, R6, R7, RZ ;  /* 0x0000000706007224 */ /* 0x000fca00078e02ff */
[----:B------:R-:W-:-:S13]  /*3fc0*/  ISETP.NE.AND P0, PT, R0, -0x1, PT ;  /* 0xffffffff0000780c */ /* 0x000fda0003f05270 */
[----:B------:R-:W-:Y:S05]  /*3fd0*/  @!P0 BRA `(.L_x_242) ;  /* 0x0000000000148947 */ /* 0x000fea0003800000 */
.L_x_243:
[----:B0-----:R-:W2:Y:S04]  /*3fe0*/  LDG.E.STRONG.GPU R3, desc[UR6][R4.64] ;  /* 0x0000000604037981 */ /* 0x001ea8000c1ef900 */
[----:B--2---:R-:W-:Y:S01]  /*3ff0*/  CCTL.IVALL ;  /* 0x00000000ff00798f */ /* 0x004fe20002000000 */
[----:B------:R-:W-:Y:S05]  /*4000*/  YIELD ;  /* 0x0000000000007946 */ /* 0x000fea0003800000 */
[----:B------:R-:W-:-:S13]  /*4010*/  ISETP.NE.AND P0, PT, R3, R0, PT ;  /* 0x000000000300720c */ /* 0x000fda0003f05270 */
[----:B------:R-:W-:Y:S05]  /*4020*/  @P0 BRA `(.L_x_243) ;  /* 0xfffffffc00ec0947 */ /* 0x000fea000383ffff */
.L_x_242:
        /* <DEDUP_REMOVED lines=43> */
[----:B------:R-:W-:Y:S02]  /*42e0*/  IADD3.X R34, PT, PT, RZ, R13, RZ, P2, !PT ;  /* 0x0000000dff227210 */ /* 0x000fe400017fe4ff */
[----:B------:R-:W-:Y:S02]  /*42f0*/  ISETP.GE.U32.AND P0, PT, R17, 0x3, PT ;  /* 0x000000031100780c */ /* 0x000fe40003f06070 */
[----:B------:R-:W-:Y:S02]  /*4300*/  SHF.R.S64 R29, R29, 0x1, R34 ;  /* 0x000000011d1d7819 */ /* 0x000fe40000001022 */
[----:B------:R-:W-:-:S02]  /*4310*/  ISETP.GE.U32.AND.EX P0, PT, R6, RZ, PT, P0 ;  /* 0x000000ff0600720c */ /* 0x000fc40003f06100 */
[----:B------:R-:W-:-:S03]  /*4320*/  SHF.R.S32.HI R34, RZ, 0x1, R34 ;  /* 0x00000001ff227819 */ /* 0x000fc60000011422 */
[----:B------:R-:W-:Y:S08]  /*4330*/  @!P1 BRA `(.L_x_245) ;  /* 0x0000000000e09947 */ /* 0x000ff00003800000 */
        /* <DEDUP_REMOVED lines=9> */
[----:B------:R-:W-:Y:S01]  /*43d0*/  SHF.L.U64.HI R32, R3, 0x2, R0 ;  /* 0x0000000203207819 */ /* 0x000fe20000010200 */
[----:B------:R-:W-:Y:S01]  /*43e0*/  UMOV UR4, URZ ;  /* 0x000000ff00047c82 */ /* 0x000fe20008000000 */
[----:B------:R-:W-:-:S02]  /*43f0*/  SHF.L.U64.HI R28, R29, 0x2, R34 ;  /* 0x000000021d1c7819 */ /* 0x000fc40000010222 */
[----:B------:R-:W-:Y:S02]  /*4400*/  IADD3 R5, PT, PT, R7, UR4, RZ ;  /* 0x0000000407057c10 */ /* 0x000fe4000fffe0ff */
[----:B------:R-:W-:Y:S01]  /*4410*/  MOV R2, R6 ;  /* 0x0000000600027202 */ /* 0x000fe20000000f00 */
[----:B------:R-:W-:Y:S01]  /*4420*/  IMAD.WIDE.U32 R6, R10, 0x4, RZ ;  /* 0x000000040a067825 */ /* 0x000fe200078e00ff */
[C---:B0-----:R-:W-:Y:S02]  /*4430*/  IADD3 R24, P2, PT, R22.reuse, UR10, RZ ;  /* 0x0000000a16187c10 */ /* 0x041fe4000ff5e0ff */
[----:B-1----:R-:W-:Y:S02]  /*4440*/  IADD3 R26, P1, PT, R22, UR8, RZ ;  /* 0x00000008161a7c10 */ /* 0x002fe4000ff3e0ff */
[C---:B------:R-:W-:Y:S02]  /*4450*/  IADD3.X R25, PT, PT, R23.reuse, UR11, RZ, P2, !PT ;  /* 0x0000000b17197c10 */ /* 0x040fe400097fe4ff */
[----:B------:R-:W-:-:S02]  /*4460*/  IADD3.X R27, PT, PT, R23, UR9, RZ, P1, !PT ;  /* 0x00000009171b7c10 */ /* 0x000fc40008ffe4ff */
[----:B------:R-:W-:Y:S02]  /*4470*/  IADD3 R18, P2, PT, RZ, -R9, RZ ;  /* 0x80000009ff127210 */ /* 0x000fe40007f5e0ff */
[----:B--2---:R-:W-:Y:S02]  /*4480*/  IADD3 R22, P1, PT, R22, UR12, RZ ;  /* 0x0000000c16167c10 */ /* 0x004fe4000ff3e0ff */
[----:B------:R-:W-:Y:S02]  /*4490*/  SHF.L.U32 R9, R11, 0x2, RZ ;  /* 0x000000020b097819 */ /* 0x000fe400000006ff */
[----:B------:R-:W-:Y:S02]  /*44a0*/  IADD3.X R23, PT, PT, R23, UR13, RZ, P1, !PT ;  /* 0x0000000d17177c10 */ /* 0x000fe40008ffe4ff */
[----:B------:R-:W-:Y:S02]  /*44b0*/  IADD3 R30, PT, PT, R7, R9, RZ ;  /* 0x00000009071e7210 */ /* 0x000fe40007ffe0ff */
[----:B------:R-:W-:-:S07]  /*44c0*/  IADD3.X R20, PT, PT, RZ, -0x1, RZ, P2, !PT ;  /* 0xffffffffff147810 */ /* 0x000fce00017fe4ff */
.L_x_246:
[-C--:B0-----:R-:W-:Y:S02]  /*44d0*/  LEA R12, P1, R3, R26.reuse, 0x2 ;  /* 0x0000001a030c7211 */ /* 0x081fe400078210ff */
[----:B------:R-:W-:Y:S02]  /*44e0*/  LEA R16, P3, R29, R26, 0x2 ;  /* 0x0000001a1d107211 */ /* 0x000fe400078610ff */
[----:B------:R-:W-:Y:S02]  /*44f0*/  IADD3 R14, P2, PT, R26, R6, RZ ;  /* 0x000000061a0e7210 */ /* 0x000fe40007f5e0ff */
[----:B------:R-:W-:Y:S02]  /*4500*/  IADD3.X R13, PT, PT, R27, R32, RZ, P1, !PT ;  /* 0x000000201b0d7210 */ /* 0x000fe40000ffe4ff */
[----:B------:R-:W-:Y:S02]  /*4510*/  MOV R8, R26 ;  /* 0x0000001a00087202 */ /* 0x000fe40000000f00 */
[----:B------:R-:W-:-:S02]  /*4520*/  MOV R9, R27 ;  /* 0x0000001b00097202 */ /* 0x000fc40000000f00 */
[C---:B------:R-:W-:Y:S01]  /*4530*/  IADD3.X R17, PT, PT, R27.reuse, R28, RZ, P3, !PT ;  /* 0x0000001c1b117210 */ /* 0x040fe20001ffe4ff */
[----:B------:R0:W2:Y:S01]  /*4540*/  LDG.E R13, desc[UR6][R12.64] ;  /* 0x000000060c0d7981 */ /* 0x0000a2000c1e1900 */
[----:B------:R-:W-:-:S03]  /*4550*/  IADD3.X R15, PT, PT, R27, R30, RZ, P2, !PT ;  /* 0x0000001e1b0f7210 */ /* 0x000fc600017fe4ff */
[----:B------:R1:W2:Y:S04]  /*4560*/  LDG.E R4, desc[UR6][R8.64] ;  /* 0x0000000608047981 */ /* 0x0002a8000c1e1900 */
[----:B------:R-:W3:Y:S04]  /*4570*/  LDG.E R14, desc[UR6][R14.64] ;  /* 0x000000060e0e7981 */ /* 0x000ee8000c1e1900 */
[----:B------:R-:W3:Y:S01]  /*4580*/  LDG.E R17, desc[UR6][R16.64] ;  /* 0x0000000610117981 */ /* 0x000ee2000c1e1900 */
[----:B0-----:R-:W-:Y:S02]  /*4590*/  MOV R12, R24 ;  /* 0x00000018000c7202 */ /* 0x001fe40000000f00 */
[----:B-1----:R-:W-:-:S02]  /*45a0*/  MOV R8, R22 ;  /* 0x0000001600087202 */ /* 0x002fc40000000f00 */
        /* <DEDUP_REMOVED lines=10> */
[----:B--2---:R-:W-:Y:S02]  /*4650*/  F2FP.BF16.F32.PACK_AB R19, R13, R4 ;  /* 0x000000040d13723e */ /* 0x004fe400000010ff */
[-C--:B------:R-:W-:Y:S02]  /*4660*/  MOV R13, R25.reuse ;  /* 0x00000019000d7202 */ /* 0x080fe40000000f00 */
[----:B---3--:R-:W-:Y:S01]  /*4670*/  F2FP.BF16.F32.PACK_AB R21, R17, R14 ;  /* 0x0000000e1115723e */ /* 0x008fe200000010ff */
[----:B------:R0:W-:Y:S04]  /*4680*/  STG.E desc[UR6][R8.64], R19 ;  /* 0x0000001308007986 */ /* 0x0001e8000c101906 */
[----:B------:R0:W-:Y:S01]  /*4690*/  STG.E desc[UR6][R12.64], R21 ;  /* 0x000000150c007986 */ /* 0x0001e2000c101906 */
[----:B------:R-:W-:Y:S01]  /*46a0*/  IADD3.X R25, PT, PT, RZ, R25, RZ, P3, !PT ;  /* 0x00000019ff197210 */ /* 0x000fe20001ffe4ff */
[----:B------:R-:W-:Y:S06]  /*46b0*/  @P1 BRA `(.L_x_246) ;  /* 0xfffffffc00841947 */ /* 0x000fec000383ffff */
.L_x_245:
[----:B------:R-:W-:Y:S05]  /*46c0*/  BSYNC.RECONVERGENT B0 ;  /* 0x0000000000007941 */ /* 0x000fea0003800200 */
.L_x_244:
        /* <DEDUP_REMOVED lines=10> */
.L_x_247:
[C---:B------:R-:W-:Y:S02]  /*4770*/  SHF.L.U32 R12, R2.reuse, 0x2, RZ ;  /* 0x00000002020c7819 */ /* 0x040fe400000006ff */
[----:B------:R-:W-:Y:S02]  /*4780*/  SHF.L.U64.HI R10, R2, 0x2, R5 ;  /* 0x00000002020a7819 */ /* 0x000fe40000010205 */
[----:B-1----:R-:W-:-:S04]  /*4790*/  IADD3 R4, P0, PT, R12, UR4, RZ ;  /* 0x000000040c047c10 */ /* 0x002fc8000ff1e0ff */
[----:B------:R-:W-:Y:S02]  /*47a0*/  IADD3.X R5, PT, PT, R10, UR5, RZ, P0, !PT ;  /* 0x000000050a057c10 */ /* 0x000fe400087fe4ff */
[C---:B------:R-:W-:Y:S02]  /*47b0*/  IADD3 R6, P0, PT, R4.reuse, R15, RZ ;  /* 0x0000000f04067210 */ /* 0x040fe40007f1e0ff */
[C---:B------:R-:W-:Y:S02]  /*47c0*/  IADD3 R22, P2, PT, R4.reuse, R21, RZ ;  /* 0x0000001504167210 */ /* 0x040fe40007f5e0ff */
[C---:B------:R-:W-:Y:S02]  /*47d0*/  IADD3.X R7, PT, PT, R5.reuse, R13, RZ, P0, !PT ;  /* 0x0000000d05077210 */ /* 0x040fe400007fe4ff */
[----:B------:R-:W-:Y:S02]  /*47e0*/  IADD3 R8, P1, PT, R4, R17, RZ ;  /* 0x0000001104087210 */ /* 0x000fe40007f3e0ff */
[C---:B---3--:R-:W-:Y:S01]  /*47f0*/  IADD3.X R23, PT, PT, R5.reuse, R19, RZ, P2, !PT ;  /* 0x0000001305177210 */ /* 0x048fe200017fe4ff */
[----:B------:R1:W3:Y:S01]  /*4800*/  LDG.E R4, desc[UR6][R4.64] ;  /* 0x0000000604047981 */ /* 0x0002e2000c1e1900 */
[----:B------:R-:W-:-:S03]  /*4810*/  IADD3.X R9, PT, PT, R5, R11, RZ, P1, !PT ;  /* 0x0000000b05097210 */ /* 0x000fc60000ffe4ff */
[----:B------:R-:W3:Y:S04]  /*4820*/  LDG.E R7, desc[UR6][R6.64] ;  /* 0x0000000606077981 */ /* 0x000ee8000c1e1900 */
[----:B------:R-:W4:Y:S04]  /*4830*/  LDG.E R8, desc[UR6][R8.64] ;  /* 0x0000000608087981 */ /* 0x000f28000c1e1900 */
[----:B------:R-:W4:Y:S01]  /*4840*/  LDG.E R23, desc[UR6][R22.64] ;  /* 0x0000000616177981 */ /* 0x000f22000c1e1900 */
[----:B------:R-:W-:Y:S02]  /*4850*/  LOP3.LUT R14, R12, 0xfffffffc, RZ, 0xc0, !PT ;  /* 0xfffffffc0c0e7812 */ /* 0x000fe400078ec0ff */
[----:B------:R-:W-:-:S02]  /*4860*/  LOP3.LUT R16, R10, 0x1, RZ, 0xc0, !PT ;  /* 0x000000010a107812 */ /* 0x000fc400078ec0ff */
[----:B0-----:R-:W-:Y:S02]  /*4870*/  IADD3 R24, P0, PT, R14, UR8, RZ ;  /* 0x000000080e187c10 */ /* 0x001fe4000ff1e0ff */
[----:B-1----:R-:W-:Y:S02]  /*4880*/  LOP3.LUT R5, R10, 0x3, RZ, 0xc0, !PT ;  /* 0x000000030a057812 */ /* 0x002fe400078ec0ff */
[----:B------:R-:W-:Y:S02]  /*4890*/  IADD3.X R25, PT, PT, R16, UR9, RZ, P0, !PT ;  /* 0x0000000910197c10 */ /* 0x000fe400087fe4ff */
[----:B--2---:R-:W-:-:S04]  /*48a0*/  IADD3 R26, P0, PT, R14, UR10, RZ ;  /* 0x0000000a0e1a7c10 */ /* 0x004fc8000ff1e0ff */
[----:B------:R-:W-:Y:S02]  /*48b0*/  IADD3.X R27, PT, PT, R16, UR11, RZ, P0, !PT ;  /* 0x0000000b101b7c10 */ /* 0x000fe400087fe4ff */
[----:B---3--:R-:W-:Y:S02]  /*48c0*/  F2FP.BF16.F32.PACK_AB R29, R7, R4 ;  /* 0x00000004071d723e */ /* 0x008fe400000010ff */
[----:B------:R-:W-:-:S04]  /*48d0*/  IADD3 R4, P1, PT, R14, UR4, RZ ;  /* 0x000000040e047c10 */ /* 0x000fc8000ff3e0ff */
[----:B------:R-:W-:Y:S02]  /*48e0*/  IADD3.X R5, PT, PT, R5, UR5, RZ, P1, !PT ;  /* 0x0000000505057c10 */ /* 0x000fe40008ffe4ff */
[----:B----4-:R-:W-:Y:S02]  /*48f0*/  F2FP.BF16.F32.PACK_AB R31, R23, R8 ;  /* 0x00000008171f723e */ /* 0x010fe400000010ff */
[C---:B------:R-:W-:Y:S02]  /*4900*/  IADD3 R22, P0, PT, R4.reuse, R15, RZ ;  /* 0x0000000f04167210 */ /* 0x040fe40007f1e0ff */
[C---:B------:R-:W-:Y:S02]  /*4910*/  IADD3 R8, P1, PT, R4.reuse, R17, RZ ;  /* 0x0000001104087210 */ /* 0x040fe40007f3e0ff */
[----:B------:R-:W-:Y:S02]  /*4920*/  IADD3 R6, P2, PT, R4, R21, RZ ;  /* 0x0000001504067210 */ /* 0x000fe40007f5e0ff */
[----:B------:R-:W-:-:S02]  /*4930*/  IADD3.X R23, PT, PT, R5, R13, RZ, P0, !PT ;  /* 0x0000000d05177210 */ /* 0x000fc400007fe4ff */
[C---:B------:R-:W-:Y:S02]  /*4940*/  IADD3.X R9, PT, PT, R5.reuse, R11, RZ, P1, !PT ;  /* 0x0000000b05097210 */ /* 0x040fe40000ffe4ff */
[----:B------:R-:W-:Y:S01]  /*4950*/  IADD3.X R7, PT, PT, R5, R19, RZ, P2, !PT ;  /* 0x0000001305077210 */ /* 0x000fe200017fe4ff */
[----:B------:R0:W-:Y:S04]  /*4960*/  STG.E desc[UR6][R24.64], R29 ;  /* 0x0000001d18007986 */ /* 0x0001e8000c101906 */
[----:B------:R1:W-:Y:S04]  /*4970*/  STG.E desc[UR6][R26.64], R31 ;  /* 0x0000001f1a007986 */ /* 0x0003e8000c101906 */
[----:B------:R-:W2:Y:S04]  /*4980*/  LDG.E R14, desc[UR6][R4.64+0x700] ;  /* 0x00070006040e7981 */ /* 0x000ea8000c1e1900 */
[----:B------:R-:W2:Y:S04]  /*4990*/  LDG.E R33, desc[UR6][R22.64+0x700] ;  /* 0x0007000616217981 */ /* 0x000ea8000c1e1900 */
[----:B------:R-:W3:Y:S04]  /*49a0*/  LDG.E R16, desc[UR6][R8.64+0x700] ;  /* 0x0007000608107981 */ /* 0x000ee8000c1e1900 */
[----:B------:R-:W3:Y:S01]  /*49b0*/  LDG.E R35, desc[UR6][R6.64+0x700] ;  /* 0x0007000606237981 */ /* 0x000ee2000c1e1900 */
[----:B------:R-:W-:-:S04]  /*49c0*/  IADD3 R28, P0, PT, R12, 0x700, RZ ;  /* 0x000007000c1c7810 */ /* 0x000fc80007f1e0ff */
[----:B------:R-:W-:Y:S02]  /*49d0*/  IADD3.X R18, PT, PT, RZ, R10, RZ, P0, !PT ;  /* 0x0000000aff127210 */ /* 0x000fe400007fe4ff */
[----:B------:R-:W-:Y:S02]  /*49e0*/  LOP3.LUT R28, R28, 0xfffffffc, RZ, 0xc0, !PT ;  /* 0xfffffffc1c1c7812 */ /* 0x000fe400078ec0ff */
[----:B------:R-:W-:Y:S02]  /*49f0*/  LOP3.LUT R18, R18, 0x1, RZ, 0xc0, !PT ;  /* 0x0000000112127812 */ /* 0x000fe400078ec0ff */
[C---:B0-----:R-:W-:Y:S02]  /*4a00*/  IADD3 R24, P0, PT, R28.reuse, UR8, RZ ;  /* 0x000000081c187c10 */ /* 0x041fe4000ff1e0ff */
[----:B------:R-:W-:Y:S02]  /*4a10*/  IADD3 R28, P1, PT, R28, UR10, RZ ;  /* 0x0000000a1c1c7c10 */ /* 0x000fe4000ff3e0ff */
[----:B------:R-:W-:-:S02]  /*4a20*/  IADD3.X R25, PT, PT, R18, UR9, RZ, P0, !PT ;  /* 0x0000000912197c10 */ /* 0x000fc400087fe4ff */
[----:B------:R-:W-:Y:S02]  /*4a30*/  IADD3.X R29, PT, PT, R18, UR11, RZ, P1, !PT ;  /* 0x0000000b121d7c10 */ /* 0x000fe40008ffe4ff */
[----:B--2---:R-:W-:Y:S02]  /*4a40*/  F2FP.BF16.F32.PACK_AB R33, R33, R14 ;  /* 0x0000000e2121723e */ /* 0x004fe400000010ff */
[----:B---3--:R-:W-:-:S03]  /*4a50*/  F2FP.BF16.F32.PACK_AB R35, R35, R16 ;  /* 0x000000102323723e */ /* 0x008fc600000010ff */
[----:B------:R0:W-:Y:S04]  /*4a60*/  STG.E desc[UR6][R24.64], R33 ;  /* 0x0000002118007986 */ /* 0x0001e8000c101906 */
[----:B------:R2:W-:Y:S04]  /*4a70*/  STG.E desc[UR6][R28.64], R35 ;  /* 0x000000231c007986 */ /* 0x0005e8000c101906 */
[----:B------:R-:W3:Y:S04]  /*4a80*/  LDG.E R14, desc[UR6][R4.64+0xe00] ;  /* 0x000e0006040e7981 */ /* 0x000ee8000c1e1900 */
[----:B-1----:R-:W3:Y:S04]  /*4a90*/  LDG.E R31, desc[UR6][R22.64+0xe00] ;  /* 0x000e0006161f7981 */ /* 0x002ee8000c1e1900 */
[----:B------:R-:W4:Y:S04]  /*4aa0*/  LDG.E R16, desc[UR6][R8.64+0xe00] ;  /* 0x000e000608107981 */ /* 0x000f28000c1e1900 */
        /* <DEDUP_REMOVED lines=9> */
[----:B---3--:R-:W-:Y:S02]  /*4b40*/  F2FP.BF16.F32.PACK_AB R31, R31, R14 ;  /* 0x0000000e1f1f723e */ /* 0x008fe400000010ff */
[----:B----4-:R-:W-:-:S03]  /*4b50*/  F2FP.BF16.F32.PACK_AB R37, R37, R16 ;  /* 0x000000102525723e */ /* 0x010fc600000010ff */
[----:B------:R0:W-:Y:S04]  /*4b60*/  STG.E desc[UR6][R26.64], R31 ;  /* 0x0000001f1a007986 */ /* 0x0001e8000c101906 */
[----:B------:R3:W-:Y:S04]  /*4b70*/  STG.E desc[UR6][R24.64], R37 ;  /* 0x0000002518007986 */ /* 0x0007e8000c101906 */
[----:B------:R1:W4:Y:S04]  /*4b80*/  LDG.E R4, desc[UR6][R4.64+0x1500] ;  /* 0x0015000604047981 */ /* 0x000328000c1e1900 */
[----:B------:R-:W4:Y:S04]  /*4b90*/  LDG.E R23, desc[UR6][R22.64+0x1500] ;  /* 0x0015000616177981 */ /* 0x000f28000c1e1900 */
[----:B------:R-:W5:Y:S04]  /*4ba0*/  LDG.E R8, desc[UR6][R8.64+0x1500] ;  /* 0x0015000608087981 */ /* 0x000f68000c1e1900 */
[----:B------:R-:W5:Y:S01]  /*4bb0*/  LDG.E R7, desc[UR6][R6.64+0x1500] ;  /* 0x0015000606077981 */ /* 0x000f62000c1e1900 */
[----:B------:R-:W-:-:S04]  /*4bc0*/  IADD3 R12, P0, PT, R12, 0x1500, RZ ;  /* 0x000015000c0c7810 */ /* 0x000fc80007f1e0ff */
[----:B------:R-:W-:Y:S02]  /*4bd0*/  IADD3.X R14, PT, PT, RZ, R10, RZ, P0, !PT ;  /* 0x0000000aff0e7210 */ /* 0x000fe400007fe4ff */
[----:B------:R-:W-:Y:S02]  /*4be0*/  LOP3.LUT R10, R12, 0xfffffffc, RZ, 0xc0, !PT ;  /* 0xfffffffc0c0a7812 */ /* 0x000fe400078ec0ff */
[----:B------:R-:W-:Y:S02]  /*4bf0*/  LOP3.LUT R12, R14, 0x1, RZ, 0xc0, !PT ;  /* 0x000000010e0c7812 */ /* 0x000fe400078ec0ff */
[C---:B--2---:R-:W-:Y:S02]  /*4c00*/  IADD3 R28, P0, PT, R10.reuse, UR8, RZ ;  /* 0x000000080a1c7c10 */ /* 0x044fe4000ff1e0ff */
[----:B0-----:R-:W-:Y:S02]  /*4c10*/  IADD3 R26, P1, PT, R10, UR10, RZ ;  /* 0x0000000a0a1a7c10 */ /* 0x001fe4000ff3e0ff */
[----:B------:R-:W-:-:S02]  /*4c20*/  IADD3.X R29, PT, PT, R12, UR9, RZ, P0, !PT ;  /* 0x000000090c1d7c10 */ /* 0x000fc400087fe4ff */
[----:B------:R-:W-:Y:S02]  /*4c30*/  IADD3.X R27, PT, PT, R12, UR11, RZ, P1, !PT ;  /* 0x0000000b0c1b7c10 */ /* 0x000fe40008ffe4ff */
[----:B------:R-:W-:-:S04]  /*4c40*/  IADD3 R2, PT, PT, R2, 0x700, RZ ;  /* 0x0000070002027810 */ /* 0x000fc80007ffe0ff */
[----:B------:R-:W-:-:S04]  /*4c50*/  ISETP.GT.U32.AND P0, PT, R3, R2, PT ;  /* 0x000000020300720c */ /* 0x000fc80003f04070 */
[----:B------:R-:W-:Y:S01]  /*4c60*/  ISETP.GT.AND.EX P0, PT, R0, RZ, PT, P0 ;  /* 0x000000ff0000720c */ /* 0x000fe20003f04300 */
[----:B-1----:R-:W-:Y:S01]  /*4c70*/  HFMA2 R5, -RZ, RZ, 0, 0 ;  /* 0x00000000ff057431 */ /* 0x002fe200000001ff */
[----:B----4-:R-:W-:Y:S02]  /*4c80*/  F2FP.BF16.F32.PACK_AB R23, R23, R4 ;  /* 0x000000041717723e */ /* 0x010fe400000010ff */
[----:B-----5:R-:W-:-:S03]  /*4c90*/  F2FP.BF16.F32.PACK_AB R9, R7, R8 ;  /* 0x000000080709723e */ /* 0x020fc600000010ff */
[----:B------:R3:W-:Y:S04]  /*4ca0*/  STG.E desc[UR6][R28.64], R23 ;  /* 0x000000171c007986 */ /* 0x0007e8000c101906 */
[----:B------:R3:W-:Y:S02]  /*4cb0*/  STG.E desc[UR6][R26.64], R9 ;  /* 0x000000091a007986 */ /* 0x0007e4000c101906 */
[----:B------:R-:W-:Y:S05]  /*4cc0*/  @P0 BRA `(.L_x_247) ;  /* 0xfffffff800a80947 */ /* 0x000fea000383ffff */
[----:B------:R-:W-:Y:S05]  /*4cd0*/  EXIT ;  /* 0x000000000000794d */ /* 0x000fea0003800000 */
.L_x_248:
        /* <DEDUP_REMOVED lines=10> */
.L_x_4497:


//--------------------- .text._Z35group_norm_nhwc_bwd_one_pass_kernelI11Bf16IOBf16WLi128ELi56ELi448EEv26Group_norm_nhwc_bwd_params --------------------------
	.section	.text._Z35group_norm_nhwc_bwd_one_pass_kernelI11Bf16IOBf16WLi128ELi56ELi448EEv26Group_norm_nhwc_bwd_params,"ax",@progbits
	.align	128
        .global         _Z35group_norm_nhwc_bwd_one_pass_kernelI11Bf16IOBf16WLi128ELi56ELi448EEv26Group_norm_nhwc_bwd_params
        .type           _Z35group_norm_nhwc_bwd_one_pass_kernelI11Bf16IOBf16WLi128ELi56ELi448EEv26Group_norm_nhwc_bwd_params,@function
        .size           _Z35group_norm_nhwc_bwd_one_pass_kernelI11Bf16IOBf16WLi128ELi56ELi448EEv26Group_norm_nhwc_bwd_params,(.L_x_4498 - _Z35group_norm_nhwc_bwd_one_pass_kernelI11Bf16IOBf16WLi128ELi56ELi448EEv26Group_norm_nhwc_bwd_params)
        .other          _Z35group_norm_nhwc_bwd_one_pass_kernelI11Bf16IOBf16WLi128ELi56ELi448EEv26Group_norm_nhwc_bwd_params,@"STO_CUDA_ENTRY STV_DEFAULT"
_Z35group_norm_nhwc_bwd_one_pass_kernelI11Bf16IOBf16WLi128ELi56ELi448EEv26Group_norm_nhwc_bwd_params:
.text._Z35group_norm_nhwc_bwd_one_pass_kernelI11Bf16IOBf16WLi128ELi56ELi448EEv26Group_norm_nhwc_bwd_params:
        /* <DEDUP_REMOVED lines=12> */
[----:B------:R-:W1:Y:S01]  /*00c0*/  S2R R6, SR_LANEID ;  /* 0x0000000000067919 */ /* 0x000e620000000000 */
[----:B------:R-:W-:Y:S01]  /*00d0*/  UMOV UR5, 0x400 ;  /* 0x0000040000057882 */ /* 0x000fe20000000000 */
[----:B------:R-:W-:Y:S01]  /*00e0*/  SHF.R.U32.HI R62, RZ, 0x2, R8 ;  /* 0x00000002ff3e7819 */ /* 0x000fe20000011608 */
[----:B------:R-:W-:Y:S01]  /*00f0*/  IMAD R0, R0, 0x925, RZ ;  /* 0x0000092500007824 */ /* 0x000fe200078e02ff */
[----:B------:R-:W-:Y:S01]  /*0100*/  UIADD3 UR6, UPT, UPT, UR5, 0x90, URZ ;  /* 0x0000009005067890 */ /* 0x000fe2000fffe0ff */
[----:B------:R-:W-:Y:S01]  /*0110*/  HFMA2 R5, -RZ, RZ, 0, 0 ;  /* 0x00000000ff057431 */ /* 0x000fe200000001ff */
        /* <DEDUP_REMOVED lines=19> */
[----:B----4-:R-:W-:Y:S01]  /*0250*/  IMAD R2, R9, 0x5, R10 ;  /* 0x0000000509027824 */ /* 0x010fe200078e020a */
[----:B------:R-:W-:-:S02]  /*0260*/  IADD3 R55, PT, PT, R65, 0x60, RZ ;  /* 0x0000006041377810 */ /* 0x000fc40007ffe0ff */
[----:B------:R-:W-:Y:S02]  /*0270*/  IADD3 R54, PT, PT, R65, 0x70, RZ ;  /* 0x0000007041367810 */ /* 0x000fe40007ffe0ff */
[----:B------:R-:W-:Y:S02]  /*0280*/  IADD3 R64, PT, PT, R19, R8, RZ ;  /* 0x0000000813407210 */ /* 0x000fe40007ffe0ff */
[----:B------:R-:W-:Y:S02]  /*0290*/  LEA R0, R9, R10, 0x2 ;  /* 0x0000000a09007211 */ /* 0x000fe400078e10ff */
[----:B-----5:R-:W-:Y:S02]  /*02a0*/  LOP3.LUT R61, R7, 0x7, RZ, 0xc0, !PT ;  /* 0x00000007073d7812 */ /* 0x020fe400078ec0ff */
[----:B------:R-:W-:Y:S02]  /*02b0*/  LEA R63, R8, UR6, 0x4 ;  /* 0x00000006083f7c11 */ /* 0x000fe4000f8e20ff */
[----:B------:R-:W-:-:S02]  /*02c0*/  SHF.R.S32.HI R3, RZ, 0x1f, R65 ;  /* 0x0000001fff037819 */ /* 0x000fc40000011441 */
[----:B------:R-:W-:Y:S02]  /*02d0*/  SHF.R.S32.HI R11, RZ, 0x1f, R60 ;  /* 0x0000001fff0b7819 */ /* 0x000fe4000001143c */
[----:B------:R-:W-:Y:S02]  /*02e0*/  SHF.R.S32.HI R13, RZ, 0x1f, R59 ;  /* 0x0000001fff0d7819 */ /* 0x000fe4000001143b */
[----:B------:R-:W-:Y:S02]  /*02f0*/  SHF.R.S32.HI R15, RZ, 0x1f, R58 ;  /* 0x0000001fff0f7819 */ /* 0x000fe4000001143a */
[----:B------:R-:W-:Y:S02]  /*0300*/  SHF.R.S32.HI R17, RZ, 0x1f, R57 ;  /* 0x0000001fff117819 */ /* 0x000fe40000011439 */
[----:B------:R-:W-:Y:S02]  /*0310*/  SHF.R.S32.HI R19, RZ, 0x1f, R56 ;  /* 0x0000001fff137819 */ /* 0x000fe40000011438 */
[----:B------:R-:W-:-:S02]  /*0320*/  SHF.R.S32.HI R21, RZ, 0x1f, R55 ;  /* 0x0000001fff157819 */ /* 0x000fc40000011437 */
[----:B------:R-:W-:Y:S02]  /*0330*/  SHF.R.S32.HI R23, RZ, 0x1f, R54 ;  /* 0x0000001fff177819 */ /* 0x000fe40000011436 */
[----:B-1-3--:R-:W-:-:S07]  /*0340*/  SHF.L.U32 R64, R64, 0x1, RZ ;  /* 0x0000000140407819 */ /* 0x00afce00000006ff */
.L_x_292:
[----:B0123--:R-:W0:Y:S01]  /*0350*/  LDC R31, c[0x0][0x410] ;  /* 0x00010400ff1f7b82 */ /* 0x00fe220000000800 */
[----:B------:R-:W1:Y:S01]  /*0360*/  LDCU.128 UR12, c[0x0][0x400] ;  /* 0x00008000ff0c77ac */ /* 0x000e620008000c00 */
[----:B------:R-:W-:Y:S02]  /*0370*/  ISETP.GE.AND P0, PT, R4, RZ, PT ;  /* 0x000000ff0400720c */ /* 0x000fe40003f06270 */
[----:B------:R-:W-:Y:S02]  /*0380*/  LOP3.LUT R41, R64, 0xffff, RZ, 0xc0, !PT ;  /* 0x0000ffff40297812 */ /* 0x000fe400078ec0ff */
[----:B-1----:R-:W-:-:S04]  /*0390*/  ISETP.GE.U32.AND P3, PT, R60, UR12, PT ;  /* 0x0000000c3c007c0c */ /* 0x002fc8000bf66070 */
[----:B------:R-:W-:Y:S02]  /*03a0*/  ISETP.GE.AND.EX P3, PT, R11, UR13, PT, P3 ;  /* 0x0000000d0b007c0c */ /* 0x000fe4000bf66330 */
[----:B0-----:R-:W-:-:S04]  /*03b0*/  IABS R27, R31 ;  /* 0x0000001f001b7213 */ /* 0x001fc80000000000 */
[----:B------:R-:W0:Y:S07]  /*03c0*/  I2F.RP R12, R27 ;  /* 0x0000001b000c7306 */ /* 0x000e2e0000209400 */
[----:B------:R-:W1:Y:S01]  /*03d0*/  @!P3 LDC.64 R32, c[0x0][0x3a0] ;  /* 0x0000e800ff20bb82 */ /* 0x000e620000000a00 */
[----:B0-----:R-:W0:Y:S07]  /*03e0*/  MUFU.RCP R12, R12 ;  /* 0x0000000c000c7308 */ /* 0x001e2e0000001000 */
[----:B------:R-:W2:Y:S01]  /*03f0*/  @!P3 LDC.64 R38, c[0x0][0x398] ;  /* 0x0000e600ff26bb82 */ /* 0x000ea20000000a00 */
[----:B0-----:R-:W-:-:S04]  /*0400*/  IADD3 R24, PT, PT, R12, 0xffffffe, RZ ;  /* 0x0ffffffe0c187810 */ /* 0x001fc80007ffe0ff */
[----:B----4-:R0:W3:Y:S02]  /*0410*/  F2I.FTZ.U32.TRUNC.NTZ R25, R24 ;  /* 0x0000001800197305 */ /* 0x0100e4000021f000 */
[----:B0-----:R-:W-:Y:S02]  /*0420*/  MOV R24, RZ ;  /* 0x000000ff00187202 */ /* 0x001fe40000000f00 */
[----:B---3--:R-:W-:-:S05]  /*0430*/  IADD3 R14, PT, PT, RZ, -R25, RZ ;  /* 0x80000019ff0e7210 */ /* 0x008fca0007ffe0ff */
        /* <DEDUP_REMOVED lines=16> */
[----:B------:R-:W-:Y:S02]  /*0540*/  LOP3.LUT R27, RZ, R31, RZ, 0x33, !PT ;  /* 0x0000001fff1b7212 */ /* 0x000fe400078e33ff */
[----:B------:R-:W-:Y:S02]  /*0550*/  @!P0 IADD3 R12, PT, PT, -R12, RZ, RZ ;  /* 0x000000ff0c0c8210 */ /* 0x000fe40007ffe1ff */
[----:B------:R-:W-:Y:S02]  /*0560*/  @P2 IADD3 R25, PT, PT, R25, 0x1, RZ ;  /* 0x0000000119192810 */ /* 0x000fe40007ffe0ff */
[----:B------:R-:W-:Y:S02]  /*0570*/  ISETP.NE.AND P2, PT, R31, RZ, PT ;  /* 0x000000ff1f00720c */ /* 0x000fe40003f45270 */
[----:B------:R-:W-:-:S02]  /*0580*/  @!P1 IADD3 R25, PT, PT, -R25, RZ, RZ ;  /* 0x000000ff19199210 */ /* 0x000fc40007ffe1ff */
[----:B------:R-:W-:Y:S02]  /*0590*/  SEL R87, R27, R12, !P2 ;  /* 0x0000000c1b577207 */ /* 0x000fe40005000000 */
[----:B------:R-:W-:Y:S02]  /*05a0*/  ISETP.GE.U32.AND P0, PT, R59, UR12, PT ;  /* 0x0000000c3b007c0c */ /* 0x000fe4000bf06070 */
[----:B------:R-:W-:Y:S01]  /*05b0*/  SEL R25, R27, R25, !P2 ;  /* 0x000000191b197207 */ /* 0x000fe20005000000 */
[----:B------:R-:W-:Y:S01]  /*05c0*/  IMAD R36, R87, 0x38, RZ ;  /* 0x0000003857247824 */ /* 0x000fe200078e02ff */
[----:B------:R-:W-:Y:S02]  /*05d0*/  ISETP.GE.AND.EX P0, PT, R13, UR13, PT, P0 ;  /* 0x0000000d0d007c0c */ /* 0x000fe4000bf06300 */
[----:B------:R-:W-:Y:S02]  /*05e0*/  SHF.R.S32.HI R12, RZ, 0x1f, R25 ;  /* 0x0000001fff0c7819 */ /* 0x000fe40000011419 */
[----:B------:R-:W-:-:S03]  /*05f0*/  IADD3 R90, P1, PT, R41, R36, RZ ;  /* 0x00000024295a7210 */ /* 0x000fc60007f3e0ff */
[----:B------:R-:W-:Y:S01]  /*0600*/  IMAD R12, R12, UR14, RZ ;  /* 0x0000000e0c0c7c24 */ /* 0x000fe2000f8e02ff */
[----:B------:R-:W-:Y:S02]  /*0610*/  LEA.HI.X.SX32 R91, R36, RZ, 0x1, P1 ;  /* 0x000000ff245b7211 */ /* 0x000fe400008f0eff */
[----:B------:R-:W-:Y:S01]  /*0620*/  ISETP.GE.U32.AND P1, PT, R58, UR12, PT ;  /* 0x0000000c3a007c0c */ /* 0x000fe2000bf26070 */
[C---:B------:R-:W-:Y:S02]  /*0630*/  IMAD R89, R25.reuse, UR15, R12 ;  /* 0x0000000f19597c24 */ /* 0x040fe4000f8e020c */
[----:B------:R-:W-:Y:S01]  /*0640*/  IMAD.WIDE.U32 R90, R25, UR14, R90 ;  /* 0x0000000e195a7c25 */ /* 0x000fe2000f8e005a */
[----:B------:R-:W3:Y:S01]  /*0650*/  @!P0 LDC.64 R30, c[0x0][0x3f8] ;  /* 0x0000fe00ff1e8b82 */ /* 0x000ee20000000a00 */
[----:B------:R-:W-:Y:S02]  /*0660*/  ISETP.GE.AND.EX P1, PT, R15, UR13, PT, P1 ;  /* 0x0000000d0f007c0c */ /* 0x000fe4000bf26310 */
[----:B0-----:R-:W-:Y:S01]  /*0670*/  @!P3 IMAD R12, R11, R28, RZ ;  /* 0x0000001c0b0cb224 */ /* 0x001fe200078e02ff */
[----:B------:R-:W-:-:S02]  /*0680*/  IADD3 R89, PT, PT, R91, R89, RZ ;  /* 0x000000595b597210 */ /* 0x000fc40007ffe0ff */
[----:B------:R-:W-:Y:S01]  /*0690*/  @!P3 MOV R88, R90 ;  /* 0x0000005a0058b202 */ /* 0x000fe20000000f00 */
[C---:B------:R-:W-:Y:S01]  /*06a0*/  @!P3 IMAD R27, R60.reuse, R29, R12 ;  /* 0x0000001d3c1bb224 */ /* 0x040fe200078e020c */
[----:B------:R-:W0:Y:S01]  /*06b0*/  @!P0 LDC.64 R42, c[0x0][0x3a0] ;  /* 0x0000e800ff2a8b82 */ /* 0x000e220000000a00 */
[----:B------:R-:W-:Y:S02]  /*06c0*/  @!P0 MOV R29, R89 ;  /* 0x00000059001d8202 */ /* 0x000fe40000000f00 */
[----:B------:R-:W-:Y:S01]  /*06d0*/  @!P3 IMAD.WIDE.U32 R24, R60, R28, R88 ;  /* 0x0000001c3c18b225 */ /* 0x000fe200078e0058 */
[----:B------:R-:W-:-:S04]  /*06e0*/  @!P0 MOV R28, R90 ;  /* 0x0000005a001c8202 */ /* 0x000fc80000000f00 */
[----:B------:R-:W-:Y:S01]  /*06f0*/  @!P3 IADD3 R25, PT, PT, R25, R27, RZ ;  /* 0x0000001b1919b210 */ /* 0x000fe20007ffe0ff */
[----:B------:R-:W4:Y:S01]  /*0700*/  @!P0 LDC.64 R44, c[0x0][0x398] ;  /* 0x0000e600ff2c8b82 */ /* 0x000f220000000a00 */
[C---:B------:R-:W-:Y:S02]  /*0710*/  @!P3 SHF.L.U32 R27, R24.reuse, 0x1, RZ ;  /* 0x00000001181bb819 */ /* 0x040fe400000006ff */
[----:B------:R-:W-:Y:S02]  /*0720*/  @!P3 SHF.L.U64.HI R14, R24, 0x1, R25 ;  /* 0x00000001180eb819 */ /* 0x000fe40000010219 */
[----:B-1----:R-:W-:Y:S01]  /*0730*/  @!P3 IADD3 R24, P2, PT, R27, R32, RZ ;  /* 0x000000201b18b210 */ /* 0x002fe20007f5e0ff */
[-C--:B---3--:R-:W-:Y:S02]  /*0740*/  @!P0 IMAD R12, R13, R30.reuse, RZ ;  /* 0x0000001e0d0c8224 */ /* 0x088fe400078e02ff */
[----:B------:R-:W1:Y:S01]  /*0750*/  @!P1 LDC.64 R46, c[0x0][0x3f8] ;  /* 0x0000fe00ff2e9b82 */ /* 0x000e620000000a00 */
[----:B------:R-:W-:Y:S01]  /*0760*/  @!P3 IADD3.X R25, PT, PT, R14, R33, RZ, P2, !PT ;  /* 0x000000210e19b210 */ /* 0x000fe200017fe4ff */
[----:B------:R-:W-:Y:S01]  /*0770*/  @!P0 IMAD.WIDE.U32 R28, R59, R30, R28 ;  /* 0x0000001e3b1c8225 */ /* 0x000fe200078e001c */
[----:B------:R-:W-:-:S03]  /*0780*/  ISETP.GE.U32.AND P2, PT, R57, UR12, PT ;  /* 0x0000000c39007c0c */ /* 0x000fc6000bf46070 */
[----:B------:R-:W-:Y:S01]  /*0790*/  @!P0 IMAD R31, R59, R31, R12 ;  /* 0x0000001f3b1f8224 */ /* 0x000fe200078e020c */
[----:B------:R-:W-:Y:S02]  /*07a0*/  ISETP.GE.AND.EX P2, PT, R17, UR13, PT, P2 ;  /* 0x0000000d11007c0c */ /* 0x000fe4000bf46320 */
[----:B--2---:R-:W-:Y:S02]  /*07b0*/  @!P3 IADD3 R26, P4, PT, R27, R38, RZ ;  /* 0x000000261b1ab210 */ /* 0x004fe40007f9e0ff */
[----:B------:R-:W-:Y:S02]  /*07c0*/  @!P0 IADD3 R29, PT, PT, R29, R31, RZ ;  /* 0x0000001f1d1d8210 */ /* 0x000fe40007ffe0ff */
[----:B------:R-:W-:Y:S02]  /*07d0*/  @!P0 SHF.L.U32 R35, R28, 0x1, RZ ;  /* 0x000000011c238819 */ /* 0x000fe400000006ff */
[----:B------:R-:W-:Y:S02]  /*07e0*/  @!P3 IADD3.X R27, PT, PT, R14, R39, RZ, P4, !PT ;  /* 0x000000270e1bb210 */ /* 0x000fe400027fe4ff */
[----:B------:R-:W-:Y:S01]  /*07f0*/  @!P0 SHF.L.U64.HI R28, R28, 0x1, R29 ;  /* 0x000000011c1c8819 */ /* 0x000fe2000001021d */
[----:B------:R-:W2:Y:S01]  /*0800*/  @!P1 LDC.64 R38, c[0x0][0x3a0] ;  /* 0x0000e800ff269b82 */ /* 0x000ea20000000a00 */
[----:B0-----:R-:W-:-:S02]  /*0810*/  @!P0 IADD3 R32, P4, PT, R35, R42, RZ ;  /* 0x0000002a23208210 */ /* 0x001fc40007f9e0ff */
[----:B------:R-:W-:Y:S02]  /*0820*/  MOV R12, RZ ;  /* 0x000000ff000c7202 */ /* 0x000fe40000000f00 */
[----:B------:R-:W-:-:S03]  /*0830*/  @!P0 IADD3.X R33, PT, PT, R28, R43, RZ, P4, !PT ;  /* 0x0000002b1c218210 */ /* 0x000fc600027fe4ff */
[----:B------:R-:W0:Y:S01]  /*0840*/  @!P2 LDC.64 R48, c[0x0][0x3f8] ;  /* 0x0000fe00ff30ab82 */ /* 0x000e220000000a00 */
[----:B------:R-:W-:Y:S01]  /*0850*/  ISETP.GE.U32.AND P4, PT, R56, UR12, PT ;  /* 0x0000000c38007c0c */ /* 0x000fe2000bf86070 */
[----:B------:R3:W5:Y:S01]  /*0860*/  @!P3 LDG.E R12, desc[UR8][R24.64] ;  /* 0x00000008180cb981 */ /* 0x000762000c1e1900 */
[----:B----4-:R-:W-:Y:S02]  /*0870*/  @!P0 IADD3 R34, P5, PT, R35, R44, RZ ;  /* 0x0000002c23228210 */ /* 0x010fe40007fbe0ff */
[----:B------:R-:W-:Y:S01]  /*0880*/  ISETP.GE.AND.EX P4, PT, R19, UR13, PT, P4 ;  /* 0x0000000d13007c0c */ /* 0x000fe2000bf86340 */
[----:B-1----:R-:W-:Y:S01]  /*0890*/  @!P1 IMAD R16, R15, R46, RZ ;  /* 0x0000002e0f109224 */ /* 0x002fe200078e02ff */
[----:B------:R-:W-:Y:S02]  /*08a0*/  @!P0 IADD3.X R35, PT, PT, R28, R45, RZ, P5, !PT ;  /* 0x0000002d1c238210 */ /* 0x000fe40002ffe4ff */
[----:B------:R-:W1:Y:S01]  /*08b0*/  @!P1 LDC.64 R44, c[0x0][0x398] ;  /* 0x0000e600ff2c9b82 */ /* 0x000e620000000a00 */
[----:B------:R-:W-:-:S02]  /*08c0*/  MOV R14, RZ ;  /* 0x000000ff000e7202 */ /* 0x000fc40000000f00 */
[----:B---3--:R-:W-:Y:S02]  /*08d0*/  @!P1 MOV R24, R90 ;  /* 0x0000005a00189202 */ /* 0x008fe40000000f00 */
[----:B------:R-:W-:Y:S01]  /*08e0*/  @!P1 MOV R25, R89 ;  /* 0x0000005900199202 */ /* 0x000fe20000000f00 */
[C---:B------:R-:W-:Y:S01]  /*08f0*/  @!P1 IMAD R29, R58.reuse, R47, R16 ;  /* 0x0000002f3a1d9224 */ /* 0x040fe200078e0210 */
[----:B------:R3:W4:Y:S01]  /*0900*/  @!P3 LDG.E R14, desc[UR8][R26.64] ;  /* 0x000000081a0eb981 */ /* 0x000722000c1e1900 */
[----:B------:R-:W-:Y:S01]  /*0910*/  MOV R16, RZ ;  /* 0x000000ff00107202 */ /* 0x000fe20000000f00 */
[----:B------:R-:W1:Y:S01]  /*0920*/  @!P4 LDC.64 R30, c[0x0][0x3f8] ;  /* 0x0000fe00ff1ecb82 */ /* 0x000e620000000a00 */
[----:B------:R-:W-:Y:S01]  /*0930*/  @!P1 IMAD.WIDE.U32 R24, R58, R46, R24 ;  /* 0x0000002e3a189225 */ /* 0x000fe200078e0018 */
[----:B------:R-:W-:Y:S02]  /*0940*/  MOV R18, RZ ;  /* 0x000000ff00127202 */ /* 0x000fe40000000f00 */
[----:B------:R-:W-:Y:S01]  /*0950*/  ISETP.GE.U32.AND P5, PT, R55, UR12, PT ;  /* 0x0000000c37007c0c */ /* 0x000fe2000bfa6070 */
[----:B------:R-:W4:Y:S01]  /*0960*/  @!P0 LDG.E R16, desc[UR8][R32.64] ;  /* 0x0000000820108981 */ /* 0x000f22000c1e1900 */
[----:B------:R-:W-:-:S02]  /*0970*/  @!P1 IADD3 R25, PT, PT, R25, R29, RZ ;  /* 0x0000001d19199210 */ /* 0x000fc40007ffe0ff */
[----:B------:R-:W1:Y:S01]  /*0980*/  @!P2 LDC.64 R28, c[0x0][0x3a0] ;  /* 0x0000e800ff1cab82 */ /* 0x000e620000000a00 */
[----:B---3--:R-:W-:Y:S01]  /*0990*/  @!P2 MOV R26, R90 ;  /* 0x0000005a001aa202 */ /* 0x008fe20000000f00 */
[-C--:B0-----:R-:W-:Y:S01]  /*09a0*/  @!P2 IMAD R20, R17, R48.reuse, RZ ;  /* 0x000000301114a224 */ /* 0x081fe200078e02ff */
[----:B------:R-:W-:Y:S01]  /*09b0*/  @!P2 MOV R27, R89 ;  /* 0x00000059001ba202 */ /* 0x000fe20000000f00 */
[----:B------:R0:W3:Y:S01]  /*09c0*/  @!P0 LDG.E R18, desc[UR8][R34.64] ;  /* 0x0000000822128981 */ /* 0x0000e2000c1e1900 */
[C---:B------:R-:W-:Y:S01]  /*09d0*/  @!P1 SHF.L.U32 R43, R24.reuse, 0x1, RZ ;  /* 0x00000001182b9819 */ /* 0x040fe200000006ff */
[----:B------:R-:W-:Y:S01]  /*09e0*/  @!P2 IMAD R37, R57, R49, R20 ;  /* 0x000000313925a224 */ /* 0x000fe200078e0214 */
[----:B------:R-:W-:Y:S01]  /*09f0*/  ISETP.GE.AND.EX P5, PT, R21, UR13, PT, P5 ;  /* 0x0000000d15007c0c */ /* 0x000fe2000bfa6350 */
[----:B------:R-:W-:Y:S01]  /*0a00*/  @!P2 IMAD.WIDE.U32 R26, R57, R48, R26 ;  /* 0x00000030391aa225 */ /* 0x000fe200078e001a */
[----:B------:R-:W-:Y:S02]  /*0a10*/  @!P1 SHF.L.U64.HI R22, R24, 0x1, R25 ;  /* 0x0000000118169819 */ /* 0x000fe40000010219 */
[----:B--2---:R-:W-:Y:S01]  /*0a20*/  @!P1 IADD3 R38, P0, PT, R43, R38, RZ ;  /* 0x000000262b269210 */ /* 0x004fe20007f1e0ff */
[----:B------:R-:W2:Y:S01]  /*0a30*/  @!P2 LDC.64 R24, c[0x0][0x398] ;  /* 0x0000e600ff18ab82 */ /* 0x000ea20000000a00 */
[----:B------:R-:W-:-:S02]  /*0a40*/  @!P2 IADD3 R27, PT, PT, R27, R37, RZ ;  /* 0x000000251b1ba210 */ /* 0x000fc40007ffe0ff */
[----:B------:R-:W-:Y:S02]  /*0a50*/  @!P1 IADD3.X R39, PT, PT, R22, R39, RZ, P0, !PT ;  /* 0x0000002716279210 */ /* 0x000fe400007fe4ff */
[----:B-1----:R-:W-:Y:S02]  /*0a60*/  @!P1 IADD3 R42, P0, PT, R43, R44, RZ ;  /* 0x0000002c2b2a9210 */ /* 0x002fe40007f1e0ff */
[C---:B------:R-:W-:Y:S01]  /*0a70*/  @!P2 SHF.L.U32 R47, R26.reuse, 0x1, RZ ;  /* 0x000000011a2fa819 */ /* 0x040fe200000006ff */
[----:B0-----:R-:W0:Y:S01]  /*0a80*/  @!P4 LDC.64 R34, c[0x0][0x398] ;  /* 0x0000e600ff22cb82 */ /* 0x001e220000000a00 */
[----:B------:R-:W-:Y:S02]  /*0a90*/  @!P2 SHF.L.U64.HI R40, R26, 0x1, R27 ;  /* 0x000000011a28a819 */ /* 0x000fe4000001021b */
[----:B------:R-:W-:Y:S02]  /*0aa0*/  MOV R20, RZ ;  /* 0x000000ff00147202 */ /* 0x000fe40000000f00 */
[----:B------:R-:W-:-:S02]  /*0ab0*/  @!P1 IADD3.X R43, PT, PT, R22, R45, RZ, P0, !PT ;  /* 0x0000002d162b9210 */ /* 0x000fc400007fe4ff */
[----:B------:R-:W-:Y:S01]  /*0ac0*/  IADD3 R41, PT, PT, R41, R36, RZ ;  /* 0x0000002429297210 */ /* 0x000fe20007ffe0ff */
[----:B------:R-:W1:Y:S01]  /*0ad0*/  @!P4 LDC.64 R26, c[0x0][0x3a0] ;  /* 0x0000e800ff1acb82 */ /* 0x000e620000000a00 */
[----:B------:R-:W-:Y:S01]  /*0ae0*/  @!P2 IADD3 R44, P0, PT, R47, R28, RZ ;  /* 0x0000001c2f2ca210 */ /* 0x000fe20007f1e0ff */
[----:B------:R-:W-:Y:S01]  /*0af0*/  @!P4 IMAD R28, R19, R30, RZ ;  /* 0x0000001e131cc224 */ /* 0x000fe200078e02ff */
[----:B------:R2:W3:Y:S01]  /*0b00*/  @!P1 LDG.E R20, desc[UR8][R38.64] ;  /* 0x0000000826149981 */ /* 0x0004e2000c1e1900 */
[----:B------:R-:W-:Y:S02]  /*0b10*/  ISETP.GE.U32.AND P6, PT, R65, UR12, PT ;  /* 0x0000000c41007c0c */ /* 0x000fe4000bfc6070 */
[----:B------:R-:W-:Y:S02]  /*0b20*/  ISETP.GE.U32.AND P3, PT, R54, UR12, PT ;  /* 0x0000000c36007c0c */ /* 0x000fe4000bf66070 */
[----:B------:R-:W1:Y:S01]  /*0b30*/  @!P5 LDC.64 R32, c[0x0][0x3f8] ;  /* 0x0000fe00ff20db82 */ /* 0x000e620000000a00 */
[----:B------:R-:W-:-:S02]  /*0b40*/  @!P2 IADD3.X R45, PT, PT, R40, R29, RZ, P0, !PT ;  /* 0x0000001d282da210 */ /* 0x000fc400007fe4ff */
[----:B------:R-:W-:Y:S01]  /*0b50*/  @!P4 MOV R29, R89 ;  /* 0x00000059001dc202 */ /* 0x000fe20000000f00 */
[C---:B--2---:R-:W-:Y:S01]  /*0b60*/  @!P4 IMAD R39, R56.reuse, R31, R28 ;  /* 0x0000001f3827c224 */ /* 0x044fe200078e021c */
[----:B------:R-:W-:Y:S02]  /*0b70*/  @!P4 MOV R28, R90 ;  /* 0x0000005a001cc202 */ /* 0x000fe40000000f00 */
[----:B------:R-:W-:Y:S01]  /*0b80*/  MOV R22, RZ ;  /* 0x000000ff00167202 */ /* 0x000fe20000000f00 */
[----:B------:R-:W2:Y:S01]  /*0b90*/  LDC.64 R36, c[0x0][0x3b8] ;  /* 0x0000ee00ff247b82 */ /* 0x000ea20000000a00 */
[----:B------:R-:W-:Y:S01]  /*0ba0*/  ISETP.GE.AND.EX P6, PT, R3, UR13, PT, P6 ;  /* 0x0000000d03007c0c */ /* 0x000fe2000bfc6360 */
[----:B------:R-:W-:Y:S01]  /*0bb0*/  @!P4 IMAD.WIDE.U32 R30, R56, R30, R28 ;  /* 0x0000001e381ec225 */ /* 0x000fe200078e001c */
[----:B------:R-:W-:Y:S02]  /*0bc0*/  ISETP.GE.AND.EX P3, PT, R23, UR13, PT, P3 ;  /* 0x0000000d17007c0c */ /* 0x000fe4000bf66330 */
[----:B------:R1:W3:Y:S01]  /*0bd0*/  @!P1 LDG.E R22, desc[UR8][R42.64] ;  /* 0x000000082a169981 */ /* 0x0002e2000c1e1900 */
[----:B------:R-:W-:-:S02]  /*0be0*/  @!P2 IADD3 R46, P1, PT, R47, R24, RZ ;  /* 0x000000182f2ea210 */ /* 0x000fc40007f3e0ff */
[----:B------:R-:W-:Y:S01]  /*0bf0*/  @!P4 IADD3 R31, PT, PT, R31, R39, RZ ;  /* 0x000000271f1fc210 */ /* 0x000fe20007ffe0ff */
[----:B------:R-:W2:Y:S01]  /*0c00*/  @!P5 LDC.64 R28, c[0x0][0x3a0] ;  /* 0x0000e800ff1cdb82 */ /* 0x000ea20000000a00 */
[----:B------:R-:W-:Y:S02]  /*0c10*/  @!P4 SHF.L.U32 R51, R30, 0x1, RZ ;  /* 0x000000011e33c819 */ /* 0x000fe400000006ff */
[----:B------:R-:W-:Y:S02]  /*0c20*/  @!P2 IADD3.X R47, PT, PT, R40, R25, RZ, P1, !PT ;  /* 0x00000019282fa210 */ /* 0x000fe40000ffe4ff */
[----:B------:R-:W-:Y:S02]  /*0c30*/  @!P4 SHF.L.U64.HI R38, R30, 0x1, R31 ;  /* 0x000000011e26c819 */ /* 0x000fe4000001021f */
[C---:B0-----:R-:W-:Y:S01]  /*0c40*/  @!P4 IADD3 R50, P1, PT, R51.reuse, R34, RZ ;  /* 0x000000223332c210 */ /* 0x041fe20007f3e0ff */
[----:B------:R-:W0:Y:S01]  /*0c50*/  @!P5 LDC.64 R30, c[0x0][0x398] ;  /* 0x0000e600ff1edb82 */ /* 0x000e220000000a00 */
[----:B-1----:R-:W-:Y:S01]  /*0c60*/  @!P4 IADD3 R52, P0, PT, R51, R26, RZ ;  /* 0x0000001a3334c210 */ /* 0x002fe20007f1e0ff */
[----:B------:R-:W-:Y:S01]  /*0c70*/  @!P5 IMAD R26, R21, R32, RZ ;  /* 0x00000020151ad224 */ /* 0x000fe200078e02ff */
[----:B------:R-:W-:-:S02]  /*0c80*/  @!P4 IADD3.X R51, PT, PT, R38, R35, RZ, P1, !PT ;  /* 0x000000232633c210 */ /* 0x000fc40000ffe4ff */
[----:B------:R-:W-:Y:S02]  /*0c90*/  @!P4 IADD3.X R53, PT, PT, R38, R27, RZ, P0, !PT ;  /* 0x0000001b2635c210 */ /* 0x000fe400007fe4ff */
[----:B------:R-:W-:Y:S01]  /*0ca0*/  @!P5 MOV R34, R90 ;  /* 0x0000005a0022d202 */ /* 0x000fe20000000f00 */
[----:B------:R-:W1:Y:S01]  /*0cb0*/  @!P6 LDC.64 R38, c[0x0][0x3f8] ;  /* 0x0000fe00ff26eb82 */ /* 0x000e620000000a00 */
[----:B------:R-:W-:Y:S01]  /*0cc0*/  @!P5 MOV R35, R89 ;  /* 0x000000590023d202 */ /* 0x000fe20000000f00 */
[C---:B------:R-:W-:Y:S02]  /*0cd0*/  @!P5 IMAD R43, R55.reuse, R33, R26 ;  /* 0x00000021372bd224 */ /* 0x040fe400078e021a */
[----:B------:R-:W-:-:S04]  /*0ce0*/  @!P5 IMAD.WIDE.U32 R32, R55, R32, R34 ;  /* 0x000000203720d225 */ /* 0x000fc800078e0022 */
[----:B------:R-:W1:Y:S01]  /*0cf0*/  @!P3 LDC.64 R34, c[0x0][0x3f8] ;  /* 0x0000fe00ff22bb82 */ /* 0x000e620000000a00 */
[----:B--2---:R-:W-:Y:S01]  /*0d00*/  IMAD.WIDE R36, R4, 0x8, R36 ;  /* 0x0000000804247825 */ /* 0x004fe200078e0224 */
[----:B------:R-:W-:-:S04]  /*0d10*/  MOV R25, RZ ;  /* 0x000000ff00197202 */ /* 0x000fc80000000f00 */
[----:B------:R2:W3:Y:S01]  /*0d20*/  LDG.E.64 R26, desc[UR8][R36.64] ;  /* 0x00000008241a7981 */ /* 0x0004e2000c1e1b00 */
[----:B------:R-:W-:Y:S02]  /*0d30*/  MOV R24, RZ ;  /* 0x000000ff00187202 */ /* 0x000fe40000000f00 */
[----:B------:R-:W-:Y:S01]  /*0d40*/  @!P5 IADD3 R33, PT, PT, R33, R43, RZ ;  /* 0x0000002b2121d210 */ /* 0x000fe20007ffe0ff */
[----:B------:R2:W3:Y:S01]  /*0d50*/  @!P2 LDG.E R25, desc[UR8][R46.64] ;  /* 0x000000082e19a981 */ /* 0x0004e2000c1e1900 */
[----:B------:R-:W-:-:S03]  /*0d60*/  @!P5 SHF.L.U32 R43, R32, 0x1, RZ ;  /* 0x00000001202bd819 */ /* 0x000fc600000006ff */
[----:B------:R-:W3:Y:S01]  /*0d70*/  @!P2 LDG.E R24, desc[UR8][R44.64] ;  /* 0x000000082c18a981 */ /* 0x000ee2000c1e1900 */
[----:B0-----:R-:W-:Y:S01]  /*0d80*/  @!P5 IADD3 R42, P2, PT, R43, R30, RZ ;  /* 0x0000001e2b2ad210 */ /* 0x001fe20007f5e0ff */
[----:B-1----:R-:W-:Y:S01]  /*0d90*/  @!P6 IMAD R30, R3, R38, RZ ;  /* 0x00000026031ee224 */ /* 0x002fe200078e02ff */
[----:B------:R-:W-:Y:S01]  /*0da0*/  @!P5 SHF.L.U64.HI R40, R32, 0x1, R33 ;  /* 0x000000012028d819 */ /* 0x000fe20000010221 */
[----:B--2---:R-:W0:Y:S01]  /*0db0*/  LDC.64 R36, c[0x0][0x3a8] ;  /* 0x0000ea00ff247b82 */ /* 0x004e220000000a00 */
[----:B------:R-:W-:Y:S02]  /*0dc0*/  CS2R R46, SRZ ;  /* 0x00000000002e7805 */ /* 0x000fe4000001ff00 */
[----:B------:R-:W-:Y:S01]  /*0dd0*/  @!P5 IADD3 R66, P0, PT, R43, R28, RZ ;  /* 0x0000001c2b42d210 */ /* 0x000fe20007f1e0ff */
[----:B------:R-:W-:Y:S01]  /*0de0*/  @!P6 IMAD R69, R65, R39, R30 ;  /* 0x000000274145e224 */ /* 0x000fe200078e021e */
[----:B------:R-:W-:Y:S01]  /*0df0*/  ISETP.NE.AND P1, PT, RZ, UR11, PT ;  /* 0x0000000bff007c0c */ /* 0x000fe2000bf25270 */
[----:B------:R-:W-:Y:S01]  /*0e00*/  @!P3 IMAD R30, R23, R34, RZ ;  /* 0x00000022171eb224 */ /* 0x000fe200078e02ff */
[C---:B------:R-:W-:Y:S01]  /*0e10*/  @!P5 IADD3.X R67, PT, PT, R40.reuse, R29, RZ, P0, !PT ;  /* 0x0000001d2843d210 */ /* 0x040fe200007fe4ff */
[----:B------:R1:W2:Y:S01]  /*0e20*/  @!P4 LDG.E R47, desc[UR8][R50.64] ;  /* 0x00000008322fc981 */ /* 0x0002a2000c1e1900 */
[----:B------:R-:W0:Y:S01]  /*0e30*/  @!P6 LDC.64 R32, c[0x0][0x3a0] ;  /* 0x0000e800ff20eb82 */ /* 0x000e220000000a00 */
[----:B------:R-:W-:Y:S01]  /*0e40*/  @!P5 IADD3.X R43, PT, PT, R40, R31, RZ, P2, !PT ;  /* 0x0000001f282bd210 */ /* 0x000fe200017fe4ff */
[----:B------:R-:W-:Y:S01]  /*0e50*/  @!P3 IMAD R71, R54, R35, R30 ;  /* 0x000000233647b224 */ /* 0x000fe200078e021e */
[----:B------:R1:W2:Y:S05]  /*0e60*/  @!P4 LDG.E R46, desc[UR8][R52.64] ;  /* 0x00000008342ec981 */ /* 0x0002aa000c1e1900 */
[----:B------:R-:W0:Y:S01]  /*0e70*/  @!P6 LDC.64 R28, c[0x0][0x398] ;  /* 0x0000e600ff1ceb82 */ /* 0x000e220000000a00 */
[----:B-1----:R-:W-:-:S02]  /*0e80*/  @!P6 MOV R50, R90 ;  /* 0x0000005a0032e202 */ /* 0x002fc40000000f00 */
[----:B------:R-:W-:-:S03]  /*0e90*/  @!P6 MOV R51, R89 ;  /* 0x000000590033e202 */ /* 0x000fc60000000f00 */
[----:B------:R-:W-:Y:S02]  /*0ea0*/  @!P6 IMAD.WIDE.U32 R50, R65, R38, R50 ;  /* 0x000000264132e225 */ /* 0x000fe400078e0032 */
[----:B------:R-:W1:Y:S08]  /*0eb0*/  @!P3 LDC.64 R30, c[0x0][0x398] ;  /* 0x0000e600ff1ebb82 */ /* 0x000e700000000a00 */
[----:B------:R-:W1:Y:S01]  /*0ec0*/  @!P3 LDC.64 R38, c[0x0][0x3a0] ;  /* 0x0000e800ff26bb82 */ /* 0x000e620000000a00 */
[----:B------:R-:W-:-:S02]  /*0ed0*/  @!P3 MOV R52, R90 ;  /* 0x0000005a0034b202 */ /* 0x000fc40000000f00 */
[----:B------:R-:W-:-:S05]  /*0ee0*/  @!P3 MOV R53, R89 ;  /* 0x000000590035b202 */ /* 0x000fca0000000f00 */
[----:B------:R-:W5:Y:S01]  /*0ef0*/  @P1 LDC.64 R44, c[0x0][0x3b0] ;  /* 0x0000ec00ff2c1b82 */ /* 0x000f620000000a00 */
[----:B------:R-:W-:Y:S01]  /*0f00*/  @!P3 IMAD.WIDE.U32 R34, R54, R34, R52 ;  /* 0x000000223622b225 */ /* 0x000fe200078e0034 */
[----:B------:R-:W-:Y:S02]  /*0f10*/  @!P6 IADD3 R53, PT, PT, R51, R69, RZ ;  /* 0x000000453335e210 */ /* 0x000fe40007ffe0ff */
[C---:B------:R-:W-:Y:S02]  /*0f20*/  @!P6 SHF.L.U32 R51, R50.reuse, 0x1, RZ ;  /* 0x000000013233e819 */ /* 0x040fe400000006ff */
[----:B------:R-:W-:Y:S02]  /*0f30*/  @!P6 SHF.L.U64.HI R68, R50, 0x1, R53 ;  /* 0x000000013244e819 */ /* 0x000fe40000010235 */
[C---:B0-----:R-:W-:Y:S02]  /*0f40*/  @!P6 IADD3 R32, P0, PT, R51.reuse, R32, RZ ;  /* 0x000000203320e210 */ /* 0x041fe40007f1e0ff */
[----:B------:R-:W-:-:S02]  /*0f50*/  @!P6 IADD3 R28, P2, PT, R51, R28, RZ ;  /* 0x0000001c331ce210 */ /* 0x000fc40007f5e0ff */
[----:B------:R-:W-:Y:S02]  /*0f60*/  @!P3 IADD3 R35, PT, PT, R35, R71, RZ ;  /* 0x000000472323b210 */ /* 0x000fe40007ffe0ff */
[----:B------:R-:W-:Y:S02]  /*0f70*/  @!P3 SHF.L.U32 R51, R34, 0x1, RZ ;  /* 0x000000012233b819 */ /* 0x000fe400000006ff */
[----:B------:R-:W-:Y:S02]  /*0f80*/  @!P6 IADD3.X R33, PT, PT, R68, R33, RZ, P0, !PT ;  /* 0x000000214421e210 */ /* 0x000fe400007fe4ff */
[----:B------:R-:W-:Y:S02]  /*0f90*/  @!P3 SHF.L.U64.HI R52, R34, 0x1, R35 ;  /* 0x000000012234b819 */ /* 0x000fe40000010223 */
[C---:B-1----:R-:W-:Y:S02]  /*0fa0*/  @!P3 IADD3 R38, P0, PT, R51.reuse, R38, RZ ;  /* 0x000000263326b210 */ /* 0x042fe40007f1e0ff */
[----:B------:R-:W-:-:S02]  /*0fb0*/  @!P3 IADD3 R30, P4, PT, R51, R30, RZ ;  /* 0x0000001e331eb210 */ /* 0x000fc40007f9e0ff */
[----:B------:R-:W-:Y:S02]  /*0fc0*/  CS2R R48, SRZ ;  /* 0x0000000000307805 */ /* 0x000fe4000001ff00 */
[C---:B------:R-:W-:Y:S02]  /*0fd0*/  @!P3 IADD3.X R39, PT, PT, R52.reuse, R39, RZ, P0, !PT ;  /* 0x000000273427b210 */ /* 0x040fe400007fe4ff */
[----:B------:R-:W-:Y:S02]  /*0fe0*/  @!P3 IADD3.X R31, PT, PT, R52, R31, RZ, P4, !PT ;  /* 0x0000001f341fb210 */ /* 0x000fe400027fe4ff */
[----:B------:R-:W-:Y:S02]  /*0ff0*/  CS2R R52, SRZ ;  /* 0x0000000000347805 */ /* 0x000fe4000001ff00 */
[----:B------:R-:W-:Y:S01]  /*1000*/  MOV R50, RZ ;  /* 0x000000ff00327202 */ /* 0x000fe20000000f00 */
[C---:B-----5:R-:W-:Y:S01]  /*1010*/  @P1 IMAD.WIDE R44, R41.reuse, 0x2, R44 ;  /* 0x00000002292c1825 */ /* 0x060fe200078e022c */
[----:B------:R-:W-:Y:S01]  /*1020*/  MOV R51, RZ ;  /* 0x000000ff00337202 */ /* 0x000fe20000000f00 */
[----:B------:R0:W5:Y:S01]  /*1030*/  @!P5 LDG.E R48, desc[UR8][R66.64] ;  /* 0x000000084230d981 */ /* 0x000162000c1e1900 */
[----:B------:R-:W-:Y:S01]  /*1040*/  @!P6 IADD3.X R29, PT, PT, R68, R29, RZ, P2, !PT ;  /* 0x0000001d441de210 */ /* 0x000fe200017fe4ff */
[----:B------:R-:W-:-:S02]  /*1050*/  IMAD.WIDE R36, R41, 0x2, R36 ;  /* 0x0000000229247825 */ /* 0x000fc400078e0224 */
[----:B------:R-:W5:Y:S04]  /*1060*/  @!P5 LDG.E R49, desc[UR8][R42.64] ;  /* 0x000000082a31d981 */ /* 0x000f68000c1e1900 */
[----:B------:R-:W5:Y:S04]  /*1070*/  @P1 LDG.E.U16 R35, desc[UR8][R44.64] ;  /* 0x000000082c231981 */ /* 0x000f68000c1e1500 */
[----:B------:R-:W5:Y:S04]  /*1080*/  @P1 LDG.E.U16 R40, desc[UR8][R44.64+0x2] ;  /* 0x000002082c281981 */ /* 0x000f68000c1e1500 */
[----:B------:R-:W5:Y:S04]  /*1090*/  LDG.E.U16 R66, desc[UR8][R36.64] ;  /* 0x0000000824427981 */ /* 0x000f68000c1e1500 */
[----:B------:R-:W5:Y:S04]  /*10a0*/  LDG.E.U16 R34, desc[UR8][R36.64+0x2] ;  /* 0x0000020824227981 */ /* 0x000f68000c1e1500 */
[----:B------:R1:W5:Y:S04]  /*10b0*/  @!P6 LDG.E R50, desc[UR8][R32.64] ;  /* 0x000000082032e981 */ /* 0x000368000c1e1900 */
[----:B------:R-:W5:Y:S04]  /*10c0*/  @!P6 LDG.E R51, desc[UR8][R28.64] ;  /* 0x000000081c33e981 */ /* 0x000f68000c1e1900 */
[----:B------:R-:W5:Y:S04]  /*10d0*/  @!P3 LDG.E R52, desc[UR8][R38.64] ;  /* 0x000000082634b981 */ /* 0x000f68000c1e1900 */
[----:B------:R-:W5:Y:S01]  /*10e0*/  @!P3 LDG.E R53, desc[UR8][R30.64] ;  /* 0x000000081e35b981 */ /* 0x000f62000c1e1900 */
[----:B------:R-:W-:Y:S01]  /*10f0*/  MOV R85, 0x3f800000 ;  /* 0x3f80000000557802 */ /* 0x000fe20000000f00 */
[----:B------:R-:W-:Y:S01]  /*1100*/  UISETP.NE.AND UP0, UPT, UR11, URZ, UPT ;  /* 0x000000ff0b00728c */ /* 0x000fe2000bf05270 */
[----:B0-----:R-:W-:-:S02]  /*1110*/  MOV R67, RZ ;  /* 0x000000ff00437202 */ /* 0x001fc40000000f00 */
[----:B------:R-:W-:Y:S02]  /*1120*/  MOV R68, RZ ;  /* 0x000000ff00447202 */ /* 0x000fe40000000f00 */
[----:B------:R-:W-:Y:S02]  /*1130*/  PRMT R81, R12, 0x7632, R81 ;  /* 0x000076320c517816 */ /* 0x000fe40000000051 */
[----:B----4-:R-:W-:Y:S02]  /*1140*/  PRMT R82, R14, 0x7632, R82 ;  /* 0x000076320e527816 */ /* 0x010fe40000000052 */
[----:B------:R-:W-:Y:S02]  /*1150*/  PRMT R79, R16, 0x7632, R79 ;  /* 0x00007632104f7816 */ /* 0x000fe4000000004f */
[----:B---3--:R-:W-:Y:S01]  /*1160*/  PRMT R80, R18, 0x7632, R80 ;  /* 0x0000763212507816 */ /* 0x008fe20000000050 */
[----:B------:R-:W-:-:S05]  /*1170*/  FFMA.FTZ R27, -R26, R26, R27 ;  /* 0x0000001a1a1b7223 */ /* 0x000fca000001011b */
[----:B------:R-:W-:-:S13]  /*1180*/  FSETP.GTU.FTZ.AND P0, PT, R27, RZ, PT ;  /* 0x000000ff1b00720b */ /* 0x000fda0003f1c000 */
[----:B-1----:R-:W0:Y:S01]  /*1190*/  @P0 LDC R32, c[0x0][0x3c0] ;  /* 0x0000f000ff200b82 */ /* 0x002e220000000800 */
[----:B------:R-:W-:Y:S02]  /*11a0*/  PRMT R77, R20, 0x7632, R77 ;  /* 0x00007632144d7816 */ /* 0x000fe4000000004d */
[----:B------:R-:W-:Y:S02]  /*11b0*/  PRMT R78, R22, 0x7632, R78 ;  /* 0x00007632164e7816 */ /* 0x000fe4000000004e */
[----:B------:R-:W-:Y:S02]  /*11c0*/  PRMT R75, R24, 0x7632, R75 ;  /* 0x00007632184b7816 */ /* 0x000fe4000000004b */
[----:B------:R-:W-:Y:S01]  /*11d0*/  PRMT R76, R25, 0x7632, R76 ;  /* 0x00007632194c7816 */ /* 0x000fe2000000004c */
[----:B0-----:R-:W-:-:S04]  /*11e0*/  @P0 FADD.FTZ R32, R27, R32 ;  /* 0x000000201b200221 */ /* 0x001fc80000010000 */
[----:B------:R0:W1:Y:S01]  /*11f0*/  @P0 MUFU.RSQ R85, R32 ;  /* 0x0000002000550308 */ /* 0x0000620000001400 */
[----:B--2---:R-:W-:Y:S02]  /*1200*/  PRMT R73, R46, 0x7632, R73 ;  /* 0x000076322e497816 */ /* 0x004fe40000000049 */
[----:B------:R-:W-:Y:S02]  /*1210*/  PRMT R74, R47, 0x7632, R74 ;  /* 0x000076322f4a7816 */ /* 0x000fe4000000004a */
[----:B-----5:R-:W-:Y:S02]  /*1220*/  PRMT R71, R48, 0x7632, R71 ;  /* 0x0000763230477816 */ /* 0x020fe40000000047 */
[----:B------:R-:W-:Y:S02]  /*1230*/  PRMT R72, R49, 0x7632, R72 ;  /* 0x0000763231487816 */ /* 0x000fe40000000048 */
[----:B------:R-:W-:Y:S02]  /*1240*/  @P1 SHF.L.U32 R67, R35, 0x10, RZ ;  /* 0x0000001023431819 */ /* 0x000fe400000006ff */
[----:B------:R-:W-:-:S02]  /*1250*/  @P1 SHF.L.U32 R68, R40, 0x10, RZ ;  /* 0x0000001028441819 */ /* 0x000fc400000006ff */
[----:B------:R-:W-:Y:S02]  /*1260*/  SHF.L.U32 R66, R66, 0x10, RZ ;  /* 0x0000001042427819 */ /* 0x000fe400000006ff */
[----:B------:R-:W-:Y:S02]  /*1270*/  SHF.L.U32 R27, R34, 0x10, RZ ;  /* 0x00000010221b7819 */ /* 0x000fe400000006ff */
[----:B------:R-:W-:Y:S02]  /*1280*/  PRMT R83, R50, 0x7632, R83 ;  /* 0x0000763232537816 */ /* 0x000fe40000000053 */
        /* <DEDUP_REMOVED lines=84> */
[----:B------:R-:W-:Y:S01]  /*17d0*/  FADD.FTZ R38, R38, R28 ;  /* 0x0000001c26267221 */ /* 0x000fe20000010000 */
[----:B------:R-:W-:Y:S01]  /*17e0*/  FFMA.FTZ R37, R28, R30, R37 ;  /* 0x0000001e1c257223 */ /* 0x000fe20000010025 */
[----:B------:R-:W-:Y:S01]  /*17f0*/  FFMA.FTZ R41, R30, R35, R41 ;  /* 0x000000231e297223 */ /* 0x000fe20000010029 */
[----:B------:R-:W-:Y:S01]  /*1800*/  FADD.FTZ R30, -R26, R29 ;  /* 0x0000001d1a1e7221 */ /* 0x000fe20000010100 */
[----:B------:R-:W-:Y:S01]  /*1810*/  SHF.L.U32 R28, R76, 0x10, RZ ;  /* 0x000000104c1c7819 */ /* 0x000fe200000006ff */
        /* <DEDUP_REMOVED lines=8> */
[----:B------:R-:W-:Y:S01]  /*18a0*/  FMUL.FTZ R39, R66, R34 ;  /* 0x0000002242277220 */ /* 0x000fe20000410000 */
[----:B------:R-:W-:Y:S01]  /*18b0*/  FADD.FTZ R34, -R26, R35 ;  /* 0x000000231a227221 */ /* 0x000fe20000010100 */
[----:B------:R-:W-:Y:S01]  /*18c0*/  FADD.FTZ R33, R33, R28 ;  /* 0x0000001c21217221 */ /* 0x000fe20000010000 */
[----:B------:R-:W-:Y:S01]  /*18d0*/  FFMA.FTZ R31, R28, R30, R31 ;  /* 0x0000001e1c1f7223 */ /* 0x000fe2000001001f */
        /* <DEDUP_REMOVED lines=8> */
[----:B------:R-:W-:Y:S01]  /*1960*/  SHF.L.U32 R39, R71, 0x10, RZ ;  /* 0x0000001047277819 */ /* 0x000fe200000006ff */
[----:B------:R-:W-:Y:S01]  /*1970*/  FADD.FTZ R36, -R26, R35 ;  /* 0x000000231a247221 */ /* 0x000fe20000010100 */
[----:B------:R-:W-:Y:S01]  /*1980*/  FADD.FTZ R33, R33, R28 ;  /* 0x0000001c21217221 */ /* 0x000fe20000010000 */
[----:B------:R-:W-:Y:S01]  /*1990*/  FFMA.FTZ R31, R28, R34, R31 ;  /* 0x000000221c1f7223 */ /* 0x000fe2000001001f */
[----:B------:R-:W-:Y:S01]  /*19a0*/  SHF.L.U32 R28, R49, 0x10, RZ ;  /* 0x00000010311c7819 */ /* 0x000fe200000006ff */
[----:B------:R-:W-:Y:S01]  /*19b0*/  FFMA.FTZ R41, R34, R29, R41 ;  /* 0x0000001d22297223 */ /* 0x000fe20000010029 */
[-C--:B------:R-:W-:Y:S01]  /*19c0*/  FMUL.FTZ R36, R36, R85.reuse ;  /* 0x0000005524247220 */ /* 0x080fe20000410000 */
[----:B------:R-:W-:Y:S01]  /*19d0*/  FADD.FTZ R34, -R26, R39 ;  /* 0x000000271a227221 */ /* 0x000fe20000010100 */
[----:B------:R-:W-:Y:S01]  /*19e0*/  FADD.FTZ R32, R29, R32 ;  /* 0x000000201d207221 */ /* 0x000fe20000010000 */
[----:B------:R-:W-:Y:S01]  /*19f0*/  FMUL.FTZ R29, R66, R28 ;  /* 0x0000001c421d7220 */ /* 0x000fe20000410000 */
[----:B------:R-:W-:Y:S01]  /*1a00*/  FADD.FTZ R38, R38, R28 ;  /* 0x0000001c26267221 */ /* 0x000fe20000010000 */
[----:B------:R-:W-:Y:S01]  /*1a10*/  SHF.L.U32 R30, R72, 0x10, RZ ;  /* 0x00000010481e7819 */ /* 0x000fe200000006ff */
[----:B------:R-:W-:Y:S01]  /*1a20*/  FFMA.FTZ R28, R28, R36, R37 ;  /* 0x000000241c1c7223 */ /* 0x000fe20000010025 */
[----:B------:R-:W-:Y:S01]  /*1a30*/  FMUL.FTZ R34, R34, R85 ;  /* 0x0000005522227220 */ /* 0x000fe20000410000 */
[----:B------:R-:W-:Y:S01]  /*1a40*/  SHF.L.U32 R37, R52, 0x10, RZ ;  /* 0x0000001034257819 */ /* 0x000fe200000006ff */
[----:B------:R-:W-:Y:S01]  /*1a50*/  FADD.FTZ R32, R32, R29 ;  /* 0x0000001d20207221 */ /* 0x000fe20000010000 */
[----:B------:R-:W-:Y:S01]  /*1a60*/  FFMA.FTZ R41, R36, R29, R41 ;  /* 0x0000001d24297223 */ /* 0x000fe20000010029 */
[----:B------:R-:W-:Y:S01]  /*1a70*/  FMUL.FTZ R35, R27, R30 ;  /* 0x0000001e1b237220 */ /* 0x000fe20000410000 */
[----:B------:R-:W-:Y:S01]  /*1a80*/  FFMA.FTZ R29, R30, R34, R31 ;  /* 0x000000221e1d7223 */ /* 0x000fe2000001001f */
[----:B------:R-:W-:Y:S01]  /*1a90*/  SHF.L.U32 R39, R53, 0x10, RZ ;  /* 0x0000001035277819 */ /* 0x000fe200000006ff */
[----:B------:R-:W-:Y:S01]  /*1aa0*/  FADD.FTZ R36, -R26, R37 ;  /* 0x000000251a247221 */ /* 0x000fe20000010100 */
[----:B------:R-:W-:Y:S01]  /*1ab0*/  SHF.L.U32 R31, R69, 0x10, RZ ;  /* 0x00000010451f7819 */ /* 0x000fe200000006ff */
[----:B------:R-:W-:Y:S01]  /*1ac0*/  FFMA.FTZ R41, R34, R35, R41 ;  /* 0x0000002322297223 */ /* 0x000fe20000010029 */
[----:B------:R-:W-:Y:S01]  /*1ad0*/  FADD.FTZ R32, R35, R32 ;  /* 0x0000002023207221 */ /* 0x000fe20000010000 */
[----:B------:R-:W-:Y:S01]  /*1ae0*/  SHF.L.U32 R34, R70, 0x10, RZ ;  /* 0x0000001046227819 */ /* 0x000fe200000006ff */
[----:B------:R-:W-:Y:S01]  /*1af0*/  FMUL.FTZ R40, R36, R85 ;  /* 0x0000005524287220 */ /* 0x000fe20000410000 */
[----:B------:R-:W-:Y:S01]  /*1b00*/  FMUL.FTZ R35, R66, R39 ;  /* 0x0000002742237220 */ /* 0x000fe20000410000 */
[----:B------:R-:W-:Y:S01]  /*1b10*/  FADD.FTZ R36, -R26, R31 ;  /* 0x0000001f1a247221 */ /* 0x000fe20000010100 */
[----:B------:R-:W-:Y:S01]  /*1b20*/  FADD.FTZ R33, R33, R30 ;  /* 0x0000001e21217221 */ /* 0x000fe20000010000 */
[----:B------:R-:W-:Y:S01]  /*1b30*/  FMUL.FTZ R31, R27, R34 ;  /* 0x000000221b1f7220 */ /* 0x000fe20000410000 */
[----:B------:R-:W-:Y:S01]  /*1b40*/  FADD.FTZ R32, R32, R35 ;  /* 0x0000002320207221 */ /* 0x000fe20000010000 */
[----:B------:R-:W-:Y:S01]  /*1b50*/  FFMA.FTZ R41, R40, R35, R41 ;  /* 0x0000002328297223 */ /* 0x000fe20000010029 */
[----:B------:R-:W-:Y:S01]  /*1b60*/  FMUL.FTZ R36, R36, R85 ;  /* 0x0000005524247220 */ /* 0x000fe20000410000 */
[----:B------:R-:W-:Y:S01]  /*1b70*/  FADD.FTZ R30, R38, R39 ;  /* 0x00000027261e7221 */ /* 0x000fe20000010000 */
[----:B------:R-:W-:Y:S01]  /*1b80*/  FADD.FTZ R32, R31, R32 ;  /* 0x000000201f207221 */ /* 0x000fe20000010000 */
[----:B------:R-:W-:Y:S01]  /*1b90*/  FFMA.FTZ R28, R39, R40, R28 ;  /* 0x00000028271c7223 */ /* 0x000fe2000001001c */
[----:B------:R-:W-:Y:S01]  /*1ba0*/  FFMA.FTZ R41, R36, R31, R41 ;  /* 0x0000001f24297223 */ /* 0x000fe20000010029 */
[----:B------:R-:W-:Y:S01]  /*1bb0*/  FADD.FTZ R31, R33, R34 ;  /* 0x00000022211f7221 */ /* 0x000fe20000010000 */
[----:B------:R-:W-:Y:S01]  /*1bc0*/  FFMA.FTZ R29, R34, R36, R29 ;  /* 0x00000024221d7223 */ /* 0x000fe2000001001d */
[----:B------:R-:W-:Y:S06]  /*1bd0*/  BRA `(.L_x_251) ;  /* 0x0000001000807947 */ /* 0x000fec0003800000 */
.L_x_250:
[----:B------:R-:W-:Y:S02]  /*1be0*/  SHF.L.U32 R29, R50, 0x10, RZ ;  /* 0x00000010321d7819 */ /* 0x000fe400000006ff */
[----:B------:R-:W-:Y:S02]  /*1bf0*/  SHF.L.U32 R31, R83, 0x10, RZ ;  /* 0x00000010531f7819 */ /* 0x000fe400000006ff */
[----:B------:R-:W-:Y:S01]  /*1c00*/  SHF.L.U32 R35, R12, 0x10, RZ ;  /* 0x000000100c237819 */ /* 0x000fe200000006ff */
[----:B------:R-:W-:Y:S01]  /*1c10*/  FADD.FTZ R28, -R26, R29 ;  /* 0x0000001d1a1c7221 */ /* 0x000fe20000010100 */
[----:B------:R-:W-:Y:S02]  /*1c20*/  SHF.L.U32 R41, R81, 0x10, RZ ;  /* 0x0000001051297819 */ /* 0x000fe400000006ff */
[----:B------:R-:W-:Y:S01]  /*1c30*/  SHF.L.U32 R44, R14, 0x10, RZ ;  /* 0x000000100e2c7819 */ /* 0x000fe200000006ff */
[----:B------:R-:W-:Y:S01]  /*1c40*/  FMUL.FTZ R29, R28, R85 ;  /* 0x000000551c1d7220 */ /* 0x000fe20000410000 */
[C---:B------:R-:W-:Y:S01]  /*1c50*/  FADD.FTZ R28, -R26.reuse, R31 ;  /* 0x0000001f1a1c7221 */ /* 0x040fe20000010100 */
[C---:B------:R-:W-:Y:S01]  /*1c60*/  FADD.FTZ R30, -R26.reuse, R35 ;  /* 0x000000231a1e7221 */ /* 0x040fe20000010100 */
[----:B------:R-:W-:Y:S01]  /*1c70*/  FADD.FTZ R42, -R26, R41 ;  /* 0x000000291a2a7221 */ /* 0x000fe20000010100 */
[--C-:B------:R-:W-:Y:S01]  /*1c80*/  FFMA.FTZ R31, R66, R29, R67.reuse ;  /* 0x0000001d421f7223 */ /* 0x100fe20000010043 */
[-C--:B------:R-:W-:Y:S01]  /*1c90*/  FMUL.FTZ R28, R28, R85.reuse ;  /* 0x000000551c1c7220 */ /* 0x080fe20000410000 */
[----:B------:R-:W-:Y:S01]  /*1ca0*/  FMUL.FTZ R30, R30, R85 ;  /* 0x000000551e1e7220 */ /* 0x000fe20000410000 */
[----:B------:R-:W-:Y:S01]  /*1cb0*/  SHF.L.U32 R41, R16, 0x10, RZ ;  /* 0x0000001010297819 */ /* 0x000fe200000006ff */
[----:B------:R-:W-:Y:S01]  /*1cc0*/  FMUL.FTZ R33, R31, -1.4426950216293334961 ;  /* 0xbfb8aa3b1f217820 */ /* 0x000fe20000410000 */
[----:B------:R-:W-:Y:S01]  /*1cd0*/  FFMA.FTZ R32, R27, R28, R68 ;  /* 0x0000001c1b207223 */ /* 0x000fe20000010044 */
[----:B------:R-:W-:Y:S01]  /*1ce0*/  FFMA.FTZ R37, R66, R30, R67 ;  /* 0x0000001e42257223 */ /* 0x000fe20000010043 */
[----:B------:R-:W-:-:S02]  /*1cf0*/  SHF.L.U32 R45, R20, 0x10, RZ ;  /* 0x00000010142d7819 */ /* 0x000fc400000006ff */
[----:B------:R-:W-:Y:S01]  /*1d00*/  FMUL.FTZ R35, R32, -1.4426950216293334961 ;  /* 0xbfb8aa3b20237820 */ /* 0x000fe20000410000 */
[----:B------:R-:W0:Y:S01]  /*1d10*/  MUFU.EX2 R33, R33 ;  /* 0x0000002100217308 */ /* 0x000e220000000800 */
[----:B------:R-:W-:Y:S01]  /*1d20*/  FMUL.FTZ R39, R37, -1.4426950216293334961 ;  /* 0xbfb8aa3b25277820 */ /* 0x000fe20000410000 */
[----:B------:R-:W-:Y:S02]  /*1d30*/  SHF.L.U32 R86, R82, 0x10, RZ ;  /* 0x0000001052567819 */ /* 0x000fe400000006ff */
[----:B------:R-:W-:-:S04]  /*1d40*/  SHF.L.U32 R95, R78, 0x10, RZ ;  /* 0x000000104e5f7819 */ /* 0x000fc800000006ff */
        /* <DEDUP_REMOVED lines=12> */
[----:B------:R-:W-:Y:S01]  /*1e10*/  FMUL.FTZ R31, R42, R85 ;  /* 0x000000552a1f7220 */ /* 0x000fe20000410000 */
[----:B------:R-:W-:Y:S01]  /*1e20*/  FADD.FTZ R42, -R26, R41 ;  /* 0x000000291a2a7221 */ /* 0x000fe20000010100 */
[----:B-1----:R-:W-:Y:S02]  /*1e30*/  FADD.FTZ R35, -R36, 1 ;  /* 0x3f80000024237421 */ /* 0x002fe40000010100 */
[----:B------:R-:W-:Y:S01]  /*1e40*/  FFMA.FTZ R40, R27, R31, R68 ;  /* 0x0000001f1b287223 */ /* 0x000fe20000010044 */
[----:B------:R-:W-:Y:S01]  /*1e50*/  FMUL.FTZ R38, R38, R33 ;  /* 0x0000002126267220 */ /* 0x000fe20000410000 */
[----:B------:R-:W-:Y:S01]  /*1e60*/  SHF.L.U32 R33, R79, 0x10, RZ ;  /* 0x000000104f217819 */ /* 0x000fe200000006ff */
[----:B------:R-:W-:Y:S01]  /*1e70*/  FFMA.FTZ R34, R32, R35, 1 ;  /* 0x3f80000020227423 */ /* 0x000fe20000010023 */
[----:B------:R-:W-:Y:S01]  /*1e80*/  FMUL.FTZ R32, R42, R85 ;  /* 0x000000552a207220 */ /* 0x000fe20000410000 */
[----:B------:R-:W-:Y:S01]  /*1e90*/  FMUL.FTZ R41, R40, -1.4426950216293334961 ;  /* 0xbfb8aa3b28297820 */ /* 0x000fe20000410000 */
[----:B------:R-:W-:-:S02]  /*1ea0*/  SHF.L.U32 R35, R84, 0x10, RZ ;  /* 0x0000001054237819 */ /* 0x000fc400000006ff */
[----:B------:R-:W-:-:S03]  /*1eb0*/  FFMA.FTZ R42, R66, R32, R67 ;  /* 0x00000020422a7223 */ /* 0x000fc60000010043 */
[----:B------:R-:W0:Y:S01]  /*1ec0*/  MUFU.EX2 R41, R41 ;  /* 0x0000002900297308 */ /* 0x000e220000000800 */
[----:B------:R-:W-:Y:S01]  /*1ed0*/  FMUL.FTZ R43, R42, -1.4426950216293334961 ;  /* 0xbfb8aa3b2a2b7820 */ /* 0x000fe20000410000 */
[----:B------:R-:W-:Y:S01]  /*1ee0*/  FMUL.FTZ R35, R35, R36 ;  /* 0x0000002423237220 */ /* 0x000fe20000410000 */
[----:B--2---:R-:W-:Y:S01]  /*1ef0*/  FADD.FTZ R36, -R39, 1 ;  /* 0x3f80000027247421 */ /* 0x004fe20000010100 */
[----:B------:R-:W-:Y:S02]  /*1f00*/  FMUL.FTZ R39, R44, R39 ;  /* 0x000000272c277220 */ /* 0x000fe40000410000 */
[----:B------:R-:W-:Y:S01]  /*1f10*/  FMUL.FTZ R35, R35, R34 ;  /* 0x0000002223237220 */ /* 0x000fe20000410000 */
[----:B------:R-:W-:Y:S01]  /*1f20*/  FFMA.FTZ R36, R37, R36, 1 ;  /* 0x3f80000025247423 */ /* 0x000fe20000010024 */
[----:B------:R-:W1:Y:S03]  /*1f30*/  MUFU.EX2 R43, R43 ;  /* 0x0000002b002b7308 */ /* 0x000e660000000800 */
[----:B------:R-:W-:Y:S01]  /*1f40*/  FMUL.FTZ R39, R39, R36 ;  /* 0x0000002427277220 */ /* 0x000fe20000410000 */
[----:B------:R-:W-:-:S04]  /*1f50*/  FADD.FTZ R36, -R26, R33 ;  /* 0x000000211a247221 */ /* 0x000fc80000010100 */
[----:B------:R-:W-:Y:S01]  /*1f60*/  FMUL.FTZ R33, R36, R85 ;  /* 0x0000005524217220 */ /* 0x000fe20000410000 */
[----:B0-----:R-:W-:-:S03]  /*1f70*/  FADD.FTZ R41, R41, 1 ;  /* 0x3f80000029297421 */ /* 0x001fc60000010000 */
[----:B------:R-:W-:-:S03]  /*1f80*/  FFMA.FTZ R36, R27, R33, R68 ;  /* 0x000000211b247223 */ /* 0x000fc60000010044 */
[----:B------:R-:W0:Y:S01]  /*1f90*/  MUFU.RCP R41, R41 ;  /* 0x0000002900297308 */ /* 0x000e220000001000 */
[----:B------:R-:W-:Y:S01]  /*1fa0*/  FMUL.FTZ R44, R36, -1.4426950216293334961 ;  /* 0xbfb8aa3b242c7820 */ /* 0x000fe20000410000 */
[----:B-1----:R-:W-:-:S06]  /*1fb0*/  FADD.FTZ R34, R43, 1 ;  /* 0x3f8000002b227421 */ /* 0x002fcc0000010000 */
[----:B------:R1:W2:Y:S08]  /*1fc0*/  MUFU.RCP R43, R34 ;  /* 0x00000022002b7308 */ /* 0x0002b00000001000 */
[----:B------:R-:W3:Y:S01]  /*1fd0*/  MUFU.EX2 R44, R44 ;  /* 0x0000002c002c7308 */ /* 0x000ee20000000800 */
[----:B0-----:R-:W-:Y:S01]  /*1fe0*/  FADD.FTZ R37, -R41, 1 ;  /* 0x3f80000029257421 */ /* 0x001fe20000010100 */
[----:B-1----:R-:W-:-:S03]  /*1ff0*/  FADD.FTZ R34, -R26, R45 ;  /* 0x0000002d1a227221 */ /* 0x002fc60000010100 */
[----:B------:R-:W-:Y:S01]  /*2000*/  FFMA.FTZ R37, R40, R37, 1 ;  /* 0x3f80000028257423 */ /* 0x000fe20000010025 */
[----:B------:R-:W-:Y:S01]  /*2010*/  FMUL.FTZ R40, R86, R41 ;  /* 0x0000002956287220 */ /* 0x000fe20000410000 */
[----:B------:R-:W-:Y:S01]  /*2020*/  FMUL.FTZ R34, R34, R85 ;  /* 0x0000005522227220 */ /* 0x000fe20000410000 */
[----:B------:R-:W-:Y:S01]  /*2030*/  SHF.L.U32 R86, R18, 0x10, RZ ;  /* 0x0000001012567819 */ /* 0x000fe200000006ff */
[----:B--2---:R-:W-:Y:S01]  /*2040*/  FADD.FTZ R41, -R43, 1 ;  /* 0x3f8000002b297421 */ /* 0x004fe20000010100 */
[----:B------:R-:W-:-:S03]  /*2050*/  FMUL.FTZ R40, R40, R37 ;  /* 0x0000002528287220 */ /* 0x000fc60000410000 */
[----:B------:R-:W-:Y:S01]  /*2060*/  FFMA.FTZ R42, R42, R41, 1 ;  /* 0x3f8000002a2a7423 */ /* 0x000fe20000010029 */
[----:B------:R-:W-:Y:S01]  /*2070*/  FMUL.FTZ R43, R86, R43 ;  /* 0x0000002b562b7220 */ /* 0x000fe20000410000 */
[----:B---3--:R-:W-:Y:S01]  /*2080*/  FADD.FTZ R41, R44, 1 ;  /* 0x3f8000002c297421 */ /* 0x008fe20000010000 */
[----:B------:R-:W-:Y:S02]  /*2090*/  FFMA.FTZ R44, R66, R34, R67 ;  /* 0x00000022422c7223 */ /* 0x000fe40000010043 */
[----:B------:R-:W-:Y:S01]  /*20a0*/  FMUL.FTZ R37, R43, R42 ;  /* 0x0000002a2b257220 */ /* 0x000fe20000410000 */
[----:B------:R-:W-:Y:S01]  /*20b0*/  SHF.L.U32 R42, R80, 0x10, RZ ;  /* 0x00000010502a7819 */ /* 0x000fe200000006ff */
[----:B------:R-:W-:Y:S01]  /*20c0*/  FMUL.FTZ R45, R44, -1.4426950216293334961 ;  /* 0xbfb8aa3b2c2d7820 */ /* 0x000fe20000410000 */
[----:B------:R-:W0:Y:S08]  /*20d0*/  MUFU.RCP R41, R41 ;  /* 0x0000002900297308 */ /* 0x000e300000001000 */
[----:B------:R-:W1:Y:S01]  /*20e0*/  MUFU.EX2 R45, R45 ;  /* 0x0000002d002d7308 */ /* 0x000e620000000800 */
[----:B0-----:R-:W-:-:S04]  /*20f0*/  FADD.FTZ R43, -R41, 1 ;  /* 0x3f800000292b7421 */ /* 0x001fc80000010100 */
[----:B------:R-:W-:Y:S01]  /*2100*/  FFMA.FTZ R43, R36, R43, 1 ;  /* 0x3f800000242b7423 */ /* 0x000fe2000001002b */
[----:B------:R-:W-:Y:S01]  /*2110*/  FMUL.FTZ R36, R42, R41 ;  /* 0x000000292a247220 */ /* 0x000fe20000410000 */
[----:B------:R-:W-:Y:S01]  /*2120*/  FMUL.FTZ R42, R66, R38 ;  /* 0x00000026422a7220 */ /* 0x000fe20000410000 */
[----:B------:R-:W-:Y:S01]  /*2130*/  FMUL.FTZ R41, R27, R35 ;  /* 0x000000231b297220 */ /* 0x000fe20000410000 */
[----:B-1----:R-:W-:Y:S01]  /*2140*/  FADD.FTZ R86, R45, 1 ;  /* 0x3f8000002d567421 */ /* 0x002fe20000010000 */
[----:B------:R-:W-:Y:S01]  /*2150*/  FMUL.FTZ R36, R36, R43 ;  /* 0x0000002b24247220 */ /* 0x000fe20000410000 */
[----:B------:R-:W-:Y:S01]  /*2160*/  FFMA.FTZ R43, R29, R42, RZ ;  /* 0x0000002a1d2b7223 */ /* 0x000fe200000100ff */
[----:B------:R-:W-:-:S03]  /*2170*/  FADD.FTZ R42, RZ, R42 ;  /* 0x0000002aff2a7221 */ /* 0x000fc60000010000 */
[----:B------:R-:W0:Y:S01]  /*2180*/  MUFU.RCP R86, R86 ;  /* 0x0000005600567308 */ /* 0x000e220000001000 */
[----:B------:R-:W-:Y:S01]  /*2190*/  FFMA.FTZ R45, R28, R41, R43 ;  /* 0x000000291c2d7223 */ /* 0x000fe2000001002b */
[----:B------:R-:W-:Y:S01]  /*21a0*/  FADD.FTZ R42, R41, R42 ;  /* 0x0000002a292a7221 */ /* 0x000fe20000010000 */
[----:B------:R-:W-:Y:S01]  /*21b0*/  SHF.L.U32 R41, R22, 0x10, RZ ;  /* 0x0000001016297819 */ /* 0x000fe200000006ff */
[----:B------:R-:W-:Y:S01]  /*21c0*/  FFMA.FTZ R28, R28, R35, RZ ;  /* 0x000000231c1c7223 */ /* 0x000fe200000100ff */
[----:B------:R-:W-:Y:S01]  /*21d0*/  FADD.FTZ R35, RZ, R35 ;  /* 0x00000023ff237221 */ /* 0x000fe20000010000 */
[----:B0-----:R-:W-:Y:S02]  /*21e0*/  FADD.FTZ R43, -R86, 1 ;  /* 0x3f800000562b7421 */ /* 0x001fe40000010100 */
[----:B------:R-:W-:Y:S02]  /*21f0*/  FMUL.FTZ R41, R41, R86 ;  /* 0x0000005629297220 */ /* 0x000fe40000410000 */
[----:B------:R-:W-:Y:S01]  /*2200*/  FFMA.FTZ R44, R44, R43, 1 ;  /* 0x3f8000002c2c7423 */ /* 0x000fe2000001002b */
[----:B------:R-:W-:Y:S01]  /*2210*/  FFMA.FTZ R43, R29, R38, RZ ;  /* 0x000000261d2b7223 */ /* 0x000fe200000100ff */
[----:B------:R-:W-:Y:S01]  /*2220*/  SHF.L.U32 R29, R77, 0x10, RZ ;  /* 0x000000104d1d7819 */ /* 0x000fe200000006ff */
[----:B------:R-:W-:Y:S01]  /*2230*/  FADD.FTZ R38, RZ, R38 ;  /* 0x00000026ff267221 */ /* 0x000fe20000010000 */
[----:B------:R-:W-:Y:S01]  /*2240*/  FMUL.FTZ R41, R41, R44 ;  /* 0x0000002c29297220 */ /* 0x000fe20000410000 */
[-C--:B------:R-:W-:Y:S01]  /*2250*/  FMUL.FTZ R44, R66, R39.reuse ;  /* 0x00000027422c7220 */ /* 0x080fe20000410000 */
[----:B------:R-:W-:Y:S01]  /*2260*/  FFMA.FTZ R43, R30, R39, R43 ;  /* 0x000000271e2b7223 */ /* 0x000fe2000001002b */
[----:B------:R-:W-:Y:S01]  /*2270*/  FADD.FTZ R86, -R26, R29 ;  /* 0x0000001d1a567221 */ /* 0x000fe20000010100 */
[----:B------:R-:W-:Y:S01]  /*2280*/  FADD.FTZ R38, R38, R39 ;  /* 0x0000002726267221 */ /* 0x000fe20000010000 */
[----:B------:R-:W-:Y:S01]  /*2290*/  FFMA.FTZ R45, R30, R44, R45 ;  /* 0x0000002c1e2d7223 */ /* 0x000fe2000001002d */
[----:B------:R-:W-:Y:S01]  /*22a0*/  FADD.FTZ R93, R42, R44 ;  /* 0x0000002c2a5d7221 */ /* 0x000fe20000010000 */
[----:B------:R-:W-:Y:S01]  /*22b0*/  FMUL.FTZ R29, R86, R85 ;  /* 0x00000055561d7220 */ /* 0x000fe20000410000 */
[----:B------:R-:W-:-:S03]  /*22c0*/  FFMA.FTZ R43, R32, R37, R43 ;  /* 0x00000025202b7223 */ /* 0x000fc6000001002b */
[----:B------:R-:W-:Y:S01]  /*22d0*/  FFMA.FTZ R30, R27, R29, R68 ;  /* 0x0000001d1b1e7223 */ /* 0x000fe20000010044 */
[----:B------:R-:W-:-:S03]  /*22e0*/  FFMA.FTZ R43, R34, R41, R43 ;  /* 0x00000029222b7223 */ /* 0x000fc6000001002b */
[----:B------:R-:W-:-:S06]  /*22f0*/  FMUL.FTZ R39, R30, -1.4426950216293334961 ;  /* 0xbfb8aa3b1e277820 */ /* 0x000fcc0000410000 */
[----:B------:R-:W0:Y:S02]  /*2300*/  MUFU.EX2 R39, R39 ;  /* 0x0000002700277308 */ /* 0x000e240000000800 */
[----:B0-----:R-:W-:Y:S01]  /*2310*/  FADD.FTZ R86, R39, 1 ;  /* 0x3f80000027567421 */ /* 0x001fe20000010000 */
[----:B------:R-:W-:Y:S01]  /*2320*/  FADD.FTZ R39, R35, R40 ;  /* 0x0000002823277221 */ /* 0x000fe20000010000 */
[----:B------:R-:W-:-:S03]  /*2330*/  SHF.L.U32 R35, R25, 0x10, RZ ;  /* 0x0000001019237819 */ /* 0x000fc600000006ff */
[----:B------:R-:W-:Y:S01]  /*2340*/  FADD.FTZ R39, R39, R36 ;  /* 0x0000002427277221 */ /* 0x000fe20000010000 */
[----:B------:R-:W0:Y:S02]  /*2350*/  MUFU.RCP R86, R86 ;  /* 0x0000005600567308 */ /* 0x000e240000001000 */
[----:B0-----:R-:W-:Y:S01]  /*2360*/  FMUL.FTZ R42, R95, R86 ;  /* 0x000000565f2a7220 */ /* 0x001fe20000410000 */
[----:B------:R-:W-:-:S04]  /*2370*/  FADD.FTZ R95, -R86, 1 ;  /* 0x3f800000565f7421 */ /* 0x000fc80000010100 */
[----:B------:R-:W-:-:S04]  /*2380*/  FFMA.FTZ R95, R30, R95, 1 ;  /* 0x3f8000001e5f7423 */ /* 0x000fc8000001005f */
[----:B------:R-:W-:Y:S01]  /*2390*/  FMUL.FTZ R30, R42, R95 ;  /* 0x0000005f2a1e7220 */ /* 0x000fe20000410000 */
[----:B------:R-:W-:Y:S01]  /*23a0*/  SHF.L.U32 R95, R24, 0x10, RZ ;  /* 0x00000010185f7819 */ /* 0x000fe200000006ff */
[-C--:B------:R-:W-:Y:S01]  /*23b0*/  FFMA.FTZ R42, R31, R40.reuse, R28 ;  /* 0x000000281f2a7223 */ /* 0x080fe2000001001c */
[----:B------:R-:W-:Y:S01]  /*23c0*/  FMUL.FTZ R40, R27, R40 ;  /* 0x000000281b287220 */ /* 0x000fe20000410000 */
[----:B------:R-:W-:Y:S02]  /*23d0*/  FADD.FTZ R39, R39, R30 ;  /* 0x0000001e27277221 */ /* 0x000fe40000010000 */
[----:B------:R-:W-:Y:S01]  /*23e0*/  FADD.FTZ R44, -R26, R95 ;  /* 0x0000005f1a2c7221 */ /* 0x000fe20000010100 */
[----:B------:R-:W-:Y:S01]  /*23f0*/  FFMA.FTZ R45, R31, R40, R45 ;  /* 0x000000281f2d7223 */ /* 0x000fe2000001002d */
[----:B------:R-:W-:Y:S01]  /*2400*/  FADD.FTZ R93, R40, R93 ;  /* 0x0000005d285d7221 */ /* 0x000fe20000010000 */
[----:B------:R-:W-:Y:S01]  /*2410*/  SHF.L.U32 R95, R76, 0x10, RZ ;  /* 0x000000104c5f7819 */ /* 0x000fe200000006ff */
[----:B------:R-:W-:Y:S01]  /*2420*/  FMUL.FTZ R28, R44, R85 ;  /* 0x000000552c1c7220 */ /* 0x000fe20000410000 */
[-C--:B------:R-:W-:Y:S01]  /*2430*/  FFMA.FTZ R42, R33, R36.reuse, R42 ;  /* 0x00000024212a7223 */ /* 0x080fe2000001002a */
[----:B------:R-:W-:-:S02]  /*2440*/  FMUL.FTZ R36, R27, R36 ;  /* 0x000000241b247220 */ /* 0x000fc40000410000 */
[----:B------:R-:W-:Y:S01]  /*2450*/  FFMA.FTZ R31, R66, R28, R67 ;  /* 0x0000001c421f7223 */ /* 0x000fe20000010043 */
[----:B------:R-:W-:-:S03]  /*2460*/  FFMA.FTZ R42, R29, R30, R42 ;  /* 0x0000001e1d2a7223 */ /* 0x000fc6000001002a */
        /* <DEDUP_REMOVED lines=9> */
[----:B------:R-:W-:Y:S01]  /*2500*/  FADD.FTZ R40, R38, R37 ;  /* 0x0000002526287221 */ /* 0x000fe20000010000 */
[----:B------:R-:W-:Y:S01]  /*2510*/  FADD.FTZ R92, -R26, R31 ;  /* 0x0000001f1a5c7221 */ /* 0x000fe20000010100 */
[----:B------:R-:W-:Y:S01]  /*2520*/  FMUL.FTZ R38, R66, R37 ;  /* 0x0000002542267220 */ /* 0x000fe20000410000 */
[----:B------:R-:W-:Y:S01]  /*2530*/  FFMA.FTZ R43, R28, R35, R43 ;  /* 0x000000231c2b7223 */ /* 0x000fe2000001002b */
[----:B------:R-:W-:Y:S01]  /*2540*/  FADD.FTZ R40, R40, R41 ;  /* 0x0000002928287221 */ /* 0x000fe20000010000 */
[----:B------:R-:W-:Y:S01]  /*2550*/  FMUL.FTZ R31, R92, R85 ;  /* 0x000000555c1f7220 */ /* 0x000fe20000410000 */
[----:B------:R-:W-:Y:S01]  /*2560*/  FFMA.FTZ R45, R32, R38, R45 ;  /* 0x00000026202d7223 */ /* 0x000fe2000001002d */
[----:B------:R-:W-:Y:S01]  /*2570*/  FADD.FTZ R93, R93, R38 ;  /* 0x000000265d5d7221 */ /* 0x000fe20000010000 */
[----:B------:R-:W-:Y:S01]  /*2580*/  FADD.FTZ R40, R40, R35 ;  /* 0x0000002328287221 */ /* 0x000fe20000010000 */
[----:B------:R-:W-:Y:S01]  /*2590*/  FFMA.FTZ R32, R27, R31, R68 ;  /* 0x0000001f1b207223 */ /* 0x000fe20000010044 */
[----:B------:R-:W-:Y:S01]  /*25a0*/  FFMA.FTZ R45, R33, R36, R45 ;  /* 0x00000024212d7223 */ /* 0x000fe2000001002d */
[----:B------:R-:W-:-:S02]  /*25b0*/  FADD.FTZ R93, R36, R93 ;  /* 0x0000005d245d7221 */ /* 0x000fc40000010000 */
        /* <DEDUP_REMOVED lines=8> */
[----:B------:R-:W-:-:S03]  /*2640*/  SHF.L.U32 R95, R46, 0x10, RZ ;  /* 0x000000102e5f7819 */ /* 0x000fc600000006ff */
[----:B------:R-:W-:Y:S02]  /*2650*/  FADD.FTZ R39, R39, R38 ;  /* 0x0000002627277221 */ /* 0x000fe40000010000 */
[----:B------:R-:W-:Y:S01]  /*2660*/  FADD.FTZ R32, -R26, R95 ;  /* 0x0000005f1a207221 */ /* 0x000fe20000010100 */
[----:B------:R-:W-:-:S03]  /*2670*/  SHF.L.U32 R95, R47, 0x10, RZ ;  /* 0x000000102f5f7819 */ /* 0x000fc600000006ff */
[----:B------:R-:W-:-:S04]  /*2680*/  FMUL.FTZ R32, R32, R85 ;  /* 0x0000005520207220 */ /* 0x000fc80000410000 */
[----:B------:R-:W-:-:S04]  /*2690*/  FFMA.FTZ R33, R66, R32, R67 ;  /* 0x0000002042217223 */ /* 0x000fc80000010043 */
[----:B------:R-:W-:-:S06]  /*26a0*/  FMUL.FTZ R37, R33, -1.4426950216293334961 ;  /* 0xbfb8aa3b21257820 */ /* 0x000fcc0000410000 */
[----:B------:R-:W0:Y:S02]  /*26b0*/  MUFU.EX2 R37, R37 ;  /* 0x0000002500257308 */ /* 0x000e240000000800 */
[----:B0-----:R-:W-:-:S06]  /*26c0*/  FADD.FTZ R44, R37, 1 ;  /* 0x3f800000252c7421 */ /* 0x001fcc0000010000 */
[----:B------:R-:W0:Y:S02]  /*26d0*/  MUFU.RCP R44, R44 ;  /* 0x0000002c002c7308 */ /* 0x000e240000001000 */
[----:B0-----:R-:W-:Y:S01]  /*26e0*/  FADD.FTZ R86, -R44, 1 ;  /* 0x3f8000002c567421 */ /* 0x001fe20000010100 */
[----:B------:R-:W-:Y:S01]  /*26f0*/  FMUL.FTZ R36, R95, R44 ;  /* 0x0000002c5f247220 */ /* 0x000fe20000410000 */
[----:B------:R-:W-:Y:S01]  /*2700*/  SHF.L.U32 R95, R73, 0x10, RZ ;  /* 0x00000010495f7819 */ /* 0x000fe200000006ff */
[----:B------:R-:W-:Y:S01]  /*2710*/  FMUL.FTZ R44, R66, R41 ;  /* 0x00000029422c7220 */ /* 0x000fe20000410000 */
[----:B------:R-:W-:-:S03]  /*2720*/  FFMA.FTZ R33, R33, R86, 1 ;  /* 0x3f80000021217423 */ /* 0x000fc60000010056 */
[----:B------:R-:W-:Y:S01]  /*2730*/  FFMA.FTZ R45, R34, R44, R45 ;  /* 0x0000002c222d7223 */ /* 0x000fe2000001002d */
[----:B------:R-:W-:Y:S01]  /*2740*/  FMUL.FTZ R33, R36, R33 ;  /* 0x0000002124217220 */ /* 0x000fe20000410000 */
[----:B------:R-:W-:Y:S01]  /*2750*/  FADD.FTZ R36, -R26, R95 ;  /* 0x0000005f1a247221 */ /* 0x000fe20000010100 */
[----:B------:R-:W-:Y:S01]  /*2760*/  FADD.FTZ R93, R93, R44 ;  /* 0x0000002c5d5d7221 */ /* 0x000fe20000010000 */
[----:B------:R-:W-:Y:S01]  /*2770*/  SHF.L.U32 R44, R74, 0x10, RZ ;  /* 0x000000104a2c7819 */ /* 0x000fe200000006ff */
[----:B------:R-:W-:Y:S01]  /*2780*/  FFMA.FTZ R43, R32, R33, R43 ;  /* 0x00000021202b7223 */ /* 0x000fe2000001002b */
[----:B------:R-:W-:Y:S01]  /*2790*/  FMUL.FTZ R36, R36, R85 ;  /* 0x0000005524247220 */ /* 0x000fe20000410000 */
[----:B------:R-:W-:-:S03]  /*27a0*/  FADD.FTZ R40, R40, R33 ;  /* 0x0000002128287221 */ /* 0x000fc60000010000 */
[----:B------:R-:W-:-:S04]  /*27b0*/  FFMA.FTZ R34, R27, R36, R68 ;  /* 0x000000241b227223 */ /* 0x000fc80000010044 */
[----:B------:R-:W-:-:S06]  /*27c0*/  FMUL.FTZ R37, R34, -1.4426950216293334961 ;  /* 0xbfb8aa3b22257820 */ /* 0x000fcc0000410000 */
        /* <DEDUP_REMOVED lines=8> */
[----:B------:R-:W-:Y:S01]  /*2850*/  SHF.L.U32 R95, R48, 0x10, RZ ;  /* 0x00000010305f7819 */ /* 0x000fe200000006ff */
[----:B------:R-:W-:Y:S02]  /*2860*/  FMUL.FTZ R44, R27, R30 ;  /* 0x0000001e1b2c7220 */ /* 0x000fe40000410000 */
[----:B------:R-:W-:Y:S02]  /*2870*/  FADD.FTZ R39, R39, R34 ;  /* 0x0000002227277221 */ /* 0x000fe40000010000 */
[----:B------:R-:W-:Y:S01]  /*2880*/  FADD.FTZ R86, -R26, R95 ;  /* 0x0000005f1a567221 */ /* 0x000fe20000010100 */
[----:B------:R-:W-:Y:S01]  /*2890*/  FFMA.FTZ R45, R29, R44, R45 ;  /* 0x0000002c1d2d7223 */ /* 0x000fe2000001002d */
[----:B------:R-:W-:Y:S02]  /*28a0*/  FADD.FTZ R93, R44, R93 ;  /* 0x0000005d2c5d7221 */ /* 0x000fe40000010000 */
[----:B------:R-:W-:-:S04]  /*28b0*/  FMUL.FTZ R30, R86, R85 ;  /* 0x00000055561e7220 */ /* 0x000fc80000410000 */
        /* <DEDUP_REMOVED lines=8> */
[----:B------:R-:W-:Y:S01]  /*2940*/  FFMA.FTZ R44, R29, R44, 1 ;  /* 0x3f8000001d2c7423 */ /* 0x000fe2000001002c */
[----:B------:R-:W-:-:S03]  /*2950*/  SHF.L.U32 R29, R71, 0x10, RZ ;  /* 0x00000010471d7819 */ /* 0x000fc600000006ff */
[----:B------:R-:W-:Y:S01]  /*2960*/  FMUL.FTZ R37, R37, R44 ;  /* 0x0000002c25257220 */ /* 0x000fe20000410000 */
[----:B------:R-:W-:Y:S01]  /*2970*/  FMUL.FTZ R44, R66, R35 ;  /* 0x00000023422c7220 */ /* 0x000fe20000410000 */
[----:B------:R-:W-:Y:S02]  /*2980*/  FADD.FTZ R92, -R26, R29 ;  /* 0x0000001d1a5c7221 */ /* 0x000fe40000010100 */
[----:B------:R-:W-:Y:S01]  /*2990*/  FADD.FTZ R40, R40, R37 ;  /* 0x0000002528287221 */ /* 0x000fe20000010000 */
[----:B------:R-:W-:Y:S01]  /*29a0*/  FFMA.FTZ R45, R28, R44, R45 ;  /* 0x0000002c1c2d7223 */ /* 0x000fe2000001002d */
[----:B------:R-:W-:Y:S01]  /*29b0*/  FMUL.FTZ R29, R92, R85 ;  /* 0x000000555c1d7220 */ /* 0x000fe20000410000 */
[----:B------:R-:W-:-:S03]  /*29c0*/  FADD.FTZ R93, R93, R44 ;  /* 0x0000002c5d5d7221 */ /* 0x000fc60000010000 */
        /* <DEDUP_REMOVED lines=10> */
[----:B------:R-:W-:-:S03]  /*2a70*/  SHF.L.U32 R41, R52, 0x10, RZ ;  /* 0x0000001034297819 */ /* 0x000fc600000006ff */
[----:B------:R-:W-:Y:S02]  /*2a80*/  FADD.FTZ R39, R39, R28 ;  /* 0x0000001c27277221 */ /* 0x000fe40000010000 */
[----:B------:R-:W-:Y:S01]  /*2a90*/  FADD.FTZ R44, -R26, R41 ;  /* 0x000000291a2c7221 */ /* 0x000fe20000010100 */
[-C--:B------:R-:W-:Y:S01]  /*2aa0*/  FFMA.FTZ R41, R31, R38.reuse, R42 ;  /* 0x000000261f297223 */ /* 0x080fe2000001002a */
[----:B------:R-:W-:Y:S02]  /*2ab0*/  FMUL.FTZ R38, R27, R38 ;  /* 0x000000261b267220 */ /* 0x000fe40000410000 */
        /* <DEDUP_REMOVED lines=9> */
[----:B------:R-:W-:Y:S01]  /*2b50*/  FADD.FTZ R86, -R44, 1 ;  /* 0x3f8000002c567421 */ /* 0x000fe20000010100 */
[----:B------:R-:W-:-:S03]  /*2b60*/  SHF.L.U32 R95, R69, 0x10, RZ ;  /* 0x00000010455f7819 */ /* 0x000fc600000006ff */
[----:B------:R-:W-:Y:S02]  /*2b70*/  FFMA.FTZ R31, R31, R86, 1 ;  /* 0x3f8000001f1f7423 */ /* 0x000fe40000010056 */
[----:B------:R-:W-:Y:S02]  /*2b80*/  FADD.FTZ R86, -R26, R95 ;  /* 0x0000005f1a567221 */ /* 0x000fe40000010100 */
[----:B------:R-:W-:Y:S01]  /*2b90*/  FMUL.FTZ R31, R38, R31 ;  /* 0x0000001f261f7220 */ /* 0x000fe20000410000 */
[----:B------:R-:W-:Y:S01]  /*2ba0*/  FMUL.FTZ R38, R66, R33 ;  /* 0x0000002142267220 */ /* 0x000fe20000410000 */
[----:B------:R-:W-:Y:S01]  /*2bb0*/  FMUL.FTZ R92, R86, R85 ;  /* 0x00000055565c7220 */ /* 0x000fe20000410000 */
[----:B------:R-:W-:Y:S02]  /*2bc0*/  SHF.L.U32 R86, R70, 0x10, RZ ;  /* 0x0000001046567819 */ /* 0x000fe400000006ff */
[----:B------:R-:W-:Y:S01]  /*2bd0*/  FFMA.FTZ R42, R32, R38, R45 ;  /* 0x00000026202a7223 */ /* 0x000fe2000001002d */
[----:B------:R-:W-:Y:S01]  /*2be0*/  FFMA.FTZ R32, R27, R92, R68 ;  /* 0x0000005c1b207223 */ /* 0x000fe20000010044 */
[----:B------:R-:W-:-:S03]  /*2bf0*/  FADD.FTZ R38, R93, R38 ;  /* 0x000000265d267221 */ /* 0x000fc60000010000 */
[----:B------:R-:W-:-:S06]  /*2c00*/  FMUL.FTZ R44, R32, -1.4426950216293334961 ;  /* 0xbfb8aa3b202c7820 */ /* 0x000fcc0000410000 */
[----:B------:R-:W0:Y:S02]  /*2c10*/  MUFU.EX2 R44, R44 ;  /* 0x0000002c002c7308 */ /* 0x000e240000000800 */
[----:B0-----:R-:W-:-:S06]  /*2c20*/  FADD.FTZ R45, R44, 1 ;  /* 0x3f8000002c2d7421 */ /* 0x001fcc0000010000 */
[----:B------:R-:W0:Y:S02]  /*2c30*/  MUFU.RCP R45, R45 ;  /* 0x0000002d002d7308 */ /* 0x000e240000001000 */
[----:B0-----:R-:W-:Y:S01]  /*2c40*/  FADD.FTZ R33, -R45, 1 ;  /* 0x3f8000002d217421 */ /* 0x001fe20000010100 */
[----:B------:R-:W-:-:S03]  /*2c50*/  FMUL.FTZ R86, R86, R45 ;  /* 0x0000002d56567220 */ /* 0x000fc60000410000 */
[----:B------:R-:W-:Y:S01]  /*2c60*/  FFMA.FTZ R93, R32, R33, 1 ;  /* 0x3f800000205d7423 */ /* 0x000fe20000010021 */
[-C--:B------:R-:W-:Y:S01]  /*2c70*/  FMUL.FTZ R33, R27, R34.reuse ;  /* 0x000000221b217220 */ /* 0x080fe20000410000 */
[----:B------:R-:W-:Y:S01]  /*2c80*/  FFMA.FTZ R32, R36, R34, R41 ;  /* 0x0000002224207223 */ /* 0x000fe20000010029 */
[----:B------:R-:W-:Y:S01]  /*2c90*/  FFMA.FTZ R34, R30, R37, R43 ;  /* 0x000000251e227223 */ /* 0x000fe2000001002b */
[----:B------:R-:W-:Y:S01]  /*2ca0*/  FMUL.FTZ R86, R86, R93 ;  /* 0x0000005d56567220 */ /* 0x000fe20000410000 */
[----:B------:R-:W-:Y:S01]  /*2cb0*/  FFMA.FTZ R41, R36, R33, R42 ;  /* 0x0000002124297223 */ /* 0x000fe2000001002a */
[----:B------:R-:W-:Y:S01]  /*2cc0*/  FMUL.FTZ R36, R66, R37 ;  /* 0x0000002542247220 */ /* 0x000fe20000410000 */
[----:B------:R-:W-:-:S03]  /*2cd0*/  FADD.FTZ R38, R33, R38 ;  /* 0x0000002621267221 */ /* 0x000fc60000010000 */
[----:B------:R-:W-:Y:S01]  /*2ce0*/  FFMA.FTZ R42, R30, R36, R41 ;  /* 0x000000241e2a7223 */ /* 0x000fe20000010029 */
[----:B------:R-:W-:Y:S01]  /*2cf0*/  FADD.FTZ R33, R38, R36 ;  /* 0x0000002426217221 */ /* 0x000fe20000010000 */
[----:B------:R-:W-:-:S04]  /*2d00*/  FMUL.FTZ R30, R27, R28 ;  /* 0x0000001c1b1e7220 */ /* 0x000fc80000410000 */
[C---:B------:R-:W-:Y:S01]  /*2d10*/  FFMA.FTZ R42, R29.reuse, R30, R42 ;  /* 0x0000001e1d2a7223 */ /* 0x040fe2000001002a */
[----:B------:R-:W-:Y:S01]  /*2d20*/  FADD.FTZ R33, R30, R33 ;  /* 0x000000211e217221 */ /* 0x000fe20000010000 */
[-C--:B------:R-:W-:Y:S01]  /*2d30*/  FMUL.FTZ R30, R66, R31.reuse ;  /* 0x0000001f421e7220 */ /* 0x080fe20000410000 */
[----:B------:R-:W-:Y:S01]  /*2d40*/  FFMA.FTZ R29, R29, R28, R32 ;  /* 0x0000001c1d1d7223 */ /* 0x000fe20000010020 */
[C---:B------:R-:W-:Y:S02]  /*2d50*/  FFMA.FTZ R28, R35.reuse, R31, R34 ;  /* 0x0000001f231c7223 */ /* 0x040fe40000010022 */
[----:B------:R-:W-:Y:S01]  /*2d60*/  FFMA.FTZ R41, R35, R30, R42 ;  /* 0x0000001e23297223 */ /* 0x000fe2000001002a */
[----:B------:R-:W-:Y:S01]  /*2d70*/  FADD.FTZ R33, R33, R30 ;  /* 0x0000001e21217221 */ /* 0x000fe20000010000 */
[-C--:B------:R-:W-:Y:S01]  /*2d80*/  FMUL.FTZ R30, R27, R86.reuse ;  /* 0x000000561b1e7220 */ /* 0x080fe20000410000 */
[----:B------:R-:W-:-:S03]  /*2d90*/  FFMA.FTZ R29, R92, R86, R29 ;  /* 0x000000565c1d7223 */ /* 0x000fc6000001001d */
[----:B------:R-:W-:Y:S01]  /*2da0*/  FFMA.FTZ R41, R92, R30, R41 ;  /* 0x0000001e5c297223 */ /* 0x000fe20000010029 */
[----:B------:R-:W-:Y:S01]  /*2db0*/  FADD.FTZ R32, R30, R33 ;  /* 0x000000211e207221 */ /* 0x000fe20000010000 */
[----:B------:R-:W-:Y:S01]  /*2dc0*/  FADD.FTZ R30, R40, R31 ;  /* 0x0000001f281e7221 */ /* 0x000fe20000010000 */
[----:B------:R-:W-:-:S07]  /*2dd0*/  FADD.FTZ R31, R39, R86 ;  /* 0x00000056271f7221 */ /* 0x000fce0000010000 */
.L_x_251:
        /* <DEDUP_REMOVED lines=36> */
.L_x_253:
[----:B------:R-:W-:Y:S05]  /*3020*/  BSYNC.RECONVERGENT B0 ;  /* 0x0000000000007941 */ /* 0x000fea0003800200 */
.L_x_252:
        /* <DEDUP_REMOVED lines=39> */
.L_x_255:
[----:B------:R-:W-:Y:S05]  /*32a0*/  BSYNC.RECONVERGENT B0 ;  /* 0x0000000000007941 */ /* 0x000fea0003800200 */
.L_x_254:
        /* <DEDUP_REMOVED lines=78> */
.L_x_257:
[----:B------:R-:W-:Y:S05]  /*3790*/  BSYNC.RECONVERGENT B0 ;  /* 0x0000000000007941 */ /* 0x000fea0003800200 */
.L_x_256:
[----:B------:R-:W-:Y:S04]  /*37a0*/  BSSY.RECONVERGENT B0, `(.L_x_258) ;  /* 0x000001d000007945 */ /* 0x000fe80003800200 */
[----:B------:R-:W-:Y:S05]  /*37b0*/  @P0 BRA `(.L_x_259) ;  /* 0x00000000006c0947 */ /* 0x000fea0003800000 */
[----:B------:R-:W1:Y:S01]  /*37c0*/  LDC.64 R32, c[0x0][0x3f8] ;  /* 0x0000fe00ff207b82 */ /* 0x000e620000000a00 */
[----:B------:R-:W-:-:S07]  /*37d0*/  IMAD R87, R87, 0x1c, R8 ;  /* 0x0000001c57577824 */ /* 0x000fce00078e0208 */
[----:B------:R-:W4:Y:S01]  /*37e0*/  LDC.64 R38, c[0x0][0x3d8] ;  /* 0x0000f600ff267b82 */ /* 0x000f220000000a00 */
[----:B-12---:R-:W-:Y:S01]  /*37f0*/  IMAD.WIDE.U32 R34, R32, 0x3, RZ ;  /* 0x0000000320227825 */ /* 0x006fe200078e00ff */
[----:B------:R-:W-:-:S04]  /*3800*/  LEA R41, R33, R33, 0x1 ;  /* 0x0000002121297211 */ /* 0x000fc800078e08ff */
[----:B------:R-:W-:Y:S01]  /*3810*/  IADD3 R41, PT, PT, R35, R41, RZ ;  /* 0x0000002923297210 */ /* 0x000fe20007ffe0ff */
[----:B----4-:R-:W-:-:S03]  /*3820*/  IMAD.WIDE R38, R87, 0x4, R38 ;  /* 0x0000000457267825 */ /* 0x010fc600078e0226 */
        /* <DEDUP_REMOVED lines=20> */
.L_x_259:
[----:B------:R-:W-:Y:S05]  /*3970*/  BSYNC.RECONVERGENT B0 ;  /* 0x0000000000007941 */ /* 0x000fea0003800200 */
.L_x_258:
[----:B------:R-:W-:Y:S05]  /*3980*/  @!P3 BRA `(.L_x_260) ;  /* 0x000000080094b947 */ /* 0x000fea0003800000 */
[----:B-12-4-:R-:W1:Y:S01]  /*3990*/  LDC.64 R34, c[0x0][0x3d0] ;  /* 0x0000f400ff227b82 */ /* 0x016e620000000a00 */
[----:B------:R-:W-:Y:S02]  /*39a0*/  LOP3.LUT R28, R5, 0x1, RZ, 0xc0, !PT ;  /* 0x00000001051c7812 */ /* 0x000fe400078ec0ff */
[----:B------:R-:W-:-:S03]  /*39b0*/  ISETP.GE.U32.AND P3, PT, R7, 0x8, PT ;  /* 0x000000080700780c */ /* 0x000fc60003f66070 */
[----:B------:R-:W-:-:S04]  /*39c0*/  IMAD R31, R28, R9, RZ ;  /* 0x000000091c1f7224 */ /* 0x000fc800078e02ff */
[----:B------:R-:W-:-:S05]  /*39d0*/  IMAD R28, R31, R7, RZ ;  /* 0x000000071f1c7224 */ /* 0x000fca00078e02ff */
[----:B------:R-:W-:-:S05]  /*39e0*/  SHF.L.U32 R29, R28, 0x1, RZ ;  /* 0x000000011c1d7819 */ /* 0x000fca00000006ff */
[----:B-1----:R-:W-:Y:S01]  /*39f0*/  IMAD.WIDE R34, R29, 0x4, R34 ;  /* 0x000000041d227825 */ /* 0x002fe200078e0222 */
        /* <DEDUP_REMOVED lines=16> */
.L_x_262:
[----:B-1----:R-:W2:Y:S04]  /*3b00*/  LDG.E.STRONG.GPU R30, desc[UR8][R28.64] ;  /* 0x000000081c1e7981 */ /* 0x002ea8000c1ef900 */
[----:B--2---:R-:W-:Y:S01]  /*3b10*/  CCTL.IVALL ;  /* 0x00000000ff00798f */ /* 0x004fe20002000000 */
[----:B------:R-:W-:Y:S05]  /*3b20*/  YIELD ;  /* 0x0000000000007946 */ /* 0x000fea0003800000 */
[----:B------:R-:W-:-:S13]  /*3b30*/  ISETP.NE.AND P0, PT, R30, R37, PT ;  /* 0x000000251e00720c */ /* 0x000fda0003f05270 */
[----:B------:R-:W-:Y:S05]  /*3b40*/  @P0 BRA `(.L_x_262) ;  /* 0xfffffffc00ec0947 */ /* 0x000fea000383ffff */
.L_x_261:
[----:B------:R-:W-:Y:S05]  /*3b50*/  WARPSYNC.ALL ;  /* 0x0000000000007948 */ /* 0x000fea0003800000 */
[----:B------:R-:W-:Y:S01]  /*3b60*/  BAR.SYNC.DEFER_BLOCKING 0x0 ;  /* 0x0000000000007b1d */ /* 0x000fe20000010000 */
[----:B------:R-:W-:-:S05]  /*3b70*/  HFMA2 R36, -RZ, RZ, 0, 0 ;  /* 0x00000000ff247431 */ /* 0x000fca00000001ff */
[----:B------:R-:W-:Y:S05]  /*3b80*/  @!P3 BRA `(.L_x_263) ;  /* 0x00000004001cb947 */ /* 0x000fea0003800000 */
[CC--:B------:R-:W-:Y:S01]  /*3b90*/  LEA R36, R9.reuse, R10.reuse, 0x1 ;  /* 0x0000000a09247211 */ /* 0x0c0fe200078e08ff */
[C-C-:B------:R-:W-:Y:S01]  /*3ba0*/  IMAD R37, R9.reuse, 0x6, R10.reuse ;  /* 0x0000000609257824 */ /* 0x140fe200078e020a */
[----:B------:R-:W-:Y:S01]  /*3bb0*/  IADD3 R40, PT, PT, R10, R9, RZ ;  /* 0x000000090a287210 */ /* 0x000fe20007ffe0ff */
[C-C-:B------:R-:W-:Y:S01]  /*3bc0*/  IMAD R38, R9.reuse, 0x7, R10.reuse ;  /* 0x0000000709267824 */ /* 0x140fe200078e020a */
[----:B------:R-:W-:Y:S01]  /*3bd0*/  MOV R41, RZ ;  /* 0x000000ff00297202 */ /* 0x000fe20000000f00 */
[----:B------:R-:W-:Y:S01]  /*3be0*/  IMAD R39, R9, 0x3, R10 ;  /* 0x0000000309277824 */ /* 0x000fe200078e020a */
[----:B------:R-:W-:Y:S01]  /*3bf0*/  MOV R42, R10 ;  /* 0x0000000a002a7202 */ /* 0x000fe20000000f00 */
[----:B------:R-:W-:Y:S01]  /*3c00*/  UIADD3 UR6, UPT, UPT, -UR10, URZ, URZ ;  /* 0x000000ff0a067290 */ /* 0x000fe2000fffe1ff */
[----:B------:R-:W-:Y:S02]  /*3c10*/  MOV R43, R0 ;  /* 0x00000000002b7202 */ /* 0x000fe40000000f00 */
[----:B------:R-:W-:-:S02]  /*3c20*/  MOV R86, R2 ;  /* 0x0000000200567202 */ /* 0x000fc40000000f00 */
[----:B------:R-:W-:-:S07]  /*3c30*/  LOP3.LUT R92, R7, 0x7ffffff8, RZ, 0xc0, !PT ;  /* 0x7ffffff8075c7812 */ /* 0x000fce00078ec0ff */
.L_x_264:
[----:B------:R-:W-:Y:S02]  /*3c40*/  ISETP.EQ.OR P4, PT, RZ, UR6, P2 ;  /* 0x00000006ff007c0c */ /* 0x000fe40009782670 */
[----:B-1----:R-:W-:-:S04]  /*3c50*/  IADD3 R28, PT, PT, R41, 0x1, RZ ;  /* 0x00000001291c7810 */ /* 0x002fc80007ffe0ff */
        /* <DEDUP_REMOVED lines=58> */
.L_x_263:
[----:B------:R-:W-:-:S13]  /*4000*/  ISETP.NE.AND P0, PT, R61, RZ, PT ;  /* 0x000000ff3d00720c */ /* 0x000fda0003f05270 */
[----:B------:R-:W-:Y:S05]  /*4010*/  @!P0 BRA `(.L_x_260) ;  /* 0x0000000000f08947 */ /* 0x000fea0003800000 */
[----:B-1----:R-:W-:Y:S02]  /*4020*/  IADD3 R28, PT, PT, R61, -0x1, RZ ;  /* 0xffffffff3d1c7810 */ /* 0x002fe40007ffe0ff */
        /* <DEDUP_REMOVED lines=31> */
.L_x_265:
        /* <DEDUP_REMOVED lines=18> */
.L_x_266:
        /* <DEDUP_REMOVED lines=9> */
.L_x_267:
[----:B------:R-:W-:Y:S05]  /*43d0*/  BSYNC.RECONVERGENT B0 ;  /* 0x0000000000007941 */ /* 0x000fea0003800200 */
.L_x_260:
[----:B------:R-:W5:Y:S01]  /*43e0*/  S2UR UR7, SR_CgaCtaId ;  /* 0x00000000000779c3 */ /* 0x000f620000008800 */
[----:B------:R-:W-:Y:S01]  /*43f0*/  UMOV UR6, 0x400 ;  /* 0x0000040000067882 */ /* 0x000fe20000000000 */
[----:B-1--4-:R-:W-:Y:S01]  /*4400*/  SHF.L.U32 R31, R50, 0x10, RZ ;  /* 0x00000010321f7819 */ /* 0x012fe200000006ff */
[----:B------:R-:W1:Y:S01]  /*4410*/  LDCU.64 UR14, c[0x0][0x400] ;  /* 0x00008000ff0e77ac */ /* 0x000e620008000a00 */
[----:B------:R-:W-:Y:S02]  /*4420*/  SHF.L.U32 R83, R83, 0x10, RZ ;  /* 0x0000001053537819 */ /* 0x000fe400000006ff */
        /* <DEDUP_REMOVED lines=8> */
[C---:B--2---:R-:W-:Y:S01]  /*44b0*/  FADD.FTZ R34, -R26.reuse, R33 ;  /* 0x000000211a227221 */ /* 0x044fe20000010100 */
[----:B------:R-:W-:Y:S01]  /*44c0*/  SHF.L.U32 R77, R77, 0x10, RZ ;  /* 0x000000104d4d7819 */ /* 0x000fe200000006ff */
[----:B------:R-:W-:Y:S01]  /*44d0*/  FADD.FTZ R36, -R26, R81 ;  /* 0x000000511a247221 */ /* 0x000fe20000010100 */
[----:B------:R-:W-:Y:S01]  /*44e0*/  SHF.L.U32 R39, R24, 0x10, RZ ;  /* 0x0000001018277819 */ /* 0x000fe200000006ff */
[C---:B------:R-:W-:Y:S01]  /*44f0*/  FADD.FTZ R38, -R26.reuse, R35 ;  /* 0x000000231a267221 */ /* 0x040fe20000010100 */
[----:B------:R-:W-:Y:S01]  /*4500*/  SHF.L.U32 R75, R75, 0x10, RZ ;  /* 0x000000104b4b7819 */ /* 0x000fe200000006ff */
[----:B------:R-:W-:Y:S01]  /*4510*/  FADD.FTZ R40, -R26, R79 ;  /* 0x0000004f1a287221 */ /* 0x000fe20000010100 */
[----:B------:R-:W-:Y:S01]  /*4520*/  SHF.L.U32 R41, R46, 0x10, RZ ;  /* 0x000000102e297819 */ /* 0x000fe200000006ff */
[----:B------:R-:W-:Y:S01]  /*4530*/  FADD.FTZ R46, -R26, R39 ;  /* 0x000000271a2e7221 */ /* 0x000fe20000010100 */
[----:B-----5:R-:W-:Y:S01]  /*4540*/  ULEA UR6, UR7, UR6, 0x18 ;  /* 0x0000000607067291 */ /* 0x020fe2000f8ec0ff */
[----:B------:R-:W-:Y:S01]  /*4550*/  SHF.L.U32 R73, R73, 0x10, RZ ;  /* 0x0000001049497819 */ /* 0x000fe200000006ff */
[-C--:B------:R-:W-:Y:S01]  /*4560*/  FMUL.FTZ R30, R12, R85.reuse ;  /* 0x000000550c1e7220 */ /* 0x080fe20000410000 */
[----:B------:R-:W-:Y:S01]  /*4570*/  SHF.L.U32 R43, R48, 0x10, RZ ;  /* 0x00000010302b7819 */ /* 0x000fe200000006ff */
[C---:B------:R-:W-:Y:S01]  /*4580*/  FADD.FTZ R48, -R26.reuse, R75 ;  /* 0x0000004b1a307221 */ /* 0x040fe20000010100 */
[----:B------:R-:W-:Y:S01]  /*4590*/  SHF.L.U32 R71, R71, 0x10, RZ ;  /* 0x0000001047477819 */ /* 0x000fe200000006ff */
[C---:B------:R-:W-:Y:S01]  /*45a0*/  FADD.FTZ R50, -R26.reuse, R41 ;  /* 0x000000291a327221 */ /* 0x040fe20000010100 */
[----:B------:R-:W-:Y:S01]  /*45b0*/  SHF.L.U32 R69, R69, 0x10, RZ ;  /* 0x0000001045457819 */ /* 0x000fe200000006ff */
[C---:B------:R-:W-:Y:S01]  /*45c0*/  FADD.FTZ R86, -R26.reuse, R43 ;  /* 0x0000002b1a567221 */ /* 0x040fe20000010100 */
[----:B------:R0:W-:Y:S01]  /*45d0*/  @!P2 STS.64 [UR6+0x88], R44 ;  /* 0x0000882cff00a988 */ /* 0x0001e20008000a06 */
[C---:B------:R-:W-:Y:S01]  /*45e0*/  FADD.FTZ R92, -R26.reuse, R71 ;  /* 0x000000471a5c7221 */ /* 0x040fe20000010100 */
[----:B------:R-:W-:Y:S01]  /*45f0*/  SHF.L.U32 R51, R51, 0x10, RZ ;  /* 0x0000001033337819 */ /* 0x000fe200000006ff */
[----:B------:R-:W-:Y:S01]  /*4600*/  FADD.FTZ R96, -R26, R69 ;  /* 0x000000451a607221 */ /* 0x000fe20000010100 */
[----:B------:R-:W-:Y:S01]  /*4610*/  BAR.SYNC.DEFER_BLOCKING 0x0 ;  /* 0x0000000000007b1d */ /* 0x000fe20000010000 */
[----:B------:R-:W-:Y:S01]  /*4620*/  SHF.L.U32 R84, R84, 0x10, RZ ;  /* 0x0000001054547819 */ /* 0x000fe200000006ff */
[----:B------:R-:W-:Y:S01]  /*4630*/  FMUL.FTZ R37, R16, R85 ;  /* 0x0000005510257220 */ /* 0x000fe20000410000 */
[----:B0--3--:R-:W-:Y:S01]  /*4640*/  SHF.L.U32 R45, R52, 0x10, RZ ;  /* 0x00000010342d7819 */ /* 0x009fe200000006ff */
[C---:B------:R-:W-:Y:S01]  /*4650*/  FADD.FTZ R44, -R26.reuse, R77 ;  /* 0x0000004d1a2c7221 */ /* 0x040fe20000010100 */
[----:B------:R-:W-:-:S03]  /*4660*/  FADD.FTZ R52, -R26, R73 ;  /* 0x000000491a347221 */ /* 0x000fc60000010100 */
[----:B------:R-:W-:Y:S01]  /*4670*/  FADD.FTZ R94, -R26, R45 ;  /* 0x0000002d1a5e7221 */ /* 0x000fe20000010100 */
[----:B------:R-:W0:Y:S01]  /*4680*/  LDS.64 R28, [UR6+0x88] ;  /* 0x00008806ff1c7984 */ /* 0x000e220008000a00 */
[----:B------:R-:W0:Y:S02]  /*4690*/  LDCU UR6, c[0x0][0x42c] ;  /* 0x00008580ff0677ac */ /* 0x000e240008000800 */
[----:B0-----:R-:W-:Y:S01]  /*46a0*/  FMUL.FTZ R31, R28, UR6 ;  /* 0x000000061c1f7c20 */ /* 0x001fe20008410000 */
[----:B------:R-:W-:Y:S01]  /*46b0*/  FMUL.FTZ R20, R29, UR6 ;  /* 0x000000061d147c20 */ /* 0x000fe20008410000 */
[----:B-1----:R-:W-:Y:S06]  /*46c0*/  @!P1 BRA `(.L_x_268) ;  /* 0x0000000000489947 */ /* 0x002fec0003800000 */
        /* <DEDUP_REMOVED lines=18> */
.L_x_268:
        /* <DEDUP_REMOVED lines=20> */
.L_x_270:
[----:B------:R-:W-:Y:S05]  /*4930*/  BSYNC.RECONVERGENT B0 ;  /* 0x0000000000007941 */ /* 0x000fea0003800200 */
.L_x_269:
        /* <DEDUP_REMOVED lines=32> */
[C-C-:B0-----:R-:W-:Y:S01]  /*4b40*/  FFMA.FTZ R32, R31.reuse, R26, R20.reuse ;  /* 0x0000001a1f207223 */ /* 0x141fe20000010014 */
        /* <DEDUP_REMOVED lines=24> */
[----:B------:R-:W-:-:S04]  /*4cd0*/  FFMA.FTZ R14, R14, R75, 1 ;  /* 0x3f8000000e0e7423 */ /* 0x000fc8000001004b */
[----:B------:R-:W-:Y:S01]  /*4ce0*/  FMUL.FTZ R29, R29, R14 ;  /* 0x0000000e1d1d7220 */ /* 0x000fe20000410000 */
[----:B-1----:R-:W-:Y:S01]  /*4cf0*/  FADD.FTZ R77, -R73, 1 ;  /* 0x3f800000494d7421 */ /* 0x002fe20000010100 */
[----:B------:R-:W-:-:S03]  /*4d00*/  FMUL.FTZ R82, R82, R73 ;  /* 0x0000004952527220 */ /* 0x000fc60000410000 */
[----:B------:R-:W-:-:S04]  /*4d10*/  FFMA.FTZ R77, R28, R77, 1 ;  /* 0x3f8000001c4d7423 */ /* 0x000fc8000001004d */
[----:B------:R-:W-:-:S07]  /*4d20*/  FMUL.FTZ R82, R82, R77 ;  /* 0x0000004d52527220 */ /* 0x000fce0000410000 */
.L_x_271:
        /* <DEDUP_REMOVED lines=18> */
.L_x_273:
[----:B------:R-:W-:Y:S05]  /*4e50*/  BSYNC.RECONVERGENT B0 ;  /* 0x0000000000007941 */ /* 0x000fea0003800200 */
.L_x_272:
        /* <DEDUP_REMOVED lines=21> */
.L_x_274:
        /* <DEDUP_REMOVED lines=18> */
.L_x_276:
[----:B------:R-:W-:Y:S05]  /*50d0*/  BSYNC.RECONVERGENT B0 ;  /* 0x0000000000007941 */ /* 0x000fea0003800200 */
.L_x_275:
        /* <DEDUP_REMOVED lines=21> */
.L_x_277:
        /* <DEDUP_REMOVED lines=18> */
.L_x_279:
[----:B------:R-:W-:Y:S05]  /*5350*/  BSYNC.RECONVERGENT B0 ;  /* 0x0000000000007941 */ /* 0x000fea0003800200 */
.L_x_278:
        /* <DEDUP_REMOVED lines=21> */
.L_x_280:
[----:B------:R-:W-:Y:S01]  /*54b0*/  BSSY.RECONVERGENT B0, `(.L_x_281) ;  /* 0x0000012000007945 */ /* 0x000fe20003800200 */
[----:B------:R-:W-:Y:S01]  /*54c0*/  FFMA.FTZ R14, R66, R25, -R41 ;  /* 0x00000019420e7223 */ /* 0x000fe20000010829 */
[----:B------:R-:W-:Y:S02]  /*54d0*/  FFMA.FTZ R42, R27, R76, -R42 ;  /* 0x0000004c1b2a7223 */ /* 0x000fe4000001082a */
[----:B------:R-:W-:Y:S05]  /*54e0*/  @P6 BRA `(.L_x_282) ;  /* 0x0000000000386947 */ /* 0x000fea0003800000 */
[----:B------:R-:W3:Y:S01]  /*54f0*/  LDCU.64 UR6, c[0x0][0x3f8] ;  /* 0x00007f00ff0677ac */ /* 0x000ee20008000a00 */
[----:B------:R-:W-:Y:S01]  /*5500*/  MOV R28, R90 ;  /* 0x0000005a001c7202 */ /* 0x000fe20000000f00 */
[----:B------:R-:W-:Y:S01]  /*5510*/  FMUL.FTZ R25, R14, R85 ;  /* 0x000000550e197220 */ /* 0x000fe20000410000 */
[----:B012---:R-:W-:Y:S01]  /*5520*/  MOV R29, R89 ;  /* 0x00000059001d7202 */ /* 0x007fe20000000f00 */
[----:B------:R-:W0:Y:S01]  /*5530*/  LDCU.64 UR12, c[0x0][0x380] ;  /* 0x00007000ff0c77ac */ /* 0x000e220008000a00 */
[----:B------:R-:W-:-:S05]  /*5540*/  FMUL.FTZ R14, R42, R85 ;  /* 0x000000552a0e7220 */ /* 0x000fca0000410000 */
[----:B------:R-:W-:Y:S01]  /*5550*/  F2FP.BF16.F32.PACK_AB R25, R14, R25 ;  /* 0x000000190e19723e */ /* 0x000fe200000010ff */
[----:B---3--:R-:W-:Y:S02]  /*5560*/  IMAD R18, R17, UR6, RZ ;  /* 0x0000000611127c24 */ /* 0x008fe4000f8e02ff */
[----:B------:R-:W-:-:S04]  /*5570*/  IMAD.WIDE.U32 R28, R57, UR6, R28 ;  /* 0x00000006391c7c25 */ /* 0x000fc8000f8e001c */
[----:B------:R-:W-:Y:S01]  /*5580*/  IMAD R31, R57, UR7, R18 ;  /* 0x00000007391f7c24 */ /* 0x000fe2000f8e0212 */
[----:B0-----:R-:W-:-:S04]  /*5590*/  LEA R30, P0, R28, UR12, 0x1 ;  /* 0x0000000c1c1e7c11 */ /* 0x001fc8000f8008ff */
[----:B------:R-:W-:-:S04]  /*55a0*/  IADD3 R31, PT, PT, R29, R31, RZ ;  /* 0x0000001f1d1f7210 */ /* 0x000fc80007ffe0ff */
[----:B------:R-:W-:-:S05]  /*55b0*/  LEA.HI.X R31, R28, UR13, R31, 0x1, P0 ;  /* 0x0000000d1c1f7c11 */ /* 0x000fca00080f0c1f */
[----:B------:R3:W-:Y:S02]  /*55c0*/  STG.E desc[UR8][R30.64], R25 ;  /* 0x000000191e007986 */ /* 0x0007e4000c101908 */
.L_x_282:
[----:B------:R-:W-:Y:S05]  /*55d0*/  BSYNC.RECONVERGENT B0 ;  /* 0x0000000000007941 */ /* 0x000fea0003800200 */
.L_x_281:
        /* <DEDUP_REMOVED lines=10> */
[----:B------:R-:W0:Y:S01]  /*5680*/  MUFU.RCP R18, R18 ;  /* 0x0000001200127308 */ /* 0x000e220000001000 */
[----:B---3--:R-:W-:-:S07]  /*5690*/  FADD.FTZ R25, R22, 1 ;  /* 0x3f80000016197421 */ /* 0x008fce0000010000 */
[----:B------:R-:W3:Y:S01]  /*56a0*/  MUFU.RCP R25, R25 ;  /* 0x0000001900197308 */ /* 0x000ee20000001000 */
[----:B012---:R-:W-:Y:S01]  /*56b0*/  FADD.FTZ R29, -R18, 1 ;  /* 0x3f800000121d7421 */ /* 0x007fe20000010100 */
[----:B------:R-:W-:-:S03]  /*56c0*/  FMUL.FTZ R47, R47, R18 ;  /* 0x000000122f2f7220 */ /* 0x000fc60000410000 */
[----:B------:R-:W-:Y:S01]  /*56d0*/  FFMA.FTZ R38, R38, R29, 1 ;  /* 0x3f80000026267423 */ /* 0x000fe2000001001d */
[----:B---3--:R-:W-:Y:S01]  /*56e0*/  FADD.FTZ R31, -R25, 1 ;  /* 0x3f800000191f7421 */ /* 0x008fe20000010100 */
[----:B------:R-:W-:Y:S02]  /*56f0*/  FMUL.FTZ R74, R74, R25 ;  /* 0x000000194a4a7220 */ /* 0x000fe40000410000 */
[----:B------:R-:W-:Y:S01]  /*5700*/  FMUL.FTZ R47, R47, R38 ;  /* 0x000000262f2f7220 */ /* 0x000fe20000410000 */
[----:B------:R-:W-:-:S04]  /*5710*/  FFMA.FTZ R31, R36, R31, 1 ;  /* 0x3f800000241f7423 */ /* 0x000fc8000001001f */
[----:B------:R-:W-:-:S07]  /*5720*/  FMUL.FTZ R74, R74, R31 ;  /* 0x0000001f4a4a7220 */ /* 0x000fce0000410000 */
.L_x_283:
        /* <DEDUP_REMOVED lines=18> */
.L_x_285:
[----:B------:R-:W-:Y:S05]  /*5850*/  BSYNC.RECONVERGENT B0 ;  /* 0x0000000000007941 */ /* 0x000fea0003800200 */
.L_x_284:
        /* <DEDUP_REMOVED lines=10> */
[----:B------:R-:W0:Y:S01]  /*5900*/  MUFU.RCP R18, R18 ;  /* 0x0000001200127308 */ /* 0x000e220000001000 */
[----:B---34-:R-:W-:-:S07]  /*5910*/  FADD.FTZ R25, R22, 1 ;  /* 0x3f80000016197421 */ /* 0x018fce0000010000 */
        /* <DEDUP_REMOVED lines=9> */
.L_x_286:
[----:B------:R-:W-:Y:S01]  /*59b0*/  BSSY.RECONVERGENT B0, `(.L_x_287) ;  /* 0x0000012000007945 */ /* 0x000fe20003800200 */
[----:B------:R-:W-:Y:S01]  /*59c0*/  FFMA.FTZ R14, R66, R49, -R35 ;  /* 0x00000031420e7223 */ /* 0x000fe20000010823 */
[----:B------:R-:W-:Y:S02]  /*59d0*/  FFMA.FTZ R32, R27, R72, -R32 ;  /* 0x000000481b207223 */ /* 0x000fe40000010820 */
[----:B------:R-:W-:Y:S05]  /*59e0*/  @P5 BRA `(.L_x_288) ;  /* 0x0000000000385947 */ /* 0x000fea0003800000 */
[----:B------:R-:W5:Y:S01]  /*59f0*/  LDCU.64 UR6, c[0x0][0x3f8] ;  /* 0x00007f00ff0677ac */ /* 0x000f620008000a00 */
[----:B------:R-:W-:Y:S01]  /*5a00*/  MOV R24, R90 ;  /* 0x0000005a00187202 */ /* 0x000fe20000000f00 */
[----:B0123--:R-:W-:Y:S01]  /*5a10*/  FMUL.FTZ R31, R14, R85 ;  /* 0x000000550e1f7220 */ /* 0x00ffe20000410000 */
[----:B----4-:R-:W-:Y:S01]  /*5a20*/  MOV R25, R89 ;  /* 0x0000005900197202 */ /* 0x010fe20000000f00 */
[----:B------:R-:W0:Y:S01]  /*5a30*/  LDCU.64 UR12, c[0x0][0x380] ;  /* 0x00007000ff0c77ac */ /* 0x000e220008000a00 */
[----:B------:R-:W-:Y:S01]  /*5a40*/  FMUL.FTZ R14, R32, R85 ;  /* 0x00000055200e7220 */ /* 0x000fe20000410000 */
[----:B-----5:R-:W-:Y:S02]  /*5a50*/  IMAD R18, R21, UR6, RZ ;  /* 0x0000000615127c24 */ /* 0x020fe4000f8e02ff */
[----:B------:R-:W-:-:S04]  /*5a60*/  IMAD.WIDE.U32 R28, R55, UR6, R24 ;  /* 0x00000006371c7c25 */ /* 0x000fc8000f8e0018 */
[----:B------:R-:W-:Y:S01]  /*5a70*/  IMAD R25, R55, UR7, R18 ;  /* 0x0000000737197c24 */ /* 0x000fe2000f8e0212 */
[----:B0-----:R-:W-:-:S04]  /*5a80*/  LEA R24, P0, R28, UR12, 0x1 ;  /* 0x0000000c1c187c11 */ /* 0x001fc8000f8008ff */
[----:B------:R-:W-:Y:S02]  /*5a90*/  IADD3 R25, PT, PT, R29, R25, RZ ;  /* 0x000000191d197210 */ /* 0x000fe40007ffe0ff */
[----:B------:R-:W-:Y:S02]  /*5aa0*/  F2FP.BF16.F32.PACK_AB R29, R14, R31 ;  /* 0x0000001f0e1d723e */ /* 0x000fe400000010ff */
[----:B------:R-:W-:-:S05]  /*5ab0*/  LEA.HI.X R25, R28, UR13, R25, 0x1, P0 ;  /* 0x0000000d1c197c11 */ /* 0x000fca00080f0c19 */
[----:B------:R0:W-:Y:S02]  /*5ac0*/  STG.E desc[UR8][R24.64], R29 ;  /* 0x0000001d18007986 */ /* 0x0001e4000c101908 */
.L_x_288:
[----:B------:R-:W-:Y:S05]  /*5ad0*/  BSYNC.RECONVERGENT B0 ;  /* 0x0000000000007941 */ /* 0x000fea0003800200 */
.L_x_287:
        /* <DEDUP_REMOVED lines=10> */
[----:B------:R-:W1:Y:S01]  /*5b80*/  MUFU.RCP R18, R18 ;  /* 0x0000001200127308 */ /* 0x000e620000001000 */
[----:B0-----:R-:W-:-:S07]  /*5b90*/  FADD.FTZ R24, R22, 1 ;  /* 0x3f80000016187421 */ /* 0x001fce0000010000 */
[----:B---34-:R-:W0:Y:S01]  /*5ba0*/  MUFU.RCP R25, R24 ;  /* 0x0000001800197308 */ /* 0x018e220000001000 */
[----:B-12---:R-:W-:Y:S01]  /*5bb0*/  FADD.FTZ R29, -R18, 1 ;  /* 0x3f800000121d7421 */ /* 0x006fe20000010100 */
[----:B------:R-:W-:-:S03]  /*5bc0*/  FMUL.FTZ R53, R53, R18 ;  /* 0x0000001235357220 */ /* 0x000fc60000410000 */
[----:B------:R-:W-:Y:S01]  /*5bd0*/  FFMA.FTZ R12, R12, R29, 1 ;  /* 0x3f8000000c0c7423 */ /* 0x000fe2000001001d */
[----:B0-----:R-:W-:Y:S01]  /*5be0*/  FADD.FTZ R31, -R25, 1 ;  /* 0x3f800000191f7421 */ /* 0x001fe20000010100 */
[----:B------:R-:W-:Y:S02]  /*5bf0*/  FMUL.FTZ R70, R70, R25 ;  /* 0x0000001946467220 */ /* 0x000fe40000410000 */
[----:B------:R-:W-:Y:S01]  /*5c00*/  FMUL.FTZ R53, R53, R12 ;  /* 0x0000000c35357220 */ /* 0x000fe20000410000 */
[----:B------:R-:W-:-:S04]  /*5c10*/  FFMA.FTZ R31, R16, R31, 1 ;  /* 0x3f800000101f7423 */ /* 0x000fc8000001001f */
[----:B------:R-:W-:-:S07]  /*5c20*/  FMUL.FTZ R70, R70, R31 ;  /* 0x0000001f46467220 */ /* 0x000fce0000410000 */
.L_x_289:
[----:B------:R-:W-:Y:S01]  /*5c30*/  ISETP.GE.AND.EX P3, PT, R23, UR15, PT, P3 ;  /* 0x0000000f17007c0c */ /* 0x000fe2000bf66330 */
[----:B------:R-:W-:Y:S01]  /*5c40*/  FFMA.FTZ R66, R66, R53, -R33 ;  /* 0x0000003542427223 */ /* 0x000fe20000010821 */
[----:B------:R-:W-:Y:S01]  /*5c50*/  FFMA.FTZ R20, R27, R70, -R20 ;  /* 0x000000461b147223 */ /* 0x000fe20000010814 */
[----:B------:R-:W-:Y:S02]  /*5c60*/  BSSY.RECONVERGENT B0, `(.L_x_290) ;  /* 0x000000f000007945 */ /* 0x000fe40003800200 */
[-C--:B------:R-:W-:Y:S01]  /*5c70*/  FMUL.FTZ R27, R66, R85.reuse ;  /* 0x00000055421b7220 */ /* 0x080fe20000410000 */
[----:B------:R-:W-:-:S07]  /*5c80*/  FMUL.FTZ R20, R20, R85 ;  /* 0x0000005514147220 */ /* 0x000fce0000410000 */
[----:B------:R-:W-:Y:S05]  /*5c90*/  @P3 BRA `(.L_x_291) ;  /* 0x00000000002c3947 */ /* 0x000fea0003800000 */
[----:B------:R-:W0:Y:S01]  /*5ca0*/  LDCU.64 UR6, c[0x0][0x3f8] ;  /* 0x00007f00ff0677ac */ /* 0x000e220008000a00 */
[----:B------:R-:W-:Y:S02]  /*5cb0*/  MOV R88, R90 ;  /* 0x0000005a00587202 */ /* 0x000fe40000000f00 */
[----:B------:R-:W-:Y:S01]  /*5cc0*/  F2FP.BF16.F32.PACK_AB R27, R20, R27 ;  /* 0x0000001b141b723e */ /* 0x000fe200000010ff */
[----:B------:R-:W5:Y:S01]  /*5cd0*/  LDCU.64 UR12, c[0x0][0x380] ;  /* 0x00007000ff0c77ac */ /* 0x000f620008000a00 */
[----:B0--34-:R-:W-:Y:S02]  /*5ce0*/  IMAD R25, R23, UR6, RZ ;  /* 0x0000000617197c24 */ /* 0x019fe4000f8e02ff */
[----:B------:R-:W-:-:S04]  /*5cf0*/  IMAD.WIDE.U32 R88, R54, UR6, R88 ;  /* 0x0000000636587c25 */ /* 0x000fc8000f8e0058 */
[----:B------:R-:W-:Y:S01]  /*5d00*/  IMAD R25, R54, UR7, R25 ;  /* 0x0000000736197c24 */ /* 0x000fe2000f8e0219 */
[----:B-----5:R-:W-:-:S04]  /*5d10*/  LEA R24, P0, R88, UR12, 0x1 ;  /* 0x0000000c58187c11 */ /* 0x020fc8000f8008ff */
[----:B------:R-:W-:-:S04]  /*5d20*/  IADD3 R25, PT, PT, R89, R25, RZ ;  /* 0x0000001959197210 */ /* 0x000fc80007ffe0ff */
[----:B------:R-:W-:-:S05]  /*5d30*/  LEA.HI.X R25, R88, UR13, R25, 0x1, P0 ;  /* 0x0000000d58197c11 */ /* 0x000fca00080f0c19 */
[----:B------:R0:W-:Y:S02]  /*5d40*/  STG.E desc[UR8][R24.64], R27 ;  /* 0x0000001b18007986 */ /* 0x0001e4000c101908 */
.L_x_291:
[----:B------:R-:W-:Y:S05]  /*5d50*/  BSYNC.RECONVERGENT B0 ;  /* 0x0000000000007941 */ /* 0x000fea0003800200 */
.L_x_290:
[----:B------:R-:W-:Y:S02]  /*5d60*/  IADD3 R4, PT, PT, R9, R4, RZ ;  /* 0x0000000409047210 */ /* 0x000fe40007ffe0ff */
[----:B------:R-:W-:Y:S02]  /*5d70*/  IADD3 R5, PT, PT, R5, 0x1, RZ ;  /* 0x0000000105057810 */ /* 0x000fe40007ffe0ff */
[----:B------:R-:W-:-:S13]  /*5d80*/  ISETP.GE.AND P0, PT, R4, UR4, PT ;  /* 0x0000000404007c0c */ /* 0x000fda000bf06270 */
[----:B------:R-:W-:Y:S05]  /*5d90*/  @!P0 BRA `(.L_x_292) ;  /* 0xffffffa4006c8947 */ /* 0x000fea000383ffff */
.L_x_249:
[----:B------:R-:W5:Y:S01]  /*5da0*/  LDC R4, c[0x0][0x370] ;  /* 0x0000dc00ff047b82 */ /* 0x000f620000000800 */
[----:B------:R-:W-:Y:S01]  /*5db0*/  ISETP.NE.AND P2, PT, R8, RZ, PT ;  /* 0x000000ff0800720c */ /* 0x000fe20003f45270 */
[----:B------:R-:W-:Y:S06]  /*5dc0*/  BSSY.RECONVERGENT B0, `(.L_x_293) ;  /* 0x0000011000007945 */ /* 0x000fec0003800200 */
[----:B------:R-:W0:Y:S08]  /*5dd0*/  LDC R7, c[0x0][0x374] ;  /* 0x0000dd00ff077b82 */ /* 0x000e300000000800 */
[----:B------:R-:W1:Y:S01]  /*5de0*/  LDC.64 R2, c[0x0][0x3c8] ;  /* 0x0000f200ff027b82 */ /* 0x000e620000000a00 */
[----:B-----5:R-:W-:-:S02]  /*5df0*/  ISETP.NE.AND P1, PT, R4, 0x1, PT ;  /* 0x000000010400780c */ /* 0x020fc40003f25270 */
[----:B------:R-:W-:Y:S02]  /*5e00*/  IADD3 R6, PT, PT, R4, -0x1, RZ ;  /* 0xffffffff04067810 */ /* 0x000fe40007ffe0ff */
[C---:B0-----:R-:W-:Y:S02]  /*5e10*/  IADD3 R5, PT, PT, R7.reuse, -0x1, RZ ;  /* 0xffffffff07057810 */ /* 0x041fe40007ffe0ff */
[----:B------:R-:W-:Y:S02]  /*5e20*/  SHF.L.U32 R0, R7, 0x1, RZ ;  /* 0x0000000107007819 */ /* 0x000fe400000006ff */
[----:B------:R-:W-:Y:S02]  /*5e30*/  ISETP.NE.AND P0, PT, R10, R5, PT ;  /* 0x000000050a00720c */ /* 0x000fe40003f05270 */
[----:B------:R-:W-:Y:S02]  /*5e40*/  SEL R5, R0, RZ, P1 ;  /* 0x000000ff00057207 */ /* 0x000fe40000800000 */
[----:B------:R-:W-:-:S03]  /*5e50*/  ISETP.NE.OR P0, PT, R6, UR10, P0 ;  /* 0x0000000a06007c0c */ /* 0x000fc60008705670 */
[----:B-1----:R-:W-:Y:S01]  /*5e60*/  IMAD.WIDE.U32 R2, R5, 0x4, R2 ;  /* 0x0000000405027825 */ /* 0x002fe200078e0002 */
[----:B------:R-:W-:Y:S09]  /*5e70*/  @P2 BRA `(.L_x_294) ;  /* 0x0000000000142947 */ /* 0x000ff20003800000 */
[----:B------:R-:W-:Y:S01]  /*5e80*/  HFMA2 R5, -RZ, RZ, 0, 5.9604644775390625e-08 ;  /* 0x00000001ff057431 */ /* 0x000fe200000001ff */
[----:B------:R-:W-:Y:S06]  /*5e90*/  MEMBAR.ALL.GPU ;  /* 0x0000000000007992 */ /* 0x000fec000000a000 */
[----:B------:R-:W-:-:S00]  /*5ea0*/  ERRBAR ;  /* 0x00000000000079ab */ /* 0x000fc00000000000 */
[----:B------:R-:W-:Y:S06]  /*5eb0*/  CGAERRBAR ;  /* 0x00000000000075ab */ /* 0x000fec0000000000 */
[----:B------:R0:W-:Y:S02]  /*5ec0*/  REDG.E.ADD.S32.STRONG.GPU desc[UR8][R2.64], R5 ;  /* 0x000000050200798e */ /* 0x0001e4000c12e308 */
.L_x_294:
[----:B------:R-:W-:Y:S05]  /*5ed0*/  BSYNC.RECONVERGENT B0 ;  /* 0x0000000000007941 */ /* 0x000fea0003800200 */
.L_x_293:
[----:B------:R-:W-:Y:S05]  /*5ee0*/  @P0 EXIT ;  /* 0x000000000000094d */ /* 0x000fea0003800000 */
[----:B------:R-:W-:Y:S05]  /*5ef0*/  @P2 BRA `(.L_x_295) ;  /* 0x0000000000202947 */ /* 0x000fea0003800000 */
[----:B------:R-:W-:-:S05]  /*5f00*/  IMAD R0, R4, R7, RZ ;  /* 0x0000000704007224 */ /* 0x000fca00078e02ff */
[----:B------:R-:W-:-:S13]  /*5f10*/  ISETP.NE.AND P0, PT, R0, -0x1, PT ;  /* 0xffffffff0000780c */ /* 0x000fda0003f05270 */
[----:B------:R-:W-:Y:S05]  /*5f20*/  @!P0 BRA `(.L_x_295) ;  /* 0x0000000000148947 */ /* 0x000fea0003800000 */
.L_x_296:
[----:B0-----:R-:W5:Y:S04]  /*5f30*/  LDG.E.STRONG.GPU R5, desc[UR8][R2.64] ;  /* 0x0000000802057981 */ /* 0x001f68000c1ef900 */
[----:B-----5:R-:W-:Y:S01]  /*5f40*/  CCTL.IVALL ;  /* 0x00000000ff00798f */ /* 0x020fe20002000000 */
[----:B------:R-:W-:Y:S05]  /*5f50*/  YIELD ;  /* 0x0000000000007946 */ /* 0x000fea0003800000 */
[----:B------:R-:W-:-:S13]  /*5f60*/  ISETP.NE.AND P0, PT, R5, R0, PT ;  /* 0x000000000500720c */ /* 0x000fda0003f05270 */
[----:B------:R-:W-:Y:S05]  /*5f70*/  @P0 BRA `(.L_x_296) ;  /* 0xfffffffc00ec0947 */ /* 0x000fea000383ffff */
.L_x_295:
[----:B------:R-:W-:Y:S05]  /*5f80*/  WARPSYNC.ALL ;  /* 0x0000000000007948 */ /* 0x000fea0003800000 */
[----:B0-----:R-:W0:Y:S08]  /*5f90*/  LDC.64 R4, c[0x0][0x3f8] ;  /* 0x0000fe00ff047b82 */ /* 0x001e300000000a00 */
        /* <DEDUP_REMOVED lines=36> */
[----:B----4-:R-:W-:Y:S02]  /*61e0*/  LEA.HI R28, P2, R9, R10, RZ, 0x1 ;  /* 0x0000000a091c7211 */ /* 0x010fe400078508ff */
[----:B------:R-:W-:Y:S02]  /*61f0*/  LOP3.LUT R2, R17, 0x3, RZ, 0xc0, !PT ;  /* 0x0000000311027812 */ /* 0x000fe400078ec0ff */
[----:B------:R-:W-:Y:S02]  /*6200*/  IADD3.X R6, PT, PT, RZ, R7, RZ, P0, !PT ;  /* 0x00000007ff067210 */ /* 0x000fe400007fe4ff */
[----:B------:R-:W-:-:S02]  /*6210*/  ISETP.NE.U32.AND P1, PT, R2, 0x3, PT ;  /* 0x000000030200780c */ /* 0x000fc40003f25070 */
[----:B------:R-:W-:Y:S02]  /*6220*/  ISETP.GE.U32.AND P0, PT, R17, 0x3, PT ;  /* 0x000000031100780c */ /* 0x000fe40003f06070 */
[----:B------:R-:W-:Y:S02]  /*6230*/  ISETP.NE.AND.EX P1, PT, RZ, RZ, PT, P1 ;  /* 0x000000ffff00720c */ /* 0x000fe40003f25310 */
[----:B------:R-:W-:Y:S02]  /*6240*/  IADD3.X R9, PT, PT, RZ, R9, RZ, P2, !PT ;  /* 0x00000009ff097210 */ /* 0x000fe400017fe4ff */
[----:B------:R-:W-:Y:S02]  /*6250*/  ISETP.GE.U32.AND.EX P0, PT, R6, RZ, PT, P0 ;  /* 0x000000ff0600720c */ /* 0x000fe40003f06100 */
[--C-:B------:R-:W-:Y:S02]  /*6260*/  SHF.R.S64 R28, R28, 0x1, R9.reuse ;  /* 0x000000011c1c7819 */ /* 0x100fe40000001009 */
[----:B------:R-:W-:-:S05]  /*6270*/  SHF.R.S32.HI R33, RZ, 0x1, R9 ;  /* 0x00000001ff217819 */ /* 0x000fca0000011409 */
[----:B------:R-:W-:Y:S05]  /*6280*/  @!P1 BRA `(.L_x_298) ;  /* 0x0000000000e09947 */ /* 0x000fea0003800000 */
[----:B------:R-:W0:Y:S01]  /*6290*/  LDCU.64 UR6, c[0x0][0x3d8] ;  /* 0x00007b00ff0677ac */ /* 0x000e220008000a00 */
[----:B------:R-:W-:Y:S02]  /*62a0*/  IADD3 R11, PT, PT, R17, 0x1, RZ ;  /* 0x00000001110b7810 */ /* 0x000fe40007ffe0ff */
[----:B------:R-:W-:Y:S01]  /*62b0*/  MOV R9, R35 ;  /* 0x0000002300097202 */ /* 0x000fe20000000f00 */
[----:B------:R-:W1:Y:S01]  /*62c0*/  LDCU.64 UR10, c[0x0][0x390] ;  /* 0x00007200ff0a77ac */ /* 0x000e620008000a00 */
[----:B------:R-:W-:Y:S02]  /*62d0*/  LOP3.LUT R11, R11, 0x3, RZ, 0xc0, !PT ;  /* 0x000000030b0b7812 */ /* 0x000fe400078ec0ff */
[C---:B------:R-:W-:Y:S01]  /*62e0*/  SHF.L.U32 R21, R8.reuse, 0x2, RZ ;  /* 0x0000000208157819 */ /* 0x040fe200000006ff */
[----:B------:R-:W4:Y:S01]  /*62f0*/  LDCU.64 UR12, c[0x0][0x388] ;  /* 0x00007100ff0c77ac */ /* 0x000f220008000a00 */
[----:B------:R-:W-:Y:S01]  /*6300*/  SHF.L.U64.HI R22, R8, 0x2, R35 ;  /* 0x0000000208167819 */ /* 0x000fe20000010223 */
[----:B------:R-:W-:Y:S01]  /*6310*/  IMAD.WIDE.U32 R6, R11, 0x1c0, R8 ;  /* 0x000001c00b067825 */ /* 0x000fe200078e0008 */
[----:B--2---:R-:W-:Y:S01]  /*6320*/  SHF.L.U32 R29, R5, 0x2, RZ ;  /* 0x00000002051d7819 */ /* 0x004fe200000006ff */
[----:B------:R-:W-:Y:S01]  /*6330*/  UMOV UR4, URZ ;  /* 0x000000ff00047c82 */ /* 0x000fe20008000000 */
[----:B---3--:R-:W-:-:S02]  /*6340*/  SHF.L.U64.HI R31, R3, 0x2, R0 ;  /* 0x00000002031f7819 */ /* 0x008fc40000010200 */
[----:B------:R-:W-:Y:S02]  /*6350*/  IADD3 R35, PT, PT, R7, UR4, RZ ;  /* 0x0000000407237c10 */ /* 0x000fe4000fffe0ff */
[----:B------:R-:W-:Y:S01]  /*6360*/  MOV R8, R6 ;  /* 0x0000000600087202 */ /* 0x000fe20000000f00 */
[----:B------:R-:W-:Y:S01]  /*6370*/  IMAD.WIDE.U32 R6, R4, 0x4, RZ ;  /* 0x0000000404067825 */ /* 0x000fe200078e00ff */
[C---:B0-----:R-:W-:Y:S02]  /*6380*/  IADD3 R25, P1, PT, R21.reuse, UR6, RZ ;  /* 0x0000000615197c10 */ /* 0x041fe4000ff3e0ff */
[----:B------:R-:W-:Y:S02]  /*6390*/  SHF.L.U64.HI R27, R28, 0x2, R33 ;  /* 0x000000021c1b7819 */ /* 0x000fe40000010221 */
[----:B-1----:R-:W-:Y:S02]  /*63a0*/  IADD3 R23, P2, PT, R21, UR10, RZ ;  /* 0x0000000a15177c10 */ /* 0x002fe4000ff5e0ff */
[----:B------:R-:W-:-:S02]  /*63b0*/  IADD3.X R26, PT, PT, R22, UR7, RZ, P1, !PT ;  /* 0x00000007161a7c10 */ /* 0x000fc40008ffe4ff */
[C---:B------:R-:W-:Y:S02]  /*63c0*/  IADD3.X R24, PT, PT, R22.reuse, UR11, RZ, P2, !PT ;  /* 0x0000000b16187c10 */ /* 0x040fe400097fe4ff */
[----:B----4-:R-:W-:Y:S02]  /*63d0*/  IADD3 R21, P1, PT, R21, UR12, RZ ;  /* 0x0000000c15157c10 */ /* 0x010fe4000ff3e0ff */
[----:B------:R-:W-:Y:S02]  /*63e0*/  IADD3 R18, P2, PT, RZ, -R11, RZ ;  /* 0x8000000bff127210 */ /* 0x000fe40007f5e0ff */
[----:B------:R-:W-:Y:S02]  /*63f0*/  IADD3.X R22, PT, PT, R22, UR13, RZ, P1, !PT ;  /* 0x0000000d16167c10 */ /* 0x000fe40008ffe4ff */
[----:B------:R-:W-:Y:S02]  /*6400*/  IADD3 R29, PT, PT, R7, R29, RZ ;  /* 0x0000001d071d7210 */ /* 0x000fe40007ffe0ff */
[----:B------:R-:W-:-:S07]  /*6410*/  IADD3.X R20, PT, PT, RZ, -0x1, RZ, P2, !PT ;  /* 0xffffffffff147810 */ /* 0x000fce00017fe4ff */
.L_x_299:
        /* <DEDUP_REMOVED lines=25> */
[----:B------:R-:W-:Y:S02]  /*65b0*/  MOV R13, R24 ;  /* 0x00000018000d7202 */ /* 0x000fe40000000f00 */
[----:B---3--:R-:W-:Y:S01]  /*65c0*/  F2FP.BF16.F32.PACK_AB R19, R17, R14 ;  /* 0x0000000e1113723e */ /* 0x008fe200000010ff */
[----:B------:R0:W-:Y:S04]  /*65d0*/  STG.E desc[UR8][R10.64], R9 ;  /* 0x000000090a007986 */ /* 0x0001e8000c101908 */
[----:B------:R0:W-:Y:S01]  /*65e0*/  STG.E desc[UR8][R12.64], R19 ;  /* 0x000000130c007986 */ /* 0x0001e2000c101908 */
[----:B------:R-:W-:Y:S01]  /*65f0*/  IADD3.X R24, PT, PT, RZ, R24, RZ, P3, !PT ;  /* 0x00000018ff187210 */ /* 0x000fe20001ffe4ff */
[----:B------:R-:W-:Y:S06]  /*6600*/  @P1 BRA `(.L_x_299) ;  /* 0xfffffffc00841947 */ /* 0x000fec000383ffff */
.L_x_298:
[----:B------:R-:W-:Y:S05]  /*6610*/  BSYNC.RECONVERGENT B0 ;  /* 0x0000000000007941 */ /* 0x000fea0003800200 */
.L_x_297:
[----:B------:R-:W-:Y:S05]  /*6620*/  @!P0 EXIT ;  /* 0x000000000000894d */ /* 0x000fea0003800000 */
[----:B------:R-:W-:Y:S01]  /*6630*/  SHF.L.U64.HI R37, R28, 0x2, R33 ;  /* 0x000000021c257819 */ /* 0x000fe20000010221 */
[----:B------:R-:W1:Y:S01]  /*6640*/  LDCU.64 UR4, c[0x0][0x3d8] ;  /* 0x00007b00ff0477ac */ /* 0x000e620008000a00 */
[C---:B--2---:R-:W-:Y:S02]  /*6650*/  SHF.L.U64.HI R29, R4.reuse, 0x2, R5 ;  /* 0x00000002041d7819 */ /* 0x044fe40000010205 */
[----:B------:R-:W-:Y:S01]  /*6660*/  SHF.L.U32 R27, R4, 0x2, RZ ;  /* 0x00000002041b7819 */ /* 0x000fe200000006ff */
[----:B------:R-:W2:Y:S01]  /*6670*/  LDCU.64 UR6, c[0x0][0x388] ;  /* 0x00007100ff0677ac */ /* 0x000ea20008000a00 */
[----:B------:R-:W-:Y:S02]  /*6680*/  SHF.L.U32 R39, R28, 0x2, RZ ;  /* 0x000000021c277819 */ /* 0x000fe400000006ff */
[C---:B---3--:R-:W-:Y:S01]  /*6690*/  SHF.L.U64.HI R31, R3.reuse, 0x2, R0 ;  /* 0x00000002031f7819 */ /* 0x048fe20000010200 */
[----:B------:R-:W3:Y:S01]  /*66a0*/  LDCU.64 UR10, c[0x0][0x390] ;  /* 0x00007200ff0a77ac */ /* 0x000ee20008000a00 */
[----:B------:R-:W-:-:S07]  /*66b0*/  SHF.L.U32 R33, R3, 0x2, RZ ;  /* 0x0000000203217819 */ /* 0x000fce00000006ff */
.L_x_300:
[C---:B------:R-:W-:Y:S02]  /*66c0*/  SHF.L.U32 R24, R8.reuse, 0x2, RZ ;  /* 0x0000000208187819 */ /* 0x040fe400000006ff */
[----:B------:R-:W-:Y:S02]  /*66d0*/  SHF.L.U64.HI R26, R8, 0x2, R35 ;  /* 0x00000002081a7819 */ /* 0x000fe40000010223 */
[----:B-1----:R-:W-:-:S04]  /*66e0*/  IADD3 R4, P0, PT, R24, UR4, RZ ;  /* 0x0000000418047c10 */ /* 0x002fc8000ff1e0ff */
[----:B----4-:R-:W-:Y:S02]  /*66f0*/  IADD3.X R5, PT, PT, R26, UR5, RZ, P0, !PT ;  /* 0x000000051a057c10 */ /* 0x010fe400087fe4ff */
[C---:B------:R-:W-:Y:S02]  /*6700*/  IADD3 R6, P0, PT, R4.reuse, R33, RZ ;  /* 0x0000002104067210 */ /* 0x040fe40007f1e0ff */
[C---:B0-----:R-:W-:Y:S01]  /*6710*/  IADD3 R12, P2, PT, R4.reuse, R39, RZ ;  /* 0x00000027040c7210 */ /* 0x041fe20007f5e0ff */
[----:B------:R0:W4:Y:S01]  /*6720*/  LDG.E R2, desc[UR8][R4.64] ;  /* 0x0000000804027981 */ /* 0x000122000c1e1900 */
[C---:B------:R-:W-:Y:S02]  /*6730*/  IADD3.X R7, PT, PT, R5.reuse, R31, RZ, P0, !PT ;  /* 0x0000001f05077210 */ /* 0x040fe400007fe4ff */
[----:B------:R-:W-:Y:S02]  /*6740*/  IADD3 R10, P1, PT, R4, R27, RZ ;  /* 0x0000001b040a7210 */ /* 0x000fe40007f3e0ff */
[----:B------:R-:W-:-:S02]  /*6750*/  IADD3.X R13, PT, PT, R5, R37, RZ, P2, !PT ;  /* 0x00000025050d7210 */ /* 0x000fc400017fe4ff */
[----:B------:R-:W-:Y:S01]  /*6760*/  IADD3.X R11, PT, PT, R5, R29, RZ, P1, !PT ;  /* 0x0000001d050b7210 */ /* 0x000fe20000ffe4ff */
[----:B------:R-:W4:Y:S04]  /*6770*/  LDG.E R7, desc[UR8][R6.64] ;  /* 0x0000000806077981 */ /* 0x000f28000c1e1900 */
[----:B------:R-:W5:Y:S04]  /*6780*/  LDG.E R10, desc[UR8][R10.64] ;  /* 0x000000080a0a7981 */ /* 0x000f68000c1e1900 */
[----:B------:R-:W5:Y:S01]  /*6790*/  LDG.E R13, desc[UR8][R12.64] ;  /* 0x000000080c0d7981 */ /* 0x000f62000c1e1900 */
[----:B------:R-:W-:-:S02]  /*67a0*/  LOP3.LUT R18, R24, 0xfffffffc, RZ, 0xc0, !PT ;  /* 0xfffffffc18127812 */ /* 0x000fc400078ec0ff */
[----:B------:R-:W-:Y:S02]  /*67b0*/  LOP3.LUT R17, R26, 0x1, RZ, 0xc0, !PT ;  /* 0x000000011a117812 */ /* 0x000fe400078ec0ff */
[----:B--2---:R-:W-:-:S04]  /*67c0*/  IADD3 R14, P0, PT, R18, UR6, RZ ;  /* 0x00000006120e7c10 */ /* 0x004fc8000ff1e0ff */
[C---:B------:R-:W-:Y:S02]  /*67d0*/  IADD3.X R15, PT, PT, R17.reuse, UR7, RZ, P0, !PT ;  /* 0x00000007110f7c10 */ /* 0x040fe400087fe4ff */
[C---:B---3--:R-:W-:Y:S02]  /*67e0*/  IADD3 R16, P0, PT, R18.reuse, UR10, RZ ;  /* 0x0000000a12107c10 */ /* 0x048fe4000ff1e0ff */
[----:B------:R-:W-:Y:S02]  /*67f0*/  IADD3 R18, P1, PT, R18, UR4, RZ ;  /* 0x0000000412127c10 */ /* 0x000fe4000ff3e0ff */
[----:B------:R-:W-:Y:S02]  /*6800*/  IADD3.X R17, PT, PT, R17, UR11, RZ, P0, !PT ;  /* 0x0000000b11117c10 */ /* 0x000fe400087fe4ff */
[----:B0-----:R-:W-:Y:S02]  /*6810*/  IADD3 R4, P0, PT, R18, R33, RZ ;  /* 0x0000002112047210 */ /* 0x001fe40007f1e0ff */
[----:B----4-:R-:W-:-:S02]  /*6820*/  F2FP.BF16.F32.PACK_AB R9, R7, R2 ;  /* 0x000000020709723e */ /* 0x010fc400000010ff */
[----:B------:R-:W-:-:S04]  /*6830*/  LOP3.LUT R2, R26, 0x3, RZ, 0xc0, !PT ;  /* 0x000000031a027812 */ /* 0x000fc800078ec0ff */
[----:B------:R-:W-:Y:S02]  /*6840*/  IADD3.X R19, PT, PT, R2, UR5, RZ, P1, !PT ;  /* 0x0000000502137c10 */ /* 0x000fe40008ffe4ff */
[----:B-----5:R-:W-:Y:S02]  /*6850*/  F2FP.BF16.F32.PACK_AB R21, R13, R10 ;  /* 0x0000000a0d15723e */ /* 0x020fe400000010ff */
[C---:B------:R-:W-:Y:S02]  /*6860*/  IADD3 R6, P1, PT, R18.reuse, R27, RZ ;  /* 0x0000001b12067210 */ /* 0x040fe40007f3e0ff */
[----:B------:R-:W-:Y:S02]  /*6870*/  IADD3 R10, P2, PT, R18, R39, RZ ;  /* 0x00000027120a7210 */ /* 0x000fe40007f5e0ff */
[C---:B------:R-:W-:Y:S02]  /*6880*/  IADD3.X R5, PT, PT, R19.reuse, R31, RZ, P0, !PT ;  /* 0x0000001f13057210 */ /* 0x040fe400007fe4ff */
[----:B------:R-:W-:-:S02]  /*6890*/  IADD3.X R7, PT, PT, R19, R29, RZ, P1, !PT ;  /* 0x0000001d13077210 */ /* 0x000fc40000ffe4ff */
[----:B------:R-:W-:Y:S01]  /*68a0*/  IADD3.X R11, PT, PT, R19, R37, RZ, P2, !PT ;  /* 0x00000025130b7210 */ /* 0x000fe200017fe4ff */
[----:B------:R0:W-:Y:S04]  /*68b0*/  STG.E desc[UR8][R14.64], R9 ;  /* 0x000000090e007986 */ /* 0x0001e8000c101908 */
[----:B------:R1:W-:Y:S04]  /*68c0*/  STG.E desc[UR8][R16.64], R21 ;  /* 0x0000001510007986 */ /* 0x0003e8000c101908 */
[----:B------:R-:W2:Y:S04]  /*68d0*/  LDG.E R2, desc[UR8][R18.64+0x700] ;  /* 0x0007000812027981 */ /* 0x000ea8000c1e1900 */
[----:B0-----:R-:W2:Y:S04]  /*68e0*/  LDG.E R9, desc[UR8][R4.64+0x700] ;  /* 0x0007000804097981 */ /* 0x001ea8000c1e1900 */
[----:B------:R-:W3:Y:S04]  /*68f0*/  LDG.E R20, desc[UR8][R6.64+0x700] ;  /* 0x0007000806147981 */ /* 0x000ee8000c1e1900 */
[----:B------:R-:W3:Y:S01]  /*6900*/  LDG.E R23, desc[UR8][R10.64+0x700] ;  /* 0x000700080a177981 */ /* 0x000ee2000c1e1900 */
[----:B------:R-:W-:-:S04]  /*6910*/  IADD3 R14, P0, PT, R24, 0x700, RZ ;  /* 0x00000700180e7810 */ /* 0x000fc80007f1e0ff */
[----:B------:R-:W-:Y:S02]  /*6920*/  IADD3.X R15, PT, PT, RZ, R26, RZ, P0, !PT ;  /* 0x0000001aff0f7210 */ /* 0x000fe400007fe4ff */
[----:B------:R-:W-:Y:S02]  /*6930*/  LOP3.LUT R14, R14, 0xfffffffc, RZ, 0xc0, !PT ;  /* 0xfffffffc0e0e7812 */ /* 0x000fe400078ec0ff */
[----:B------:R-:W-:Y:S02]  /*6940*/  LOP3.LUT R15, R15, 0x1, RZ, 0xc0, !PT ;  /* 0x000000010f0f7812 */ /* 0x000fe400078ec0ff */
[C---:B------:R-:W-:Y:S02]  /*6950*/  IADD3 R12, P0, PT, R14.reuse, UR6, RZ ;  /* 0x000000060e0c7c10 */ /* 0x040fe4000ff1e0ff */
        /* <DEDUP_REMOVED lines=23> */
[----:B------:R-:W3:Y:S04]  /*6ad0*/  LDG.E R18, desc[UR8][R18.64+0x1500] ;  /* 0x0015000812127981 */ /* 0x000ee8000c1e1900 */
[----:B------:R-:W3:Y:S04]  /*6ae0*/  LDG.E R5, desc[UR8][R4.64+0x1500] ;  /* 0x0015000804057981 */ /* 0x000ee8000c1e1900 */
        /* <DEDUP_REMOVED lines=13> */
[----:B------:R-:W-:Y:S01]  /*6bc0*/  HFMA2 R35, -RZ, RZ, 0, 0 ;  /* 0x00000000ff237431 */ /* 0x000fe200000001ff */
[----:B---3--:R-:W-:Y:S02]  /*6bd0*/  F2FP.BF16.F32.PACK_AB R5, R5, R18 ;  /* 0x000000120505723e */ /* 0x008fe400000010ff */
[----:B-----5:R-:W-:-:S03]  /*6be0*/  F2FP.BF16.F32.PACK_AB R7, R11, R6 ;  /* 0x000000060b07723e */ /* 0x020fc600000010ff */
[----:B------:R4:W-:Y:S04]  /*6bf0*/  STG.E desc[UR8][R14.64], R5 ;  /* 0x000000050e007986 */ /* 0x0009e8000c101908 */
[----:B------:R4:W-:Y:S02]  /*6c00*/  STG.E desc[UR8][R16.64], R7 ;  /* 0x0000000710007986 */ /* 0x0009e4000c101908 */
[----:B------:R-:W-:Y:S05]  /*6c10*/  @P0 BRA `(.L_x_300) ;  /* 0xfffffff800a80947 */ /* 0x000fea000383ffff */
[----:B------:R-:W-:Y:S05]  /*6c20*/  EXIT ;  /* 0x000000000000794d */ /* 0x000fea0003800000 */
.L_x_301:
        /* <DEDUP_REMOVED lines=13> */
.L_x_4498:


//--------------------- .text._Z35group_norm_nhwc_bwd_one_pass_kernelI11Bf16IOBf16WLi256ELi56ELi448EEv26Group_norm_nhwc_bwd_params --------------------------
	.section	.text._Z35group_norm_nhwc_bwd_one_pass_kernelI11Bf16IOBf16WLi256ELi56ELi448EEv26Group_norm_nhwc_bwd_params,"ax",@progbits
	.align	128
        .global         _Z35group_norm_nhwc_bwd_one_pass_kernelI11Bf16IOBf16WLi256ELi56ELi448EEv26Group_norm_nhwc_bwd_params
        .type           _Z35group_norm_nhwc_bwd_one_pass_kernelI11Bf16IOBf16WLi256ELi56ELi448EEv26Group_norm_nhwc_bwd_params,@function
        .size           _Z35group_norm_nhwc_bwd_one_pass_kernelI11Bf16IOBf16WLi256ELi56ELi448EEv26Group_norm_nhwc_bwd_params,(.L_x_4499 - _Z35group_norm_nhwc_bwd_one_pass_kernelI11Bf16IOBf16WLi256ELi56ELi448EEv26Group_norm_nhwc_bwd_params)
        .other          _Z35group_norm_nhwc_bwd_one_pass_kernelI11Bf16IOBf16WLi256ELi56ELi448EEv26Group_norm_nhwc_bwd_params,@"STO_CUDA_ENTRY STV_DEFAULT"
_Z35group_norm_nhwc_bwd_one_pass_kernelI11Bf16IOBf16WLi256ELi56ELi448EEv26Group_norm_nhwc_bwd_params:
.text._Z35group_norm_nhwc_bwd_one_pass_kernelI11Bf16IOBf16WLi256ELi56ELi448EEv26Group_norm_nhwc_bwd_params:
        /* <DEDUP_REMOVED lines=22> */
.L_x_369:
[----:B0-----:R-:W0:Y:S01]  /*0160*/  LDC R11, c[0x0][0x410] ;  /* 0x00010400ff0b7b82 */ /* 0x001e220000000800 */
[----:B------:R-:W-:Y:S01]  /*0170*/  IABS R8, R78 ;  /* 0x0000004e00087213 */ /* 0x000fe20000000000 */
[----:B-1----:R-:W1:Y:S01]  /*0180*/  LDCU UR4, c[0x0][0x41c] ;  /* 0x00008380ff0477ac */ /* 0x002e620008000800 */
[----:B------:R-:W-:Y:S02]  /*0190*/  ISETP.GE.AND P3, PT, R78, RZ, PT ;  /* 0x000000ff4e00720c */ /* 0x000fe40003f66270 */
[----:B------:R-:W-:Y:S01]  /*01a0*/  CS2R R74, SRZ ;  /* 0x00000000004a7805 */ /* 0x000fe2000001ff00 */
[----:B------:R-:W2:Y:S02]  /*01b0*/  LDCU.128 UR8, c[0x0][0x400] ;  /* 0x00008000ff0877ac */ /* 0x000ea40008000c00 */
        /* <DEDUP_REMOVED lines=18> */
[----:B------:R-:W0:Y:S09]  /*02e0*/  LDCU.U8 UR4, c[0x0][0x414] ;  /* 0x00008280ff0477ac */ /* 0x000e320008000000 */
[----:B------:R-:W-:-:S02]  /*02f0*/  @!P4 IADD3 R4, PT, PT, R4, -R7, RZ ;  /* 0x800000070404c210 */ /* 0x000fc40007ffe0ff */
[----:B--2---:R-:W-:Y:S02]  /*0300*/  ISETP.GE.U32.AND P2, PT, R25, UR8, PT ;  /* 0x0000000819007c0c */ /* 0x004fe4000bf46070 */
[----:B------:R-:W-:Y:S02]  /*0310*/  SHF.R.S32.HI R13, RZ, 0x1f, R25 ;  /* 0x0000001fff0d7819 */ /* 0x000fe40000011419 */
[CC--:B------:R-:W-:Y:S02]  /*0320*/  ISETP.GE.U32.AND P1, PT, R4.reuse, R7.reuse, PT ;  /* 0x000000070400720c */ /* 0x0c0fe40003f26070 */
[----:B------:R-:W-:Y:S02]  /*0330*/  ISETP.GT.U32.AND P5, PT, R7, R4, PT ;  /* 0x000000040700720c */ /* 0x000fe40003fa4070 */
[----:B------:R-:W-:Y:S02]  /*0340*/  IADD3 R7, PT, PT, R4, -R7, RZ ;  /* 0x8000000704077210 */ /* 0x000fe40007ffe0ff */
[----:B------:R-:W-:-:S02]  /*0350*/  ISETP.GE.AND.EX P2, PT, R13, UR9, PT, P2 ;  /* 0x000000090d007c0c */ /* 0x000fc4000bf46320 */
[----:B------:R-:W-:Y:S02]  /*0360*/  SEL R4, R7, R4, !P5 ;  /* 0x0000000407047207 */ /* 0x000fe40006800000 */
[----:B------:R-:W-:Y:S02]  /*0370*/  @!P4 IADD3 R5, PT, PT, R5, 0x1, RZ ;  /* 0x000000010505c810 */ /* 0x000fe40007ffe0ff */
[----:B------:R-:W-:Y:S02]  /*0380*/  ISETP.NE.AND P4, PT, R11, RZ, PT ;  /* 0x000000ff0b00720c */ /* 0x000fe40003f85270 */
[----:B------:R-:W-:Y:S02]  /*0390*/  LOP3.LUT R7, RZ, R11, RZ, 0x33, !PT ;  /* 0x0000000bff077212 */ /* 0x000fe400078e33ff */
[----:B------:R-:W-:Y:S02]  /*03a0*/  IADD3 R11, PT, PT, R25, 0x10, RZ ;  /* 0x00000010190b7810 */ /* 0x000fe40007ffe0ff */
[----:B------:R-:W-:Y:S01]  /*03b0*/  @!P3 IADD3 R4, PT, PT, -R4, RZ, RZ ;  /* 0x000000ff0404b210 */ /* 0x000fe20007ffe1ff */
[----:B------:R-:W1:Y:S01]  /*03c0*/  @!P2 LDC.64 R18, c[0x0][0x3f8] ;  /* 0x0000fe00ff12ab82 */ /* 0x000e620000000a00 */
[----:B------:R-:W-:-:S02]  /*03d0*/  @P1 IADD3 R5, PT, PT, R5, 0x1, RZ ;  /* 0x0000000105051810 */ /* 0x000fc40007ffe0ff */
[----:B------:R-:W-:Y:S02]  /*03e0*/  ISETP.GE.U32.AND P3, PT, R11, UR8, PT ;  /* 0x000000080b007c0c */ /* 0x000fe4000bf66070 */
[----:B------:R-:W-:Y:S02]  /*03f0*/  SHF.R.S32.HI R17, RZ, 0x1f, R11 ;  /* 0x0000001fff117819 */ /* 0x000fe4000001140b */
[----:B------:R-:W-:Y:S01]  /*0400*/  SEL R119, R7, R4, !P4 ;  /* 0x0000000407777207 */ /* 0x000fe20006000000 */
[----:B------:R-:W2:Y:S01]  /*0410*/  @!P2 LDC.64 R20, c[0x0][0x3a0] ;  /* 0x0000e800ff14ab82 */ /* 0x000ea20000000a00 */
[----:B------:R-:W-:Y:S02]  /*0420*/  @!P0 IADD3 R5, PT, PT, -R5, RZ, RZ ;  /* 0x000000ff05058210 */ /* 0x000fe40007ffe1ff */
[----:B------:R-:W-:Y:S01]  /*0430*/  ISETP.GE.AND.EX P3, PT, R17, UR9, PT, P3 ;  /* 0x0000000911007c0c */ /* 0x000fe2000bf66330 */
[----:B------:R-:W-:Y:S01]  /*0440*/  IMAD R9, R119, 0x38, RZ ;  /* 0x0000003877097824 */ /* 0x000fe200078e02ff */
[----:B------:R-:W-:-:S02]  /*0450*/  SEL R5, R7, R5, !P4 ;  /* 0x0000000507057207 */ /* 0x000fc40006000000 */
[----:B------:R-:W-:Y:S01]  /*0460*/  IADD3 R15, PT, PT, R25, 0x20, RZ ;  /* 0x00000020190f7810 */ /* 0x000fe20007ffe0ff */
[----:B------:R-:W4:Y:S01]  /*0470*/  @!P2 LDC.64 R26, c[0x0][0x398] ;  /* 0x0000e600ff1aab82 */ /* 0x000f220000000a00 */
[----:B------:R-:W-:Y:S02]  /*0480*/  IADD3 R120, P0, PT, R9, R2, RZ ;  /* 0x0000000209787210 */ /* 0x000fe40007f1e0ff */
[----:B------:R-:W-:Y:S02]  /*0490*/  SHF.R.S32.HI R2, RZ, 0x1f, R5 ;  /* 0x0000001fff027819 */ /* 0x000fe40000011405 */
[----:B------:R-:W-:Y:S02]  /*04a0*/  ISETP.GE.U32.AND P4, PT, R15, UR8, PT ;  /* 0x000000080f007c0c */ /* 0x000fe4000bf86070 */
[----:B------:R-:W-:Y:S01]  /*04b0*/  LEA.HI.X.SX32 R121, R9, RZ, 0x1, P0 ;  /* 0x000000ff09797211 */ /* 0x000fe200000f0eff */
[----:B------:R-:W-:Y:S01]  /*04c0*/  IMAD R2, R2, UR10, RZ ;  /* 0x0000000a02027c24 */ /* 0x000fe2000f8e02ff */
[----:B------:R-:W-:Y:S01]  /*04d0*/  SHF.R.S32.HI R7, RZ, 0x1f, R15 ;  /* 0x0000001fff077819 */ /* 0x000fe2000001140f */
[----:B------:R-:W5:Y:S02]  /*04e0*/  @!P3 LDC.64 R22, c[0x0][0x3f8] ;  /* 0x0000fe00ff16bb82 */ /* 0x000f640000000a00 */
[----:B------:R-:W-:Y:S01]  /*04f0*/  IMAD R123, R5, UR11, R2 ;  /* 0x0000000b057b7c24 */ /* 0x000fe2000f8e0202 */
[----:B------:R-:W-:Y:S01]  /*0500*/  ISETP.GE.AND.EX P4, PT, R7, UR9, PT, P4 ;  /* 0x0000000907007c0c */ /* 0x000fe2000bf86340 */
[----:B------:R-:W-:-:S04]  /*0510*/  IMAD.WIDE.U32 R120, R5, UR10, R120 ;  /* 0x0000000a05787c25 */ /* 0x000fc8000f8e0078 */
[----:B-1----:R-:W-:Y:S01]  /*0520*/  @!P2 IMAD R2, R13, R18, RZ ;  /* 0x000000120d02a224 */ /* 0x002fe200078e02ff */
[----:B------:R-:W-:Y:S01]  /*0530*/  IADD3 R123, PT, PT, R121, R123, RZ ;  /* 0x0000007b797b7210 */ /* 0x000fe20007ffe0ff */
[----:B------:R-:W1:Y:S01]  /*0540*/  @!P3 LDC.64 R28, c[0x0][0x3a0] ;  /* 0x0000e800ff1cbb82 */ /* 0x000e620000000a00 */
[-C--:B------:R-:W-:Y:S01]  /*0550*/  @!P2 MOV R122, R120.reuse ;  /* 0x00000078007aa202 */ /* 0x080fe20000000f00 */
[----:B------:R-:W-:Y:S01]  /*0560*/  @!P2 IMAD R9, R25, R19, R2 ;  /* 0x000000131909a224 */ /* 0x000fe200078e0202 */
[----:B------:R-:W-:-:S03]  /*0570*/  @!P3 MOV R8, R120 ;  /* 0x000000780008b202 */ /* 0x000fc60000000f00 */
[----:B------:R-:W-:Y:S02]  /*0580*/  @!P2 IMAD.WIDE.U32 R4, R25, R18, R122 ;  /* 0x000000121904a225 */ /* 0x000fe400078e007a */
[----:B------:R-:W3:Y:S03]  /*0590*/  @!P4 LDC.64 R32, c[0x0][0x3f8] ;  /* 0x0000fe00ff20cb82 */ /* 0x000ee60000000a00 */
[----:B------:R-:W-:Y:S02]  /*05a0*/  @!P2 IADD3 R5, PT, PT, R5, R9, RZ ;  /* 0x000000090505a210 */ /* 0x000fe40007ffe0ff */
[C---:B------:R-:W-:Y:S01]  /*05b0*/  @!P2 SHF.L.U32 R13, R4.reuse, 0x1, RZ ;  /* 0x00000001040da819 */ /* 0x040fe200000006ff */
[----:B-----5:R-:W-:Y:S01]  /*05c0*/  @!P3 IMAD R6, R17, R22, RZ ;  /* 0x000000161106b224 */ /* 0x020fe200078e02ff */
[----:B------:R-:W-:Y:S01]  /*05d0*/  @!P2 SHF.L.U64.HI R2, R4, 0x1, R5 ;  /* 0x000000010402a819 */ /* 0x000fe20000010205 */
[----:B------:R-:W5:Y:S01]  /*05e0*/  @!P3 LDC.64 R30, c[0x0][0x398] ;  /* 0x0000e600ff1ebb82 */ /* 0x000f620000000a00 */
[----:B--2---:R-:W-:Y:S01]  /*05f0*/  @!P2 IADD3 R4, P0, PT, R13, R20, RZ ;  /* 0x000000140d04a210 */ /* 0x004fe20007f1e0ff */
[----:B------:R-:W-:Y:S01]  /*0600*/  @!P3 IMAD R19, R11, R23, R6 ;  /* 0x000000170b13b224 */ /* 0x000fe200078e0206 */
[----:B------:R-:W-:-:S02]  /*0610*/  IADD3 R17, PT, PT, R25, 0x30, RZ ;  /* 0x0000003019117810 */ /* 0x000fc40007ffe0ff */
[----:B------:R-:W-:Y:S02]  /*0620*/  @!P2 IADD3.X R5, PT, PT, R2, R21, RZ, P0, !PT ;  /* 0x000000150205a210 */ /* 0x000fe400007fe4ff */
[----:B------:R-:W-:Y:S02]  /*0630*/  ISETP.GE.U32.AND P0, PT, R17, UR8, PT ;  /* 0x0000000811007c0c */ /* 0x000fe4000bf06070 */
[----:B------:R-:W-:Y:S01]  /*0640*/  SHF.R.S32.HI R23, RZ, 0x1f, R17 ;  /* 0x0000001fff177819 */ /* 0x000fe20000011411 */
[----:B------:R2:W2:Y:S01]  /*0650*/  @!P2 LDG.E R75, desc[UR6][R4.64] ;  /* 0x00000006044ba981 */ /* 0x0004a2000c1e1900 */
[----:B------:R-:W-:Y:S02]  /*0660*/  @!P4 MOV R12, R120 ;  /* 0x00000078000cc202 */ /* 0x000fe40000000f00 */
[----:B------:R-:W-:Y:S02]  /*0670*/  ISETP.GE.AND.EX P0, PT, R23, UR9, PT, P0 ;  /* 0x0000000917007c0c */ /* 0x000fe4000bf06300 */
[----:B----4-:R-:W-:Y:S01]  /*0680*/  @!P2 IADD3 R6, P1, PT, R13, R26, RZ ;  /* 0x0000001a0d06a210 */ /* 0x010fe20007f3e0ff */
[----:B---3--:R-:W-:Y:S01]  /*0690*/  @!P4 IMAD R10, R7, R32, RZ ;  /* 0x00000020070ac224 */ /* 0x008fe200078e02ff */
[----:B------:R-:W-:-:S02]  /*06a0*/  @!P4 MOV R13, R123 ;  /* 0x0000007b000dc202 */ /* 0x000fc40000000f00 */
[----:B------:R-:W-:Y:S01]  /*06b0*/  @!P3 MOV R9, R123 ;  /* 0x0000007b0009b202 */ /* 0x000fe20000000f00 */
[C---:B------:R-:W-:Y:S02]  /*06c0*/  @!P4 IMAD R21, R15.reuse, R33, R10 ;  /* 0x000000210f15c224 */ /* 0x040fe400078e020a */
[----:B------:R-:W-:Y:S02]  /*06d0*/  @!P4 IMAD.WIDE.U32 R12, R15, R32, R12 ;  /* 0x000000200f0cc225 */ /* 0x000fe400078e000c */
[----:B------:R-:W3:Y:S02]  /*06e0*/  @!P4 LDC.64 R14, c[0x0][0x3a0] ;  /* 0x0000e800ff0ecb82 */ /* 0x000ee40000000a00 */
[----:B------:R-:W-:-:S06]  /*06f0*/  @!P3 IMAD.WIDE.U32 R8, R11, R22, R8 ;  /* 0x000000160b08b225 */ /* 0x000fcc00078e0008 */
[----:B------:R-:W4:Y:S01]  /*0700*/  @!P0 LDC.64 R34, c[0x0][0x3f8] ;  /* 0x0000fe00ff228b82 */ /* 0x000f220000000a00 */
[----:B------:R-:W-:Y:S02]  /*0710*/  @!P3 IADD3 R9, PT, PT, R9, R19, RZ ;  /* 0x000000130909b210 */ /* 0x000fe40007ffe0ff */
[----:B------:R-:W-:Y:S02]  /*0720*/  @!P3 SHF.L.U32 R11, R8, 0x1, RZ ;  /* 0x00000001080bb819 */ /* 0x000fe400000006ff */
[----:B------:R-:W-:Y:S02]  /*0730*/  @!P2 IADD3.X R7, PT, PT, R2, R27, RZ, P1, !PT ;  /* 0x0000001b0207a210 */ /* 0x000fe40000ffe4ff */
[----:B------:R-:W-:Y:S01]  /*0740*/  @!P3 SHF.L.U64.HI R2, R8, 0x1, R9 ;  /* 0x000000010802b819 */ /* 0x000fe20000010209 */
[----:B------:R-:W0:Y:S01]  /*0750*/  @!P4 LDC.64 R32, c[0x0][0x398] ;  /* 0x0000e600ff20cb82 */ /* 0x000e220000000a00 */
[----:B-1----:R-:W-:Y:S01]  /*0760*/  @!P3 IADD3 R8, P1, PT, R11, R28, RZ ;  /* 0x0000001c0b08b210 */ /* 0x002fe20007f3e0ff */
[----:B------:R-:W4:Y:S01]  /*0770*/  @!P2 LDG.E R74, desc[UR6][R6.64] ;  /* 0x00000006064aa981 */ /* 0x000f22000c1e1900 */
[----:B------:R-:W-:-:S02]  /*0780*/  IADD3 R19, PT, PT, R25, 0x40, RZ ;  /* 0x0000004019137810 */ /* 0x000fc40007ffe0ff */
[----:B-----5:R-:W-:Y:S02]  /*0790*/  @!P3 IADD3 R10, P2, PT, R11, R30, RZ ;  /* 0x0000001e0b0ab210 */ /* 0x020fe40007f5e0ff */
[----:B--2---:R-:W-:Y:S01]  /*07a0*/  MOV R4, RZ ;  /* 0x000000ff00047202 */ /* 0x004fe20000000f00 */
[----:B------:R-:W1:Y:S01]  /*07b0*/  @!P0 LDC.64 R36, c[0x0][0x398] ;  /* 0x0000e600ff248b82 */ /* 0x000e620000000a00 */
[----:B------:R-:W-:Y:S02]  /*07c0*/  @!P3 IADD3.X R9, PT, PT, R2, R29, RZ, P1, !PT ;  /* 0x0000001d0209b210 */ /* 0x000fe40000ffe4ff */
[----:B------:R-:W-:Y:S02]  /*07d0*/  @!P4 IADD3 R5, PT, PT, R13, R21, RZ ;  /* 0x000000150d05c210 */ /* 0x000fe40007ffe0ff */
[----:B------:R-:W-:Y:S01]  /*07e0*/  ISETP.GE.U32.AND P1, PT, R19, UR8, PT ;  /* 0x0000000813007c0c */ /* 0x000fe2000bf26070 */
[----:B------:R3:W2:Y:S01]  /*07f0*/  @!P3 LDG.E R4, desc[UR6][R8.64] ;  /* 0x000000060804b981 */ /* 0x0006a2000c1e1900 */
[----:B------:R-:W-:-:S02]  /*0800*/  SHF.R.S32.HI R27, RZ, 0x1f, R19 ;  /* 0x0000001fff1b7819 */ /* 0x000fc40000011413 */
[----:B------:R-:W-:Y:S02]  /*0810*/  @!P3 IADD3.X R11, PT, PT, R2, R31, RZ, P2, !PT ;  /* 0x0000001f020bb210 */ /* 0x000fe400017fe4ff */
[C---:B------:R-:W-:Y:S01]  /*0820*/  @!P4 SHF.L.U32 R13, R12.reuse, 0x1, RZ ;  /* 0x000000010c0dc819 */ /* 0x040fe200000006ff */
[----:B------:R-:W5:Y:S01]  /*0830*/  @!P0 LDC.64 R30, c[0x0][0x3a0] ;  /* 0x0000e800ff1e8b82 */ /* 0x000f620000000a00 */
[----:B------:R-:W-:Y:S02]  /*0840*/  ISETP.GE.AND.EX P1, PT, R27, UR9, PT, P1 ;  /* 0x000000091b007c0c */ /* 0x000fe4000bf26310 */
[----:B------:R-:W-:Y:S02]  /*0850*/  @!P4 SHF.L.U64.HI R2, R12, 0x1, R5 ;  /* 0x000000010c02c819 */ /* 0x000fe40000010205 */
[----:B---3--:R-:W-:Y:S01]  /*0860*/  @!P4 IADD3 R8, P5, PT, R13, R14, RZ ;  /* 0x0000000e0d08c210 */ /* 0x008fe20007fbe0ff */
[----:B----4-:R-:W-:-:S03]  /*0870*/  @!P0 IMAD R14, R23, R34, RZ ;  /* 0x00000022170e8224 */ /* 0x010fc600078e02ff */
[----:B------:R-:W-:Y:S01]  /*0880*/  @!P4 IADD3.X R9, PT, PT, R2, R15, RZ, P5, !PT ;  /* 0x0000000f0209c210 */ /* 0x000fe20002ffe4ff */
[----:B------:R-:W-:Y:S01]  /*0890*/  @!P0 IMAD R23, R17, R35, R14 ;  /* 0x0000002311178224 */ /* 0x000fe200078e020e */
[----:B------:R-:W-:Y:S02]  /*08a0*/  @!P0 MOV R14, R120 ;  /* 0x00000078000e8202 */ /* 0x000fe40000000f00 */
[----:B------:R-:W-:Y:S01]  /*08b0*/  @!P0 MOV R15, R123 ;  /* 0x0000007b000f8202 */ /* 0x000fe20000000f00 */
[----:B------:R-:W3:Y:S01]  /*08c0*/  @!P1 LDC.64 R38, c[0x0][0x3f8] ;  /* 0x0000fe00ff269b82 */ /* 0x000ee20000000a00 */
[----:B------:R-:W-:Y:S02]  /*08d0*/  MOV R5, RZ ;  /* 0x000000ff00057202 */ /* 0x000fe40000000f00 */
[----:B------:R-:W-:Y:S01]  /*08e0*/  IADD3 R21, PT, PT, R25, 0x50, RZ ;  /* 0x0000005019157810 */ /* 0x000fe20007ffe0ff */
[----:B------:R-:W-:-:S03]  /*08f0*/  @!P0 IMAD.WIDE.U32 R14, R17, R34, R14 ;  /* 0x00000022110e8225 */ /* 0x000fc600078e000e */
[----:B------:R-:W-:Y:S01]  /*0900*/  ISETP.GE.U32.AND P2, PT, R21, UR8, PT ;  /* 0x0000000815007c0c */ /* 0x000fe2000bf46070 */
[----:B------:R4:W2:Y:S01]  /*0910*/  @!P3 LDG.E R5, desc[UR6][R10.64] ;  /* 0x000000060a05b981 */ /* 0x0008a2000c1e1900 */
[----:B------:R-:W-:Y:S02]  /*0920*/  SHF.R.S32.HI R29, RZ, 0x1f, R21 ;  /* 0x0000001fff1d7819 */ /* 0x000fe40000011415 */
[----:B------:R-:W-:Y:S02]  /*0930*/  CS2R R6, SRZ ;  /* 0x0000000000067805 */ /* 0x000fe4000001ff00 */
[----:B0-----:R-:W-:Y:S01]  /*0940*/  @!P4 IADD3 R12, P3, PT, R13, R32, RZ ;  /* 0x000000200d0cc210 */ /* 0x001fe20007f7e0ff */
[----:B------:R-:W0:Y:S01]  /*0950*/  @!P1 LDC.64 R40, c[0x0][0x398] ;  /* 0x0000e600ff289b82 */ /* 0x000e220000000a00 */
[----:B------:R-:W-:Y:S02]  /*0960*/  ISETP.GE.AND.EX P2, PT, R29, UR9, PT, P2 ;  /* 0x000000091d007c0c */ /* 0x000fe4000bf46320 */
[----:B----4-:R-:W-:Y:S01]  /*0970*/  @!P0 IADD3 R11, PT, PT, R15, R23, RZ ;  /* 0x000000170f0b8210 */ /* 0x010fe20007ffe0ff */
[----:B------:R-:W4:Y:S01]  /*0980*/  @!P4 LDG.E R6, desc[UR6][R8.64] ;  /* 0x000000060806c981 */ /* 0x000f22000c1e1900 */
[----:B------:R-:W-:-:S03]  /*0990*/  @!P0 SHF.L.U32 R15, R14, 0x1, RZ ;  /* 0x000000010e0f8819 */ /* 0x000fc600000006ff */
[----:B------:R-:W0:Y:S01]  /*09a0*/  @!P1 LDC.64 R34, c[0x0][0x3a0] ;  /* 0x0000e800ff229b82 */ /* 0x000e220000000a00 */
[----:B------:R-:W-:Y:S02]  /*09b0*/  @!P4 IADD3.X R13, PT, PT, R2, R33, RZ, P3, !PT ;  /* 0x00000021020dc210 */ /* 0x000fe40001ffe4ff */
[----:B------:R-:W-:Y:S02]  /*09c0*/  @!P0 SHF.L.U64.HI R2, R14, 0x1, R11 ;  /* 0x000000010e028819 */ /* 0x000fe4000001020b */
[----:B-----5:R-:W-:Y:S01]  /*09d0*/  @!P0 IADD3 R10, P3, PT, R15, R30, RZ ;  /* 0x0000001e0f0a8210 */ /* 0x020fe20007f7e0ff */
[----:B------:R5:W4:Y:S01]  /*09e0*/  @!P4 LDG.E R7, desc[UR6][R12.64] ;  /* 0x000000060c07c981 */ /* 0x000b22000c1e1900 */
[----:B------:R-:W-:Y:S01]  /*09f0*/  IADD3 R23, PT, PT, R25, 0x60, RZ ;  /* 0x0000006019177810 */ /* 0x000fe20007ffe0ff */
[----:B------:R-:W0:Y:S01]  /*0a00*/  @!P2 LDC.64 R42, c[0x0][0x3f8] ;  /* 0x0000fe00ff2aab82 */ /* 0x000e220000000a00 */
[----:B------:R-:W-:Y:S02]  /*0a10*/  @!P0 IADD3.X R11, PT, PT, R2, R31, RZ, P3, !PT ;  /* 0x0000001f020b8210 */ /* 0x000fe40001ffe4ff */
[----:B------:R-:W-:-:S02]  /*0a20*/  ISETP.GE.U32.AND P4, PT, R23, UR8, PT ;  /* 0x0000000817007c0c */ /* 0x000fc4000bf86070 */
[----:B------:R-:W-:-:S04]  /*0a30*/  SHF.R.S32.HI R31, RZ, 0x1f, R23 ;  /* 0x0000001fff1f7819 */ /* 0x000fc80000011417 */
[----:B------:R-:W-:Y:S01]  /*0a40*/  ISETP.GE.AND.EX P4, PT, R31, UR9, PT, P4 ;  /* 0x000000091f007c0c */ /* 0x000fe2000bf86340 */
[----:B---3--:R-:W-:Y:S01]  /*0a50*/  @!P1 IMAD R16, R27, R38, RZ ;  /* 0x000000261b109224 */ /* 0x008fe200078e02ff */
[----:B-----5:R-:W-:Y:S02]  /*0a60*/  @!P1 MOV R12, R120 ;  /* 0x00000078000c9202 */ /* 0x020fe40000000f00 */
[----:B------:R-:W-:Y:S01]  /*0a70*/  @!P1 MOV R13, R123 ;  /* 0x0000007b000d9202 */ /* 0x000fe20000000f00 */
[----:B------:R-:W-:Y:S01]  /*0a80*/  @!P1 IMAD R9, R19, R39, R16 ;  /* 0x0000002713099224 */ /* 0x000fe200078e0210 */
[----:B-1----:R-:W-:Y:S01]  /*0a90*/  @!P0 IADD3 R14, P5, PT, R15, R36, RZ ;  /* 0x000000240f0e8210 */ /* 0x002fe20007fbe0ff */
[----:B------:R-:W-:Y:S01]  /*0aa0*/  @!P1 IMAD.WIDE.U32 R12, R19, R38, R12 ;  /* 0x00000026130c9225 */ /* 0x000fe200078e000c */
[----:B------:R-:W-:Y:S01]  /*0ab0*/  IADD3 R27, PT, PT, R25, 0x70, RZ ;  /* 0x00000070191b7810 */ /* 0x000fe20007ffe0ff */
[----:B------:R-:W1:Y:S01]  /*0ac0*/  @!P2 LDC.64 R38, c[0x0][0x398] ;  /* 0x0000e600ff26ab82 */ /* 0x000e620000000a00 */
[----:B------:R-:W-:-:S02]  /*0ad0*/  @!P0 IADD3.X R15, PT, PT, R2, R37, RZ, P5, !PT ;  /* 0x00000025020f8210 */ /* 0x000fc40002ffe4ff */
[----:B------:R-:W-:-:S05]  /*0ae0*/  @!P1 IADD3 R9, PT, PT, R13, R9, RZ ;  /* 0x000000090d099210 */ /* 0x000fca0007ffe0ff */
[----:B------:R-:W3:Y:S01]  /*0af0*/  @!P4 LDC.64 R44, c[0x0][0x3f8] ;  /* 0x0000fe00ff2ccb82 */ /* 0x000ee20000000a00 */
[----:B------:R-:W-:Y:S02]  /*0b00*/  ISETP.GE.U32.AND P3, PT, R27, UR8, PT ;  /* 0x000000081b007c0c */ /* 0x000fe4000bf66070 */
[----:B------:R-:W-:-:S05]  /*0b10*/  SHF.R.S32.HI R33, RZ, 0x1f, R27 ;  /* 0x0000001fff217819 */ /* 0x000fca000001141b */
[----:B------:R-:W5:Y:S01]  /*0b20*/  @!P2 LDC.64 R36, c[0x0][0x3a0] ;  /* 0x0000e800ff24ab82 */ /* 0x000f620000000a00 */
[C---:B------:R-:W-:Y:S02]  /*0b30*/  @!P1 SHF.L.U64.HI R22, R12.reuse, 0x1, R9 ;  /* 0x000000010c169819 */ /* 0x040fe40000010209 */
[----:B------:R-:W-:Y:S02]  /*0b40*/  MOV R8, RZ ;  /* 0x000000ff00087202 */ /* 0x000fe40000000f00 */
[----:B------:R-:W-:Y:S02]  /*0b50*/  MOV R9, RZ ;  /* 0x000000ff00097202 */ /* 0x000fe40000000f00 */
[----:B------:R-:W-:Y:S02]  /*0b60*/  ISETP.GE.AND.EX P3, PT, R33, UR9, PT, P3 ;  /* 0x0000000921007c0c */ /* 0x000fe4000bf66330 */
[----:B------:R-:W-:Y:S01]  /*0b70*/  @!P1 SHF.L.U32 R19, R12, 0x1, RZ ;  /* 0x000000010c139819 */ /* 0x000fe200000006ff */
[----:B0-----:R-:W-:Y:S01]  /*0b80*/  @!P2 IMAD R2, R29, R42, RZ ;  /* 0x0000002a1d02a224 */ /* 0x001fe200078e02ff */
[----:B------:R-:W-:Y:S01]  /*0b90*/  @!P2 MOV R12, R120 ;  /* 0x00000078000ca202 */ /* 0x000fe20000000f00 */
[----:B------:R0:W4:Y:S01]  /*0ba0*/  @!P0 LDG.E R8, desc[UR6][R10.64] ;  /* 0x000000060a088981 */ /* 0x000122000c1e1900 */
[----:B------:R-:W-:-:S03]  /*0bb0*/  @!P2 MOV R13, R123 ;  /* 0x0000007b000da202 */ /* 0x000fc60000000f00 */
[----:B------:R3:W4:Y:S01]  /*0bc0*/  @!P0 LDG.E R9, desc[UR6][R14.64] ;  /* 0x000000060e098981 */ /* 0x000722000c1e1900 */
[----:B------:R-:W-:Y:S01]  /*0bd0*/  @!P1 IADD3 R18, P0, PT, R19, R40, RZ ;  /* 0x0000002813129210 */ /* 0x000fe20007f1e0ff */
[----:B------:R-:W-:Y:S01]  /*0be0*/  @!P2 IMAD R17, R21, R43, R2 ;  /* 0x0000002b1511a224 */ /* 0x000fe200078e0202 */
[----:B------:R-:W-:Y:S01]  /*0bf0*/  @!P1 IADD3 R16, P5, PT, R19, R34, RZ ;  /* 0x0000002213109210 */ /* 0x000fe20007fbe0ff */
[----:B------:R-:W-:Y:S01]  /*0c00*/  @!P2 IMAD.WIDE.U32 R12, R21, R42, R12 ;  /* 0x0000002a150ca225 */ /* 0x000fe200078e000c */
[----:B------:R-:W-:Y:S01]  /*0c10*/  @!P1 IADD3.X R19, PT, PT, R22, R41, RZ, P0, !PT ;  /* 0x0000002916139210 */ /* 0x000fe200007fe4ff */
[----:B------:R-:W1:Y:S03]  /*0c20*/  @!P3 LDC.64 R42, c[0x0][0x3f8] ;  /* 0x0000fe00ff2abb82 */ /* 0x000e660000000a00 */
[----:B0-----:R-:W-:Y:S01]  /*0c30*/  @!P2 IADD3 R11, PT, PT, R13, R17, RZ ;  /* 0x000000110d0ba210 */ /* 0x001fe20007ffe0ff */
[----:B---3--:R-:W-:Y:S01]  /*0c40*/  @!P4 IMAD R14, R31, R44, RZ ;  /* 0x0000002c1f0ec224 */ /* 0x008fe200078e02ff */
[----:B------:R-:W-:-:S03]  /*0c50*/  @!P2 SHF.L.U32 R13, R12, 0x1, RZ ;  /* 0x000000010c0da819 */ /* 0x000fc600000006ff */
[----:B------:R-:W0:Y:S01]  /*0c60*/  @!P4 LDC.64 R40, c[0x0][0x3a0] ;  /* 0x0000e800ff28cb82 */ /* 0x000e220000000a00 */
[----:B------:R-:W-:Y:S02]  /*0c70*/  @!P1 IADD3.X R17, PT, PT, R22, R35, RZ, P5, !PT ;  /* 0x0000002316119210 */ /* 0x000fe40002ffe4ff */
[----:B------:R-:W-:Y:S02]  /*0c80*/  @!P2 SHF.L.U64.HI R2, R12, 0x1, R11 ;  /* 0x000000010c02a819 */ /* 0x000fe4000001020b */
[----:B------:R-:W-:Y:S02]  /*0c90*/  MOV R10, RZ ;  /* 0x000000ff000a7202 */ /* 0x000fe40000000f00 */
[C---:B-----5:R-:W-:Y:S02]  /*0ca0*/  @!P2 IADD3 R20, P5, PT, R13.reuse, R36, RZ ;  /* 0x000000240d14a210 */ /* 0x060fe40007fbe0ff */
[----:B------:R-:W-:Y:S02]  /*0cb0*/  MOV R11, RZ ;  /* 0x000000ff000b7202 */ /* 0x000fe40000000f00 */
[----:B-1----:R-:W-:Y:S01]  /*0cc0*/  @!P2 IADD3 R22, P0, PT, R13, R38, RZ ;  /* 0x000000260d16a210 */ /* 0x002fe20007f1e0ff */
[----:B------:R-:W-:Y:S01]  /*0cd0*/  @!P4 IMAD R13, R23, R45, R14 ;  /* 0x0000002d170dc224 */ /* 0x000fe200078e020e */
[----:B------:R-:W-:Y:S01]  /*0ce0*/  @!P4 MOV R14, R120 ;  /* 0x00000078000ec202 */ /* 0x000fe20000000f00 */
[----:B------:R-:W3:Y:S01]  /*0cf0*/  @!P1 LDG.E R10, desc[UR6][R16.64] ;  /* 0x00000006100a9981 */ /* 0x000ee2000c1e1900 */
[----:B------:R-:W-:-:S02]  /*0d00*/  @!P4 MOV R15, R123 ;  /* 0x0000007b000fc202 */ /* 0x000fc40000000f00 */
[----:B------:R-:W-:Y:S01]  /*0d10*/  IADD3 R29, PT, PT, R25, 0x80, RZ ;  /* 0x00000080191d7810 */ /* 0x000fe20007ffe0ff */
[----:B------:R1:W5:Y:S01]  /*0d20*/  @!P1 LDG.E R11, desc[UR6][R18.64] ;  /* 0x00000006120b9981 */ /* 0x000362000c1e1900 */
[----:B------:R-:W-:Y:S02]  /*0d30*/  @!P4 IMAD.WIDE.U32 R14, R23, R44, R14 ;  /* 0x0000002c170ec225 */ /* 0x000fe400078e000e */
[----:B------:R-:W-:Y:S01]  /*0d40*/  ISETP.GE.U32.AND P1, PT, R29, UR8, PT ;  /* 0x000000081d007c0c */ /* 0x000fe2000bf26070 */
[----:B------:R-:W0:Y:S01]  /*0d50*/  @!P3 LDC.64 R44, c[0x0][0x3a0] ;  /* 0x0000e800ff2cbb82 */ /* 0x000e220000000a00 */
[----:B------:R-:W-:Y:S02]  /*0d60*/  SHF.R.S32.HI R35, RZ, 0x1f, R29 ;  /* 0x0000001fff237819 */ /* 0x000fe4000001141d */
[----:B------:R-:W-:Y:S02]  /*0d70*/  MOV R12, RZ ;  /* 0x000000ff000c7202 */ /* 0x000fe40000000f00 */
[----:B------:R-:W-:-:S02]  /*0d80*/  @!P2 IADD3.X R23, PT, PT, R2, R39, RZ, P0, !PT ;  /* 0x000000270217a210 */ /* 0x000fc400007fe4ff */
[----:B------:R-:W-:Y:S01]  /*0d90*/  @!P2 IADD3.X R21, PT, PT, R2, R37, RZ, P5, !PT ;  /* 0x000000250215a210 */ /* 0x000fe20002ffe4ff */
[----:B------:R-:W0:Y:S01]  /*0da0*/  @!P4 LDC.64 R38, c[0x0][0x398] ;  /* 0x0000e600ff26cb82 */ /* 0x000e220000000a00 */
[----:B------:R-:W-:Y:S02]  /*0db0*/  ISETP.GE.AND.EX P1, PT, R35, UR9, PT, P1 ;  /* 0x0000000923007c0c */ /* 0x000fe4000bf26310 */
[----:B------:R-:W-:Y:S01]  /*0dc0*/  @!P4 IADD3 R13, PT, PT, R15, R13, RZ ;  /* 0x0000000d0f0dc210 */ /* 0x000fe20007ffe0ff */
[----:B------:R0:W5:Y:S01]  /*0dd0*/  @!P2 LDG.E R12, desc[UR6][R20.64] ;  /* 0x00000006140ca981 */ /* 0x000162000c1e1900 */
[C---:B-1----:R-:W-:Y:S01]  /*0de0*/  @!P4 SHF.L.U32 R19, R14.reuse, 0x1, RZ ;  /* 0x000000010e13c819 */ /* 0x042fe200000006ff */
[----:B------:R-:W-:Y:S01]  /*0df0*/  @!P3 IMAD R2, R33, R42, RZ ;  /* 0x0000002a2102b224 */ /* 0x000fe200078e02ff */
[----:B------:R-:W-:Y:S02]  /*0e00*/  @!P4 SHF.L.U64.HI R24, R14, 0x1, R13 ;  /* 0x000000010e18c819 */ /* 0x000fe4000001020d */
[----:B0-----:R-:W-:-:S02]  /*0e10*/  @!P4 IADD3 R16, P0, PT, R19, R40, RZ ;  /* 0x000000281310c210 */ /* 0x001fc40007f1e0ff */
[----:B------:R-:W-:-:S03]  /*0e20*/  @!P3 MOV R20, R120 ;  /* 0x000000780014b202 */ /* 0x000fc60000000f00 */
[----:B------:R-:W0:Y:S01]  /*0e30*/  @!P1 LDC.64 R46, c[0x0][0x398] ;  /* 0x0000e600ff2e9b82 */ /* 0x000e220000000a00 */
[----:B------:R-:W-:Y:S01]  /*0e40*/  @!P3 MOV R21, R123 ;  /* 0x0000007b0015b202 */ /* 0x000fe20000000f00 */
[C---:B------:R-:W-:Y:S01]  /*0e50*/  @!P3 IMAD R15, R27.reuse, R43, R2 ;  /* 0x0000002b1b0fb224 */ /* 0x040fe200078e0202 */
[----:B------:R-:W-:Y:S01]  /*0e60*/  @!P4 IADD3.X R17, PT, PT, R24, R41, RZ, P0, !PT ;  /* 0x000000291811c210 */ /* 0x000fe200007fe4ff */
[----:B------:R-:W-:-:S04]  /*0e70*/  @!P3 IMAD.WIDE.U32 R20, R27, R42, R20 ;  /* 0x0000002a1b14b225 */ /* 0x000fc800078e0014 */
[----:B------:R-:W1:Y:S01]  /*0e80*/  @!P3 LDC.64 R40, c[0x0][0x398] ;  /* 0x0000e600ff28bb82 */ /* 0x000e620000000a00 */
[----:B------:R-:W-:Y:S02]  /*0e90*/  IADD3 R31, PT, PT, R25, 0x90, RZ ;  /* 0x00000090191f7810 */ /* 0x000fe40007ffe0ff */
[----:B------:R-:W-:-:S05]  /*0ea0*/  @!P3 IADD3 R15, PT, PT, R21, R15, RZ ;  /* 0x0000000f150fb210 */ /* 0x000fca0007ffe0ff */
[----:B------:R-:W0:Y:S01]  /*0eb0*/  @!P1 LDC.64 R42, c[0x0][0x3f8] ;  /* 0x0000fe00ff2a9b82 */ /* 0x000e220000000a00 */
[----:B------:R-:W-:Y:S02]  /*0ec0*/  ISETP.GE.U32.AND P5, PT, R31, UR8, PT ;  /* 0x000000081f007c0c */ /* 0x000fe4000bfa6070 */
[----:B------:R-:W-:Y:S02]  /*0ed0*/  SHF.R.S32.HI R37, RZ, 0x1f, R31 ;  /* 0x0000001fff257819 */ /* 0x000fe4000001141f */
[C---:B------:R-:W-:Y:S02]  /*0ee0*/  @!P3 SHF.L.U32 R27, R20.reuse, 0x1, RZ ;  /* 0x00000001141bb819 */ /* 0x040fe400000006ff */
[----:B------:R-:W-:Y:S02]  /*0ef0*/  @!P3 SHF.L.U64.HI R2, R20, 0x1, R15 ;  /* 0x000000011402b819 */ /* 0x000fe4000001020f */
[----:B------:R-:W-:Y:S02]  /*0f00*/  ISETP.GE.AND.EX P5, PT, R37, UR9, PT, P5 ;  /* 0x0000000925007c0c */ /* 0x000fe4000bfa6350 */
[----:B------:R-:W-:-:S02]  /*0f10*/  @!P3 IADD3 R20, P6, PT, R27, R44, RZ ;  /* 0x0000002c1b14b210 */ /* 0x000fc40007fde0ff */
[----:B------:R-:W-:Y:S02]  /*0f20*/  MOV R13, RZ ;  /* 0x000000ff000d7202 */ /* 0x000fe40000000f00 */
[----:B------:R-:W-:Y:S02]  /*0f30*/  @!P4 IADD3 R18, P0, PT, R19, R38, RZ ;  /* 0x000000261312c210 */ /* 0x000fe40007f1e0ff */
[----:B------:R-:W-:Y:S02]  /*0f40*/  IADD3 R33, PT, PT, R25, 0xa0, RZ ;  /* 0x000000a019217810 */ /* 0x000fe40007ffe0ff */
[----:B------:R-:W-:Y:S01]  /*0f50*/  @!P3 IADD3.X R21, PT, PT, R2, R45, RZ, P6, !PT ;  /* 0x0000002d0215b210 */ /* 0x000fe200037fe4ff */
[----:B------:R1:W5:Y:S01]  /*0f60*/  @!P2 LDG.E R13, desc[UR6][R22.64] ;  /* 0x00000006160da981 */ /* 0x000362000c1e1900 */
[----:B------:R-:W0:Y:S01]  /*0f70*/  @!P1 LDC.64 R44, c[0x0][0x3a0] ;  /* 0x0000e800ff2c9b82 */ /* 0x000e220000000a00 */
[----:B------:R-:W-:Y:S02]  /*0f80*/  @!P4 IADD3.X R19, PT, PT, R24, R39, RZ, P0, !PT ;  /* 0x000000271813c210 */ /* 0x000fe400007fe4ff */
[----:B------:R-:W-:-:S02]  /*0f90*/  ISETP.GE.U32.AND P2, PT, R33, UR8, PT ;  /* 0x0000000821007c0c */ /* 0x000fc4000bf46070 */
[----:B------:R-:W-:-:S03]  /*0fa0*/  SHF.R.S32.HI R39, RZ, 0x1f, R33 ;  /* 0x0000001fff277819 */ /* 0x000fc60000011421 */
[----:B------:R-:W0:Y:S01]  /*0fb0*/  @!P5 LDC.64 R48, c[0x0][0x3f8] ;  /* 0x0000fe00ff30db82 */ /* 0x000e220000000a00 */
[----:B------:R-:W-:Y:S02]  /*0fc0*/  ISETP.GE.AND.EX P2, PT, R39, UR9, PT, P2 ;  /* 0x0000000927007c0c */ /* 0x000fe4000bf46320 */
[----:B-1----:R-:W-:Y:S01]  /*0fd0*/  @!P3 IADD3 R22, P0, PT, R27, R40, RZ ;  /* 0x000000281b16b210 */ /* 0x002fe20007f1e0ff */
[----:B0-----:R-:W-:Y:S01]  /*0fe0*/  @!P1 IMAD R24, R35, R42, RZ ;  /* 0x0000002a23189224 */ /* 0x001fe200078e02ff */
[----:B------:R-:W-:Y:S02]  /*0ff0*/  MOV R14, RZ ;  /* 0x000000ff000e7202 */ /* 0x000fe40000000f00 */
[----:B------:R-:W-:Y:S02]  /*1000*/  @!P1 MOV R26, R120 ;  /* 0x00000078001a9202 */ /* 0x000fe40000000f00 */
[----:B------:R-:W-:Y:S02]  /*1010*/  @!P1 MOV R27, R123 ;  /* 0x0000007b001b9202 */ /* 0x000fe40000000f00 */
[----:B------:R-:W-:Y:S01]  /*1020*/  MOV R15, RZ ;  /* 0x000000ff000f7202 */ /* 0x000fe20000000f00 */
[C---:B------:R-:W-:Y:S01]  /*1030*/  @!P1 IMAD R35, R29.reuse, R43, R24 ;  /* 0x0000002b1d239224 */ /* 0x040fe200078e0218 */
[----:B------:R0:W5:Y:S01]  /*1040*/  @!P4 LDG.E R14, desc[UR6][R16.64] ;  /* 0x00000006100ec981 */ /* 0x000162000c1e1900 */
[----:B------:R-:W-:Y:S01]  /*1050*/  @!P1 IMAD.WIDE.U32 R26, R29, R42, R26 ;  /* 0x0000002a1d1a9225 */ /* 0x000fe200078e001a */
[----:B------:R-:W-:Y:S01]  /*1060*/  @!P3 IADD3.X R23, PT, PT, R2, R41, RZ, P0, !PT ;  /* 0x000000290217b210 */ /* 0x000fe200007fe4ff */
[----:B------:R-:W1:Y:S01]  /*1070*/  @!P2 LDC.64 R50, c[0x0][0x3f8] ;  /* 0x0000fe00ff32ab82 */ /* 0x000e620000000a00 */
[----:B------:R0:W5:Y:S02]  /*1080*/  @!P4 LDG.E R15, desc[UR6][R18.64] ;  /* 0x00000006120fc981 */ /* 0x000164000c1e1900 */
[----:B------:R-:W-:-:S02]  /*1090*/  @!P1 IADD3 R27, PT, PT, R27, R35, RZ ;  /* 0x000000231b1b9210 */ /* 0x000fc40007ffe0ff */
[----:B0-----:R-:W-:-:S03]  /*10a0*/  CS2R R16, SRZ ;  /* 0x0000000000107805 */ /* 0x001fc6000001ff00 */
[----:B------:R-:W0:Y:S01]  /*10b0*/  @!P5 LDC.64 R42, c[0x0][0x3a0] ;  /* 0x0000e800ff2adb82 */ /* 0x000e220000000a00 */
[C---:B------:R-:W-:Y:S02]  /*10c0*/  @!P1 SHF.L.U32 R19, R26.reuse, 0x1, RZ ;  /* 0x000000011a139819 */ /* 0x040fe400000006ff */
[----:B------:R1:W5:Y:S01]  /*10d0*/  @!P3 LDG.E R16, desc[UR6][R20.64] ;  /* 0x000000061410b981 */ /* 0x000362000c1e1900 */
[----:B------:R-:W-:-:S03]  /*10e0*/  @!P1 SHF.L.U64.HI R2, R26, 0x1, R27 ;  /* 0x000000011a029819 */ /* 0x000fc6000001021b */
[----:B------:R1:W5:Y:S01]  /*10f0*/  @!P3 LDG.E R17, desc[UR6][R22.64] ;  /* 0x000000061611b981 */ /* 0x000362000c1e1900 */
[----:B------:R-:W-:Y:S02]  /*1100*/  IADD3 R35, PT, PT, R25, 0xb0, RZ ;  /* 0x000000b019237810 */ /* 0x000fe40007ffe0ff */
[----:B-1----:R-:W-:-:S04]  /*1110*/  @!P1 IADD3 R20, P3, PT, R19, R44, RZ ;  /* 0x0000002c13149210 */ /* 0x002fc80007f7e0ff */
[----:B------:R-:W-:Y:S02]  /*1120*/  @!P1 IADD3.X R21, PT, PT, R2, R45, RZ, P3, !PT ;  /* 0x0000002d02159210 */ /* 0x000fe40001ffe4ff */
[----:B------:R-:W1:Y:S01]  /*1130*/  @!P5 LDC.64 R44, c[0x0][0x398] ;  /* 0x0000e600ff2cdb82 */ /* 0x000e620000000a00 */
[----:B------:R-:W-:Y:S01]  /*1140*/  @!P5 MOV R26, R120 ;  /* 0x00000078001ad202 */ /* 0x000fe20000000f00 */
[----:B------:R-:W-:Y:S01]  /*1150*/  @!P5 IMAD R18, R37, R48, RZ ;  /* 0x000000302512d224 */ /* 0x000fe200078e02ff */
[----:B------:R-:W-:Y:S02]  /*1160*/  @!P5 MOV R27, R123 ;  /* 0x0000007b001bd202 */ /* 0x000fe40000000f00 */
[----:B------:R-:W-:Y:S02]  /*1170*/  ISETP.GE.U32.AND P0, PT, R35, UR8, PT ;  /* 0x0000000823007c0c */ /* 0x000fe4000bf06070 */
[----:B------:R-:W-:Y:S01]  /*1180*/  SHF.R.S32.HI R41, RZ, 0x1f, R35 ;  /* 0x0000001fff297819 */ /* 0x000fe20000011423 */
[----:B------:R-:W-:-:S02]  /*1190*/  @!P5 IMAD R29, R31, R49, R18 ;  /* 0x000000311f1dd224 */ /* 0x000fc400078e0212 */
[----:B------:R-:W-:Y:S01]  /*11a0*/  @!P5 IMAD.WIDE.U32 R26, R31, R48, R26 ;  /* 0x000000301f1ad225 */ /* 0x000fe200078e001a */
[----:B------:R-:W-:Y:S01]  /*11b0*/  ISETP.GE.AND.EX P0, PT, R41, UR9, PT, P0 ;  /* 0x0000000929007c0c */ /* 0x000fe2000bf06300 */
[----:B------:R-:W2:Y:S01]  /*11c0*/  @!P2 LDC.64 R48, c[0x0][0x3a0] ;  /* 0x0000e800ff30ab82 */ /* 0x000ea20000000a00 */
[----:B------:R-:W-:Y:S02]  /*11d0*/  @!P1 IADD3 R22, P3, PT, R19, R46, RZ ;  /* 0x0000002e13169210 */ /* 0x000fe40007f7e0ff */
[----:B------:R-:W-:Y:S01]  /*11e0*/  @!P5 IADD3 R19, PT, PT, R27, R29, RZ ;  /* 0x0000001d1b13d210 */ /* 0x000fe20007ffe0ff */
[----:B------:R-:W-:Y:S01]  /*11f0*/  @!P2 IMAD R28, R39, R50, RZ ;  /* 0x00000032271ca224 */ /* 0x000fe200078e02ff */
[----:B------:R-:W-:Y:S02]  /*1200*/  @!P2 MOV R30, R120 ;  /* 0x00000078001ea202 */ /* 0x000fe40000000f00 */
[----:B------:R-:W-:Y:S02]  /*1210*/  @!P2 MOV R31, R123 ;  /* 0x0000007b001fa202 */ /* 0x000fe40000000f00 */
[----:B------:R-:W-:-:S02]  /*1220*/  @!P5 SHF.L.U64.HI R24, R26, 0x1, R19 ;  /* 0x000000011a18d819 */ /* 0x000fc40000010213 */
[----:B------:R-:W-:Y:S02]  /*1230*/  MOV R18, RZ ;  /* 0x000000ff00127202 */ /* 0x000fe40000000f00 */
[----:B------:R-:W-:Y:S01]  /*1240*/  MOV R19, RZ ;  /* 0x000000ff00137202 */ /* 0x000fe20000000f00 */
[C---:B------:R-:W-:Y:S01]  /*1250*/  @!P2 IMAD R37, R33.reuse, R51, R28 ;  /* 0x000000332125a224 */ /* 0x040fe200078e021c */
[----:B------:R-:W-:Y:S01]  /*1260*/  @!P1 IADD3.X R23, PT, PT, R2, R47, RZ, P3, !PT ;  /* 0x0000002f02179210 */ /* 0x000fe20001ffe4ff */
[----:B------:R-:W-:Y:S01]  /*1270*/  @!P2 IMAD.WIDE.U32 R30, R33, R50, R30 ;  /* 0x00000032211ea225 */ /* 0x000fe200078e001e */
[----:B------:R-:W2:Y:S01]  /*1280*/  @!P2 LDC.64 R46, c[0x0][0x398] ;  /* 0x0000e600ff2eab82 */ /* 0x000ea20000000a00 */
[----:B------:R-:W-:Y:S01]  /*1290*/  @!P5 SHF.L.U32 R29, R26, 0x1, RZ ;  /* 0x000000011a1dd819 */ /* 0x000fe200000006ff */
[----:B------:R0:W5:Y:S04]  /*12a0*/  @!P1 LDG.E R18, desc[UR6][R20.64] ;  /* 0x0000000614129981 */ /* 0x000168000c1e1900 */
[----:B------:R-:W5:Y:S02]  /*12b0*/  @!P1 LDG.E R19, desc[UR6][R22.64] ;  /* 0x0000000616139981 */ /* 0x000f64000c1e1900 */
[----:B------:R-:W2:Y:S01]  /*12c0*/  @!P0 LDC.64 R50, c[0x0][0x3f8] ;  /* 0x0000fe00ff328b82 */ /* 0x000ea20000000a00 */
[----:B-1----:R-:W-:-:S02]  /*12d0*/  @!P5 IADD3 R28, P1, PT, R29, R44, RZ ;  /* 0x0000002c1d1cd210 */ /* 0x002fc40007f3e0ff */
[----:B0-----:R-:W-:Y:S02]  /*12e0*/  @!P2 IADD3 R21, PT, PT, R31, R37, RZ ;  /* 0x000000251f15a210 */ /* 0x001fe40007ffe0ff */
[----:B------:R-:W-:Y:S02]  /*12f0*/  IADD3 R37, PT, PT, R25, 0xc0, RZ ;  /* 0x000000c019257810 */ /* 0x000fe40007ffe0ff */
[----:B------:R-:W-:Y:S02]  /*1300*/  @!P5 IADD3 R26, P3, PT, R29, R42, RZ ;  /* 0x0000002a1d1ad210 */ /* 0x000fe40007f7e0ff */
[----:B------:R-:W-:Y:S02]  /*1310*/  @!P5 IADD3.X R29, PT, PT, R24, R45, RZ, P1, !PT ;  /* 0x0000002d181dd210 */ /* 0x000fe40000ffe4ff */
[----:B------:R-:W-:Y:S01]  /*1320*/  ISETP.GE.U32.AND P1, PT, R37, UR8, PT ;  /* 0x0000000825007c0c */ /* 0x000fe2000bf26070 */
[----:B------:R-:W0:Y:S01]  /*1330*/  @!P0 LDC.64 R44, c[0x0][0x3a0] ;  /* 0x0000e800ff2c8b82 */ /* 0x000e220000000a00 */
[----:B------:R-:W-:-:S02]  /*1340*/  SHF.R.S32.HI R39, RZ, 0x1f, R37 ;  /* 0x0000001fff277819 */ /* 0x000fc40000011425 */
[----:B------:R-:W-:Y:S02]  /*1350*/  @!P2 SHF.L.U32 R33, R30, 0x1, RZ ;  /* 0x000000011e21a819 */ /* 0x000fe400000006ff */
[----:B------:R-:W-:Y:S02]  /*1360*/  ISETP.GE.AND.EX P1, PT, R39, UR9, PT, P1 ;  /* 0x0000000927007c0c */ /* 0x000fe4000bf26310 */
[----:B------:R-:W-:Y:S02]  /*1370*/  MOV R20, RZ ;  /* 0x000000ff00147202 */ /* 0x000fe40000000f00 */
[----:B------:R-:W-:Y:S02]  /*1380*/  @!P5 IADD3.X R27, PT, PT, R24, R43, RZ, P3, !PT ;  /* 0x0000002b181bd210 */ /* 0x000fe40001ffe4ff */
[----:B------:R-:W-:Y:S01]  /*1390*/  @!P2 SHF.L.U64.HI R2, R30, 0x1, R21 ;  /* 0x000000011e02a819 */ /* 0x000fe20000010215 */
[----:B--2---:R-:W-:Y:S01]  /*13a0*/  @!P0 IMAD R24, R41, R50, RZ ;  /* 0x0000003229188224 */ /* 0x004fe200078e02ff */
[----:B------:R-:W-:Y:S01]  /*13b0*/  @!P2 IADD3 R30, P3, PT, R33, R48, RZ ;  /* 0x00000030211ea210 */ /* 0x000fe20007f7e0ff */
[----:B------:R1:W2:Y:S01]  /*13c0*/  @!P5 LDG.E R20, desc[UR6][R26.64] ;  /* 0x000000061a14d981 */ /* 0x0002a2000c1e1900 */
[----:B------:R-:W-:Y:S01]  /*13d0*/  MOV R21, RZ ;  /* 0x000000ff00157202 */ /* 0x000fe20000000f00 */
[----:B------:R-:W4:Y:S01]  /*13e0*/  @!P0 LDC.64 R42, c[0x0][0x398] ;  /* 0x0000e600ff2a8b82 */ /* 0x000f220000000a00 */
[----:B------:R-:W-:-:S02]  /*13f0*/  @!P2 IADD3.X R31, PT, PT, R2, R49, RZ, P3, !PT ;  /* 0x00000031021fa210 */ /* 0x000fc40001ffe4ff */
[----:B------:R-:W-:Y:S02]  /*1400*/  @!P0 MOV R32, R120 ;  /* 0x0000007800208202 */ /* 0x000fe40000000f00 */
[----:B------:R0:W2:Y:S01]  /*1410*/  @!P5 LDG.E R21, desc[UR6][R28.64] ;  /* 0x000000061c15d981 */ /* 0x0000a2000c1e1900 */
[----:B-1----:R-:W-:Y:S02]  /*1420*/  @!P2 IADD3 R26, P3, PT, R33, R46, RZ ;  /* 0x0000002e211aa210 */ /* 0x002fe40007f7e0ff */
[----:B------:R-:W1:Y:S01]  /*1430*/  @!P1 LDC.64 R52, c[0x0][0x3f8] ;  /* 0x0000fe00ff349b82 */ /* 0x000e620000000a00 */
[----:B------:R-:W-:Y:S02]  /*1440*/  @!P0 MOV R33, R123 ;  /* 0x0000007b00218202 */ /* 0x000fe40000000f00 */
[----:B------:R-:W-:Y:S02]  /*1450*/  IADD3 R49, PT, PT, R25, 0xd0, RZ ;  /* 0x000000d019317810 */ /* 0x000fe40007ffe0ff */
[----:B------:R-:W-:Y:S01]  /*1460*/  ISETP.NE.AND P5, PT, RZ, UR4, PT ;  /* 0x00000004ff007c0c */ /* 0x000fe2000bfa5270 */
[C---:B------:R-:W-:Y:S01]  /*1470*/  @!P0 IMAD R41, R35.reuse, R51, R24 ;  /* 0x0000003323298224 */ /* 0x040fe200078e0218 */
[----:B------:R-:W-:Y:S01]  /*1480*/  @!P2 IADD3.X R27, PT, PT, R2, R47, RZ, P3, !PT ;  /* 0x0000002f021ba210 */ /* 0x000fe20001ffe4ff */
[----:B------:R-:W-:Y:S01]  /*1490*/  @!P0 IMAD.WIDE.U32 R32, R35, R50, R32 ;  /* 0x0000003223208225 */ /* 0x000fe200078e0020 */
[----:B------:R-:W-:-:S02]  /*14a0*/  ISETP.GE.U32.AND P3, PT, R49, UR8, PT ;  /* 0x0000000831007c0c */ /* 0x000fc4000bf66070 */
[----:B------:R-:W-:Y:S02]  /*14b0*/  CS2R R22, SRZ ;  /* 0x0000000000167805 */ /* 0x000fe4000001ff00 */
[----:B------:R-:W-:Y:S01]  /*14c0*/  SHF.R.S32.HI R55, RZ, 0x1f, R49 ;  /* 0x0000001fff377819 */ /* 0x000fe20000011431 */
[----:B------:R-:W3:Y:S01]  /*14d0*/  @!P1 LDC.64 R34, c[0x0][0x3a0] ;  /* 0x0000e800ff229b82 */ /* 0x000ee20000000a00 */
[----:B0-----:R-:W-:Y:S02]  /*14e0*/  @!P0 IADD3 R29, PT, PT, R33, R41, RZ ;  /* 0x00000029211d8210 */ /* 0x001fe40007ffe0ff */
[----:B------:R-:W-:Y:S01]  /*14f0*/  ISETP.GE.AND.EX P3, PT, R55, UR9, PT, P3 ;  /* 0x0000000937007c0c */ /* 0x000fe2000bf66330 */
[----:B------:R-:W2:Y:S01]  /*1500*/  @!P2 LDG.E R23, desc[UR6][R26.64] ;  /* 0x000000061a17a981 */ /* 0x000ea2000c1e1900 */
[C---:B------:R-:W-:Y:S02]  /*1510*/  @!P0 SHF.L.U32 R47, R32.reuse, 0x1, RZ ;  /* 0x00000001202f8819 */ /* 0x040fe400000006ff */
[----:B------:R-:W-:Y:S01]  /*1520*/  @!P0 SHF.L.U64.HI R32, R32, 0x1, R29 ;  /* 0x0000000120208819 */ /* 0x000fe2000001021d */
[----:B------:R0:W2:Y:S01]  /*1530*/  @!P2 LDG.E R22, desc[UR6][R30.64] ;  /* 0x000000061e16a981 */ /* 0x0000a2000c1e1900 */
[----:B------:R-:W3:Y:S01]  /*1540*/  @P5 LDC.64 R28, c[0x0][0x3b0] ;  /* 0x0000ec00ff1c5b82 */ /* 0x000ee20000000a00 */
[----:B------:R-:W-:-:S02]  /*1550*/  IADD3 R51, PT, PT, R25, 0xe0, RZ ;  /* 0x000000e019337810 */ /* 0x000fc40007ffe0ff */
[----:B------:R-:W-:-:S05]  /*1560*/  IADD3 R38, PT, PT, R25, 0xf0, RZ ;  /* 0x000000f019267810 */ /* 0x000fca0007ffe0ff */
[----:B------:R-:W3:Y:S01]  /*1570*/  @!P1 LDC.64 R24, c[0x0][0x398] ;  /* 0x0000e600ff189b82 */ /* 0x000ee20000000a00 */
[----:B------:R-:W-:Y:S01]  /*1580*/  ISETP.GE.U32.AND P4, PT, R51, UR8, PT ;  /* 0x0000000833007c0c */ /* 0x000fe2000bf86070 */
[----:B-1----:R-:W-:Y:S01]  /*1590*/  @!P1 IMAD R2, R39, R52, RZ ;  /* 0x0000003427029224 */ /* 0x002fe200078e02ff */
[----:B------:R-:W-:Y:S02]  /*15a0*/  SHF.R.S32.HI R57, RZ, 0x1f, R51 ;  /* 0x0000001fff397819 */ /* 0x000fe40000011433 */
[----:B0-----:R-:W-:Y:S02]  /*15b0*/  @!P1 MOV R30, R120 ;  /* 0x00000078001e9202 */ /* 0x001fe40000000f00 */
[----:B------:R-:W-:Y:S01]  /*15c0*/  @!P1 MOV R31, R123 ;  /* 0x0000007b001f9202 */ /* 0x000fe20000000f00 */
[----:B------:R-:W0:Y:S01]  /*15d0*/  @!P3 LDC.64 R26, c[0x0][0x3f8] ;  /* 0x0000fe00ff1abb82 */ /* 0x000e220000000a00 */
[----:B------:R-:W-:Y:S01]  /*15e0*/  @!P0 IADD3 R44, P6, PT, R47, R44, RZ ;  /* 0x0000002c2f2c8210 */ /* 0x000fe20007fde0ff */
[----:B------:R-:W-:Y:S01]  /*15f0*/  @!P1 IMAD R33, R37, R53, R2 ;  /* 0x0000003525219224 */ /* 0x000fe200078e0202 */
[----:B------:R-:W-:Y:S01]  /*1600*/  ISETP.GE.AND.EX P4, PT, R57, UR9, PT, P4 ;  /* 0x0000000939007c0c */ /* 0x000fe2000bf86340 */
[----:B------:R-:W-:Y:S01]  /*1610*/  @!P1 IMAD.WIDE.U32 R30, R37, R52, R30 ;  /* 0x00000034251e9225 */ /* 0x000fe200078e001e */
[----:B------:R-:W-:-:S02]  /*1620*/  @!P0 IADD3.X R45, PT, PT, R32, R45, RZ, P6, !PT ;  /* 0x0000002d202d8210 */ /* 0x000fc400037fe4ff */
[----:B----4-:R-:W-:Y:S02]  /*1630*/  @!P0 IADD3 R46, P6, PT, R47, R42, RZ ;  /* 0x0000002a2f2e8210 */ /* 0x010fe40007fde0ff */
[----:B------:R-:W-:Y:S02]  /*1640*/  LOP3.LUT R2, R77, 0xffff, RZ, 0xc0, !PT ;  /* 0x0000ffff4d027812 */ /* 0x000fe400078ec0ff */
[----:B------:R-:W-:Y:S02]  /*1650*/  CS2R R64, SRZ ;  /* 0x0000000000407805 */ /* 0x000fe4000001ff00 */
[----:B------:R-:W-:Y:S02]  /*1660*/  @!P0 IADD3.X R47, PT, PT, R32, R43, RZ, P6, !PT ;  /* 0x0000002b202f8210 */ /* 0x000fe400037fe4ff */
[----:B------:R-:W-:Y:S01]  /*1670*/  @!P1 IADD3 R31, PT, PT, R31, R33, RZ ;  /* 0x000000211f1f9210 */ /* 0x000fe20007ffe0ff */
[----:B------:R-:W-:Y:S01]  /*1680*/  IMAD R53, R119, 0x38, R2 ;  /* 0x0000003877357824 */ /* 0x000fe200078e0202 */
[----:B------:R-:W-:Y:S01]  /*1690*/  ISETP.GE.U32.AND P2, PT, R38, UR8, PT ;  /* 0x0000000826007c0c */ /* 0x000fe2000bf46070 */
[----:B------:R-:W-:Y:S01]  /*16a0*/  IMAD.WIDE R60, R78, 0x8, R60 ;  /* 0x000000084e3c7825 */ /* 0x000fe200078e023c */
[----:B------:R-:W-:Y:S01]  /*16b0*/  SHF.R.S32.HI R41, RZ, 0x1f, R38 ;  /* 0x0000001fff297819 */ /* 0x000fe20000011426 */
[----:B------:R1:W4:Y:S01]  /*16c0*/  @!P0 LDG.E R64, desc[UR6][R44.64] ;  /* 0x000000062c408981 */ /* 0x000322000c1e1900 */
[C---:B------:R-:W-:Y:S01]  /*16d0*/  @!P1 SHF.L.U32 R37, R30.reuse, 0x1, RZ ;  /* 0x000000011e259819 */ /* 0x040fe200000006ff */
[----:B---3--:R-:W-:Y:S01]  /*16e0*/  @P5 IMAD.WIDE R42, R53, 0x2, R28 ;  /* 0x00000002352a5825 */ /* 0x008fe200078e021c */
[----:B------:R-:W-:Y:S01]  /*16f0*/  @!P1 SHF.L.U64.HI R48, R30, 0x1, R31 ;  /* 0x000000011e309819 */ /* 0x000fe2000001021f */
[----:B------:R3:W4:Y:S01]  /*1700*/  @!P0 LDG.E R65, desc[UR6][R46.64] ;  /* 0x000000062e418981 */ /* 0x000722000c1e1900 */
[----:B------:R-:W-:Y:S01]  /*1710*/  ISETP.GE.AND.EX P2, PT, R41, UR9, PT, P2 ;  /* 0x0000000929007c0c */ /* 0x000fe2000bf46320 */
[----:B------:R-:W3:Y:S01]  /*1720*/  @!P3 LDC.64 R28, c[0x0][0x3a0] ;  /* 0x0000e800ff1cbb82 */ /* 0x000ee20000000a00 */
[C---:B------:R-:W-:Y:S01]  /*1730*/  @!P1 IADD3 R36, P0, PT, R37.reuse, R34, RZ ;  /* 0x0000002225249210 */ /* 0x040fe20007f1e0ff */
[----:B------:R-:W4:Y:S01]  /*1740*/  LDG.E.64 R60, desc[UR6][R60.64] ;  /* 0x000000063c3c7981 */ /* 0x000f22000c1e1b00 */
[----:B-1----:R-:W-:-:S02]  /*1750*/  @!P1 IADD3 R44, P6, PT, R37, R24, RZ ;  /* 0x00000018252c9210 */ /* 0x002fc40007fde0ff */
[----:B------:R-:W-:Y:S01]  /*1760*/  CS2R R66, SRZ ;  /* 0x0000000000427805 */ /* 0x000fe2000001ff00 */
[----:B------:R-:W4:Y:S02]  /*1770*/  @P5 LDG.E.U16 R39, desc[UR6][R42.64] ;  /* 0x000000062a275981 */ /* 0x000f24000c1e1500 */
[----:B------:R-:W1:Y:S01]  /*1780*/  @!P3 LDC.64 R30, c[0x0][0x398] ;  /* 0x0000e600ff1ebb82 */ /* 0x000e620000000a00 */
[----:B------:R-:W-:Y:S01]  /*1790*/  @!P1 IADD3.X R37, PT, PT, R48, R35, RZ, P0, !PT ;  /* 0x0000002330259210 */ /* 0x000fe200007fe4ff */
[----:B0-----:R-:W-:-:S06]  /*17a0*/  @!P3 IMAD R24, R55, R26, RZ ;  /* 0x0000001a3718b224 */ /* 0x001fcc00078e02ff */
[----:B------:R-:W0:Y:S01]  /*17b0*/  @!P4 LDC.64 R32, c[0x0][0x3f8] ;  /* 0x0000fe00ff20cb82 */ /* 0x000e220000000a00 */
[----:B---3--:R-:W-:Y:S01]  /*17c0*/  @!P3 MOV R46, R120 ;  /* 0x00000078002eb202 */ /* 0x008fe20000000f00 */
[----:B------:R3:W4:Y:S01]  /*17d0*/  @P5 LDG.E.U16 R40, desc[UR6][R42.64+0x2] ;  /* 0x000002062a285981 */ /* 0x000722000c1e1500 */
[----:B------:R-:W-:-:S05]  /*17e0*/  @!P3 MOV R47, R123 ;  /* 0x0000007b002fb202 */ /* 0x000fca0000000f00 */
[----:B------:R-:W0:Y:S01]  /*17f0*/  LDC.64 R34, c[0x0][0x3a8] ;  /* 0x0000ea00ff227b82 */ /* 0x000e220000000a00 */
[----:B------:R-:W-:Y:S01]  /*1800*/  @!P1 IADD3.X R45, PT, PT, R48, R25, RZ, P6, !PT ;  /* 0x00000019302d9210 */ /* 0x000fe200037fe4ff */
[C---:B------:R-:W-:Y:S01]  /*1810*/  @!P3 IMAD R27, R49.reuse, R27, R24 ;  /* 0x0000001b311bb224 */ /* 0x040fe200078e0218 */
[----:B------:R0:W4:Y:S01]  /*1820*/  @!P1 LDG.E R66, desc[UR6][R36.64] ;  /* 0x0000000624429981 */ /* 0x000122000c1e1900 */
[----:B------:R-:W-:-:S03]  /*1830*/  @!P3 IMAD.WIDE.U32 R46, R49, R26, R46 ;  /* 0x0000001a312eb225 */ /* 0x000fc600078e002e */
[----:B------:R0:W4:Y:S01]  /*1840*/  @!P1 LDG.E R67, desc[UR6][R44.64] ;  /* 0x000000062c439981 */ /* 0x000122000c1e1900 */
[----:B------:R-:W0:Y:S01]  /*1850*/  @!P2 LDC.64 R24, c[0x0][0x3f8] ;  /* 0x0000fe00ff18ab82 */ /* 0x000e220000000a00 */
[----:B------:R-:W-:Y:S02]  /*1860*/  @!P3 IADD3 R47, PT, PT, R47, R27, RZ ;  /* 0x0000001b2f2fb210 */ /* 0x000fe40007ffe0ff */
[C---:B---3--:R-:W-:Y:S02]  /*1870*/  @!P3 SHF.L.U32 R43, R46.reuse, 0x1, RZ ;  /* 0x000000012e2bb819 */ /* 0x048fe400000006ff */
[----:B------:R-:W-:Y:S02]  /*1880*/  @!P3 SHF.L.U64.HI R42, R46, 0x1, R47 ;  /* 0x000000012e2ab819 */ /* 0x000fe4000001022f */
[C---:B------:R-:W-:Y:S01]  /*1890*/  @!P3 IADD3 R28, P0, PT, R43.reuse, R28, RZ ;  /* 0x0000001c2b1cb210 */ /* 0x040fe20007f1e0ff */
[----:B------:R-:W3:Y:S01]  /*18a0*/  @!P4 LDC.64 R26, c[0x0][0x3a0] ;  /* 0x0000e800ff1acb82 */ /* 0x000ee20000000a00 */
[----:B-1----:R-:W-:Y:S01]  /*18b0*/  @!P3 IADD3 R30, P1, PT, R43, R30, RZ ;  /* 0x0000001e2b1eb210 */ /* 0x002fe20007f3e0ff */
[----:B0-----:R-:W-:Y:S01]  /*18c0*/  @!P4 IMAD R48, R57, R32, RZ ;  /* 0x000000203930c224 */ /* 0x001fe200078e02ff */
[----:B------:R-:W-:-:S02]  /*18d0*/  @!P4 MOV R46, R120 ;  /* 0x00000078002ec202 */ /* 0x000fc40000000f00 */
[----:B------:R-:W-:Y:S01]  /*18e0*/  @!P4 MOV R47, R123 ;  /* 0x0000007b002fc202 */ /* 0x000fe20000000f00 */
[C---:B------:R-:W-:Y:S01]  /*18f0*/  @!P4 IMAD R49, R51.reuse, R33, R48 ;  /* 0x000000213331c224 */ /* 0x040fe200078e0230 */
[C---:B------:R-:W-:Y:S01]  /*1900*/  @!P3 IADD3.X R29, PT, PT, R42.reuse, R29, RZ, P0, !PT ;  /* 0x0000001d2a1db210 */ /* 0x040fe200007fe4ff */
[----:B------:R-:W0:Y:S01]  /*1910*/  @!P2 LDC.64 R36, c[0x0][0x3a0] ;  /* 0x0000e800ff24ab82 */ /* 0x000e220000000a00 */
[----:B------:R-:W-:Y:S01]  /*1920*/  @!P3 IADD3.X R31, PT, PT, R42, R31, RZ, P1, !PT ;  /* 0x0000001f2a1fb210 */ /* 0x000fe20000ffe4ff */
[----:B------:R-:W-:-:S04]  /*1930*/  @!P4 IMAD.WIDE.U32 R46, R51, R32, R46 ;  /* 0x00000020332ec225 */ /* 0x000fc800078e002e */
[----:B------:R-:W-:Y:S02]  /*1940*/  IMAD.WIDE R42, R53, 0x2, R34 ;  /* 0x00000002352a7825 */ /* 0x000fe400078e0222 */
[----:B------:R-:W1:Y:S01]  /*1950*/  @!P4 LDC.64 R32, c[0x0][0x398] ;  /* 0x0000e600ff20cb82 */ /* 0x000e620000000a00 */
[----:B------:R-:W-:Y:S01]  /*1960*/  @!P4 IADD3 R45, PT, PT, R47, R49, RZ ;  /* 0x000000312f2dc210 */ /* 0x000fe20007ffe0ff */
[----:B------:R-:W-:Y:S01]  /*1970*/  @!P2 IMAD R44, R41, R24, RZ ;  /* 0x00000018292ca224 */ /* 0x000fe200078e02ff */
[----:B------:R-:W4:Y:S05]  /*1980*/  LDG.E.U16 R80, desc[UR6][R42.64] ;  /* 0x000000062a507981 */ /* 0x000f2a000c1e1500 */
[----:B------:R-:W0:Y:S01]  /*1990*/  @!P2 LDC.64 R34, c[0x0][0x398] ;  /* 0x0000e600ff22ab82 */ /* 0x000e220000000a00 */
[----:B------:R3:W4:Y:S01]  /*19a0*/  LDG.E.U16 R41, desc[UR6][R42.64+0x2] ;  /* 0x000002062a297981 */ /* 0x000722000c1e1500 */
[----:B------:R-:W-:-:S02]  /*19b0*/  @!P4 SHF.L.U32 R47, R46, 0x1, RZ ;  /* 0x000000012e2fc819 */ /* 0x000fc400000006ff */
[----:B------:R-:W-:Y:S01]  /*19c0*/  @!P4 SHF.L.U64.HI R46, R46, 0x1, R45 ;  /* 0x000000012e2ec819 */ /* 0x000fe2000001022d */
[C---:B------:R-:W-:Y:S01]  /*19d0*/  @!P2 IMAD R45, R38.reuse, R25, R44 ;  /* 0x00000019262da224 */ /* 0x040fe200078e022c */
[----:B---3--:R-:W-:Y:S02]  /*19e0*/  @!P2 MOV R42, R120 ;  /* 0x00000078002aa202 */ /* 0x008fe40000000f00 */
[----:B------:R-:W-:Y:S02]  /*19f0*/  @!P2 MOV R43, R123 ;  /* 0x0000007b002ba202 */ /* 0x000fe40000000f00 */
[----:B------:R-:W-:Y:S01]  /*1a00*/  CS2R R68, SRZ ;  /* 0x0000000000447805 */ /* 0x000fe2000001ff00 */
[----:B------:R-:W-:Y:S01]  /*1a10*/  @!P2 IMAD.WIDE.U32 R24, R38, R24, R42 ;  /* 0x000000182618a225 */ /* 0x000fe200078e002a */
[----:B------:R-:W-:-:S04]  /*1a20*/  @!P4 IADD3 R26, P0, PT, R47, R26, RZ ;  /* 0x0000001a2f1ac210 */ /* 0x000fc80007f1e0ff */
[----:B------:R-:W3:Y:S01]  /*1a30*/  @!P3 LDG.E R68, desc[UR6][R28.64] ;  /* 0x000000061c44b981 */ /* 0x000ee2000c1e1900 */
[----:B------:R-:W-:-:S03]  /*1a40*/  @!P2 IADD3 R45, PT, PT, R25, R45, RZ ;  /* 0x0000002d192da210 */ /* 0x000fc60007ffe0ff */
[----:B------:R-:W3:Y:S01]  /*1a50*/  @!P3 LDG.E R69, desc[UR6][R30.64] ;  /* 0x000000061e45b981 */ /* 0x000ee2000c1e1900 */
[----:B------:R-:W-:Y:S02]  /*1a60*/  @!P2 SHF.L.U32 R25, R24, 0x1, RZ ;  /* 0x000000011819a819 */ /* 0x000fe400000006ff */
[----:B------:R-:W-:Y:S02]  /*1a70*/  @!P4 IADD3.X R27, PT, PT, R46, R27, RZ, P0, !PT ;  /* 0x0000001b2e1bc210 */ /* 0x000fe400007fe4ff */
[----:B-1----:R-:W-:Y:S02]  /*1a80*/  @!P4 IADD3 R32, P0, PT, R47, R32, RZ ;  /* 0x000000202f20c210 */ /* 0x002fe40007f1e0ff */
[----:B------:R-:W-:Y:S02]  /*1a90*/  @!P2 SHF.L.U64.HI R24, R24, 0x1, R45 ;  /* 0x000000011818a819 */ /* 0x000fe4000001022d */
[C---:B0-----:R-:W-:Y:S02]  /*1aa0*/  @!P2 IADD3 R36, P1, PT, R25.reuse, R36, RZ ;  /* 0x000000241924a210 */ /* 0x041fe40007f3e0ff */
[----:B------:R-:W-:-:S02]  /*1ab0*/  @!P2 IADD3 R34, P3, PT, R25, R34, RZ ;  /* 0x000000221922a210 */ /* 0x000fc40007f7e0ff */
[----:B------:R-:W-:Y:S02]  /*1ac0*/  CS2R R70, SRZ ;  /* 0x0000000000467805 */ /* 0x000fe4000001ff00 */
[----:B------:R-:W-:Y:S02]  /*1ad0*/  CS2R R72, SRZ ;  /* 0x0000000000487805 */ /* 0x000fe4000001ff00 */
[----:B------:R-:W-:Y:S02]  /*1ae0*/  @!P4 IADD3.X R33, PT, PT, R46, R33, RZ, P0, !PT ;  /* 0x000000212e21c210 */ /* 0x000fe400007fe4ff */
[C---:B------:R-:W-:Y:S02]  /*1af0*/  @!P2 IADD3.X R37, PT, PT, R24.reuse, R37, RZ, P1, !PT ;  /* 0x000000251825a210 */ /* 0x040fe40000ffe4ff */
[----:B------:R-:W-:Y:S01]  /*1b00*/  @!P2 IADD3.X R35, PT, PT, R24, R35, RZ, P3, !PT ;  /* 0x000000231823a210 */ /* 0x000fe20001ffe4ff */
[----:B------:R-:W3:Y:S04]  /*1b10*/  @!P4 LDG.E R70, desc[UR6][R26.64] ;  /* 0x000000061a46c981 */ /* 0x000ee8000c1e1900 */
[----:B------:R-:W3:Y:S04]  /*1b20*/  @!P4 LDG.E R71, desc[UR6][R32.64] ;  /* 0x000000062047c981 */ /* 0x000ee8000c1e1900 */
[----:B------:R-:W3:Y:S04]  /*1b30*/  @!P2 LDG.E R72, desc[UR6][R36.64] ;  /* 0x000000062448a981 */ /* 0x000ee8000c1e1900 */
[----:B------:R-:W3:Y:S01]  /*1b40*/  @!P2 LDG.E R73, desc[UR6][R34.64] ;  /* 0x000000062249a981 */ /* 0x000ee2000c1e1900 */
[----:B------:R-:W-:Y:S01]  /*1b50*/  MOV R116, 0x3f800000 ;  /* 0x3f80000000747802 */ /* 0x000fe20000000f00 */
[----:B------:R-:W-:Y:S01]  /*1b60*/  UISETP.NE.AND UP0, UPT, UR4, URZ, UPT ;  /* 0x000000ff0400728c */ /* 0x000fe2000bf05270 */
[----:B------:R-:W-:-:S02]  /*1b70*/  CS2R R82, SRZ ;  /* 0x0000000000527805 */ /* 0x000fc4000001ff00 */
[----:B------:R-:W-:Y:S02]  /*1b80*/  PRMT R114, R75, 0x7632, R114 ;  /* 0x000076324b727816 */ /* 0x000fe40000000072 */
        /* <DEDUP_REMOVED lines=8> */
[----:B-----5:R-:W-:Y:S02]  /*1c10*/  PRMT R107, R11, 0x7632, R107 ;  /* 0x000076320b6b7816 */ /* 0x020fe4000000006b */
        /* <DEDUP_REMOVED lines=8> */
[----:B--2---:R-:W-:Y:S02]  /*1ca0*/  PRMT R96, R20, 0x7632, R96 ;  /* 0x0000763214607816 */ /* 0x004fe40000000060 */
[----:B------:R-:W-:Y:S01]  /*1cb0*/  PRMT R97, R21, 0x7632, R97 ;  /* 0x0000763215617816 */ /* 0x000fe20000000061 */
[----:B----4-:R-:W-:-:S05]  /*1cc0*/  FFMA.FTZ R61, -R60, R60, R61 ;  /* 0x0000003c3c3d7223 */ /* 0x010fca000001013d */
[----:B------:R-:W-:-:S13]  /*1cd0*/  FSETP.GTU.FTZ.AND P0, PT, R61, RZ, PT ;  /* 0x000000ff3d00720b */ /* 0x000fda0003f1c000 */
[----:B------:R-:W0:Y:S01]  /*1ce0*/  @P0 LDC R24, c[0x0][0x3c0] ;  /* 0x0000f000ff180b82 */ /* 0x000e220000000800 */
[----:B------:R-:W-:Y:S02]  /*1cf0*/  @P5 SHF.L.U32 R83, R39, 0x10, RZ ;  /* 0x0000001027535819 */ /* 0x000fe400000006ff */
[----:B------:R-:W-:Y:S02]  /*1d00*/  @P5 SHF.L.U32 R82, R40, 0x10, RZ ;  /* 0x0000001028525819 */ /* 0x000fe400000006ff */
[----:B------:R-:W-:Y:S02]  /*1d10*/  PRMT R94, R22, 0x7632, R94 ;  /* 0x00007632165e7816 */ /* 0x000fe4000000005e */
[----:B------:R-:W-:Y:S01]  /*1d20*/  PRMT R95, R23, 0x7632, R95 ;  /* 0x00007632175f7816 */ /* 0x000fe2000000005f */
[----:B0-----:R-:W-:-:S04]  /*1d30*/  @P0 FADD.FTZ R24, R61, R24 ;  /* 0x000000183d180221 */ /* 0x001fc80000010000 */
[----:B------:R0:W1:Y:S01]  /*1d40*/  @P0 MUFU.RSQ R116, R24 ;  /* 0x0000001800740308 */ /* 0x0000620000001400 */
[----:B------:R-:W-:Y:S02]  /*1d50*/  PRMT R92, R64, 0x7632, R92 ;  /* 0x00007632405c7816 */ /* 0x000fe4000000005c */
[----:B------:R-:W-:Y:S02]  /*1d60*/  PRMT R93, R65, 0x7632, R93 ;  /* 0x00007632415d7816 */ /* 0x000fe4000000005d */
[----:B------:R-:W-:Y:S02]  /*1d70*/  PRMT R90, R66, 0x7632, R90 ;  /* 0x00007632425a7816 */ /* 0x000fe4000000005a */
[----:B------:R-:W-:Y:S02]  /*1d80*/  PRMT R91, R67, 0x7632, R91 ;  /* 0x00007632435b7816 */ /* 0x000fe4000000005b */
[----:B------:R-:W-:Y:S02]  /*1d90*/  SHF.L.U32 R80, R80, 0x10, RZ ;  /* 0x0000001050507819 */ /* 0x000fe400000006ff */
[----:B------:R-:W-:-:S02]  /*1da0*/  SHF.L.U32 R61, R41, 0x10, RZ ;  /* 0x00000010293d7819 */ /* 0x000fc400000006ff */
[----:B---3--:R-:W-:Y:S02]  /*1db0*/  PRMT R88, R68, 0x7632, R88 ;  /* 0x0000763244587816 */ /* 0x008fe40000000058 */
[----:B------:R-:W-:Y:S02]  /*1dc0*/  PRMT R89, R69, 0x7632, R89 ;  /* 0x0000763245597816 */ /* 0x000fe40000000059 */
        /* <DEDUP_REMOVED lines=14> */
[----:B------:R-:W-:Y:S01]  /*1eb0*/  FMUL.FTZ R31, R80, R25 ;  /* 0x00000019501f7220 */ /* 0x000fe20000410000 */
[----:B------:R-:W-:Y:S01]  /*1ec0*/  SHF.L.U32 R33, R5, 0x10, RZ ;  /* 0x0000001005217819 */ /* 0x000fe200000006ff */
[----:B------:R-:W-:Y:S01]  /*1ed0*/  FMUL.FTZ R28, R61, R24 ;  /* 0x000000183d1c7220 */ /* 0x000fe20000410000 */
        /* <DEDUP_REMOVED lines=19> */
[-C--:B------:R-:W-:Y:S01]  /*2010*/  FMUL.FTZ R25, R25, R116.reuse ;  /* 0x0000007419197220 */ /* 0x080fe20000410000 */
[----:B------:R-:W-:Y:S01]  /*2020*/  FADD.FTZ R37, -R60, R35 ;  /* 0x000000233c257221 */ /* 0x000fe20000010100 */
[----:B------:R-:W-:Y:S01]  /*2030*/  SHF.L.U32 R28, R7, 0x10, RZ ;  /* 0x00000010071c7819 */ /* 0x000fe200000006ff */
[----:B------:R-:W-:Y:S01]  /*2040*/  FADD.FTZ R27, R26, R27 ;  /* 0x0000001b1a1b7221 */ /* 0x000fe20000010000 */
[----:B------:R-:W-:Y:S01]  /*2050*/  SHF.L.U32 R35, R110, 0x10, RZ ;  /* 0x000000106e237819 */ /* 0x000fe200000006ff */
[----:B------:R-:W-:Y:S01]  /*2060*/  FFMA.FTZ R29, R26, R25, R29 ;  /* 0x000000191a1d7223 */ /* 0x000fe2000001001d */
[----:B------:R-:W-:Y:S01]  /*2070*/  FMUL.FTZ R37, R37, R116 ;  /* 0x0000007425257220 */ /* 0x000fe20000410000 */
[----:B------:R-:W-:Y:S01]  /*2080*/  FMUL.FTZ R26, R61, R26 ;  /* 0x0000001a3d1a7220 */ /* 0x000fe20000410000 */
[----:B------:R-:W-:Y:S01]  /*2090*/  FADD.FTZ R32, R32, R28 ;  /* 0x0000001c20207221 */ /* 0x000fe20000010000 */
[----:B------:R-:W-:Y:S01]  /*20a0*/  FADD.FTZ R35, -R60, R35 ;  /* 0x000000233c237221 */ /* 0x000fe20000010100 */
[----:B------:R-:W-:Y:S01]  /*20b0*/  FFMA.FTZ R33, R28, R37, R33 ;  /* 0x000000251c217223 */ /* 0x000fe20000010021 */
[----:B------:R-:W-:Y:S01]  /*20c0*/  FFMA.FTZ R30, R25, R26, R30 ;  /* 0x0000001a191e7223 */ /* 0x000fe2000001001e */
[----:B------:R-:W-:Y:S01]  /*20d0*/  FMUL.FTZ R28, R80, R28 ;  /* 0x0000001c501c7220 */ /* 0x000fe20000410000 */
[----:B------:R-:W-:Y:S01]  /*20e0*/  SHF.L.U32 R25, R8, 0x10, RZ ;  /* 0x0000001008197819 */ /* 0x000fe200000006ff */
[----:B------:R-:W-:Y:S01]  /*20f0*/  FMUL.FTZ R35, R35, R116 ;  /* 0x0000007423237220 */ /* 0x000fe20000410000 */
[----:B------:R-:W-:Y:S01]  /*2100*/  SHF.L.U32 R24, R111, 0x10, RZ ;  /* 0x000000106f187819 */ /* 0x000fe200000006ff */
[----:B------:R-:W-:Y:S01]  /*2110*/  FADD.FTZ R31, R26, R31 ;  /* 0x0000001f1a1f7221 */ /* 0x000fe20000010000 */
[----:B------:R-:W-:Y:S01]  /*2120*/  FFMA.FTZ R30, R37, R28, R30 ;  /* 0x0000001c251e7223 */ /* 0x000fe2000001001e */
[----:B------:R-:W-:Y:S01]  /*2130*/  SHF.L.U32 R37, R108, 0x10, RZ ;  /* 0x000000106c257819 */ /* 0x000fe200000006ff */
[----:B------:R-:W-:Y:S01]  /*2140*/  FADD.FTZ R25, -R60, R25 ;  /* 0x000000193c197221 */ /* 0x000fe20000010100 */
[----:B------:R-:W-:Y:S01]  /*2150*/  FMUL.FTZ R26, R61, R24 ;  /* 0x000000183d1a7220 */ /* 0x000fe20000410000 */
[----:B------:R-:W-:Y:S01]  /*2160*/  FADD.FTZ R27, R27, R24 ;  /* 0x000000181b1b7221 */ /* 0x000fe20000010000 */
[----:B------:R-:W-:Y:S01]  /*2170*/  FFMA.FTZ R29, R24, R35, R29 ;  /* 0x00000023181d7223 */ /* 0x000fe2000001001d */
[----:B------:R-:W-:Y:S01]  /*2180*/  FADD.FTZ R31, R31, R28 ;  /* 0x0000001c1f1f7221 */ /* 0x000fe20000010000 */
[----:B------:R-:W-:Y:S01]  /*2190*/  SHF.L.U32 R24, R9, 0x10, RZ ;  /* 0x0000001009187819 */ /* 0x000fe200000006ff */
[----:B------:R-:W-:Y:S01]  /*21a0*/  FMUL.FTZ R25, R25, R116 ;  /* 0x0000007419197220 */ /* 0x000fe20000410000 */
[----:B------:R-:W-:Y:S01]  /*21b0*/  FADD.FTZ R37, -R60, R37 ;  /* 0x000000253c257221 */ /* 0x000fe20000010100 */
[----:B------:R-:W-:Y:S01]  /*21c0*/  FADD.FTZ R31, R26, R31 ;  /* 0x0000001f1a1f7221 */ /* 0x000fe20000010000 */
[----:B------:R-:W-:Y:S01]  /*21d0*/  FFMA.FTZ R30, R35, R26, R30 ;  /* 0x0000001a231e7223 */ /* 0x000fe2000001001e */
        /* <DEDUP_REMOVED lines=12> */
[----:B------:R-:W-:Y:S01]  /*22a0*/  FADD.FTZ R31, R31, R24 ;  /* 0x000000181f1f7221 */ /* 0x000fe20000010000 */
[----:B------:R-:W-:Y:S01]  /*22b0*/  SHF.L.U32 R24, R11, 0x10, RZ ;  /* 0x000000100b187819 */ /* 0x000fe200000006ff */
[----:B------:R-:W-:Y:S01]  /*22c0*/  FMUL.FTZ R35, R35, R116 ;  /* 0x0000007423237220 */ /* 0x000fe20000410000 */
[----:B------:R-:W-:Y:S01]  /*22d0*/  FFMA.FTZ R30, R37, R26, R30 ;  /* 0x0000001a251e7223 */ /* 0x000fe2000001001e */
[----:B------:R-:W-:Y:S01]  /*22e0*/  SHF.L.U32 R37, R12, 0x10, RZ ;  /* 0x000000100c257819 */ /* 0x000fe200000006ff */
[----:B------:R-:W-:Y:S01]  /*22f0*/  FADD.FTZ R25, -R60, R25 ;  /* 0x000000193c197221 */ /* 0x000fe20000010100 */
[----:B------:R-:W-:Y:S01]  /*2300*/  FADD.FTZ R31, R26, R31 ;  /* 0x0000001f1a1f7221 */ /* 0x000fe20000010000 */
[----:B------:R-:W-:Y:S01]  /*2310*/  FMUL.FTZ R26, R80, R24 ;  /* 0x00000018501a7220 */ /* 0x000fe20000410000 */
[----:B------:R-:W-:Y:S01]  /*2320*/  FADD.FTZ R32, R32, R24 ;  /* 0x0000001820207221 */ /* 0x000fe20000010000 */
[----:B------:R-:W-:Y:S01]  /*2330*/  FFMA.FTZ R33, R24, R35, R33 ;  /* 0x0000002318217223 */ /* 0x000fe20000010021 */
        /* <DEDUP_REMOVED lines=97> */
[----:B------:R-:W-:Y:S01]  /*2950*/  FADD.FTZ R31, R31, R24 ;  /* 0x000000181f1f7221 */ /* 0x000fe20000010000 */
[----:B------:R-:W-:Y:S01]  /*2960*/  SHF.L.U32 R25, R94, 0x10, RZ ;  /* 0x000000105e197819 */ /* 0x000fe200000006ff */
[----:B------:R-:W-:Y:S01]  /*2970*/  FMUL.FTZ R35, R35, R116 ;  /* 0x0000007423237220 */ /* 0x000fe20000410000 */
[----:B------:R-:W-:Y:S01]  /*2980*/  SHF.L.U32 R24, R23, 0x10, RZ ;  /* 0x0000001017187819 */ /* 0x000fe200000006ff */
[----:B------:R-:W-:Y:S01]  /*2990*/  FFMA.FTZ R30, R37, R26, R30 ;  /* 0x0000001a251e7223 */ /* 0x000fe2000001001e */
[----:B------:R-:W-:Y:S01]  /*29a0*/  FADD.FTZ R31, R26, R31 ;  /* 0x0000001f1a1f7221 */ /* 0x000fe20000010000 */
[----:B------:R-:W-:Y:S01]  /*29b0*/  SHF.L.U32 R37, R64, 0x10, RZ ;  /* 0x0000001040257819 */ /* 0x000fe200000006ff */
[----:B------:R-:W-:Y:S01]  /*29c0*/  FADD.FTZ R25, -R60, R25 ;  /* 0x000000193c197221 */ /* 0x000fe20000010100 */
[----:B------:R-:W-:Y:S01]  /*29d0*/  FMUL.FTZ R26, R80, R24 ;  /* 0x00000018501a7220 */ /* 0x000fe20000410000 */
        /* <DEDUP_REMOVED lines=8> */
[----:B------:R-:W-:Y:S01]  /*2a60*/  SHF.L.U32 R26, R65, 0x10, RZ ;  /* 0x00000010411a7819 */ /* 0x000fe200000006ff */
[----:B------:R-:W-:Y:S01]  /*2a70*/  FADD.FTZ R27, R27, R24 ;  /* 0x000000181b1b7221 */ /* 0x000fe20000010000 */
[----:B------:R-:W-:Y:S01]  /*2a80*/  FFMA.FTZ R29, R24, R25, R29 ;  /* 0x00000019181d7223 */ /* 0x000fe2000001001d */
[----:B------:R-:W-:Y:S01]  /*2a90*/  FMUL.FTZ R37, R37, R116 ;  /* 0x0000007425257220 */ /* 0x000fe20000410000 */
[----:B------:R-:W-:Y:S01]  /*2aa0*/  FMUL.FTZ R24, R61, R24 ;  /* 0x000000183d187220 */ /* 0x000fe20000410000 */
[----:B------:R-:W-:Y:S01]  /*2ab0*/  FADD.FTZ R35, -R60, R35 ;  /* 0x000000233c237221 */ /* 0x000fe20000010100 */
[----:B------:R-:W-:Y:S01]  /*2ac0*/  FADD.FTZ R32, R32, R26 ;  /* 0x0000001a20207221 */ /* 0x000fe20000010000 */
[----:B------:R-:W-:Y:S01]  /*2ad0*/  FFMA.FTZ R33, R26, R37, R33 ;  /* 0x000000251a217223 */ /* 0x000fe20000010021 */
[----:B------:R-:W-:Y:S01]  /*2ae0*/  FADD.FTZ R31, R24, R31 ;  /* 0x0000001f181f7221 */ /* 0x000fe20000010000 */
[----:B------:R-:W-:Y:S01]  /*2af0*/  FFMA.FTZ R30, R25, R24, R30 ;  /* 0x00000018191e7223 */ /* 0x000fe2000001001e */
[----:B------:R-:W-:Y:S01]  /*2b00*/  FMUL.FTZ R26, R80, R26 ;  /* 0x0000001a501a7220 */ /* 0x000fe20000410000 */
[----:B------:R-:W-:Y:S01]  /*2b10*/  SHF.L.U32 R24, R93, 0x10, RZ ;  /* 0x000000105d187819 */ /* 0x000fe200000006ff */
[----:B------:R-:W-:Y:S01]  /*2b20*/  FMUL.FTZ R35, R35, R116 ;  /* 0x0000007423237220 */ /* 0x000fe20000410000 */
[----:B------:R-:W-:Y:S01]  /*2b30*/  SHF.L.U32 R56, R73, 0x10, RZ ;  /* 0x0000001049387819 */ /* 0x000fe200000006ff */
[----:B------:R-:W-:Y:S01]  /*2b40*/  FFMA.FTZ R30, R37, R26, R30 ;  /* 0x0000001a251e7223 */ /* 0x000fe2000001001e */
[----:B------:R-:W-:Y:S01]  /*2b50*/  SHF.L.U32 R37, R66, 0x10, RZ ;  /* 0x0000001042257819 */ /* 0x000fe200000006ff */
[----:B------:R-:W-:Y:S01]  /*2b60*/  FFMA.FTZ R25, R24, R35, R29 ;  /* 0x0000002318197223 */ /* 0x000fe2000001001d */
[----:B------:R-:W-:Y:S01]  /*2b70*/  SHF.L.U32 R29, R90, 0x10, RZ ;  /* 0x000000105a1d7819 */ /* 0x000fe200000006ff */
[----:B------:R-:W-:Y:S01]  /*2b80*/  FADD.FTZ R31, R31, R26 ;  /* 0x0000001a1f1f7221 */ /* 0x000fe20000010000 */
[----:B------:R-:W-:Y:S01]  /*2b90*/  FMUL.FTZ R26, R61, R24 ;  /* 0x000000183d1a7220 */ /* 0x000fe20000410000 */
[----:B------:R-:W-:Y:S01]  /*2ba0*/  FADD.FTZ R27, R27, R24 ;  /* 0x000000181b1b7221 */ /* 0x000fe20000010000 */
[----:B------:R-:W-:Y:S01]  /*2bb0*/  SHF.L.U32 R24, R67, 0x10, RZ ;  /* 0x0000001043187819 */ /* 0x000fe200000006ff */
[C---:B------:R-:W-:Y:S01]  /*2bc0*/  FADD.FTZ R37, -R60.reuse, R37 ;  /* 0x000000253c257221 */ /* 0x040fe20000010100 */
[----:B------:R-:W-:Y:S01]  /*2bd0*/  FADD.FTZ R29, -R60, R29 ;  /* 0x0000001d3c1d7221 */ /* 0x000fe20000010100 */
[----:B------:R-:W-:Y:S01]  /*2be0*/  FADD.FTZ R31, R26, R31 ;  /* 0x0000001f1a1f7221 */ /* 0x000fe20000010000 */
[----:B------:R-:W-:Y:S01]  /*2bf0*/  FFMA.FTZ R30, R35, R26, R30 ;  /* 0x0000001a231e7223 */ /* 0x000fe2000001001e */
[----:B------:R-:W-:Y:S01]  /*2c00*/  SHF.L.U32 R26, R91, 0x10, RZ ;  /* 0x000000105b1a7819 */ /* 0x000fe200000006ff */
[----:B------:R-:W-:Y:S01]  /*2c10*/  FMUL.FTZ R37, R37, R116 ;  /* 0x0000007425257220 */ /* 0x000fe20000410000 */
[----:B------:R-:W-:Y:S01]  /*2c20*/  FMUL.FTZ R28, R80, R24 ;  /* 0x00000018501c7220 */ /* 0x000fe20000410000 */
[----:B------:R-:W-:Y:S01]  /*2c30*/  SHF.L.U32 R35, R68, 0x10, RZ ;  /* 0x0000001044237819 */ /* 0x000fe200000006ff */
[----:B------:R-:W-:Y:S01]  /*2c40*/  FMUL.FTZ R29, R29, R116 ;  /* 0x000000741d1d7220 */ /* 0x000fe20000410000 */
[----:B------:R-:W-:Y:S01]  /*2c50*/  FADD.FTZ R32, R32, R24 ;  /* 0x0000001820207221 */ /* 0x000fe20000010000 */
[----:B------:R-:W-:Y:S01]  /*2c60*/  FFMA.FTZ R33, R24, R37, R33 ;  /* 0x0000002518217223 */ /* 0x000fe20000010021 */
[----:B------:R-:W-:Y:S01]  /*2c70*/  FADD.FTZ R31, R31, R28 ;  /* 0x0000001c1f1f7221 */ /* 0x000fe20000010000 */
[----:B------:R-:W-:Y:S01]  /*2c80*/  FFMA.FTZ R30, R37, R28, R30 ;  /* 0x0000001c251e7223 */ /* 0x000fe2000001001e */
[----:B------:R-:W-:Y:S01]  /*2c90*/  FADD.FTZ R24, R27, R26 ;  /* 0x0000001a1b187221 */ /* 0x000fe20000010000 */
[----:B------:R-:W-:Y:S01]  /*2ca0*/  FFMA.FTZ R25, R26, R29, R25 ;  /* 0x0000001d1a197223 */ /* 0x000fe20000010019 */
[----:B------:R-:W-:Y:S01]  /*2cb0*/  SHF.L.U32 R28, R69, 0x10, RZ ;  /* 0x00000010451c7819 */ /* 0x000fe200000006ff */
[----:B------:R-:W-:Y:S01]  /*2cc0*/  FMUL.FTZ R26, R61, R26 ;  /* 0x0000001a3d1a7220 */ /* 0x000fe20000410000 */
[----:B------:R-:W-:Y:S01]  /*2cd0*/  FADD.FTZ R35, -R60, R35 ;  /* 0x000000233c237221 */ /* 0x000fe20000010100 */
[----:B------:R-:W-:-:S02]  /*2ce0*/  SHF.L.U32 R27, R88, 0x10, RZ ;  /* 0x00000010581b7819 */ /* 0x000fc400000006ff */
        /* <DEDUP_REMOVED lines=9> */
[----:B------:R-:W-:Y:S01]  /*2d80*/  FADD.FTZ R32, R32, R28 ;  /* 0x0000001c20207221 */ /* 0x000fe20000010000 */
[----:B------:R-:W-:Y:S01]  /*2d90*/  FFMA.FTZ R33, R28, R35, R33 ;  /* 0x000000231c217223 */ /* 0x000fe20000010021 */
[----:B------:R-:W-:Y:S01]  /*2da0*/  SHF.L.U32 R34, R71, 0x10, RZ ;  /* 0x0000001047227819 */ /* 0x000fe200000006ff */
[----:B------:R-:W-:Y:S01]  /*2db0*/  FMUL.FTZ R28, R61, R26 ;  /* 0x0000001a3d1c7220 */ /* 0x000fe20000410000 */
[----:B------:R-:W-:Y:S01]  /*2dc0*/  FMUL.FTZ R27, R27, R116 ;  /* 0x000000741b1b7220 */ /* 0x000fe20000410000 */
[----:B------:R-:W-:Y:S01]  /*2dd0*/  SHF.L.U32 R35, R86, 0x10, RZ ;  /* 0x0000001056237819 */ /* 0x000fe200000006ff */
[----:B------:R-:W-:Y:S01]  /*2de0*/  FADD.FTZ R29, -R60, R29 ;  /* 0x0000001d3c1d7221 */ /* 0x000fe20000010100 */
        /* <DEDUP_REMOVED lines=11> */
[----:B------:R-:W-:Y:S01]  /*2ea0*/  FFMA.FTZ R25, R26, R27, R25 ;  /* 0x0000001b1a197223 */ /* 0x000fe20000010019 */
[----:B------:R-:W-:Y:S01]  /*2eb0*/  FADD.FTZ R37, -R60, R37 ;  /* 0x000000253c257221 */ /* 0x000fe20000010100 */
[----:B------:R-:W-:Y:S01]  /*2ec0*/  SHF.L.U32 R27, R84, 0x10, RZ ;  /* 0x00000010541b7819 */ /* 0x000fe200000006ff */
[----:B------:R-:W-:Y:S01]  /*2ed0*/  FADD.FTZ R24, R24, R26 ;  /* 0x0000001a18187221 */ /* 0x000fe20000010000 */
[----:B------:R-:W-:Y:S01]  /*2ee0*/  FADD.FTZ R31, R30, R31 ;  /* 0x0000001f1e1f7221 */ /* 0x000fe20000010000 */
[----:B------:R-:W-:Y:S01]  /*2ef0*/  FFMA.FTZ R36, R35, R30, R36 ;  /* 0x0000001e23247223 */ /* 0x000fe20000010024 */
[----:B------:R-:W-:Y:S01]  /*2f00*/  SHF.L.U32 R26, R85, 0x10, RZ ;  /* 0x00000010551a7819 */ /* 0x000fe200000006ff */
[----:B------:R-:W-:Y:S01]  /*2f10*/  FMUL.FTZ R30, R80, R56 ;  /* 0x00000038501e7220 */ /* 0x000fe20000410000 */
[----:B------:R-:W-:Y:S01]  /*2f20*/  FMUL.FTZ R37, R37, R116 ;  /* 0x0000007425257220 */ /* 0x000fe20000410000 */
[----:B------:R-:W-:Y:S01]  /*2f30*/  FADD.FTZ R27, -R60, R27 ;  /* 0x0000001b3c1b7221 */ /* 0x000fe20000010100 */
[----:B------:R-:W-:Y:S01]  /*2f40*/  FADD.FTZ R32, R32, R34 ;  /* 0x0000002220207221 */ /* 0x000fe20000010000 */
[----:B------:R-:W-:Y:S01]  /*2f50*/  FADD.FTZ R31, R31, R30 ;  /* 0x0000001e1f1f7221 */ /* 0x000fe20000010000 */
[----:B------:R-:W-:Y:S01]  /*2f60*/  FFMA.FTZ R36, R37, R30, R36 ;  /* 0x0000001e25247223 */ /* 0x000fe20000010024 */
[----:B------:R-:W-:Y:S01]  /*2f70*/  FMUL.FTZ R30, R61, R26 ;  /* 0x0000001a3d1e7220 */ /* 0x000fe20000410000 */
[----:B------:R-:W-:Y:S01]  /*2f80*/  FFMA.FTZ R33, R34, R29, R33 ;  /* 0x0000001d22217223 */ /* 0x000fe20000010021 */
[----:B------:R-:W-:Y:S01]  /*2f90*/  FMUL.FTZ R27, R27, R116 ;  /* 0x000000741b1b7220 */ /* 0x000fe20000410000 */
[----:B------:R-:W-:Y:S01]  /*2fa0*/  FADD.FTZ R24, R24, R28 ;  /* 0x0000001c18187221 */ /* 0x000fe20000010000 */
[----:B------:R-:W-:Y:S01]  /*2fb0*/  FFMA.FTZ R25, R28, R35, R25 ;  /* 0x000000231c197223 */ /* 0x000fe20000010019 */
[----:B------:R-:W-:Y:S01]  /*2fc0*/  FADD.FTZ R31, R30, R31 ;  /* 0x0000001f1e1f7221 */ /* 0x000fe20000010000 */
[----:B------:R-:W-:Y:S01]  /*2fd0*/  FADD.FTZ R58, R32, R56 ;  /* 0x00000038203a7221 */ /* 0x000fe20000010000 */
[----:B------:R-:W-:Y:S01]  /*2fe0*/  FFMA.FTZ R30, R27, R30, R36 ;  /* 0x0000001e1b1e7223 */ /* 0x000fe20000010024 */
[----:B------:R-:W-:Y:S01]  /*2ff0*/  FFMA.FTZ R56, R56, R37, R33 ;  /* 0x0000002538387223 */ /* 0x000fe20000010021 */
[----:B------:R-:W-:Y:S01]  /*3000*/  FADD.FTZ R59, R24, R26 ;  /* 0x0000001a183b7221 */ /* 0x000fe20000010000 */
[----:B------:R-:W-:Y:S01]  /*3010*/  FFMA.FTZ R57, R26, R27, R25 ;  /* 0x0000001b1a397223 */ /* 0x000fe20000010019 */
[----:B------:R-:W-:Y:S06]  /*3020*/  BRA `(.L_x_304) ;  /* 0x0000002400007947 */ /* 0x000fec0003800000 */
.L_x_303:
[----:B------:R-:W-:Y:S02]  /*3030*/  SHF.L.U32 R25, R75, 0x10, RZ ;  /* 0x000000104b197819 */ /* 0x000fe400000006ff */
[----:B------:R-:W-:Y:S02]  /*3040*/  SHF.L.U32 R27, R114, 0x10, RZ ;  /* 0x00000010721b7819 */ /* 0x000fe400000006ff */
[----:B------:R-:W-:Y:S01]  /*3050*/  SHF.L.U32 R29, R4, 0x10, RZ ;  /* 0x00000010041d7819 */ /* 0x000fe200000006ff */
[----:B------:R-:W-:Y:S01]  /*3060*/  FADD.FTZ R25, -R60, R25 ;  /* 0x000000193c197221 */ /* 0x000fe20000010100 */
[----:B------:R-:W-:Y:S01]  /*3070*/  SHF.L.U32 R33, R6, 0x10, RZ ;  /* 0x0000001006217819 */ /* 0x000fe200000006ff */
[----:B------:R-:W-:Y:S01]  /*3080*/  FADD.FTZ R27, -R60, R27 ;  /* 0x0000001b3c1b7221 */ /* 0x000fe20000010100 */
[----:B------:R-:W-:Y:S01]  /*3090*/  SHF.L.U32 R35, R110, 0x10, RZ ;  /* 0x000000106e237819 */ /* 0x000fe200000006ff */
[-C--:B------:R-:W-:Y:S01]  /*30a0*/  FMUL.FTZ R25, R25, R116.reuse ;  /* 0x0000007419197220 */ /* 0x080fe20000410000 */
[----:B------:R-:W-:Y:S01]  /*30b0*/  SHF.L.U32 R37, R8, 0x10, RZ ;  /* 0x0000001008257819 */ /* 0x000fe200000006ff */
[----:B------:R-:W-:Y:S01]  /*30c0*/  FMUL.FTZ R24, R27, R116 ;  /* 0x000000741b187220 */ /* 0x000fe20000410000 */
[----:B------:R-:W-:Y:S01]  /*30d0*/  FADD.FTZ R27, -R60, R29 ;  /* 0x0000001d3c1b7221 */ /* 0x000fe20000010100 */
[----:B------:R-:W-:Y:S01]  /*30e0*/  FFMA.FTZ R32, R80, R25, R83 ;  /* 0x0000001950207223 */ /* 0x000fe20000010053 */
[----:B------:R-:W-:Y:S01]  /*30f0*/  SHF.L.U32 R29, R112, 0x10, RZ ;  /* 0x00000010701d7819 */ /* 0x000fe200000006ff */
[--C-:B------:R-:W-:Y:S01]  /*3100*/  FFMA.FTZ R45, R61, R24, R82.reuse ;  /* 0x000000183d2d7223 */ /* 0x100fe20000010052 */
[----:B------:R-:W-:Y:S01]  /*3110*/  FMUL.FTZ R58, R27, R116 ;  /* 0x000000741b3a7220 */ /* 0x000fe20000410000 */
[----:B------:R-:W-:Y:S01]  /*3120*/  FMUL.FTZ R26, R32, -1.4426950216293334961 ;  /* 0xbfb8aa3b201a7820 */ /* 0x000fe20000410000 */
[C---:B------:R-:W-:Y:S01]  /*3130*/  FADD.FTZ R117, -R60.reuse, R33 ;  /* 0x000000213c757221 */ /* 0x040fe20000010100 */
[----:B------:R-:W-:Y:S01]  /*3140*/  FADD.FTZ R29, -R60, R29 ;  /* 0x0000001d3c1d7221 */ /* 0x000fe20000010100 */
[----:B------:R-:W-:Y:S01]  /*3150*/  FFMA.FTZ R40, R80, R58, R83 ;  /* 0x0000003a50287223 */ /* 0x000fe20000010053 */
[----:B------:R0:W1:Y:S01]  /*3160*/  MUFU.EX2 R28, R26 ;  /* 0x0000001a001c7308 */ /* 0x0000620000000800 */
[----:B------:R-:W-:Y:S01]  /*3170*/  FMUL.FTZ R27, R45, -1.4426950216293334961 ;  /* 0xbfb8aa3b2d1b7820 */ /* 0x000fe20000410000 */
[-C--:B------:R-:W-:Y:S01]  /*3180*/  FMUL.FTZ R57, R29, R116.reuse ;  /* 0x000000741d397220 */ /* 0x080fe20000410000 */
[----:B------:R-:W-:Y:S01]  /*3190*/  FMUL.FTZ R29, R40, -1.4426950216293334961 ;  /* 0xbfb8aa3b281d7820 */ /* 0x000fe20000410000 */
[-C--:B------:R-:W-:Y:S01]  /*31a0*/  FMUL.FTZ R117, R117, R116.reuse ;  /* 0x0000007475757220 */ /* 0x080fe20000410000 */
[C---:B------:R-:W-:Y:S01]  /*31b0*/  FADD.FTZ R81, -R60.reuse, R35 ;  /* 0x000000233c517221 */ /* 0x040fe20000010100 */
[--C-:B------:R-:W-:Y:S01]  /*31c0*/  FFMA.FTZ R43, R61, R57, R82.reuse ;  /* 0x000000393d2b7223 */ /* 0x100fe20000010052 */
[----:B------:R-:W-:Y:S01]  /*31d0*/  FADD.FTZ R37, -R60, R37 ;  /* 0x000000253c257221 */ /* 0x000fe20000010100 */
[----:B------:R-:W-:Y:S01]  /*31e0*/  MUFU.EX2 R33, R29 ;  /* 0x0000001d00217308 */ /* 0x000fe20000000800 */
[--C-:B------:R-:W-:Y:S01]  /*31f0*/  FFMA.FTZ R38, R80, R117, R83.reuse ;  /* 0x0000007550267223 */ /* 0x100fe20000010053 */
[----:B0-----:R-:W-:Y:S01]  /*3200*/  FMUL.FTZ R26, R43, -1.4426950216293334961 ;  /* 0xbfb8aa3b2b1a7820 */ /* 0x001fe20000410000 */
[-C--:B------:R-:W-:Y:S01]  /*3210*/  FMUL.FTZ R81, R81, R116.reuse ;  /* 0x0000007451517220 */ /* 0x080fe20000410000 */
[----:B------:R-:W-:Y:S01]  /*3220*/  FMUL.FTZ R124, R37, R116 ;  /* 0x00000074257c7220 */ /* 0x000fe20000410000 */
[----:B------:R-:W-:Y:S01]  /*3230*/  FMUL.FTZ R34, R38, -1.4426950216293334961 ;  /* 0xbfb8aa3b26227820 */ /* 0x000fe20000410000 */
[----:B------:R-:W-:Y:S01]  /*3240*/  SHF.L.U32 R37, R108, 0x10, RZ ;  /* 0x000000106c257819 */ /* 0x000fe200000006ff */
[----:B------:R-:W-:Y:S01]  /*3250*/  FFMA.FTZ R54, R61, R81, R82 ;  /* 0x000000513d367223 */ /* 0x000fe20000010052 */
[----:B------:R0:W2:Y:S01]  /*3260*/  MUFU.EX2 R31, R27 ;  /* 0x0000001b001f7308 */ /* 0x0000a20000000800 */
[----:B-1----:R-:W-:Y:S01]  /*3270*/  FADD.FTZ R30, R28, 1 ;  /* 0x3f8000001c1e7421 */ /* 0x002fe20000010000 */
[----:B------:R-:W-:Y:S01]  /*3280*/  FFMA.FTZ R59, R80, R124, R83 ;  /* 0x0000007c503b7223 */ /* 0x000fe20000010053 */
[----:B------:R-:W-:Y:S01]  /*3290*/  FADD.FTZ R37, -R60, R37 ;  /* 0x000000253c257221 */ /* 0x000fe20000010100 */
[----:B------:R-:W-:-:S02]  /*32a0*/  SHF.L.U32 R49, R74, 0x10, RZ ;  /* 0x000000104a317819 */ /* 0x000fc400000006ff */
[----:B------:R-:W-:Y:S01]  /*32b0*/  FMUL.FTZ R36, R59, -1.4426950216293334961 ;  /* 0xbfb8aa3b3b247820 */ /* 0x000fe20000410000 */
[----:B------:R-:W-:Y:S01]  /*32c0*/  FMUL.FTZ R63, R37, R116 ;  /* 0x00000074253f7220 */ /* 0x000fe20000410000 */
[----:B------:R-:W1:Y:S01]  /*32d0*/  MUFU.EX2 R35, R26 ;  /* 0x0000001a00237308 */ /* 0x000e620000000800 */
[----:B0-----:R-:W-:Y:S01]  /*32e0*/  FMUL.FTZ R27, R54, -1.4426950216293334961 ;  /* 0xbfb8aa3b361b7820 */ /* 0x001fe20000410000 */
[----:B------:R-:W-:Y:S01]  /*32f0*/  SHF.L.U32 R37, R10, 0x10, RZ ;  /* 0x000000100a257819 */ /* 0x000fe200000006ff */
[----:B------:R-:W-:Y:S01]  /*3300*/  FFMA.FTZ R28, R61, R63, R82 ;  /* 0x0000003f3d1c7223 */ /* 0x000fe20000010052 */
[----:B------:R-:W-:Y:S02]  /*3310*/  SHF.L.U32 R56, R113, 0x10, RZ ;  /* 0x0000001071387819 */ /* 0x000fe400000006ff */
[----:B------:R-:W-:Y:S01]  /*3320*/  SHF.L.U32 R48, R115, 0x10, RZ ;  /* 0x0000001073307819 */ /* 0x000fe200000006ff */
[----:B------:R-:W-:Y:S01]  /*3330*/  FADD.FTZ R37, -R60, R37 ;  /* 0x000000253c257221 */ /* 0x000fe20000010100 */
[----:B------:R0:W-:Y:S01]  /*3340*/  MUFU.EX2 R29, R34 ;  /* 0x00000022001d7308 */ /* 0x0001e20000000800 */
[----:B--2---:R-:W-:Y:S01]  /*3350*/  FADD.FTZ R31, R31, 1 ;  /* 0x3f8000001f1f7421 */ /* 0x004fe20000010000 */
[----:B------:R-:W-:Y:S01]  /*3360*/  FMUL.FTZ R39, R28, -1.4426950216293334961 ;  /* 0xbfb8aa3b1c277820 */ /* 0x000fe20000410000 */
[----:B------:R-:W-:-:S02]  /*3370*/  SHF.L.U32 R42, R111, 0x10, RZ ;  /* 0x000000106f2a7819 */ /* 0x000fc400000006ff */
[----:B------:R-:W-:Y:S02]  /*3380*/  SHF.L.U32 R51, R5, 0x10, RZ ;  /* 0x0000001005337819 */ /* 0x000fe400000006ff */
[----:B------:R-:W-:Y:S01]  /*3390*/  SHF.L.U32 R47, R104, 0x10, RZ ;  /* 0x00000010682f7819 */ /* 0x000fe200000006ff */
[----:B------:R-:W2:Y:S01]  /*33a0*/  MUFU.RCP R30, R30 ;  /* 0x0000001e001e7308 */ /* 0x000ea20000001000 */
[----:B0-----:R-:W-:Y:S01]  /*33b0*/  FADD.FTZ R34, R33, 1 ;  /* 0x3f80000021227421 */ /* 0x001fe20000010000 */
[----:B-1----:R-:W-:Y:S01]  /*33c0*/  FADD.FTZ R35, R35, 1 ;  /* 0x3f80000023237421 */ /* 0x002fe20000010000 */
[----:B------:R-:W-:Y:S01]  /*33d0*/  SHF.L.U32 R50, R11, 0x10, RZ ;  /* 0x000000100b327819 */ /* 0x000fe200000006ff */
[----:B------:R-:W-:Y:S01]  /*33e0*/  FADD.FTZ R47, -R60, R47 ;  /* 0x0000002f3c2f7221 */ /* 0x000fe20000010100 */
[----:B------:R-:W-:Y:S02]  /*33f0*/  SHF.L.U32 R118, R101, 0x10, RZ ;  /* 0x0000001065767819 */ /* 0x000fe400000006ff */
[----:B------:R-:W-:Y:S01]  /*3400*/  SHF.L.U32 R125, R19, 0x10, RZ ;  /* 0x00000010137d7819 */ /* 0x000fe200000006ff */
[----:B------:R-:W0:Y:S08]  /*3410*/  MUFU.RCP R34, R34 ;  /* 0x0000002200227308 */ /* 0x000e300000001000 */
[----:B------:R-:W1:Y:S01]  /*3420*/  MUFU.RCP R31, R31 ;  /* 0x0000001f001f7308 */ /* 0x000e620000001000 */
[----:B--2---:R-:W-:Y:S01]  /*3430*/  FADD.FTZ R33, -R30, 1 ;  /* 0x3f8000001e217421 */ /* 0x004fe20000010100 */
[----:B------:R-:W-:-:S03]  /*3440*/  FMUL.FTZ R49, R49, R30 ;  /* 0x0000001e31317220 */ /* 0x000fc60000410000 */
[----:B------:R-:W-:Y:S01]  /*3450*/  FFMA.FTZ R32, R32, R33, 1 ;  /* 0x3f80000020207423 */ /* 0x000fe20000010021 */
[----:B------:R-:W-:Y:S02]  /*3460*/  FADD.FTZ R33, R29, 1 ;  /* 0x3f8000001d217421 */ /* 0x000fe40000010000 */
[----:B------:R-:W2:Y:S01]  /*3470*/  MUFU.EX2 R27, R27 ;  /* 0x0000001b001b7308 */ /* 0x000ea20000000800 */
[----:B0-----:R-:W-:Y:S01]  /*3480*/  FADD.FTZ R29, -R34, 1 ;  /* 0x3f800000221d7421 */ /* 0x001fe20000010100 */
[----:B------:R-:W-:Y:S01]  /*3490*/  FMUL.FTZ R51, R51, R34 ;  /* 0x0000002233337220 */ /* 0x000fe20000410000 */
[----:B------:R-:W-:Y:S02]  /*34a0*/  FMUL.FTZ R49, R49, R32 ;  /* 0x0000002031317220 */ /* 0x000fe40000410000 */
[----:B------:R-:W-:Y:S01]  /*34b0*/  FFMA.FTZ R40, R40, R29, 1 ;  /* 0x3f80000028287423 */ /* 0x000fe2000001001d */
[----:B------:R-:W-:Y:S02]  /*34c0*/  SHF.L.U32 R29, R106, 0x10, RZ ;  /* 0x000000106a1d7819 */ /* 0x000fe400000006ff */
[----:B------:R-:W0:Y:S01]  /*34d0*/  MUFU.RCP R35, R35 ;  /* 0x0000002300237308 */ /* 0x000e220000001000 */
[----:B-1----:R-:W-:Y:S01]  /*34e0*/  FADD.FTZ R30, -R31, 1 ;  /* 0x3f8000001f1e7421 */ /* 0x002fe20000010100 */
[----:B------:R-:W-:Y:S01]  /*34f0*/  FMUL.FTZ R48, R48, R31 ;  /* 0x0000001f30307220 */ /* 0x000fe20000410000 */
[----:B------:R-:W-:-:S02]  /*3500*/  FMUL.FTZ R51, R51, R40 ;  /* 0x0000002833337220 */ /* 0x000fc40000410000 */
[----:B------:R-:W-:-:S03]  /*3510*/  FFMA.FTZ R45, R45, R30, 1 ;  /* 0x3f8000002d2d7423 */ /* 0x000fc6000001001e */
[----:B------:R1:W3:Y:S01]  /*3520*/  MUFU.EX2 R26, R36 ;  /* 0x00000024001a7308 */ /* 0x0002e20000000800 */
[----:B--2---:R-:W-:Y:S01]  /*3530*/  FADD.FTZ R27, R27, 1 ;  /* 0x3f8000001b1b7421 */ /* 0x004fe20000010000 */
[----:B------:R-:W-:Y:S01]  /*3540*/  FMUL.FTZ R48, R48, R45 ;  /* 0x0000002d30307220 */ /* 0x000fe20000410000 */
[----:B------:R-:W-:-:S05]  /*3550*/  SHF.L.U32 R45, R14, 0x10, RZ ;  /* 0x000000100e2d7819 */ /* 0x000fca00000006ff */
[----:B------:R-:W2:Y:S01]  /*3560*/  MUFU.RCP R41, R27 ;  /* 0x0000001b00297308 */ /* 0x000ea20000001000 */
[----:B-1----:R-:W-:Y:S01]  /*3570*/  FMUL.FTZ R36, R37, R116 ;  /* 0x0000007425247220 */ /* 0x002fe20000410000 */
[----:B0-----:R-:W-:Y:S01]  /*3580*/  FADD.FTZ R30, -R35, 1 ;  /* 0x3f800000231e7421 */ /* 0x001fe20000010100 */
[----:B------:R-:W-:Y:S01]  /*3590*/  FMUL.FTZ R56, R56, R35 ;  /* 0x0000002338387220 */ /* 0x000fe20000410000 */
[----:B------:R-:W-:Y:S01]  /*35a0*/  FADD.FTZ R35, -R60, R29 ;  /* 0x0000001d3c237221 */ /* 0x000fe20000010100 */
[----:B------:R-:W-:Y:S01]  /*35b0*/  FFMA.FTZ R29, R80, R36, R83 ;  /* 0x00000024501d7223 */ /* 0x000fe20000010053 */
[----:B------:R-:W-:Y:S01]  /*35c0*/  FFMA.FTZ R43, R43, R30, 1 ;  /* 0x3f8000002b2b7423 */ /* 0x000fe2000001001e */
[----:B------:R-:W-:Y:S01]  /*35d0*/  FADD.FTZ R45, -R60, R45 ;  /* 0x0000002d3c2d7221 */ /* 0x000fe20000010100 */
[----:B------:R-:W0:Y:S01]  /*35e0*/  MUFU.EX2 R39, R39 ;  /* 0x0000002700277308 */ /* 0x000e220000000800 */
[----:B---3--:R-:W-:Y:S01]  /*35f0*/  FADD.FTZ R30, R26, 1 ;  /* 0x3f8000001a1e7421 */ /* 0x008fe20000010000 */
[----:B------:R-:W-:Y:S01]  /*3600*/  FMUL.FTZ R37, R29, -1.4426950216293334961 ;  /* 0xbfb8aa3b1d257820 */ /* 0x000fe20000410000 */
[----:B------:R-:W-:Y:S01]  /*3610*/  SHF.L.U32 R26, R7, 0x10, RZ ;  /* 0x00000010071a7819 */ /* 0x000fe200000006ff */
[----:B------:R-:W-:Y:S01]  /*3620*/  FMUL.FTZ R35, R35, R116 ;  /* 0x0000007423237220 */ /* 0x000fe20000410000 */
[----:B------:R-:W-:Y:S01]  /*3630*/  FMUL.FTZ R56, R56, R43 ;  /* 0x0000002b38387220 */ /* 0x000fe20000410000 */
[----:B------:R-:W-:-:S02]  /*3640*/  SHF.L.U32 R43, R9, 0x10, RZ ;  /* 0x00000010092b7819 */ /* 0x000fc400000006ff */
[----:B------:R1:W3:Y:S01]  /*3650*/  MUFU.RCP R31, R33 ;  /* 0x00000021001f7308 */ /* 0x0002e20000001000 */
[----:B--2---:R-:W-:Y:S01]  /*3660*/  FADD.FTZ R27, -R41, 1 ;  /* 0x3f800000291b7421 */ /* 0x004fe20000010100 */
[----:B------:R-:W-:-:S03]  /*3670*/  FMUL.FTZ R41, R42, R41 ;  /* 0x000000292a297220 */ /* 0x000fc60000410000 */
[----:B------:R-:W-:-:S03]  /*3680*/  FFMA.FTZ R54, R54, R27, 1 ;  /* 0x3f80000036367423 */ /* 0x000fc6000001001b */
[----:B------:R-:W2:Y:S01]  /*3690*/  MUFU.RCP R30, R30 ;  /* 0x0000001e001e7308 */ /* 0x000ea20000001000 */
[----:B-1----:R-:W-:Y:S01]  /*36a0*/  SHF.L.U32 R33, R12, 0x10, RZ ;  /* 0x000000100c217819 */ /* 0x002fe200000006ff */
[----:B0-----:R-:W-:Y:S01]  /*36b0*/  FADD.FTZ R42, R39, 1 ;  /* 0x3f800000272a7421 */ /* 0x001fe20000010000 */
[----:B------:R-:W-:-:S03]  /*36c0*/  FMUL.FTZ R54, R41, R54 ;  /* 0x0000003629367220 */ /* 0x000fc60000410000 */
[----:B------:R-:W-:Y:S02]  /*36d0*/  FADD.FTZ R33, -R60, R33 ;  /* 0x000000213c217221 */ /* 0x000fe40000010100 */
[----:B------:R-:W0:Y:S01]  /*36e0*/  MUFU.EX2 R37, R37 ;  /* 0x0000002500257308 */ /* 0x000e220000000800 */
[----:B---3--:R-:W-:Y:S01]  /*36f0*/  FMUL.FTZ R53, R26, R31 ;  /* 0x0000001f1a357220 */ /* 0x008fe20000410000 */
[--C-:B------:R-:W-:Y:S01]  /*3700*/  FFMA.FTZ R26, R61, R35, R82.reuse ;  /* 0x000000233d1a7223 */ /* 0x100fe20000010052 */
[----:B------:R-:W-:Y:S01]  /*3710*/  FMUL.FTZ R34, R33, R116 ;  /* 0x0000007421227220 */ /* 0x000fe20000410000 */
[----:B------:R-:W-:Y:S02]  /*3720*/  FADD.FTZ R31, -R31, 1 ;  /* 0x3f8000001f1f7421 */ /* 0x000fe40000010100 */
[----:B------:R-:W-:Y:S01]  /*3730*/  FMUL.FTZ R33, R26, -1.4426950216293334961 ;  /* 0xbfb8aa3b1a217820 */ /* 0x000fe20000410000 */
[----:B------:R-:W-:Y:S01]  /*3740*/  FFMA.FTZ R27, R80, R34, R83 ;  /* 0x00000022501b7223 */ /* 0x000fe20000010053 */
[----:B------:R-:W1:Y:S01]  /*3750*/  MUFU.RCP R42, R42 ;  /* 0x0000002a002a7308 */ /* 0x000e620000001000 */
[----:B--2---:R-:W-:Y:S01]  /*3760*/  FADD.FTZ R32, -R30, 1 ;  /* 0x3f8000001e207421 */ /* 0x004fe20000010100 */
[----:B------:R-:W-:Y:S01]  /*3770*/  FMUL.FTZ R44, R43, R30 ;  /* 0x0000001e2b2c7220 */ /* 0x000fe20000410000 */
[----:B------:R-:W-:Y:S01]  /*3780*/  FMUL.FTZ R30, R45, R116 ;  /* 0x000000742d1e7220 */ /* 0x000fe20000410000 */
[----:B------:R-:W-:Y:S01]  /*3790*/  FFMA.FTZ R38, R38, R31, 1 ;  /* 0x3f80000026267423 */ /* 0x000fe2000001001f */
[----:B------:R-:W-:Y:S01]  /*37a0*/  FFMA.FTZ R59, R59, R32, 1 ;  /* 0x3f8000003b3b7423 */ /* 0x000fe20000010020 */
[----:B------:R-:W-:Y:S01]  /*37b0*/  FMUL.FTZ R32, R47, R116 ;  /* 0x000000742f207220 */ /* 0x000fe20000410000 */
[----:B------:R-:W-:Y:S01]  /*37c0*/  SHF.L.U32 R47, R102, 0x10, RZ ;  /* 0x00000010662f7819 */ /* 0x000fe200000006ff */
[----:B------:R-:W2:Y:S01]  /*37d0*/  MUFU.EX2 R33, R33 ;  /* 0x0000002100217308 */ /* 0x000ea20000000800 */
[----:B0-----:R-:W-:Y:S01]  /*37e0*/  FADD.FTZ R45, R37, 1 ;  /* 0x3f800000252d7421 */ /* 0x001fe20000010000 */
[----:B------:R-:W-:Y:S01]  /*37f0*/  FFMA.FTZ R39, R61, R32, R82 ;  /* 0x000000203d277223 */ /* 0x000fe20000010052 */
[----:B------:R-:W-:Y:S01]  /*3800*/  FMUL.FTZ R31, R27, -1.4426950216293334961 ;  /* 0xbfb8aa3b1b1f7820 */ /* 0x000fe20000410000 */
[----:B------:R-:W-:Y:S01]  /*3810*/  FADD.FTZ R47, -R60, R47 ;  /* 0x0000002f3c2f7221 */ /* 0x000fe20000010100 */
[----:B------:R-:W-:Y:S01]  /*3820*/  FFMA.FTZ R37, R80, R30, R83 ;  /* 0x0000001e50257223 */ /* 0x000fe20000010053 */
[----:B------:R-:W-:Y:S01]  /*3830*/  FMUL.FTZ R40, R39, -1.4426950216293334961 ;  /* 0xbfb8aa3b27287820 */ /* 0x000fe20000410000 */
[----:B------:R-:W-:Y:S01]  /*3840*/  FMUL.FTZ R59, R44, R59 ;  /* 0x0000003b2c3b7220 */ /* 0x000fe20000410000 */
[----:B------:R-:W0:Y:S01]  /*3850*/  MUFU.RCP R41, R45 ;  /* 0x0000002d00297308 */ /* 0x000e220000001000 */
[----:B-1----:R-:W-:Y:S01]  /*3860*/  FADD.FTZ R43, -R42, 1 ;  /* 0x3f8000002a2b7421 */ /* 0x002fe20000010100 */
[----:B------:R-:W-:Y:S01]  /*3870*/  FMUL.FTZ R53, R53, R38 ;  /* 0x0000002635357220 */ /* 0x000fe20000410000 */
[----:B------:R-:W-:-:S02]  /*3880*/  FMUL.FTZ R38, R37, -1.4426950216293334961 ;  /* 0xbfb8aa3b25267820 */ /* 0x000fc40000410000 */
[----:B------:R-:W-:Y:S01]  /*3890*/  FFMA.FTZ R62, R28, R43, 1 ;  /* 0x3f8000001c3e7423 */ /* 0x000fe2000001002b */
[----:B------:R-:W-:Y:S01]  /*38a0*/  FMUL.FTZ R28, R47, R116 ;  /* 0x000000742f1c7220 */ /* 0x000fe20000410000 */
[----:B------:R-:W-:Y:S01]  /*38b0*/  SHF.L.U32 R43, R109, 0x10, RZ ;  /* 0x000000106d2b7819 */ /* 0x000fe200000006ff */
[----:B------:R-:W1:Y:S01]  /*38c0*/  MUFU.EX2 R31, R31 ;  /* 0x0000001f001f7308 */ /* 0x000e620000000800 */
[----:B--2---:R-:W-:Y:S01]  /*38d0*/  FADD.FTZ R44, R33, 1 ;  /* 0x3f800000212c7421 */ /* 0x004fe20000010000 */
[----:B------:R-:W-:Y:S01]  /*38e0*/  FFMA.FTZ R33, R61, R28, R82 ;  /* 0x0000001c3d217223 */ /* 0x000fe20000010052 */
[----:B------:R-:W-:Y:S01]  /*38f0*/  SHF.L.U32 R47, R107, 0x10, RZ ;  /* 0x000000106b2f7819 */ /* 0x000fe200000006ff */
[----:B------:R-:W-:-:S04]  /*3900*/  FMUL.FTZ R43, R43, R42 ;  /* 0x0000002a2b2b7220 */ /* 0x000fc80000410000 */
[----:B------:R-:W2:Y:S01]  /*3910*/  MUFU.EX2 R40, R40 ;  /* 0x0000002800287308 */ /* 0x000ea20000000800 */
[----:B0-----:R-:W-:Y:S01]  /*3920*/  FADD.FTZ R46, -R41, 1 ;  /* 0x3f800000292e7421 */ /* 0x001fe20000010100 */
[----:B------:R-:W-:-:S03]  /*3930*/  FMUL.FTZ R62, R43, R62 ;  /* 0x0000003e2b3e7220 */ /* 0x000fc60000410000 */
[----:B------:R-:W-:Y:S01]  /*3940*/  FFMA.FTZ R46, R29, R46, 1 ;  /* 0x3f8000001d2e7423 */ /* 0x000fe2000001002e */
[----:B------:R-:W-:Y:S02]  /*3950*/  FMUL.FTZ R29, R33, -1.4426950216293334961 ;  /* 0xbfb8aa3b211d7820 */ /* 0x000fe40000410000 */
[----:B------:R-:W0:Y:S01]  /*3960*/  MUFU.EX2 R38, R38 ;  /* 0x0000002600267308 */ /* 0x000e220000000800 */
[----:B-1----:R-:W-:Y:S01]  /*3970*/  FADD.FTZ R45, R31, 1 ;  /* 0x3f8000001f2d7421 */ /* 0x002fe20000010000 */
[----:B------:R-:W-:-:S04]  /*3980*/  FMUL.FTZ R31, R50, R41 ;  /* 0x00000029321f7220 */ /* 0x000fc80000410000 */
[----:B------:R-:W-:Y:S02]  /*3990*/  FMUL.FTZ R31, R31, R46 ;  /* 0x0000002e1f1f7220 */ /* 0x000fe40000410000 */
[----:B------:R-:W1:Y:S01]  /*39a0*/  MUFU.EX2 R29, R29 ;  /* 0x0000001d001d7308 */ /* 0x000e620000000800 */
[----:B--2---:R-:W-:-:S07]  /*39b0*/  FADD.FTZ R40, R40, 1 ;  /* 0x3f80000028287421 */ /* 0x004fce0000010000 */
[----:B------:R2:W3:Y:S01]  /*39c0*/  MUFU.RCP R42, R44 ;  /* 0x0000002c002a7308 */ /* 0x0004e20000001000 */
[----:B0-----:R-:W-:-:S07]  /*39d0*/  FADD.FTZ R38, R38, 1 ;  /* 0x3f80000026267421 */ /* 0x001fce0000010000 */
[----:B------:R-:W0:Y:S01]  /*39e0*/  MUFU.RCP R41, R45 ;  /* 0x0000002d00297308 */ /* 0x000e220000001000 */
[----:B-1----:R-:W-:Y:S01]  /*39f0*/  FADD.FTZ R29, R29, 1 ;  /* 0x3f8000001d1d7421 */ /* 0x002fe20000010000 */
[----:B--2---:R-:W-:-:S06]  /*3a00*/  SHF.L.U32 R44, R13, 0x10, RZ ;  /* 0x000000100d2c7819 */ /* 0x004fcc00000006ff */
[----:B------:R-:W1:Y:S01]  /*3a10*/  MUFU.RCP R40, R40 ;  /* 0x0000002800287308 */ /* 0x000e620000001000 */
[----:B---3--:R-:W-:-:S04]  /*3a20*/  FADD.FTZ R43, -R42, 1 ;  /* 0x3f8000002a2b7421 */ /* 0x008fc80000010100 */
[----:B------:R-:W-:Y:S01]  /*3a30*/  FFMA.FTZ R43, R26, R43, 1 ;  /* 0x3f8000001a2b7423 */ /* 0x000fe2000001002b */
[----:B------:R-:W-:Y:S02]  /*3a40*/  FMUL.FTZ R26, R47, R42 ;  /* 0x0000002a2f1a7220 */ /* 0x000fe40000410000 */
[----:B------:R-:W2:Y:S01]  /*3a50*/  MUFU.RCP R38, R38 ;  /* 0x0000002600267308 */ /* 0x000ea20000001000 */
[----:B0-----:R-:W-:Y:S01]  /*3a60*/  FADD.FTZ R42, -R41, 1 ;  /* 0x3f800000292a7421 */ /* 0x001fe20000010100 */
[----:B------:R-:W-:Y:S01]  /*3a70*/  FMUL.FTZ R44, R44, R41 ;  /* 0x000000292c2c7220 */ /* 0x000fe20000410000 */
[----:B------:R-:W-:Y:S01]  /*3a80*/  SHF.L.U32 R41, R105, 0x10, RZ ;  /* 0x0000001069297819 */ /* 0x000fe200000006ff */
[----:B------:R-:W-:Y:S01]  /*3a90*/  FMUL.FTZ R26, R26, R43 ;  /* 0x0000002b1a1a7220 */ /* 0x000fe20000410000 */
[----:B------:R-:W-:Y:S01]  /*3aa0*/  FFMA.FTZ R27, R27, R42, 1 ;  /* 0x3f8000001b1b7423 */ /* 0x000fe2000001002a */
[----:B------:R-:W-:Y:S02]  /*3ab0*/  SHF.L.U32 R43, R16, 0x10, RZ ;  /* 0x00000010102b7819 */ /* 0x000fe400000006ff */
[----:B------:R-:W0:Y:S01]  /*3ac0*/  MUFU.RCP R29, R29 ;  /* 0x0000001d001d7308 */ /* 0x000e220000001000 */
[----:B-1----:R-:W-:Y:S01]  /*3ad0*/  FADD.FTZ R42, -R40, 1 ;  /* 0x3f800000282a7421 */ /* 0x002fe20000010100 */
[----:B------:R-:W-:Y:S01]  /*3ae0*/  FMUL.FTZ R27, R44, R27 ;  /* 0x0000001b2c1b7220 */ /* 0x000fe20000410000 */
[----:B------:R-:W-:Y:S01]  /*3af0*/  FADD.FTZ R43, -R60, R43 ;  /* 0x0000002b3c2b7221 */ /* 0x000fe20000010100 */
[----:B------:R-:W-:Y:S01]  /*3b00*/  SHF.L.U32 R44, R103, 0x10, RZ ;  /* 0x00000010672c7819 */ /* 0x000fe200000006ff */
[----:B------:R-:W-:Y:S01]  /*3b10*/  FFMA.FTZ R42, R39, R42, 1 ;  /* 0x3f800000272a7423 */ /* 0x000fe2000001002a */
[----:B------:R-:W-:Y:S01]  /*3b20*/  FMUL.FTZ R39, R41, R40 ;  /* 0x0000002829277220 */ /* 0x000fe20000410000 */
[----:B------:R-:W-:Y:S01]  /*3b30*/  SHF.L.U32 R41, R15, 0x10, RZ ;  /* 0x000000100f297819 */ /* 0x000fe200000006ff */
[----:B--2---:R-:W-:-:S02]  /*3b40*/  FADD.FTZ R46, -R38, 1 ;  /* 0x3f800000262e7421 */ /* 0x004fc40000010100 */
[----:B------:R-:W-:Y:S02]  /*3b50*/  FMUL.FTZ R42, R39, R42 ;  /* 0x0000002a272a7220 */ /* 0x000fe40000410000 */
[----:B------:R-:W-:Y:S01]  /*3b60*/  FMUL.FTZ R38, R41, R38 ;  /* 0x0000002629267220 */ /* 0x000fe20000410000 */
[----:B------:R-:W-:Y:S01]  /*3b70*/  FFMA.FTZ R37, R37, R46, 1 ;  /* 0x3f80000025257423 */ /* 0x000fe2000001002e */
[----:B------:R-:W-:Y:S01]  /*3b80*/  FMUL.FTZ R46, R43, R116 ;  /* 0x000000742b2e7220 */ /* 0x000fe20000410000 */
[----:B------:R-:W-:Y:S01]  /*3b90*/  SHF.L.U32 R41, R100, 0x10, RZ ;  /* 0x0000001064297819 */ /* 0x000fe200000006ff */
[----:B0-----:R-:W-:Y:S01]  /*3ba0*/  FADD.FTZ R40, -R29, 1 ;  /* 0x3f8000001d287421 */ /* 0x001fe20000010100 */
[----:B------:R-:W-:-:S03]  /*3bb0*/  SHF.L.U32 R43, R18, 0x10, RZ ;  /* 0x00000010122b7819 */ /* 0x000fc600000006ff */
[----:B------:R-:W-:Y:S01]  /*3bc0*/  FADD.FTZ R41, -R60, R41 ;  /* 0x000000293c297221 */ /* 0x000fe20000010100 */
[----:B------:R-:W-:Y:S01]  /*3bd0*/  FFMA.FTZ R40, R33, R40, 1 ;  /* 0x3f80000021287423 */ /* 0x000fe20000010028 */
[----:B------:R-:W-:Y:S01]  /*3be0*/  FMUL.FTZ R33, R44, R29 ;  /* 0x0000001d2c217220 */ /* 0x000fe20000410000 */
[----:B------:R-:W-:Y:S01]  /*3bf0*/  FMUL.FTZ R29, R38, R37 ;  /* 0x00000025261d7220 */ /* 0x000fe20000410000 */
[----:B------:R-:W-:Y:S01]  /*3c00*/  FFMA.FTZ R37, R80, R46, R83 ;  /* 0x0000002e50257223 */ /* 0x000fe20000010053 */
[----:B------:R-:W-:Y:S01]  /*3c10*/  FMUL.FTZ R45, R41, R116 ;  /* 0x00000074292d7220 */ /* 0x000fe20000410000 */
[----:B------:R-:W-:Y:S01]  /*3c20*/  FMUL.FTZ R39, R33, R40 ;  /* 0x0000002821277220 */ /* 0x000fe20000410000 */
[----:B------:R-:W-:Y:S01]  /*3c30*/  FADD.FTZ R43, -R60, R43 ;  /* 0x0000002b3c2b7221 */ /* 0x000fe20000010100 */
[----:B------:R-:W-:Y:S01]  /*3c40*/  FMUL.FTZ R33, R37, -1.4426950216293334961 ;  /* 0xbfb8aa3b25217820 */ /* 0x000fe20000410000 */
[----:B------:R-:W-:Y:S02]  /*3c50*/  FFMA.FTZ R40, R61, R45, R82 ;  /* 0x0000002d3d287223 */ /* 0x000fe40000010052 */
[----:B------:R-:W-:Y:S01]  /*3c60*/  FMUL.FTZ R44, R43, R116 ;  /* 0x000000742b2c7220 */ /* 0x000fe20000410000 */
[----:B------:R-:W-:Y:S01]  /*3c70*/  SHF.L.U32 R43, R98, 0x10, RZ ;  /* 0x00000010622b7819 */ /* 0x000fe200000006ff */
[----:B------:R-:W-:Y:S01]  /*3c80*/  FMUL.FTZ R50, R40, -1.4426950216293334961 ;  /* 0xbfb8aa3b28327820 */ /* 0x000fe20000410000 */
[----:B------:R-:W0:Y:S01]  /*3c90*/  MUFU.EX2 R33, R33 ;  /* 0x0000002100217308 */ /* 0x000e220000000800 */
[----:B------:R-:W-:-:S02]  /*3ca0*/  FFMA.FTZ R41, R80, R44, R83 ;  /* 0x0000002c50297223 */ /* 0x000fc40000010053 */
[----:B------:R-:W-:Y:S02]  /*3cb0*/  FADD.FTZ R43, -R60, R43 ;  /* 0x0000002b3c2b7221 */ /* 0x000fe40000010100 */
[----:B------:R-:W-:Y:S02]  /*3cc0*/  FMUL.FTZ R38, R41, -1.4426950216293334961 ;  /* 0xbfb8aa3b29267820 */ /* 0x000fe40000410000 */
[----:B------:R-:W-:Y:S01]  /*3cd0*/  FMUL.FTZ R43, R43, R116 ;  /* 0x000000742b2b7220 */ /* 0x000fe20000410000 */
[----:B------:R-:W1:Y:S08]  /*3ce0*/  MUFU.EX2 R50, R50 ;  /* 0x0000003200327308 */ /* 0x000e700000000800 */
[----:B------:R-:W2:Y:S01]  /*3cf0*/  MUFU.EX2 R38, R38 ;  /* 0x0000002600267308 */ /* 0x000ea20000000800 */
[----:B0-----:R-:W-:Y:S01]  /*3d00*/  FADD.FTZ R55, R33, 1 ;  /* 0x3f80000021377421 */ /* 0x001fe20000010000 */
[----:B------:R-:W-:-:S06]  /*3d10*/  FFMA.FTZ R33, R61, R43, R82 ;  /* 0x0000002b3d217223 */ /* 0x000fcc0000010052 */
[----:B------:R-:W0:Y:S01]  /*3d20*/  MUFU.RCP R55, R55 ;  /* 0x0000003700377308 */ /* 0x000e220000001000 */
[----:B-1----:R-:W-:Y:S01]  /*3d30*/  FADD.FTZ R47, R50, 1 ;  /* 0x3f800000322f7421 */ /* 0x002fe20000010000 */
[----:B------:R-:W-:-:S06]  /*3d40*/  FMUL.FTZ R50, R33, -1.4426950216293334961 ;  /* 0xbfb8aa3b21327820 */ /* 0x000fcc0000410000 */
[----:B------:R-:W1:Y:S01]  /*3d50*/  MUFU.RCP R47, R47 ;  /* 0x0000002f002f7308 */ /* 0x000e620000001000 */
[----:B--2---:R-:W-:-:S07]  /*3d60*/  FADD.FTZ R52, R38, 1 ;  /* 0x3f80000026347421 */ /* 0x004fce0000010000 */
[----:B------:R-:W2:Y:S01]  /*3d70*/  MUFU.EX2 R50, R50 ;  /* 0x0000003200327308 */ /* 0x000ea20000000800 */
[----:B0-----:R-:W-:-:S04]  /*3d80*/  FADD.FTZ R38, -R55, 1 ;  /* 0x3f80000037267421 */ /* 0x001fc80000010100 */
[----:B------:R-:W-:Y:S01]  /*3d90*/  FFMA.FTZ R37, R37, R38, 1 ;  /* 0x3f80000025257423 */ /* 0x000fe20000010026 */
[----:B------:R-:W-:Y:S02]  /*3da0*/  SHF.L.U32 R38, R17, 0x10, RZ ;  /* 0x0000001011267819 */ /* 0x000fe400000006ff */
[----:B------:R-:W0:Y:S03]  /*3db0*/  MUFU.RCP R52, R52 ;  /* 0x0000003400347308 */ /* 0x000e260000001000 */
[----:B------:R-:W-:Y:S01]  /*3dc0*/  FMUL.FTZ R38, R38, R55 ;  /* 0x0000003726267220 */ /* 0x000fe20000410000 */
[----:B-1----:R-:W-:Y:S01]  /*3dd0*/  FADD.FTZ R55, -R47, 1 ;  /* 0x3f8000002f377421 */ /* 0x002fe20000010100 */
[----:B------:R-:W-:Y:S02]  /*3de0*/  FMUL.FTZ R47, R118, R47 ;  /* 0x0000002f762f7220 */ /* 0x000fe40000410000 */
[----:B------:R-:W-:Y:S01]  /*3df0*/  FMUL.FTZ R37, R38, R37 ;  /* 0x0000002526257220 */ /* 0x000fe20000410000 */
[----:B------:R-:W-:Y:S01]  /*3e00*/  FFMA.FTZ R40, R40, R55, 1 ;  /* 0x3f80000028287423 */ /* 0x000fe20000010037 */
[----:B--2---:R-:W-:-:S03]  /*3e10*/  FADD.FTZ R55, R50, 1 ;  /* 0x3f80000032377421 */ /* 0x004fc60000010000 */
[----:B------:R-:W-:Y:S01]  /*3e20*/  FMUL.FTZ R40, R47, R40 ;  /* 0x000000282f287220 */ /* 0x000fe20000410000 */
[----:B------:R-:W-:Y:S02]  /*3e30*/  FMUL.FTZ R47, R61, R48 ;  /* 0x000000303d2f7220 */ /* 0x000fe40000410000 */
[----:B------:R-:W1:Y:S01]  /*3e40*/  MUFU.RCP R55, R55 ;  /* 0x0000003700377308 */ /* 0x000e620000001000 */
[----:B0-----:R-:W-:Y:S01]  /*3e50*/  FADD.FTZ R50, -R52, 1 ;  /* 0x3f80000034327421 */ /* 0x001fe20000010100 */
[----:B------:R-:W-:-:S03]  /*3e60*/  FMUL.FTZ R52, R125, R52 ;  /* 0x000000347d347220 */ /* 0x000fc60000410000 */
[----:B------:R-:W-:Y:S01]  /*3e70*/  FFMA.FTZ R41, R41, R50, 1 ;  /* 0x3f80000029297423 */ /* 0x000fe20000010032 */
[----:B------:R-:W-:Y:S01]  /*3e80*/  SHF.L.U32 R50, R99, 0x10, RZ ;  /* 0x0000001063327819 */ /* 0x000fe200000006ff */
[----:B-1----:R-:W-:-:S04]  /*3e90*/  FADD.FTZ R118, -R55, 1 ;  /* 0x3f80000037767421 */ /* 0x002fc80000010100 */
[----:B------:R-:W-:Y:S01]  /*3ea0*/  FMUL.FTZ R50, R50, R55 ;  /* 0x0000003732327220 */ /* 0x000fe20000410000 */
[----:B------:R-:W-:Y:S01]  /*3eb0*/  FFMA.FTZ R125, R33, R118, 1 ;  /* 0x3f800000217d7423 */ /* 0x000fe20000010076 */
[----:B------:R-:W-:Y:S01]  /*3ec0*/  FMUL.FTZ R33, R52, R41 ;  /* 0x0000002934217220 */ /* 0x000fe20000410000 */
[----:B------:R-:W-:Y:S01]  /*3ed0*/  SHF.L.U32 R41, R20, 0x10, RZ ;  /* 0x0000001014297819 */ /* 0x000fe200000006ff */
[----:B------:R-:W-:Y:S01]  /*3ee0*/  FADD.FTZ R52, RZ, R49 ;  /* 0x00000031ff347221 */ /* 0x000fe20000010000 */
[----:B------:R-:W-:Y:S01]  /*3ef0*/  FMUL.FTZ R38, R50, R125 ;  /* 0x0000007d32267220 */ /* 0x000fe20000410000 */
[-C--:B------:R-:W-:Y:S02]  /*3f00*/  FMUL.FTZ R50, R80, R49.reuse ;  /* 0x0000003150327220 */ /* 0x080fe40000410000 */
[----:B------:R-:W-:Y:S01]  /*3f10*/  FADD.FTZ R41, -R60, R41 ;  /* 0x000000293c297221 */ /* 0x000fe20000010100 */
[----:B------:R-:W-:Y:S01]  /*3f20*/  FADD.FTZ R52, R52, R51 ;  /* 0x0000003334347221 */ /* 0x000fe20000010000 */
[----:B------:R-:W-:Y:S01]  /*3f30*/  FFMA.FTZ R125, R25, R50, RZ ;  /* 0x00000032197d7223 */ /* 0x000fe200000100ff */
[----:B------:R-:W-:Y:S01]  /*3f40*/  FADD.FTZ R118, RZ, R50 ;  /* 0x00000032ff767221 */ /* 0x000fe20000010000 */
[----:B------:R-:W-:Y:S01]  /*3f50*/  FMUL.FTZ R41, R41, R116 ;  /* 0x0000007429297220 */ /* 0x000fe20000410000 */
[----:B------:R-:W-:Y:S01]  /*3f60*/  FFMA.FTZ R25, R25, R49, RZ ;  /* 0x0000003119197223 */ /* 0x000fe200000100ff */
[----:B------:R-:W-:Y:S01]  /*3f70*/  FFMA.FTZ R125, R24, R47, R125 ;  /* 0x0000002f187d7223 */ /* 0x000fe2000001007d */
[----:B------:R-:W-:Y:S01]  /*3f80*/  FADD.FTZ R118, R47, R118 ;  /* 0x000000762f767221 */ /* 0x000fe20000010000 */
[----:B------:R-:W-:Y:S01]  /*3f90*/  FFMA.FTZ R47, R80, R41, R83 ;  /* 0x00000029502f7223 */ /* 0x000fe20000010053 */
[-C--:B------:R-:W-:Y:S01]  /*3fa0*/  FFMA.FTZ R49, R58, R51.reuse, R25 ;  /* 0x000000333a317223 */ /* 0x080fe20000010019 */
[----:B------:R-:W-:Y:S01]  /*3fb0*/  FMUL.FTZ R51, R80, R51 ;  /* 0x0000003350337220 */ /* 0x000fe20000410000 */
[----:B------:R-:W-:Y:S01]  /*3fc0*/  SHF.L.U32 R25, R21, 0x10, RZ ;  /* 0x0000001015197819 */ /* 0x000fe200000006ff */
[----:B------:R-:W-:Y:S01]  /*3fd0*/  FMUL.FTZ R55, R47, -1.4426950216293334961 ;  /* 0xbfb8aa3b2f377820 */ /* 0x000fe20000410000 */
[----:B------:R-:W-:Y:S01]  /*3fe0*/  FFMA.FTZ R24, R24, R48, RZ ;  /* 0x0000003018187223 */ /* 0x000fe200000100ff */
[----:B------:R-:W-:Y:S01]  /*3ff0*/  FFMA.FTZ R125, R58, R51, R125 ;  /* 0x000000333a7d7223 */ /* 0x000fe2000001007d */
[----:B------:R-:W-:Y:S01]  /*4000*/  FADD.FTZ R118, R118, R51 ;  /* 0x0000003376767221 */ /* 0x000fe20000010000 */
[----:B------:R-:W-:Y:S01]  /*4010*/  FADD.FTZ R51, RZ, R48 ;  /* 0x00000030ff337221 */ /* 0x000fe20000010000 */
[-C--:B------:R-:W-:Y:S01]  /*4020*/  FFMA.FTZ R48, R57, R56.reuse, R24 ;  /* 0x0000003839307223 */ /* 0x080fe20000010018 */
[----:B------:R-:W0:Y:S01]  /*4030*/  MUFU.EX2 R55, R55 ;  /* 0x0000003700377308 */ /* 0x000e220000000800 */
[----:B------:R-:W-:Y:S01]  /*4040*/  FMUL.FTZ R24, R61, R56 ;  /* 0x000000383d187220 */ /* 0x000fe20000410000 */
[----:B------:R-:W-:Y:S01]  /*4050*/  FADD.FTZ R51, R51, R56 ;  /* 0x0000003833337221 */ /* 0x000fe20000010000 */
[----:B------:R-:W-:Y:S01]  /*4060*/  SHF.L.U32 R56, R97, 0x10, RZ ;  /* 0x0000001061387819 */ /* 0x000fe200000006ff */
[-C--:B------:R-:W-:Y:S01]  /*4070*/  FFMA.FTZ R49, R117, R53.reuse, R49 ;  /* 0x0000003575317223 */ /* 0x080fe20000010031 */
[----:B------:R-:W-:Y:S01]  /*4080*/  FFMA.FTZ R57, R57, R24, R125 ;  /* 0x0000001839397223 */ /* 0x000fe2000001007d */
[----:B------:R-:W-:Y:S01]  /*4090*/  FADD.FTZ R118, R24, R118 ;  /* 0x0000007618767221 */ /* 0x000fe20000010000 */
[----:B------:R-:W-:Y:S01]  /*40a0*/  FMUL.FTZ R24, R80, R53 ;  /* 0x0000003550187220 */ /* 0x000fe20000410000 */
[----:B------:R-:W-:Y:S01]  /*40b0*/  FADD.FTZ R52, R52, R53 ;  /* 0x0000003534347221 */ /* 0x000fe20000010000 */
[----:B------:R-:W-:Y:S01]  /*40c0*/  SHF.L.U32 R53, R23, 0x10, RZ ;  /* 0x0000001017357819 */ /* 0x000fe200000006ff */
[----:B------:R-:W-:Y:S01]  /*40d0*/  FFMA.FTZ R48, R81, R54, R48 ;  /* 0x0000003651307223 */ /* 0x000fe20000010030 */
[----:B------:R-:W-:Y:S01]  /*40e0*/  FFMA.FTZ R117, R117, R24, R57 ;  /* 0x0000001875757223 */ /* 0x000fe20000010039 */
[----:B------:R-:W-:Y:S01]  /*40f0*/  FADD.FTZ R118, R118, R24 ;  /* 0x0000001876767221 */ /* 0x000fe20000010000 */
[----:B------:R-:W-:Y:S01]  /*4100*/  FADD.FTZ R51, R51, R54 ;  /* 0x0000003633337221 */ /* 0x000fe20000010000 */
[----:B------:R-:W-:Y:S01]  /*4110*/  FADD.FTZ R52, R52, R59 ;  /* 0x0000003b34347221 */ /* 0x000fe20000010000 */
[-C--:B------:R-:W-:Y:S01]  /*4120*/  FFMA.FTZ R49, R124, R59.reuse, R49 ;  /* 0x0000003b7c317223 */ /* 0x080fe20000010031 */
[----:B------:R-:W-:Y:S01]  /*4130*/  FMUL.FTZ R59, R80, R59 ;  /* 0x0000003b503b7220 */ /* 0x000fe20000410000 */
[----:B0-----:R-:W-:Y:S01]  /*4140*/  FADD.FTZ R50, R55, 1 ;  /* 0x3f80000037327421 */ /* 0x001fe20000010000 */
[----:B------:R-:W-:Y:S01]  /*4150*/  FADD.FTZ R51, R51, R62 ;  /* 0x0000003e33337221 */ /* 0x000fe20000010000 */
[----:B------:R-:W-:Y:S01]  /*4160*/  FFMA.FTZ R48, R63, R62, R48 ;  /* 0x0000003e3f307223 */ /* 0x000fe20000010030 */
[----:B------:R-:W-:Y:S01]  /*4170*/  FFMA.FTZ R49, R36, R31, R49 ;  /* 0x0000001f24317223 */ /* 0x000fe20000010031 */
[----:B------:R-:W-:Y:S01]  /*4180*/  FADD.FTZ R52, R52, R31 ;  /* 0x0000001f34347221 */ /* 0x000fe20000010000 */
[----:B------:R-:W-:Y:S01]  /*4190*/  FADD.FTZ R51, R51, R26 ;  /* 0x0000001a33337221 */ /* 0x000fe20000010000 */
[----:B------:R-:W0:Y:S01]  /*41a0*/  MUFU.RCP R50, R50 ;  /* 0x0000003200327308 */ /* 0x000e220000001000 */
[----:B------:R-:W-:Y:S01]  /*41b0*/  FFMA.FTZ R49, R34, R27, R49 ;  /* 0x0000001b22317223 */ /* 0x000fe20000010031 */
[----:B------:R-:W-:-:S03]  /*41c0*/  FADD.FTZ R52, R52, R27 ;  /* 0x0000001b34347221 */ /* 0x000fc60000010000 */
[-C--:B------:R-:W-:Y:S01]  /*41d0*/  FFMA.FTZ R49, R30, R29.reuse, R49 ;  /* 0x0000001d1e317223 */ /* 0x080fe20000010031 */
[----:B------:R-:W-:Y:S01]  /*41e0*/  FADD.FTZ R52, R52, R29 ;  /* 0x0000001d34347221 */ /* 0x000fe20000010000 */
[----:B------:R-:W-:Y:S02]  /*41f0*/  FMUL.FTZ R29, R80, R29 ;  /* 0x0000001d501d7220 */ /* 0x000fe40000410000 */
[-C--:B------:R-:W-:Y:S01]  /*4200*/  FFMA.FTZ R49, R46, R37.reuse, R49 ;  /* 0x000000252e317223 */ /* 0x080fe20000010031 */
[----:B------:R-:W-:Y:S01]  /*4210*/  FADD.FTZ R52, R52, R37 ;  /* 0x0000002534347221 */ /* 0x000fe20000010000 */
[----:B------:R-:W-:-:S03]  /*4220*/  FMUL.FTZ R37, R80, R37 ;  /* 0x0000002550257220 */ /* 0x000fc60000410000 */
[----:B------:R-:W-:Y:S01]  /*4230*/  FADD.FTZ R52, R52, R33 ;  /* 0x0000002134347221 */ /* 0x000fe20000010000 */
[----:B0-----:R-:W-:Y:S01]  /*4240*/  FADD.FTZ R58, -R50, 1 ;  /* 0x3f800000323a7421 */ /* 0x001fe20000010100 */
[----:B------:R-:W-:-:S03]  /*4250*/  FMUL.FTZ R25, R25, R50 ;  /* 0x0000003219197220 */ /* 0x000fc60000410000 */
[----:B------:R-:W-:Y:S01]  /*4260*/  FFMA.FTZ R58, R47, R58, 1 ;  /* 0x3f8000002f3a7423 */ /* 0x000fe2000001003a */
[----:B------:R-:W-:-:S03]  /*4270*/  SHF.L.U32 R47, R96, 0x10, RZ ;  /* 0x00000010602f7819 */ /* 0x000fc600000006ff */
[----:B------:R-:W-:Y:S02]  /*4280*/  FMUL.FTZ R25, R25, R58 ;  /* 0x0000003a19197220 */ /* 0x000fe40000410000 */
[----:B------:R-:W-:Y:S02]  /*4290*/  FADD.FTZ R47, -R60, R47 ;  /* 0x0000002f3c2f7221 */ /* 0x000fe40000010100 */
[----:B------:R-:W-:Y:S02]  /*42a0*/  FADD.FTZ R52, R52, R25 ;  /* 0x0000001934347221 */ /* 0x000fe40000010000 */
[----:B------:R-:W-:-:S04]  /*42b0*/  FMUL.FTZ R47, R47, R116 ;  /* 0x000000742f2f7220 */ /* 0x000fc80000410000 */
        /* <DEDUP_REMOVED lines=10> */
[----:B------:R-:W-:Y:S02]  /*4360*/  FMUL.FTZ R50, R56, R125 ;  /* 0x0000007d38327220 */ /* 0x000fe40000410000 */
[----:B------:R-:W-:-:S04]  /*4370*/  FMUL.FTZ R58, R55, R116 ;  /* 0x00000074373a7220 */ /* 0x000fc80000410000 */
        /* <DEDUP_REMOVED lines=15> */
[----:B------:R-:W-:Y:S01]  /*4470*/  SHF.L.U32 R117, R95, 0x10, RZ ;  /* 0x000000105f757819 */ /* 0x000fe200000006ff */
[----:B------:R-:W-:Y:S01]  /*4480*/  FADD.FTZ R118, R53, R118 ;  /* 0x0000007635767221 */ /* 0x000fe20000010000 */
[----:B------:R-:W-:Y:S01]  /*4490*/  FFMA.FTZ R124, R124, R59, R81 ;  /* 0x0000003b7c7c7223 */ /* 0x000fe20000010051 */
[----:B------:R-:W-:Y:S01]  /*44a0*/  FFMA.FTZ R24, R61, R57, R82 ;  /* 0x000000393d187223 */ /* 0x000fe20000010052 */
[----:B------:R-:W-:Y:S01]  /*44b0*/  SHF.L.U32 R81, R65, 0x10, RZ ;  /* 0x0000001041517819 */ /* 0x000fe200000006ff */
[----:B------:R-:W-:-:S02]  /*44c0*/  FADD.FTZ R118, R118, R59 ;  /* 0x0000003b76767221 */ /* 0x000fc40000010000 */
[----:B------:R-:W-:-:S06]  /*44d0*/  FMUL.FTZ R125, R24, -1.4426950216293334961 ;  /* 0xbfb8aa3b187d7820 */ /* 0x000fcc0000410000 */
[----:B------:R-:W0:Y:S02]  /*44e0*/  MUFU.EX2 R125, R125 ;  /* 0x0000007d007d7308 */ /* 0x000e240000000800 */
[----:B0-----:R-:W-:Y:S01]  /*44f0*/  FADD.FTZ R56, R125, 1 ;  /* 0x3f8000007d387421 */ /* 0x001fe20000010000 */
[----:B------:R-:W-:-:S05]  /*4500*/  SHF.L.U32 R125, R64, 0x10, RZ ;  /* 0x00000010407d7819 */ /* 0x000fca00000006ff */
[----:B------:R-:W0:Y:S01]  /*4510*/  MUFU.RCP R56, R56 ;  /* 0x0000003800387308 */ /* 0x000e220000001000 */
[----:B------:R-:W-:Y:S01]  /*4520*/  FADD.FTZ R125, -R60, R125 ;  /* 0x0000007d3c7d7221 */ /* 0x000fe20000010100 */
[----:B0-----:R-:W-:Y:S01]  /*4530*/  FMUL.FTZ R54, R117, R56 ;  /* 0x0000003875367220 */ /* 0x001fe20000410000 */
[----:B------:R-:W-:Y:S02]  /*4540*/  FADD.FTZ R117, -R56, 1 ;  /* 0x3f80000038757421 */ /* 0x000fe40000010100 */
[----:B------:R-:W-:Y:S02]  /*4550*/  FMUL.FTZ R56, R125, R116 ;  /* 0x000000747d387220 */ /* 0x000fe40000410000 */
[----:B------:R-:W-:Y:S02]  /*4560*/  FFMA.FTZ R117, R24, R117, 1 ;  /* 0x3f80000018757423 */ /* 0x000fe40000010075 */
[----:B------:R-:W-:Y:S02]  /*4570*/  FFMA.FTZ R53, R80, R56, R83 ;  /* 0x0000003850357223 */ /* 0x000fe40000010053 */
[----:B------:R-:W-:-:S02]  /*4580*/  FMUL.FTZ R24, R54, R117 ;  /* 0x0000007536187220 */ /* 0x000fc40000410000 */
        /* <DEDUP_REMOVED lines=12> */
[----:B------:R-:W-:Y:S01]  /*4650*/  FMUL.FTZ R125, R59, -1.4426950216293334961 ;  /* 0xbfb8aa3b3b7d7820 */ /* 0x000fe20000410000 */
[----:B------:R-:W-:Y:S01]  /*4660*/  FMUL.FTZ R81, R61, R62 ;  /* 0x0000003e3d517220 */ /* 0x000fe20000410000 */
[----:B------:R-:W-:Y:S01]  /*4670*/  SHF.L.U32 R62, R93, 0x10, RZ ;  /* 0x000000105d3e7819 */ /* 0x000fe200000006ff */
[----:B------:R-:W-:Y:S02]  /*4680*/  FADD.FTZ R52, R52, R53 ;  /* 0x0000003534347221 */ /* 0x000fe40000010000 */
[----:B------:R-:W-:Y:S01]  /*4690*/  FFMA.FTZ R63, R63, R81, R124 ;  /* 0x000000513f3f7223 */ /* 0x000fe2000001007c */
[----:B------:R-:W0:Y:S01]  /*46a0*/  MUFU.EX2 R125, R125 ;  /* 0x0000007d007d7308 */ /* 0x000e220000000800 */
[----:B------:R-:W-:Y:S01]  /*46b0*/  FADD.FTZ R118, R81, R118 ;  /* 0x0000007651767221 */ /* 0x000fe20000010000 */
[----:B0-----:R-:W-:Y:S01]  /*46c0*/  FADD.FTZ R117, R125, 1 ;  /* 0x3f8000007d757421 */ /* 0x001fe20000010000 */
[----:B------:R-:W-:-:S05]  /*46d0*/  SHF.L.U32 R125, R66, 0x10, RZ ;  /* 0x00000010427d7819 */ /* 0x000fca00000006ff */
[----:B------:R-:W0:Y:S01]  /*46e0*/  MUFU.RCP R117, R117 ;  /* 0x0000007500757308 */ /* 0x000e220000001000 */
[----:B------:R-:W-:Y:S01]  /*46f0*/  FADD.FTZ R125, -R60, R125 ;  /* 0x0000007d3c7d7221 */ /* 0x000fe20000010100 */
[----:B0-----:R-:W-:Y:S01]  /*4700*/  FADD.FTZ R124, -R117, 1 ;  /* 0x3f800000757c7421 */ /* 0x001fe20000010100 */
[----:B------:R-:W-:-:S03]  /*4710*/  FMUL.FTZ R62, R62, R117 ;  /* 0x000000753e3e7220 */ /* 0x000fc60000410000 */
[----:B------:R-:W-:Y:S01]  /*4720*/  FFMA.FTZ R59, R59, R124, 1 ;  /* 0x3f8000003b3b7423 */ /* 0x000fe2000001007c */
[----:B------:R-:W-:Y:S01]  /*4730*/  FMUL.FTZ R124, R80, R31 ;  /* 0x0000001f507c7220 */ /* 0x000fe20000410000 */
[----:B------:R-:W-:Y:S02]  /*4740*/  SHF.L.U32 R31, R67, 0x10, RZ ;  /* 0x00000010431f7819 */ /* 0x000fe400000006ff */
[----:B------:R-:W-:Y:S01]  /*4750*/  FMUL.FTZ R59, R62, R59 ;  /* 0x0000003b3e3b7220 */ /* 0x000fe20000410000 */
[----:B------:R-:W-:Y:S01]  /*4760*/  FMUL.FTZ R62, R125, R116 ;  /* 0x000000747d3e7220 */ /* 0x000fe20000410000 */
[----:B------:R-:W-:Y:S01]  /*4770*/  FFMA.FTZ R36, R36, R124, R63 ;  /* 0x0000007c24247223 */ /* 0x000fe2000001003f */
[----:B------:R-:W-:Y:S02]  /*4780*/  FADD.FTZ R118, R118, R124 ;  /* 0x0000007c76767221 */ /* 0x000fe40000010000 */
[----:B------:R-:W-:-:S04]  /*4790*/  FFMA.FTZ R81, R80, R62, R83 ;  /* 0x0000003e50517223 */ /* 0x000fc80000010053 */
[----:B------:R-:W-:-:S06]  /*47a0*/  FMUL.FTZ R125, R81, -1.4426950216293334961 ;  /* 0xbfb8aa3b517d7820 */ /* 0x000fcc0000410000 */
[----:B------:R-:W0:Y:S02]  /*47b0*/  MUFU.EX2 R125, R125 ;  /* 0x0000007d007d7308 */ /* 0x000e240000000800 */
[----:B0-----:R-:W-:Y:S01]  /*47c0*/  FADD.FTZ R117, R125, 1 ;  /* 0x3f8000007d757421 */ /* 0x001fe20000010000 */
[-C--:B------:R-:W-:Y:S01]  /*47d0*/  FFMA.FTZ R125, R35, R26.reuse, R48 ;  /* 0x0000001a237d7223 */ /* 0x080fe20000010030 */
[----:B------:R-:W-:-:S03]  /*47e0*/  FMUL.FTZ R26, R61, R26 ;  /* 0x0000001a3d1a7220 */ /* 0x000fc60000410000 */
[----:B------:R-:W-:Y:S01]  /*47f0*/  FFMA.FTZ R125, R32, R42, R125 ;  /* 0x0000002a207d7223 */ /* 0x000fe2000001007d */
[----:B------:R-:W0:Y:S01]  /*4800*/  MUFU.RCP R117, R117 ;  /* 0x0000007500757308 */ /* 0x000e220000001000 */
[----:B------:R-:W-:Y:S01]  /*4810*/  FFMA.FTZ R35, R35, R26, R36 ;  /* 0x0000001a23237223 */ /* 0x000fe20000010024 */
[----:B------:R-:W-:Y:S01]  /*4820*/  SHF.L.U32 R36, R91, 0x10, RZ ;  /* 0x000000105b247819 */ /* 0x000fe200000006ff */
        /* <DEDUP_REMOVED lines=12> */
[----:B0-----:R-:W-:Y:S01]  /*48f0*/  FADD.FTZ R81, R124, 1 ;  /* 0x3f8000007c517421 */ /* 0x001fe20000010000 */
[----:B------:R-:W-:Y:S01]  /*4900*/  FMUL.FTZ R124, R80, R27 ;  /* 0x0000001b507c7220 */ /* 0x000fe20000410000 */
[----:B------:R-:W-:-:S03]  /*4910*/  SHF.L.U32 R27, R69, 0x10, RZ ;  /* 0x00000010451b7819 */ /* 0x000fc600000006ff */
[----:B------:R-:W-:Y:S01]  /*4920*/  FFMA.FTZ R35, R34, R124, R35 ;  /* 0x0000007c22237223 */ /* 0x000fe20000010023 */
[----:B------:R-:W0:Y:S01]  /*4930*/  MUFU.RCP R81, R81 ;  /* 0x0000005100517308 */ /* 0x000e220000001000 */
[----:B------:R-:W-:Y:S01]  /*4940*/  FADD.FTZ R118, R118, R124 ;  /* 0x0000007c76767221 */ /* 0x000fe20000010000 */
[----:B------:R-:W-:Y:S01]  /*4950*/  FADD.FTZ R124, R51, R42 ;  /* 0x0000002a337c7221 */ /* 0x000fe20000010000 */
[----:B------:R-:W-:Y:S01]  /*4960*/  FMUL.FTZ R42, R61, R42 ;  /* 0x0000002a3d2a7220 */ /* 0x000fe20000410000 */
[----:B------:R-:W-:-:S03]  /*4970*/  SHF.L.U32 R51, R89, 0x10, RZ ;  /* 0x0000001059337819 */ /* 0x000fc600000006ff */
[----:B------:R-:W-:Y:S01]  /*4980*/  FFMA.FTZ R35, R32, R42, R35 ;  /* 0x0000002a20237223 */ /* 0x000fe20000010023 */
[----:B------:R-:W-:-:S03]  /*4990*/  FADD.FTZ R118, R42, R118 ;  /* 0x000000762a767221 */ /* 0x000fc60000010000 */
[----:B------:R-:W-:Y:S01]  /*49a0*/  FFMA.FTZ R35, R30, R29, R35 ;  /* 0x0000001d1e237223 */ /* 0x000fe20000010023 */
[----:B------:R-:W-:Y:S01]  /*49b0*/  FADD.FTZ R118, R118, R29 ;  /* 0x0000001d76767221 */ /* 0x000fe20000010000 */
[----:B0-----:R-:W-:Y:S01]  /*49c0*/  FADD.FTZ R48, -R81, 1 ;  /* 0x3f80000051307421 */ /* 0x001fe20000010100 */
[----:B------:R-:W-:-:S03]  /*49d0*/  FMUL.FTZ R36, R36, R81 ;  /* 0x0000005124247220 */ /* 0x000fc60000410000 */
        /* <DEDUP_REMOVED lines=34> */
[----:B0-----:R-:W-:Y:S01]  /*4c00*/  FADD.FTZ R42, R81, 1 ;  /* 0x3f800000512a7421 */ /* 0x001fe20000010000 */
[----:B------:R-:W-:-:S05]  /*4c10*/  SHF.L.U32 R81, R86, 0x10, RZ ;  /* 0x0000001056517819 */ /* 0x000fca00000006ff */
[----:B------:R-:W0:Y:S01]  /*4c20*/  MUFU.RCP R42, R42 ;  /* 0x0000002a002a7308 */ /* 0x000e220000001000 */
[----:B------:R-:W-:Y:S01]  /*4c30*/  FADD.FTZ R81, -R60, R81 ;  /* 0x000000513c517221 */ /* 0x000fe20000010100 */
[----:B0-----:R-:W-:Y:S01]  /*4c40*/  FMUL.FTZ R30, R117, R42 ;  /* 0x0000002a751e7220 */ /* 0x001fe20000410000 */
[----:B------:R-:W-:-:S04]  /*4c50*/  FADD.FTZ R117, -R42, 1 ;  /* 0x3f8000002a757421 */ /* 0x000fc80000010100 */
[----:B------:R-:W-:-:S04]  /*4c60*/  FFMA.FTZ R51, R51, R117, 1 ;  /* 0x3f80000033337423 */ /* 0x000fc80000010075 */
[----:B------:R-:W-:Y:S01]  /*4c70*/  FMUL.FTZ R51, R30, R51 ;  /* 0x000000331e337220 */ /* 0x000fe20000410000 */
[----:B------:R-:W-:Y:S01]  /*4c80*/  FMUL.FTZ R30, R81, R116 ;  /* 0x00000074511e7220 */ /* 0x000fe20000410000 */
[----:B------:R-:W-:Y:S01]  /*4c90*/  FADD.FTZ R81, R124, R39 ;  /* 0x000000277c517221 */ /* 0x000fe20000010000 */
[CC--:B------:R-:W-:Y:S01]  /*4ca0*/  FFMA.FTZ R124, R28.reuse, R39.reuse, R125 ;  /* 0x000000271c7c7223 */ /* 0x0c0fe2000001007d */
[C---:B------:R-:W-:Y:S01]  /*4cb0*/  FMUL.FTZ R39, R61.reuse, R39 ;  /* 0x000000273d277220 */ /* 0x040fe20000410000 */
[----:B------:R-:W-:Y:S01]  /*4cc0*/  FFMA.FTZ R42, R61, R30, R82 ;  /* 0x0000001e3d2a7223 */ /* 0x000fe20000010052 */
[----:B------:R-:W-:Y:S01]  /*4cd0*/  FADD.FTZ R81, R81, R40 ;  /* 0x0000002851517221 */ /* 0x000fe20000010000 */
[----:B------:R-:W-:Y:S01]  /*4ce0*/  FFMA.FTZ R124, R45, R40, R124 ;  /* 0x000000282d7c7223 */ /* 0x000fe2000001007c */
[----:B------:R-:W-:Y:S01]  /*4cf0*/  FFMA.FTZ R35, R28, R39, R35 ;  /* 0x000000271c237223 */ /* 0x000fe20000010023 */
[----:B------:R-:W-:Y:S01]  /*4d00*/  FMUL.FTZ R117, R42, -1.4426950216293334961 ;  /* 0xbfb8aa3b2a757820 */ /* 0x000fe20000410000 */
[----:B------:R-:W-:Y:S01]  /*4d10*/  SHF.L.U32 R28, R87, 0x10, RZ ;  /* 0x00000010571c7819 */ /* 0x000fe200000006ff */
[----:B------:R-:W-:Y:S01]  /*4d20*/  FADD.FTZ R118, R39, R118 ;  /* 0x0000007627767221 */ /* 0x000fe20000010000 */
[----:B------:R-:W-:Y:S01]  /*4d30*/  FFMA.FTZ R46, R46, R37, R35 ;  /* 0x000000252e2e7223 */ /* 0x000fe20000010023 */
[----:B------:R-:W-:Y:S01]  /*4d40*/  SHF.L.U32 R35, R73, 0x10, RZ ;  /* 0x0000001049237819 */ /* 0x000fe200000006ff */
[----:B------:R-:W-:Y:S01]  /*4d50*/  FADD.FTZ R81, R81, R38 ;  /* 0x0000002651517221 */ /* 0x000fe20000010000 */
[----:B------:R-:W0:Y:S01]  /*4d60*/  MUFU.EX2 R117, R117 ;  /* 0x0000007500757308 */ /* 0x000e220000000800 */
[----:B------:R-:W-:Y:S01]  /*4d70*/  FADD.FTZ R118, R118, R37 ;  /* 0x0000002576767221 */ /* 0x000fe20000010000 */
[-C--:B------:R-:W-:Y:S01]  /*4d80*/  FFMA.FTZ R124, R43, R38.reuse, R124 ;  /* 0x000000262b7c7223 */ /* 0x080fe2000001007c */
[----:B------:R-:W-:Y:S01]  /*4d90*/  FMUL.FTZ R38, R61, R38 ;  /* 0x000000263d267220 */ /* 0x000fe20000410000 */
[----:B------:R-:W-:Y:S01]  /*4da0*/  FADD.FTZ R81, R81, R50 ;  /* 0x0000003251517221 */ /* 0x000fe20000010000 */
[----:B------:R-:W-:Y:S01]  /*4db0*/  FADD.FTZ R52, R52, R51 ;  /* 0x0000003334347221 */ /* 0x000fe20000010000 */
[----:B------:R-:W-:Y:S01]  /*4dc0*/  FFMA.FTZ R124, R47, R50, R124 ;  /* 0x000000322f7c7223 */ /* 0x000fe2000001007c */
        /* <DEDUP_REMOVED lines=16> */
[----:B0-----:R-:W-:Y:S01]  /*4ed0*/  FADD.FTZ R125, -R39, 1 ;  /* 0x3f800000277d7421 */ /* 0x001fe20000010100 */
[----:B------:R-:W-:-:S03]  /*4ee0*/  FMUL.FTZ R35, R35, R39 ;  /* 0x0000002723237220 */ /* 0x000fc60000410000 */
[----:B------:R-:W-:-:S04]  /*4ef0*/  FFMA.FTZ R42, R42, R125, 1 ;  /* 0x3f8000002a2a7423 */ /* 0x000fc8000001007d */
[----:B------:R-:W-:Y:S01]  /*4f00*/  FMUL.FTZ R39, R35, R42 ;  /* 0x0000002a23277220 */ /* 0x000fe20000410000 */
[----:B------:R-:W-:Y:S01]  /*4f10*/  FMUL.FTZ R35, R117, R116 ;  /* 0x0000007475237220 */ /* 0x000fe20000410000 */
[----:B------:R-:W-:Y:S01]  /*4f20*/  FMUL.FTZ R117, R61, R40 ;  /* 0x000000283d757220 */ /* 0x000fe20000410000 */
[----:B------:R-:W-:Y:S02]  /*4f30*/  SHF.L.U32 R40, R85, 0x10, RZ ;  /* 0x0000001055287819 */ /* 0x000fe400000006ff */
[----:B------:R-:W-:Y:S01]  /*4f40*/  FFMA.FTZ R37, R61, R35, R82 ;  /* 0x000000233d257223 */ /* 0x000fe20000010052 */
[----:B------:R-:W-:Y:S01]  /*4f50*/  FFMA.FTZ R45, R45, R117, R46 ;  /* 0x000000752d2d7223 */ /* 0x000fe2000001002e */
[----:B------:R-:W-:Y:S02]  /*4f60*/  FADD.FTZ R117, R117, R118 ;  /* 0x0000007675757221 */ /* 0x000fe40000010000 */
[----:B------:R-:W-:-:S06]  /*4f70*/  FMUL.FTZ R125, R37, -1.4426950216293334961 ;  /* 0xbfb8aa3b257d7820 */ /* 0x000fcc0000410000 */
[----:B------:R-:W0:Y:S02]  /*4f80*/  MUFU.EX2 R125, R125 ;  /* 0x0000007d007d7308 */ /* 0x000e240000000800 */
[----:B0-----:R-:W-:-:S06]  /*4f90*/  FADD.FTZ R42, R125, 1 ;  /* 0x3f8000007d2a7421 */ /* 0x001fcc0000010000 */
[----:B------:R-:W0:Y:S02]  /*4fa0*/  MUFU.RCP R42, R42 ;  /* 0x0000002a002a7308 */ /* 0x000e240000001000 */
[----:B0-----:R-:W-:Y:S01]  /*4fb0*/  FADD.FTZ R46, -R42, 1 ;  /* 0x3f8000002a2e7421 */ /* 0x001fe20000010100 */
[----:B------:R-:W-:Y:S01]  /*4fc0*/  FMUL.FTZ R40, R40, R42 ;  /* 0x0000002a28287220 */ /* 0x000fe20000410000 */
[-C--:B------:R-:W-:Y:S02]  /*4fd0*/  FFMA.FTZ R42, R44, R33.reuse, R49 ;  /* 0x000000212c2a7223 */ /* 0x080fe40000010031 */
[----:B------:R-:W-:Y:S01]  /*4fe0*/  FFMA.FTZ R37, R37, R46, 1 ;  /* 0x3f80000025257423 */ /* 0x000fe2000001002e */
[C---:B------:R-:W-:Y:S01]  /*4ff0*/  FMUL.FTZ R46, R80.reuse, R33 ;  /* 0x00000021502e7220 */ /* 0x040fe20000410000 */
[-C--:B------:R-:W-:Y:S01]  /*5000*/  FFMA.FTZ R33, R41, R25.reuse, R42 ;  /* 0x0000001929217223 */ /* 0x080fe2000001002a */
[C---:B------:R-:W-:Y:S01]  /*5010*/  FMUL.FTZ R25, R80.reuse, R25 ;  /* 0x0000001950197220 */ /* 0x040fe20000410000 */
[-C--:B------:R-:W-:Y:S01]  /*5020*/  FMUL.FTZ R42, R80, R55.reuse ;  /* 0x00000037502a7220 */ /* 0x080fe20000410000 */
[----:B------:R-:W-:Y:S01]  /*5030*/  FFMA.FTZ R45, R44, R46, R45 ;  /* 0x0000002e2c2d7223 */ /* 0x000fe2000001002d */
[----:B------:R-:W-:Y:S01]  /*5040*/  FADD.FTZ R117, R117, R46 ;  /* 0x0000002e75757221 */ /* 0x000fe20000010000 */
[----:B------:R-:W-:Y:S01]  /*5050*/  FFMA.FTZ R33, R58, R55, R33 ;  /* 0x000000373a217223 */ /* 0x000fe20000010021 */
[----:B------:R-:W-:Y:S01]  /*5060*/  FMUL.FTZ R40, R40, R37 ;  /* 0x0000002528287220 */ /* 0x000fe20000410000 */
[----:B------:R-:W-:Y:S01]  /*5070*/  FFMA.FTZ R44, R43, R38, R45 ;  /* 0x000000262b2c7223 */ /* 0x000fe2000001002d */
[----:B------:R-:W-:Y:S01]  /*5080*/  FADD.FTZ R117, R38, R117 ;  /* 0x0000007526757221 */ /* 0x000fe20000010000 */
[----:B------:R-:W-:Y:S01]  /*5090*/  FMUL.FTZ R38, R61, R50 ;  /* 0x000000323d267220 */ /* 0x000fe20000410000 */
[----:B------:R-:W-:Y:S01]  /*50a0*/  FFMA.FTZ R33, R56, R53, R33 ;  /* 0x0000003538217223 */ /* 0x000fe20000010021 */
[----:B------:R-:W-:Y:S01]  /*50b0*/  FFMA.FTZ R41, R41, R25, R44 ;  /* 0x0000001929297223 */ /* 0x000fe2000001002c */
[----:B------:R-:W-:Y:S01]  /*50c0*/  FADD.FTZ R117, R117, R25 ;  /* 0x0000001975757221 */ /* 0x000fe20000010000 */
[----:B------:R-:W-:Y:S01]  /*50d0*/  FFMA.FTZ R25, R57, R24, R124 ;  /* 0x0000001839197223 */ /* 0x000fe2000001007c */
[----:B------:R-:W-:Y:S01]  /*50e0*/  FMUL.FTZ R37, R61, R59 ;  /* 0x0000003b3d257220 */ /* 0x000fe20000410000 */
[----:B------:R-:W-:Y:S01]  /*50f0*/  FFMA.FTZ R41, R47, R38, R41 ;  /* 0x000000262f297223 */ /* 0x000fe20000010029 */
[----:B------:R-:W-:Y:S01]  /*5100*/  FADD.FTZ R117, R38, R117 ;  /* 0x0000007526757221 */ /* 0x000fe20000010000 */
[----:B------:R-:W-:Y:S01]  /*5110*/  FMUL.FTZ R38, R61, R24 ;  /* 0x000000183d267220 */ /* 0x000fe20000410000 */
[----:B------:R-:W-:Y:S01]  /*5120*/  FADD.FTZ R24, R81, R24 ;  /* 0x0000001851187221 */ /* 0x000fe20000010000 */
[----:B------:R-:W-:Y:S01]  /*5130*/  FFMA.FTZ R41, R58, R42, R41 ;  /* 0x0000002a3a297223 */ /* 0x000fe20000010029 */
[----:B------:R-:W-:Y:S01]  /*5140*/  FADD.FTZ R117, R117, R42 ;  /* 0x0000002a75757221 */ /* 0x000fe20000010000 */
[C---:B------:R-:W-:Y:S01]  /*5150*/  FMUL.FTZ R42, R80.reuse, R53 ;  /* 0x00000035502a7220 */ /* 0x040fe20000410000 */
[----:B------:R-:W-:Y:S01]  /*5160*/  FMUL.FTZ R44, R80, R31 ;  /* 0x0000001f502c7220 */ /* 0x000fe20000410000 */
[----:B------:R-:W-:Y:S01]  /*5170*/  FFMA.FTZ R41, R57, R38, R41 ;  /* 0x0000002639297223 */ /* 0x000fe20000010029 */
[----:B------:R-:W-:Y:S01]  /*5180*/  FADD.FTZ R117, R38, R117 ;  /* 0x0000007526757221 */ /* 0x000fe20000010000 */
[----:B------:R-:W-:Y:S01]  /*5190*/  FFMA.FTZ R38, R54, R59, R25 ;  /* 0x0000003b36267223 */ /* 0x000fe20000010019 */
        /* <DEDUP_REMOVED lines=10> */
[----:B------:R-:W-:Y:S01]  /*5240*/  FADD.FTZ R31, R42, R44 ;  /* 0x0000002c2a1f7221 */ /* 0x000fe20000010000 */
[C---:B------:R-:W-:Y:S01]  /*5250*/  FFMA.FTZ R25, R63.reuse, R36, R38 ;  /* 0x000000243f197223 */ /* 0x040fe20000010026 */
[-C--:B------:R-:W-:Y:S01]  /*5260*/  FMUL.FTZ R38, R80, R27.reuse ;  /* 0x0000001b50267220 */ /* 0x080fe20000410000 */
[----:B------:R-:W-:Y:S01]  /*5270*/  FFMA.FTZ R37, R63, R24, R37 ;  /* 0x000000183f257223 */ /* 0x000fe20000010025 */
[----:B------:R-:W-:Y:S01]  /*5280*/  FADD.FTZ R31, R24, R31 ;  /* 0x0000001f181f7221 */ /* 0x000fe20000010000 */
[C---:B------:R-:W-:Y:S01]  /*5290*/  FFMA.FTZ R24, R48.reuse, R27, R33 ;  /* 0x0000001b30187223 */ /* 0x040fe20000010021 */
[----:B------:R-:W-:Y:S01]  /*52a0*/  FMUL.FTZ R33, R61, R32 ;  /* 0x000000203d217220 */ /* 0x000fe20000410000 */
[----:B------:R-:W-:Y:S01]  /*52b0*/  FFMA.FTZ R48, R48, R38, R37 ;  /* 0x0000002630307223 */ /* 0x000fe20000010025 */
[----:B------:R-:W-:Y:S01]  /*52c0*/  FADD.FTZ R38, R31, R38 ;  /* 0x000000261f267221 */ /* 0x000fe20000010000 */
[----:B------:R-:W-:Y:S01]  /*52d0*/  FMUL.FTZ R31, R80, R51 ;  /* 0x00000033501f7220 */ /* 0x000fe20000410000 */
[C---:B------:R-:W-:Y:S01]  /*52e0*/  FFMA.FTZ R25, R26.reuse, R32, R25 ;  /* 0x000000201a197223 */ /* 0x040fe20000010019 */
[----:B------:R-:W-:Y:S01]  /*52f0*/  FFMA.FTZ R27, R26, R33, R48 ;  /* 0x000000211a1b7223 */ /* 0x000fe20000010030 */
[----:B------:R-:W-:Y:S01]  /*5300*/  FADD.FTZ R38, R33, R38 ;  /* 0x0000002621267221 */ /* 0x000fe20000010000 */
[----:B------:R-:W-:Y:S01]  /*5310*/  FMUL.FTZ R33, R61, R28 ;  /* 0x0000001c3d217220 */ /* 0x000fe20000410000 */
[----:B------:R-:W-:Y:S01]  /*5320*/  FADD.FTZ R59, R59, R32 ;  /* 0x000000203b3b7221 */ /* 0x000fe20000010000 */
[----:B------:R-:W-:Y:S01]  /*5330*/  FFMA.FTZ R27, R34, R31, R27 ;  /* 0x0000001f221b7223 */ /* 0x000fe2000001001b */
[----:B------:R-:W-:Y:S01]  /*5340*/  FADD.FTZ R38, R38, R31 ;  /* 0x0000001f26267221 */ /* 0x000fe20000010000 */
[----:B------:R-:W-:Y:S01]  /*5350*/  FMUL.FTZ R31, R80, R39 ;  /* 0x00000027501f7220 */ /* 0x000fe20000410000 */
[----:B------:R-:W-:Y:S01]  /*5360*/  FFMA.FTZ R24, R34, R51, R24 ;  /* 0x0000003322187223 */ /* 0x000fe20000010018 */
[----:B------:R-:W-:Y:S01]  /*5370*/  FFMA.FTZ R26, R30, R33, R27 ;  /* 0x000000211e1a7223 */ /* 0x000fe2000001001b */
[----:B------:R-:W-:Y:S01]  /*5380*/  FADD.FTZ R38, R33, R38 ;  /* 0x0000002621267221 */ /* 0x000fe20000010000 */
[----:B------:R-:W-:Y:S01]  /*5390*/  FMUL.FTZ R32, R61, R40 ;  /* 0x000000283d207220 */ /* 0x000fe20000410000 */
[----:B------:R-:W-:Y:S01]  /*53a0*/  FADD.FTZ R59, R59, R28 ;  /* 0x0000001c3b3b7221 */ /* 0x000fe20000010000 */
[C---:B------:R-:W-:Y:S01]  /*53b0*/  FFMA.FTZ R34, R29.reuse, R31, R26 ;  /* 0x0000001f1d227223 */ /* 0x040fe2000001001a */
[----:B------:R-:W-:Y:S01]  /*53c0*/  FADD.FTZ R31, R38, R31 ;  /* 0x0000001f261f7221 */ /* 0x000fe20000010000 */
[----:B------:R-:W-:Y:S01]  /*53d0*/  FFMA.FTZ R26, R30, R28, R25 ;  /* 0x0000001c1e1a7223 */ /* 0x000fe20000010019 */
[----:B------:R-:W-:Y:S01]  /*53e0*/  FFMA.FTZ R56, R29, R39, R24 ;  /* 0x000000271d387223 */ /* 0x000fe20000010018 */
[C---:B------:R-:W-:Y:S01]  /*53f0*/  FFMA.FTZ R30, R35.reuse, R32, R34 ;  /* 0x00000020231e7223 */ /* 0x040fe20000010022 */
[----:B------:R-:W-:Y:S01]  /*5400*/  FADD.FTZ R31, R32, R31 ;  /* 0x0000001f201f7221 */ /* 0x000fe20000010000 */
[----:B------:R-:W-:Y:S01]  /*5410*/  FFMA.FTZ R57, R35, R40, R26 ;  /* 0x0000002823397223 */ /* 0x000fe2000001001a */
[----:B------:R-:W-:-:S07]  /*5420*/  FADD.FTZ R59, R59, R40 ;  /* 0x000000283b3b7221 */ /* 0x000fce0000010000 */
.L_x_304:
        /* <DEDUP_REMOVED lines=9> */
[----:B------:R-:W-:Y:S01]  /*54c0*/  ISETP.GT.AND P2, PT, R3, 0x17, PT ;  /* 0x000000170300780c */ /* 0x000fe20003f44270 */
[----:B------:R-:W4:Y:S08]  /*54d0*/  LDC R81, c[0x0][0x374] ;  /* 0x0000dd00ff517b82 */ /* 0x000f300000000800 */
[----:B------:R-:W5:Y:S01]  /*54e0*/  LDC R117, c[0x0][0x370] ;  /* 0x0000dc00ff757b82 */ /* 0x000f620000000800 */
        /* <DEDUP_REMOVED lines=18> */
[----:B-----5:R-:W-:-:S03]  /*5610*/  ISETP.GE.U32.AND P0, PT, R117, 0x2, PT ;  /* 0x000000027500780c */ /* 0x020fc60003f06070 */
[----:B------:R-:W1:Y:S01]  /*5620*/  SHFL.DOWN PT, R25, R31, 0x8, 0x1f ;  /* 0x09001f001f197f89 */ /* 0x000e6200000e0000 */
[----:B0-----:R-:W-:Y:S01]  /*5630*/  FADD.FTZ R27, R30, R24 ;  /* 0x000000181e1b7221 */ /* 0x001fe20000010000 */
[----:B-1----:R-:W-:-:S04]  /*5640*/  FADD.FTZ R26, R31, R25 ;  /* 0x000000191f1a7221 */ /* 0x002fc80000010000 */
[----:B------:R-:W-:Y:S02]  /*5650*/  FSEL R62, R30, R27, P2 ;  /* 0x0000001b1e3e7208 */ /* 0x000fe40001000000 */
[----:B------:R-:W-:-:S03]  /*5660*/  FSEL R63, R31, R26, P2 ;  /* 0x0000001a1f3f7208 */ /* 0x000fc60001000000 */
[----:B------:R0:W1:Y:S04]  /*5670*/  SHFL.DOWN PT, R28, R62, 0x10, 0x1f ;  /* 0x0a001f003e1c7f89 */ /* 0x00006800000e0000 */
[----:B------:R0:W2:Y:S01]  /*5680*/  SHFL.DOWN PT, R25, R63, 0x10, 0x1f ;  /* 0x0a001f003f197f89 */ /* 0x0000a200000e0000 */
[----:B----4-:R-:W-:Y:S05]  /*5690*/  @P3 BRA `(.L_x_306) ;  /* 0x0000000000203947 */ /* 0x010fea0003800000 */
        /* <DEDUP_REMOVED lines=8> */
.L_x_306:
[----:B------:R-:W-:Y:S05]  /*5720*/  BSYNC.RECONVERGENT B0 ;  /* 0x0000000000007941 */ /* 0x000fea0003800200 */
.L_x_305:
[----:B------:R-:W-:Y:S06]  /*5730*/  BAR.SYNC.DEFER_BLOCKING 0x0 ;  /* 0x0000000000007b1d */ /* 0x000fec0000010000 */
[----:B------:R-:W-:Y:S04]  /*5740*/  BSSY.RECONVERGENT B0, `(.L_x_307) ;  /* 0x0000024000007945 */ /* 0x000fe80003800200 */
[----:B------:R-:W-:Y:S05]  /*5750*/  @P1 BRA `(.L_x_308) ;  /* 0x0000000000881947 */ /* 0x000fea0003800000 */
[----:B------:R-:W-:-:S09]  /*5760*/  ULEA UR4, UR8, UR5, 0x18 ;  /* 0x0000000508047291 */ /* 0x000fd2000f8ec0ff */
[----:B------:R-:W4:Y:S04]  /*5770*/  LDS.64 R44, [UR4+0x18] ;  /* 0x00001804ff2c7984 */ /* 0x000f280008000a00 */
[----:B--23--:R-:W2:Y:S04]  /*5780*/  LDS.128 R24, [UR4+0x20] ;  /* 0x00002004ff187984 */ /* 0x00cea80008000c00 */
[----:B------:R-:W3:Y:S04]  /*5790*/  LDS.128 R40, [UR4+0x30] ;  /* 0x00003004ff287984 */ /* 0x000ee80008000c00 */
[----:B------:R-:W5:Y:S04]  /*57a0*/  LDS.128 R36, [UR4+0x40] ;  /* 0x00004004ff247984 */ /* 0x000f680008000c00 */
[----:B------:R-:W0:Y:S04]  /*57b0*/  LDS.128 R32, [UR4+0x50] ;  /* 0x00005004ff207984 */ /* 0x000e280008000c00 */
[----:B-1----:R-:W1:Y:S01]  /*57c0*/  LDS.128 R28, [UR4+0x60] ;  /* 0x00006004ff1c7984 */ /* 0x002e620008000c00 */
[----:B----4-:R-:W-:Y:S01]  /*57d0*/  FADD.FTZ R47, R62, R44 ;  /* 0x0000002c3e2f7221 */ /* 0x010fe20000010000 */
[----:B------:R-:W-:-:S03]  /*57e0*/  FADD.FTZ R50, R63, R45 ;  /* 0x0000002d3f327221 */ /* 0x000fc60000010000 */
[----:B--2---:R-:W-:Y:S01]  /*57f0*/  FADD.FTZ R49, R47, R24 ;  /* 0x000000182f317221 */ /* 0x004fe20000010000 */
[----:B------:R-:W-:Y:S01]  /*5800*/  FADD.FTZ R50, R50, R25 ;  /* 0x0000001932327221 */ /* 0x000fe20000010000 */
[----:B------:R-:W2:Y:S02]  /*5810*/  LDS.128 R44, [UR4+0x70] ;  /* 0x00007004ff2c7984 */ /* 0x000ea40008000c00 */
        /* <DEDUP_REMOVED lines=10> */
[----:B0-----:R-:W-:Y:S01]  /*58c0*/  FADD.FTZ R49, R49, R32 ;  /* 0x0000002031317221 */ /* 0x001fe20000010000 */
[----:B------:R-:W-:-:S03]  /*58d0*/  FADD.FTZ R50, R50, R33 ;  /* 0x0000002132327221 */ /* 0x000fc60000010000 */
[----:B------:R-:W-:Y:S01]  /*58e0*/  FADD.FTZ R49, R49, R34 ;  /* 0x0000002231317221 */ /* 0x000fe20000010000 */
[----:B------:R-:W-:-:S03]  /*58f0*/  FADD.FTZ R50, R50, R35 ;  /* 0x0000002332327221 */ /* 0x000fc60000010000 */
[----:B-1----:R-:W-:Y:S01]  /*5900*/  FADD.FTZ R49, R49, R28 ;  /* 0x0000001c31317221 */ /* 0x002fe20000010000 */
[----:B------:R-:W-:-:S03]  /*5910*/  FADD.FTZ R50, R50, R29 ;  /* 0x0000001d32327221 */ /* 0x000fc60000010000 */
[----:B------:R-:W-:Y:S01]  /*5920*/  FADD.FTZ R49, R49, R30 ;  /* 0x0000001e31317221 */ /* 0x000fe20000010000 */
[----:B------:R-:W-:-:S03]  /*5930*/  FADD.FTZ R50, R50, R31 ;  /* 0x0000001f32327221 */ /* 0x000fc60000010000 */
[----:B--2---:R-:W-:Y:S01]  /*5940*/  FADD.FTZ R49, R49, R44 ;  /* 0x0000002c31317221 */ /* 0x004fe20000010000 */
[----:B------:R-:W-:-:S03]  /*5950*/  FADD.FTZ R50, R50, R45 ;  /* 0x0000002d32327221 */ /* 0x000fc60000010000 */
[----:B------:R-:W-:Y:S01]  /*5960*/  FADD.FTZ R62, R49, R46 ;  /* 0x0000002e313e7221 */ /* 0x000fe20000010000 */
[----:B------:R-:W-:-:S07]  /*5970*/  FADD.FTZ R63, R50, R47 ;  /* 0x0000002f323f7221 */ /* 0x000fce0000010000 */
.L_x_308:
[----:B------:R-:W-:Y:S05]  /*5980*/  BSYNC.RECONVERGENT B0 ;  /* 0x0000000000007941 */ /* 0x000fea0003800200 */
.L_x_307:
[----:B------:R-:W-:Y:S01]  /*5990*/  BAR.SYNC.DEFER_BLOCKING 0x0 ;  /* 0x0000000000007b1d */ /* 0x000fe20000010000 */
[----:B------:R-:W-:-:S05]  /*59a0*/  IMAD R119, R119, 0x1c, R48 ;  /* 0x0000001c77777824 */ /* 0x000fca00078e0230 */
[----:B------:R-:W-:Y:S04]  /*59b0*/  BSSY.RECONVERGENT B0, `(.L_x_309) ;  /* 0x000004d000007945 */ /* 0x000fe80003800200 */
[----:B------:R-:W-:Y:S05]  /*59c0*/  @P4 BRA `(.L_x_310) ;  /* 0x00000004002c4947 */ /* 0x000fea0003800000 */
[----:B-1----:R-:W1:Y:S04]  /*59d0*/  LDS.128 R28, [R118+0x1c0] ;  /* 0x0001c000761c7984 */ /* 0x002e680000000c00 */
[----:B------:R-:W4:Y:S04]  /*59e0*/  LDS.128 R32, [R118+0x380] ;  /* 0x0003800076207984 */ /* 0x000f280000000c00 */
[----:B------:R-:W5:Y:S04]  /*59f0*/  LDS.128 R48, [R118+0x540] ;  /* 0x0005400076307984 */ /* 0x000f680000000c00 */
[----:B------:R-:W0:Y:S04]  /*5a00*/  LDS.128 R36, [R118+0x700] ;  /* 0x0007000076247984 */ /* 0x000e280000000c00 */
[----:B------:R-:W0:Y:S04]  /*5a10*/  LDS.128 R40, [R118+0x8c0] ;  /* 0x0008c00076287984 */ /* 0x000e280000000c00 */
[----:B------:R-:W0:Y:S04]  /*5a20*/  LDS.128 R44, [R118+0xa80] ;  /* 0x000a8000762c7984 */ /* 0x000e280000000c00 */
[----:B--23--:R-:W2:Y:S01]  /*5a30*/  LDS.128 R24, [R118+0xc40] ;  /* 0x000c400076187984 */ /* 0x00cea20000000c00 */
[----:B-1----:R-:W-:Y:S01]  /*5a40*/  FADD.FTZ R53, R56, R28 ;  /* 0x0000001c38357221 */ /* 0x002fe20000010000 */
[----:B------:R-:W-:Y:S01]  /*5a50*/  FADD.FTZ R28, R57, R29 ;  /* 0x0000001d391c7221 */ /* 0x000fe20000010000 */
[----:B------:R-:W-:Y:S01]  /*5a60*/  FADD.FTZ R29, R58, R30 ;  /* 0x0000001e3a1d7221 */ /* 0x000fe20000010000 */
[----:B------:R-:W-:Y:S01]  /*5a70*/  FADD.FTZ R30, R59, R31 ;  /* 0x0000001f3b1e7221 */ /* 0x000fe20000010000 */
        /* <DEDUP_REMOVED lines=8> */
[----:B0-----:R-:W-:Y:S01]  /*5b00*/  FADD.FTZ R53, R53, R36 ;  /* 0x0000002435357221 */ /* 0x001fe20000010000 */
[----:B------:R-:W0:Y:S01]  /*5b10*/  LDS.128 R28, [R118+0xe00] ;  /* 0x000e0000761c7984 */ /* 0x000e220000000c00 */
[----:B------:R-:W-:Y:S01]  /*5b20*/  FADD.FTZ R36, R32, R37 ;  /* 0x0000002520247221 */ /* 0x000fe20000010000 */
[----:B------:R-:W-:Y:S01]  /*5b30*/  FADD.FTZ R49, R33, R38 ;  /* 0x0000002621317221 */ /* 0x000fe20000010000 */
[----:B------:R-:W-:Y:S01]  /*5b40*/  FADD.FTZ R48, R48, R39 ;  /* 0x0000002730307221 */ /* 0x000fe20000010000 */
[----:B------:R-:W1:Y:S01]  /*5b50*/  LDS.128 R32, [R118+0xfc0] ;  /* 0x000fc00076207984 */ /* 0x000e620000000c00 */
        /* <DEDUP_REMOVED lines=10> */
[----:B--2---:R-:W-:Y:S01]  /*5c00*/  FADD.FTZ R125, R53, R24 ;  /* 0x00000018357d7221 */ /* 0x004fe20000010000 */
[----:B------:R-:W2:Y:S01]  /*5c10*/  LDS.128 R44, [R118+0x1500] ;  /* 0x00150000762c7984 */ /* 0x000ea20000000c00 */
[----:B------:R-:W-:Y:S01]  /*5c20*/  FADD.FTZ R24, R50, R25 ;  /* 0x0000001932187221 */ /* 0x000fe20000010000 */
[----:B------:R-:W-:Y:S01]  /*5c30*/  FADD.FTZ R25, R49, R26 ;  /* 0x0000001a31197221 */ /* 0x000fe20000010000 */
[----:B------:R-:W-:Y:S01]  /*5c40*/  FADD.FTZ R124, R124, R27 ;  /* 0x0000001b7c7c7221 */ /* 0x000fe20000010000 */
[----:B------:R-:W5:Y:S04]  /*5c50*/  LDS.128 R48, [R118+0x16c0] ;  /* 0x0016c00076307984 */ /* 0x000f680000000c00 */
[----:B------:R-:W5:Y:S04]  /*5c60*/  LDS.128 R52, [R118+0x1880] ;  /* 0x0018800076347984 */ /* 0x000f680000000c00 */
[----:B------:R-:W5:Y:S01]  /*5c70*/  LDS.128 R56, [R118+0x1a40] ;  /* 0x001a400076387984 */ /* 0x000f620000000c00 */
[----:B0-----:R-:W-:Y:S01]  /*5c80*/  FADD.FTZ R125, R125, R28 ;  /* 0x0000001c7d7d7221 */ /* 0x001fe20000010000 */
[----:B------:R-:W-:Y:S01]  /*5c90*/  FADD.FTZ R24, R24, R29 ;  /* 0x0000001d18187221 */ /* 0x000fe20000010000 */
[----:B------:R-:W-:Y:S01]  /*5ca0*/  FADD.FTZ R25, R25, R30 ;  /* 0x0000001e19197221 */ /* 0x000fe20000010000 */
[----:B------:R-:W-:Y:S01]  /*5cb0*/  FADD.FTZ R124, R124, R31 ;  /* 0x0000001f7c7c7221 */ /* 0x000fe20000010000 */
[----:B-1----:R-:W-:Y:S01]  /*5cc0*/  FADD.FTZ R125, R125, R32 ;  /* 0x000000207d7d7221 */ /* 0x002fe20000010000 */
        /* <DEDUP_REMOVED lines=11> */
[----:B--2---:R-:W-:Y:S01]  /*5d80*/  FADD.FTZ R125, R125, R44 ;  /* 0x0000002c7d7d7221 */ /* 0x004fe20000010000 */
        /* <DEDUP_REMOVED lines=15> */
.L_x_310:
[----:B------:R-:W-:Y:S05]  /*5e80*/  BSYNC.RECONVERGENT B0 ;  /* 0x0000000000007941 */ /* 0x000fea0003800200 */
.L_x_309:
[----:B------:R-:W-:Y:S04]  /*5e90*/  BSSY.RECONVERGENT B0, `(.L_x_311) ;  /* 0x000001c000007945 */ /* 0x000fe80003800200 */
[----:B------:R-:W-:Y:S05]  /*5ea0*/  @P4 BRA `(.L_x_312) ;  /* 0x0000000000684947 */ /* 0x000fea0003800000 */
[----:B--23--:R-:W1:Y:S08]  /*5eb0*/  LDC.64 R24, c[0x0][0x3f8] ;  /* 0x0000fe00ff187b82 */ /* 0x00ce700000000a00 */
[----:B------:R-:W2:Y:S01]  /*5ec0*/  LDC.64 R26, c[0x0][0x3d8] ;  /* 0x0000f600ff1a7b82 */ /* 0x000ea20000000a00 */
[----:B-1----:R-:W-:Y:S01]  /*5ed0*/  IMAD.WIDE.U32 R28, R24, 0x3, RZ ;  /* 0x00000003181c7825 */ /* 0x002fe200078e00ff */
        /* <DEDUP_REMOVED lines=23> */
.L_x_312:
[----:B------:R-:W-:Y:S05]  /*6050*/  BSYNC.RECONVERGENT B0 ;  /* 0x0000000000007941 */ /* 0x000fea0003800200 */
.L_x_311:
[----:B------:R-:W-:Y:S05]  /*6060*/  @!P0 BRA `(.L_x_313) ;  /* 0x0000000800948947 */ /* 0x000fea0003800000 */
[----:B------:R-:W5:Y:S01]  /*6070*/  LDC.64 R36, c[0x0][0x3d0] ;  /* 0x0000f400ff247b82 */ /* 0x000f620000000a00 */
[----:B------:R-:W0:Y:S01]  /*6080*/  S2R R38, SR_CTAID.Y ;  /* 0x0000000000267919 */ /* 0x000e220000002600 */
[----:B---34-:R-:W-:Y:S02]  /*6090*/  LOP3.LUT R24, R76, 0x1, RZ, 0xc0, !PT ;  /* 0x000000014c187812 */ /* 0x018fe400078ec0ff */
[----:B------:R-:W-:-:S03]  /*60a0*/  ISETP.GE.U32.AND P2, PT, R117, 0x8, PT ;  /* 0x000000087500780c */ /* 0x000fc60003f46070 */
[----:B------:R-:W-:-:S04]  /*60b0*/  IMAD R27, R24, R81, RZ ;  /* 0x00000051181b7224 */ /* 0x000fc800078e02ff */
[----:B------:R-:W-:-:S05]  /*60c0*/  IMAD R24, R27, R117, RZ ;  /* 0x000000751b187224 */ /* 0x000fca00078e02ff */
[----:B--2---:R-:W-:-:S05]  /*60d0*/  SHF.L.U32 R25, R24, 0x1, RZ ;  /* 0x0000000118197819 */ /* 0x004fca00000006ff */
[----:B-----5:R-:W-:Y:S01]  /*60e0*/  IMAD.WIDE R36, R25, 0x4, R36 ;  /* 0x0000000419247825 */ /* 0x020fe200078e0224 */
[----:B0-----:R-:W-:Y:S06]  /*60f0*/  @P1 BRA `(.L_x_314) ;  /* 0x0000000000501947 */ /* 0x001fec0003800000 */
[----:B------:R-:W0:Y:S01]  /*6100*/  LDC.64 R24, c[0x0][0x3c8] ;  /* 0x0000f200ff187b82 */ /* 0x000e220000000a00 */
[----:B-1----:R-:W-:Y:S01]  /*6110*/  LOP3.LUT P0, R28, R76, 0x2, RZ, 0xc0, !PT ;  /* 0x000000024c1c7812 */ /* 0x002fe2000780c0ff */
[----:B------:R-:W-:Y:S01]  /*6120*/  IMAD R29, R0, R81, R38 ;  /* 0x00000051001d7224 */ /* 0x000fe200078e0226 */
[----:B------:R-:W-:Y:S02]  /*6130*/  IADD3 R27, PT, PT, R27, R38, RZ ;  /* 0x000000261b1b7210 */ /* 0x000fe40007ffe0ff */
[----:B------:R-:W-:-:S04]  /*6140*/  SEL R31, R117, RZ, !P0 ;  /* 0x000000ff751f7207 */ /* 0x000fc80004000000 */
[----:B------:R-:W-:Y:S01]  /*6150*/  ISETP.NE.AND P0, PT, R31, -0x1, PT ;  /* 0xffffffff1f00780c */ /* 0x000fe20003f05270 */
[----:B0-----:R-:W-:-:S04]  /*6160*/  IMAD.WIDE.U32 R24, R27, 0x4, R24 ;  /* 0x000000041b187825 */ /* 0x001fc800078e0018 */
        /* <DEDUP_REMOVED lines=8> */
.L_x_315:
[----:B0-----:R-:W2:Y:S04]  /*61f0*/  LDG.E.STRONG.GPU R26, desc[UR6][R24.64] ;  /* 0x00000006181a7981 */ /* 0x001ea8000c1ef900 */
[----:B--2---:R-:W-:Y:S01]  /*6200*/  CCTL.IVALL ;  /* 0x00000000ff00798f */ /* 0x004fe20002000000 */
[----:B------:R-:W-:Y:S05]  /*6210*/  YIELD ;  /* 0x0000000000007946 */ /* 0x000fea0003800000 */
[----:B------:R-:W-:-:S13]  /*6220*/  ISETP.NE.AND P0, PT, R26, R31, PT ;  /* 0x0000001f1a00720c */ /* 0x000fda0003f05270 */
[----:B------:R-:W-:Y:S05]  /*6230*/  @P0 BRA `(.L_x_315) ;  /* 0xfffffffc00ec0947 */ /* 0x000fea000383ffff */
.L_x_314:
        /* <DEDUP_REMOVED lines=15> */
.L_x_317:
[----:B------:R-:W-:Y:S01]  /*6330*/  ISETP.EQ.OR P5, PT, R50, RZ, P1 ;  /* 0x000000ff3200720c */ /* 0x000fe20000fa2670 */
[----:B------:R-:W-:-:S06]  /*6340*/  UIADD3 UR5, UPT, UPT, UR4, 0x1, URZ ;  /* 0x0000000104057890 */ /* 0x000fcc000fffe0ff */
[----:B------:R-:W-:-:S06]  /*6350*/  ISETP.EQ.OR P0, PT, R0, UR5, P1 ;  /* 0x0000000500007c0c */ /* 0x000fcc0008f02670 */
[----:B0-----:R-:W-:-:S06]  /*6360*/  @!P5 IMAD.WIDE.U32 R24, R48, 0x8, R36 ;  /* 0x000000083018d825 */ /* 0x001fcc00078e0024 */
[----:B------:R-:W2:Y:S01]  /*6370*/  @!P5 LDG.E.64 R24, desc[UR6][R24.64] ;  /* 0x000000061818d981 */ /* 0x000ea2000c1e1b00 */
[----:B------:R-:W-:-:S06]  /*6380*/  @!P0 IMAD.WIDE.U32 R26, R49, 0x8, R36 ;  /* 0x00000008311a8825 */ /* 0x000fcc00078e0024 */
[----:B------:R-:W3:Y:S01]  /*6390*/  @!P0 LDG.E.64 R26, desc[UR6][R26.64] ;  /* 0x000000061a1a8981 */ /* 0x000ee2000c1e1b00 */
        /* <DEDUP_REMOVED lines=11> */
[----:B-1----:R-:W-:-:S04]  /*6450*/  @!P4 IMAD.WIDE.U32 R28, R42, 0x8, R36 ;  /* 0x000000082a1cc825 */ /* 0x002fc800078e0024 */
[----:B------:R-:W-:Y:S02]  /*6460*/  @!P6 IMAD.WIDE.U32 R30, R45, 0x8, R36 ;  /* 0x000000082d1ee825 */ /* 0x000fe400078e0024 */
[----:B------:R-:W4:Y:S04]  /*6470*/  @!P4 LDG.E.64 R28, desc[UR6][R28.64] ;  /* 0x000000061c1cc981 */ /* 0x000f28000c1e1b00 */
[----:B------:R-:W5:Y:S01]  /*6480*/  @!P6 LDG.E.64 R30, desc[UR6][R30.64] ;  /* 0x000000061e1ee981 */ /* 0x000f62000c1e1b00 */
[----:B--2---:R-:W-:Y:S01]  /*6490*/  @!P5 FADD.FTZ R62, R62, R24 ;  /* 0x000000183e3ed221 */ /* 0x004fe20000010000 */
[----:B------:R-:W-:Y:S01]  /*64a0*/  @!P5 FADD.FTZ R63, R63, R25 ;  /* 0x000000193f3fd221 */ /* 0x000fe20000010000 */
[----:B------:R-:W-:Y:S01]  /*64b0*/  @!P2 IMAD.WIDE.U32 R24, R47, 0x8, R36 ;  /* 0x000000082f18a825 */ /* 0x000fe200078e0024 */
[----:B------:R-:W-:-:S03]  /*64c0*/  ISETP.EQ.OR P5, PT, R0, UR5, P1 ;  /* 0x0000000500007c0c */ /* 0x000fc60008fa2670 */
[----:B---3--:R-:W-:Y:S02]  /*64d0*/  @!P0 FADD.FTZ R62, R62, R26 ;  /* 0x0000001a3e3e8221 */ /* 0x008fe40000010000 */
        /* <DEDUP_REMOVED lines=32> */
.L_x_316:
        /* <DEDUP_REMOVED lines=17> */
[----:B------:R-:W-:Y:S01]  /*67f0*/  @!P2 IMAD.WIDE.U32 R26, R27, 0x8, R36 ;  /* 0x000000081b1aa825 */ /* 0x000fe200078e0024 */
[----:B------:R-:W2:Y:S03]  /*6800*/  @!P0 LDG.E.64 R24, desc[UR6][R24.64] ;  /* 0x0000000618188981 */ /* 0x000ea6000c1e1b00 */
[----:B------:R-:W-:Y:S02]  /*6810*/  @!P4 IMAD R31, R31, R81, R38 ;  /* 0x000000511f1fc224 */ /* 0x000fe400078e0226 */
[--C-:B-1----:R-:W-:Y:S01]  /*6820*/  @!P3 IMAD.WIDE.U32 R28, R29, 0x8, R36.reuse ;  /* 0x000000081d1cb825 */ /* 0x102fe200078e0024 */
        /* <DEDUP_REMOVED lines=13> */
.L_x_318:
        /* <DEDUP_REMOVED lines=10> */
[----:B------:R-:W-:Y:S02]  /*69a0*/  @!P0 IMAD.WIDE.U32 R26, R27, 0x8, R36 ;  /* 0x000000081b1a8825 */ /* 0x000fe400078e0024 */
[----:B------:R-:W2:Y:S04]  /*69b0*/  @!P2 LDG.E.64 R24, desc[UR6][R24.64] ;  /* 0x000000061818a981 */ /* 0x000ea8000c1e1b00 */
[----:B------:R-:W3:Y:S01]  /*69c0*/  @!P0 LDG.E.64 R26, desc[UR6][R26.64] ;  /* 0x000000061a1a8981 */ /* 0x000ee2000c1e1b00 */
[----:B------:R-:W-:Y:S01]  /*69d0*/  IADD3 R43, PT, PT, R43, 0x2, RZ ;  /* 0x000000022b2b7810 */ /* 0x000fe20007ffe0ff */
[----:B--2---:R-:W-:Y:S01]  /*69e0*/  @!P2 FADD.FTZ R62, R62, R24 ;  /* 0x000000183e3ea221 */ /* 0x004fe20000010000 */
[----:B------:R-:W-:-:S03]  /*69f0*/  @!P2 FADD.FTZ R63, R63, R25 ;  /* 0x000000193f3fa221 */ /* 0x000fc60000010000 */
[----:B---3--:R-:W-:Y:S01]  /*6a00*/  @!P0 FADD.FTZ R62, R62, R26 ;  /* 0x0000001a3e3e8221 */ /* 0x008fe20000010000 */
[----:B------:R-:W-:-:S07]  /*6a10*/  @!P0 FADD.FTZ R63, R63, R27 ;  /* 0x0000001b3f3f8221 */ /* 0x000fce0000010000 */
.L_x_319:
[----:B------:R-:W-:Y:S01]  /*6a20*/  ISETP.EQ.OR P0, PT, R43, R0, P1 ;  /* 0x000000002b00720c */ /* 0x000fe20000f02670 */
[----:B------:R-:W-:Y:S03]  /*6a30*/  BSSY.RECONVERGENT B0, `(.L_x_313) ;  /* 0x0000008000007945 */ /* 0x000fe60003800200 */
[----:B------:R-:W-:-:S13]  /*6a40*/  ISETP.NE.U32.OR P0, PT, R117, 0x1, P0 ;  /* 0x000000017500780c */ /* 0x000fda0000705470 */
[----:B------:R-:W-:Y:S05]  /*6a50*/  @P0 BRA `(.L_x_320) ;  /* 0x0000000000140947 */ /* 0x000fea0003800000 */
[----:B------:R-:W-:-:S04]  /*6a60*/  IMAD R25, R81, R43, R38 ;  /* 0x0000002b51197224 */ /* 0x000fc800078e0226 */
[----:B------:R-:W-:-:S06]  /*6a70*/  IMAD.WIDE.U32 R24, R25, 0x8, R36 ;  /* 0x0000000819187825 */ /* 0x000fcc00078e0024 */
[----:B------:R-:W2:Y:S02]  /*6a80*/  LDG.E.64 R24, desc[UR6][R24.64] ;  /* 0x0000000618187981 */ /* 0x000ea4000c1e1b00 */
[----:B--2---:R-:W-:Y:S01]  /*6a90*/  FADD.FTZ R62, R62, R24 ;  /* 0x000000183e3e7221 */ /* 0x004fe20000010000 */
[----:B------:R-:W-:-:S07]  /*6aa0*/  FADD.FTZ R63, R63, R25 ;  /* 0x000000193f3f7221 */ /* 0x000fce0000010000 */
.L_x_320:
[----:B------:R-:W-:Y:S05]  /*6ab0*/  BSYNC.RECONVERGENT B0 ;  /* 0x0000000000007941 */ /* 0x000fea0003800200 */
.L_x_313:
        /* <DEDUP_REMOVED lines=13> */
[----:B--23--:R-:W1:Y:S01]  /*6b90*/  LDS.64 R24, [UR4+0x88] ;  /* 0x00008804ff187984 */ /* 0x00ce620008000a00 */
[----:B------:R-:W1:Y:S02]  /*6ba0*/  LDCU UR4, c[0x0][0x42c] ;  /* 0x00008580ff0477ac */ /* 0x000e640008000800 */
[----:B-1----:R-:W-:Y:S01]  /*6bb0*/  FMUL.FTZ R28, R24, UR4 ;  /* 0x00000004181c7c20 */ /* 0x002fe20008410000 */
[----:B------:R-:W-:Y:S01]  /*6bc0*/  FMUL.FTZ R29, R25, UR4 ;  /* 0x00000004191d7c20 */ /* 0x000fe20008410000 */
[----:B------:R-:W-:Y:S02]  /*6bd0*/  SHF.L.U32 R25, R74, 0x10, RZ ;  /* 0x000000104a197819 */ /* 0x000fe400000006ff */
[----:B------:R-:W-:Y:S01]  /*6be0*/  SHF.L.U32 R24, R115, 0x10, RZ ;  /* 0x0000001073187819 */ /* 0x000fe200000006ff */
[----:B------:R-:W-:Y:S06]  /*6bf0*/  BRA.U !UP0, `(.L_x_321) ;  /* 0x0000000108487547 */ /* 0x000fec000b800000 */
[----:B------:R-:W-:Y:S01]  /*6c00*/  FFMA.FTZ R26, R80, R75, R83 ;  /* 0x0000004b501a7223 */ /* 0x000fe20000010053 */
[----:B------:R-:W-:-:S03]  /*6c10*/  FFMA.FTZ R27, R61, R38, R82 ;  /* 0x000000263d1b7223 */ /* 0x000fc60000010052 */
[----:B------:R-:W-:Y:S01]  /*6c20*/  FMUL.FTZ R30, R26, -1.4426950216293334961 ;  /* 0xbfb8aa3b1a1e7820 */ /* 0x000fe20000410000 */
[----:B------:R-:W-:-:S05]  /*6c30*/  FMUL.FTZ R33, R27, -1.4426950216293334961 ;  /* 0xbfb8aa3b1b217820 */ /* 0x000fca0000410000 */
[----:B------:R-:W1:Y:S08]  /*6c40*/  MUFU.EX2 R30, R30 ;  /* 0x0000001e001e7308 */ /* 0x000e700000000800 */
[----:B------:R-:W2:Y:S01]  /*6c50*/  MUFU.EX2 R33, R33 ;  /* 0x0000002100217308 */ /* 0x000ea20000000800 */
[----:B-1----:R-:W-:-:S07]  /*6c60*/  FADD.FTZ R31, R30, 1 ;  /* 0x3f8000001e1f7421 */ /* 0x002fce0000010000 */
[----:B------:R-:W1:Y:S01]  /*6c70*/  MUFU.RCP R32, R31 ;  /* 0x0000001f00207308 */ /* 0x000e620000001000 */
[----:B--2---:R-:W-:-:S07]  /*6c80*/  FADD.FTZ R34, R33, 1 ;  /* 0x3f80000021227421 */ /* 0x004fce0000010000 */
        /* <DEDUP_REMOVED lines=9> */
.L_x_321:
[----:B------:R-:W1:Y:S01]  /*6d20*/  LDCU UR4, c[0x0][0x41c] ;  /* 0x00008380ff0477ac */ /* 0x000e620008000800 */
[----:B------:R-:W-:Y:S01]  /*6d30*/  SHF.L.U32 R35, R4, 0x10, RZ ;  /* 0x0000001004237819 */ /* 0x000fe200000006ff */
[C-C-:B------:R-:W-:Y:S01]  /*6d40*/  FFMA.FTZ R27, R28.reuse, R75, R29.reuse ;  /* 0x0000004b1c1b7223 */ /* 0x140fe2000001001d */
[----:B------:R-:W-:Y:S01]  /*6d50*/  FFMA.FTZ R4, R28, R38, R29 ;  /* 0x000000261c047223 */ /* 0x000fe2000001001d */
[----:B------:R-:W2:Y:S01]  /*6d60*/  LDCU.64 UR8, c[0x0][0x400] ;  /* 0x00008000ff0877ac */ /* 0x000ea20008000a00 */
[----:B------:R-:W-:Y:S01]  /*6d70*/  BSSY.RECONVERGENT B0, `(.L_x_322) ;  /* 0x000001c000007945 */ /* 0x000fe20003800200 */
[----:B------:R-:W-:Y:S01]  /*6d80*/  FFMA.FTZ R27, R80, R25, -R27 ;  /* 0x00000019501b7223 */ /* 0x000fe2000001081b */
[----:B------:R-:W-:Y:S01]  /*6d90*/  SHF.L.U32 R41, R112, 0x10, RZ ;  /* 0x0000001070297819 */ /* 0x000fe200000006ff */
[----:B------:R-:W-:Y:S01]  /*6da0*/  FADD.FTZ R43, -R60, R35 ;  /* 0x000000233c2b7221 */ /* 0x000fe20000010100 */
[----:B------:R-:W-:Y:S01]  /*6db0*/  FFMA.FTZ R37, R61, R24, -R4 ;  /* 0x000000183d257223 */ /* 0x000fe20000010804 */
[----:B-1----:R-:W-:-:S05]  /*6dc0*/  IMAD R31, R0, UR4, R79 ;  /* 0x00000004001f7c24 */ /* 0x002fca000f8e024f */
        /* <DEDUP_REMOVED lines=8> */
[----:B------:R-:W1:Y:S01]  /*6e50*/  LDCU.64 UR10, c[0x0][0x3f8] ;  /* 0x00007f00ff0a77ac */ /* 0x000e620008000a00 */
[----:B------:R-:W-:Y:S01]  /*6e60*/  MOV R24, R120 ;  /* 0x0000007800187202 */ /* 0x000fe20000000f00 */
[-C--:B------:R-:W-:Y:S01]  /*6e70*/  FMUL.FTZ R35, R27, R116.reuse ;  /* 0x000000741b237220 */ /* 0x080fe20000410000 */
[----:B------:R-:W-:Y:S01]  /*6e80*/  MOV R25, R123 ;  /* 0x0000007b00197202 */ /* 0x000fe20000000f00 */
[----:B------:R-:W2:Y:S01]  /*6e90*/  LDCU.64 UR4, c[0x0][0x380] ;  /* 0x00007000ff0477ac */ /* 0x000ea20008000a00 */
[----:B------:R-:W-:Y:S01]  /*6ea0*/  FMUL.FTZ R4, R37, R116 ;  /* 0x0000007425047220 */ /* 0x000fe20000410000 */
[----:B-1----:R-:W-:Y:S02]  /*6eb0*/  IMAD R26, R26, UR10, RZ ;  /* 0x0000000a1a1a7c24 */ /* 0x002fe4000f8e02ff */
[----:B------:R-:W-:-:S04]  /*6ec0*/  IMAD.WIDE.U32 R24, R31, UR10, R24 ;  /* 0x0000000a1f187c25 */ /* 0x000fc8000f8e0018 */
[----:B------:R-:W-:Y:S01]  /*6ed0*/  IMAD R39, R31, UR11, R26 ;  /* 0x0000000b1f277c24 */ /* 0x000fe2000f8e021a */
[----:B--2---:R-:W-:-:S04]  /*6ee0*/  LEA R26, P0, R24, UR4, 0x1 ;  /* 0x00000004181a7c11 */ /* 0x004fc8000f8008ff */
[----:B------:R-:W-:Y:S02]  /*6ef0*/  IADD3 R39, PT, PT, R25, R39, RZ ;  /* 0x0000002719277210 */ /* 0x000fe40007ffe0ff */
[----:B------:R-:W-:Y:S02]  /*6f00*/  F2FP.BF16.F32.PACK_AB R25, R4, R35 ;  /* 0x000000230419723e */ /* 0x000fe400000010ff */
[----:B------:R-:W-:-:S05]  /*6f10*/  LEA.HI.X R27, R24, UR5, R39, 0x1, P0 ;  /* 0x00000005181b7c11 */ /* 0x000fca00080f0c27 */
[----:B------:R1:W-:Y:S02]  /*6f20*/  STG.E desc[UR6][R26.64], R25 ;  /* 0x000000191a007986 */ /* 0x0003e4000c101906 */
.L_x_323:
[----:B------:R-:W-:Y:S05]  /*6f30*/  BSYNC.RECONVERGENT B0 ;  /* 0x0000000000007941 */ /* 0x000fea0003800200 */
.L_x_322:
[-C--:B------:R-:W-:Y:S01]  /*6f40*/  FMUL.FTZ R43, R43, R116.reuse ;  /* 0x000000742b2b7220 */ /* 0x080fe20000410000 */
[----:B------:R-:W-:Y:S01]  /*6f50*/  FADD.FTZ R41, -R60, R41 ;  /* 0x000000293c297221 */ /* 0x000fe20000010100 */
[----:B------:R-:W-:Y:S02]  /*6f60*/  SHF.L.U32 R5, R5, 0x10, RZ ;  /* 0x0000001005057819 */ /* 0x000fe400000006ff */
[----:B------:R-:W-:Y:S01]  /*6f70*/  SHF.L.U32 R4, R113, 0x10, RZ ;  /* 0x0000001071047819 */ /* 0x000fe200000006ff */
[----:B------:R-:W-:Y:S01]  /*6f80*/  FFMA.FTZ R39, R28, R43, R29 ;  /* 0x0000002b1c277223 */ /* 0x000fe2000001001d */
[----:B------:R-:W-:Y:S01]  /*6f90*/  FMUL.FTZ R41, R41, R116 ;  /* 0x0000007429297220 */ /* 0x000fe20000410000 */
[----:B------:R-:W-:Y:S06]  /*6fa0*/  BRA.U !UP0, `(.L_x_324) ;  /* 0x0000000108487547 */ /* 0x000fec000b800000 */
[----:B------:R-:W-:Y:S01]  /*6fb0*/  FFMA.FTZ R24, R80, R43, R83 ;  /* 0x0000002b50187223 */ /* 0x000fe20000010053 */
[----:B-1----:R-:W-:-:S03]  /*6fc0*/  FFMA.FTZ R25, R61, R41, R82 ;  /* 0x000000293d197223 */ /* 0x002fc60000010052 */
        /* <DEDUP_REMOVED lines=16> */
.L_x_324:
[----:B------:R-:W-:Y:S01]  /*70d0*/  FFMA.FTZ R24, R28, R41, R29 ;  /* 0x000000291c187223 */ /* 0x000fe2000001001d */
[----:B------:R-:W-:Y:S01]  /*70e0*/  BSSY.RECONVERGENT B0, `(.L_x_325) ;  /* 0x0000014000007945 */ /* 0x000fe20003800200 */
[----:B------:R-:W-:Y:S01]  /*70f0*/  FFMA.FTZ R39, R80, R5, -R39 ;  /* 0x0000000550277223 */ /* 0x000fe20000010827 */
[----:B-1----:R-:W-:Y:S01]  /*7100*/  SHF.L.U32 R27, R6, 0x10, RZ ;  /* 0x00000010061b7819 */ /* 0x002fe200000006ff */
[----:B------:R-:W-:Y:S01]  /*7110*/  FFMA.FTZ R25, R61, R4, -R24 ;  /* 0x000000043d197223 */ /* 0x000fe20000010818 */
[----:B------:R-:W-:Y:S01]  /*7120*/  SHF.L.U32 R35, R110, 0x10, RZ ;  /* 0x000000106e237819 */ /* 0x000fe200000006ff */
[----:B------:R-:W-:Y:S06]  /*7130*/  @P1 BRA `(.L_x_326) ;  /* 0x0000000000381947 */ /* 0x000fec0003800000 */
[----:B------:R-:W1:Y:S01]  /*7140*/  LDCU.64 UR4, c[0x0][0x3f8] ;  /* 0x00007f00ff0477ac */ /* 0x000e620008000a00 */
[----:B------:R-:W-:Y:S01]  /*7150*/  MOV R4, R120 ;  /* 0x0000007800047202 */ /* 0x000fe20000000f00 */
[----:B------:R-:W-:Y:S01]  /*7160*/  FMUL.FTZ R39, R39, R116 ;  /* 0x0000007427277220 */ /* 0x000fe20000410000 */
[----:B------:R-:W-:Y:S01]  /*7170*/  MOV R5, R123 ;  /* 0x0000007b00057202 */ /* 0x000fe20000000f00 */
[----:B------:R-:W2:Y:S01]  /*7180*/  LDCU.64 UR10, c[0x0][0x380] ;  /* 0x00007000ff0a77ac */ /* 0x000ea20008000a00 */
[----:B-1----:R-:W-:Y:S02]  /*7190*/  IMAD R0, R0, UR4, RZ ;  /* 0x0000000400007c24 */ /* 0x002fe4000f8e02ff */
        /* <DEDUP_REMOVED lines=8> */
.L_x_326:
[----:B------:R-:W-:Y:S05]  /*7220*/  BSYNC.RECONVERGENT B0 ;  /* 0x0000000000007941 */ /* 0x000fea0003800200 */
.L_x_325:
[----:B------:R-:W-:Y:S01]  /*7230*/  SHF.L.U32 R37, R106, 0x10, RZ ;  /* 0x000000106a257819 */ /* 0x000fe200000006ff */
[----:B------:R-:W-:Y:S01]  /*7240*/  FADD.FTZ R27, -R60, R27 ;  /* 0x0000001b3c1b7221 */ /* 0x000fe20000010100 */
[----:B------:R-:W-:Y:S01]  /*7250*/  SHF.L.U32 R39, R12, 0x10, RZ ;  /* 0x000000100c277819 */ /* 0x000fe200000006ff */
[----:B------:R-:W-:Y:S01]  /*7260*/  FADD.FTZ R4, -R60, R35 ;  /* 0x000000233c047221 */ /* 0x000fe20000010100 */
[----:B------:R-:W-:Y:S01]  /*7270*/  SHF.L.U32 R113, R68, 0x10, RZ ;  /* 0x0000001044717819 */ /* 0x000fe200000006ff */
[----:B------:R-:W-:Y:S01]  /*7280*/  FADD.FTZ R30, -R60, R37 ;  /* 0x000000253c1e7221 */ /* 0x000fe20000010100 */
[----:B------:R-:W-:Y:S01]  /*7290*/  SHF.L.U32 R125, R88, 0x10, RZ ;  /* 0x00000010587d7819 */ /* 0x000fe200000006ff */
[-C--:B------:R-:W-:Y:S01]  /*72a0*/  FMUL.FTZ R6, R27, R116.reuse ;  /* 0x000000741b067220 */ /* 0x080fe20000410000 */
[----:B------:R-:W-:Y:S01]  /*72b0*/  SHF.L.U32 R45, R20, 0x10, RZ ;  /* 0x00000010142d7819 */ /* 0x000fe200000006ff */
[----:B------:R-:W-:Y:S01]  /*72c0*/  FADD.FTZ R20, -R60, R39 ;  /* 0x000000273c147221 */ /* 0x000fe20000010100 */
[----:B------:R-:W-:Y:S01]  /*72d0*/  SHF.L.U32 R33, R10, 0x10, RZ ;  /* 0x000000100a217819 */ /* 0x000fe200000006ff */
[----:B------:R-:W-:Y:S01]  /*72e0*/  FADD.FTZ R37, -R60, R113 ;  /* 0x000000713c257221 */ /* 0x000fe20000010100 */
[----:B------:R-:W-:Y:S01]  /*72f0*/  SHF.L.U32 R117, R14, 0x10, RZ ;  /* 0x000000100e757819 */ /* 0x000fe200000006ff */
[----:B------:R-:W-:Y:S01]  /*7300*/  FADD.FTZ R39, -R60, R125 ;  /* 0x0000007d3c277221 */ /* 0x000fe20000010100 */
[C---:B------:R-:W-:Y:S01]  /*7310*/  IADD3 R54, PT, PT, R31.reuse, 0x20, RZ ;  /* 0x000000201f367810 */ /* 0x040fe20007ffe0ff */
[----:B------:R-:W-:Y:S01]  /*7320*/  FMUL.FTZ R36, R4, R116 ;  /* 0x0000007404247220 */ /* 0x000fe20000410000 */
[C---:B-1----:R-:W-:Y:S01]  /*7330*/  IADD3 R24, PT, PT, R31.reuse, 0x30, RZ ;  /* 0x000000301f187810 */ /* 0x042fe20007ffe0ff */
[C---:B------:R-:W-:Y:S01]  /*7340*/  FADD.FTZ R26, -R60.reuse, R33 ;  /* 0x000000213c1a7221 */ /* 0x040fe20000010100 */
        /* <DEDUP_REMOVED lines=21> */
[----:B0-----:R-:W-:Y:S01]  /*74a0*/  SHF.L.U32 R63, R98, 0x10, RZ ;  /* 0x00000010623f7819 */ /* 0x001fe200000006ff */
        /* <DEDUP_REMOVED lines=67> */
.L_x_327:
        /* <DEDUP_REMOVED lines=19> */
.L_x_329:
[----:B------:R-:W-:Y:S05]  /*7a10*/  BSYNC.RECONVERGENT B0 ;  /* 0x0000000000007941 */ /* 0x000fea0003800200 */
.L_x_328:
[----:B------:R-:W-:Y:S01]  /*7a20*/  SHF.L.U32 R9, R9, 0x10, RZ ;  /* 0x0000001009097819 */ /* 0x000fe200000006ff */
[----:B------:R-:W-:Y:S01]  /*7a30*/  FFMA.FTZ R42, R28, R38, R29 ;  /* 0x000000261c2a7223 */ /* 0x000fe2000001001d */
[----:B------:R-:W-:Y:S01]  /*7a40*/  SHF.L.U32 R4, R109, 0x10, RZ ;  /* 0x000000106d047819 */ /* 0x000fe200000006ff */
[----:B------:R-:W-:Y:S01]  /*7a50*/  FMUL.FTZ R44, R34, R116 ;  /* 0x00000074222c7220 */ /* 0x000fe20000410000 */
        /* <DEDUP_REMOVED lines=19> */
.L_x_330:
[----:B0-----:R-:W-:Y:S01]  /*7b90*/  FFMA.FTZ R6, R28, R44, R29 ;  /* 0x0000002c1c067223 */ /* 0x001fe2000001001d */
[----:B------:R-:W-:Y:S01]  /*7ba0*/  BSSY.RECONVERGENT B0, `(.L_x_331) ;  /* 0x0000014000007945 */ /* 0x000fe20003800200 */
[----:B------:R-:W-:Y:S01]  /*7bb0*/  FFMA.FTZ R9, R80, R9, -R42 ;  /* 0x0000000950097223 */ /* 0x000fe2000001082a */
[-C--:B------:R-:W-:Y:S01]  /*7bc0*/  FMUL.FTZ R26, R26, R116.reuse ;  /* 0x000000741a1a7220 */ /* 0x080fe20000410000 */
[----:B------:R-:W-:Y:S01]  /*7bd0*/  FMUL.FTZ R30, R30, R116 ;  /* 0x000000741e1e7220 */ /* 0x000fe20000410000 */
[----:B------:R-:W-:Y:S01]  /*7be0*/  FFMA.FTZ R7, R61, R4, -R6 ;  /* 0x000000043d077223 */ /* 0x000fe20000010806 */
[----:B------:R-:W-:Y:S06]  /*7bf0*/  @P1 BRA `(.L_x_332) ;  /* 0x0000000000381947 */ /* 0x000fec0003800000 */
[----:B------:R-:W0:Y:S01]  /*7c00*/  LDCU.64 UR4, c[0x0][0x3f8] ;  /* 0x00007f00ff0477ac */ /* 0x000e220008000a00 */
[----:B------:R-:W-:Y:S02]  /*7c10*/  MOV R4, R120 ;  /* 0x0000007800047202 */ /* 0x000fe40000000f00 */
[----:B------:R-:W-:Y:S01]  /*7c20*/  MOV R5, R123 ;  /* 0x0000007b00057202 */ /* 0x000fe20000000f00 */
[----:B------:R-:W1:Y:S01]  /*7c30*/  LDCU.64 UR10, c[0x0][0x380] ;  /* 0x00007000ff0a77ac */ /* 0x000e620008000a00 */
[----:B0-----:R-:W-:Y:S02]  /*7c40*/  IMAD R109, R32, UR4, RZ ;  /* 0x00000004206d7c24 */ /* 0x001fe4000f8e02ff */
[----:B------:R-:W-:-:S04]  /*7c50*/  IMAD.WIDE.U32 R4, R24, UR4, R4 ;  /* 0x0000000418047c25 */ /* 0x000fc8000f8e0004 */
[----:B------:R-:W-:Y:S02]  /*7c60*/  IMAD R109, R24, UR5, R109 ;  /* 0x00000005186d7c24 */ /* 0x000fe4000f8e026d */
[-C--:B------:R-:W-:Y:S01]  /*7c70*/  FMUL.FTZ R24, R9, R116.reuse ;  /* 0x0000007409187220 */ /* 0x080fe20000410000 */
[----:B------:R-:W-:Y:S01]  /*7c80*/  FMUL.FTZ R9, R7, R116 ;  /* 0x0000007407097220 */ /* 0x000fe20000410000 */
[C---:B-1----:R-:W-:Y:S02]  /*7c90*/  LEA R6, P1, R4.reuse, UR10, 0x1 ;  /* 0x0000000a04067c11 */ /* 0x042fe4000f8208ff */
[----:B------:R-:W-:Y:S02]  /*7ca0*/  IADD3 R109, PT, PT, R5, R109, RZ ;  /* 0x0000006d056d7210 */ /* 0x000fe40007ffe0ff */
[----:B------:R-:W-:Y:S02]  /*7cb0*/  F2FP.BF16.F32.PACK_AB R9, R9, R24 ;  /* 0x000000180909723e */ /* 0x000fe400000010ff */
[----:B------:R-:W-:-:S05]  /*7cc0*/  LEA.HI.X R7, R4, UR11, R109, 0x1, P1 ;  /* 0x0000000b04077c11 */ /* 0x000fca00088f0c6d */
[----:B------:R0:W-:Y:S02]  /*7cd0*/  STG.E desc[UR6][R6.64], R9 ;  /* 0x0000000906007986 */ /* 0x0001e4000c101906 */
.L_x_332:
[----:B------:R-:W-:Y:S05]  /*7ce0*/  BSYNC.RECONVERGENT B0 ;  /* 0x0000000000007941 */ /* 0x000fea0003800200 */
.L_x_331:
[----:B------:R-:W-:Y:S01]  /*7cf0*/  SHF.L.U32 R11, R11, 0x10, RZ ;  /* 0x000000100b0b7819 */ /* 0x000fe200000006ff */
[C-C-:B------:R-:W-:Y:S01]  /*7d00*/  FFMA.FTZ R111, R28.reuse, R26, R29.reuse ;  /* 0x0000001a1c6f7223 */ /* 0x140fe2000001001d */
[----:B------:R-:W-:Y:S01]  /*7d10*/  FFMA.FTZ R34, R28, R30, R29 ;  /* 0x0000001e1c227223 */ /* 0x000fe2000001001d */
[----:B------:R-:W-:Y:S01]  /*7d20*/  SHF.L.U32 R4, R107, 0x10, RZ ;  /* 0x000000106b047819 */ /* 0x000fe200000006ff */
        /* <DEDUP_REMOVED lines=19> */
.L_x_333:
[----:B------:R-:W-:Y:S01]  /*7e60*/  BSSY.RECONVERGENT B0, `(.L_x_334) ;  /* 0x0000013000007945 */ /* 0x000fe20003800200 */
[----:B------:R-:W-:Y:S01]  /*7e70*/  FFMA.FTZ R111, R80, R11, -R111 ;  /* 0x0000000b506f7223 */ /* 0x000fe2000001086f */
[----:B------:R-:W-:Y:S01]  /*7e80*/  FMUL.FTZ R11, R20, R116 ;  /* 0x00000074140b7220 */ /* 0x000fe20000410000 */
[----:B0-----:R-:W-:Y:S01]  /*7e90*/  FFMA.FTZ R9, R61, R4, -R34 ;  /* 0x000000043d097223 */ /* 0x001fe20000010822 */
[----:B------:R-:W-:Y:S06]  /*7ea0*/  @P0 BRA `(.L_x_335) ;  /* 0x0000000000380947 */ /* 0x000fec0003800000 */
        /* <DEDUP_REMOVED lines=14> */
.L_x_335:
[----:B------:R-:W-:Y:S05]  /*7f90*/  BSYNC.RECONVERGENT B0 ;  /* 0x0000000000007941 */ /* 0x000fea0003800200 */
.L_x_334:
        /* <DEDUP_REMOVED lines=23> */
.L_x_336:
        /* <DEDUP_REMOVED lines=21> */
.L_x_338:
[----:B------:R-:W-:Y:S05]  /*8260*/  BSYNC.RECONVERGENT B0 ;  /* 0x0000000000007941 */ /* 0x000fea0003800200 */
.L_x_337:
        /* <DEDUP_REMOVED lines=23> */
.L_x_339:
[----:B------:R-:W-:Y:S01]  /*83e0*/  BSSY.RECONVERGENT B0, `(.L_x_340) ;  /* 0x0000013000007945 */ /* 0x000fe20003800200 */
[----:B------:R-:W-:Y:S01]  /*83f0*/  FFMA.FTZ R105, R80, R15, -R105 ;  /* 0x0000000f50697223 */ /* 0x000fe20000010869 */
[----:B------:R-:W-:Y:S01]  /*8400*/  FMUL.FTZ R11, R75, R116 ;  /* 0x000000744b0b7220 */ /* 0x000fe20000410000 */
[----:B0-----:R-:W-:Y:S01]  /*8410*/  FFMA.FTZ R9, R61, R4, -R22 ;  /* 0x000000043d097223 */ /* 0x001fe20000010816 */
        /* <DEDUP_REMOVED lines=15> */
.L_x_341:
[----:B------:R-:W-:Y:S05]  /*8510*/  BSYNC.RECONVERGENT B0 ;  /* 0x0000000000007941 */ /* 0x000fea0003800200 */
.L_x_340:
        /* <DEDUP_REMOVED lines=23> */
.L_x_342:
        /* <DEDUP_REMOVED lines=21> */
.L_x_344:
[----:B------:R-:W-:Y:S05]  /*87e0*/  BSYNC.RECONVERGENT B0 ;  /* 0x0000000000007941 */ /* 0x000fea0003800200 */
.L_x_343:
[----:B------:R-:W-:Y:S01]  /*87f0*/  SHF.L.U32 R19, R19, 0x10, RZ ;  /* 0x0000001013137819 */ /* 0x000fe200000006ff */
[C-C-:B------:R-:W-:Y:S01]  /*8800*/  FFMA.FTZ R17, R28.reuse, R59, R29.reuse ;  /* 0x0000003b1c117223 */ /* 0x140fe2000001001d */
[----:B------:R-:W-:Y:S01]  /*8810*/  FFMA.FTZ R16, R28, R14, R29 ;  /* 0x0000000e1c107223 */ /* 0x000fe2000001001d */
[----:B0-----:R-:W-:Y:S01]  /*8820*/  SHF.L.U32 R4, R99, 0x10, RZ ;  /* 0x0000001063047819 */ /* 0x001fe200000006ff */
[----:B------:R-:W-:Y:S06]  /*8830*/  BRA.U !UP0, `(.L_x_345) ;  /* 0x0000000108487547 */ /* 0x000fec000b800000 */
        /* <DEDUP_REMOVED lines=18> */
.L_x_345:
        /* <DEDUP_REMOVED lines=18> */
.L_x_347:
[----:B------:R-:W-:Y:S05]  /*8a80*/  BSYNC.RECONVERGENT B0 ;  /* 0x0000000000007941 */ /* 0x000fea0003800200 */
.L_x_346:
[-C--:B------:R-:W-:Y:S01]  /*8a90*/  FMUL.FTZ R52, R49, R116.reuse ;  /* 0x0000007431347220 */ /* 0x080fe20000410000 */
[-C--:B0-----:R-:W-:Y:S01]  /*8aa0*/  FMUL.FTZ R4, R27, R116.reuse ;  /* 0x000000741b047220 */ /* 0x081fe20000410000 */
[----:B------:R-:W-:Y:S01]  /*8ab0*/  IADD3 R49, PT, PT, R31, 0x90, RZ ;  /* 0x000000901f317810 */ /* 0x000fe20007ffe0ff */
[-C--:B------:R-:W-:Y:S01]  /*8ac0*/  FMUL.FTZ R36, R45, R116.reuse ;  /* 0x000000742d247220 */ /* 0x080fe20000410000 */
        /* <DEDUP_REMOVED lines=21> */
[C-C-:B------:R-:W-:Y:S01]  /*8c20*/  FFMA.FTZ R47, R28.reuse, R52, R29.reuse ;  /* 0x000000341c2f7223 */ /* 0x140fe2000001001d */
        /* <DEDUP_REMOVED lines=11> */
[C---:B------:R-:W-:Y:S01]  /*8ce0*/  FFMA.FTZ R13, R28.reuse, R12, R29 ;  /* 0x0000000c1c0d7223 */ /* 0x040fe2000001001d */
        /* <DEDUP_REMOVED lines=37> */
.L_x_348:
        /* <DEDUP_REMOVED lines=18> */
.L_x_350:
[----:B------:R-:W-:Y:S05]  /*9060*/  BSYNC.RECONVERGENT B0 ;  /* 0x0000000000007941 */ /* 0x000fea0003800200 */
.L_x_349:
        /* <DEDUP_REMOVED lines=21> */
.L_x_351:
        /* <DEDUP_REMOVED lines=18> */
.L_x_353:
[----:B------:R-:W-:Y:S05]  /*92e0*/  BSYNC.RECONVERGENT B0 ;  /* 0x0000000000007941 */ /* 0x000fea0003800200 */
.L_x_352:
        /* <DEDUP_REMOVED lines=21> */
.L_x_354:
        /* <DEDUP_REMOVED lines=18> */
.L_x_356:
[----:B------:R-:W-:Y:S05]  /*9560*/  BSYNC.RECONVERGENT B0 ;  /* 0x0000000000007941 */ /* 0x000fea0003800200 */
.L_x_355:
        /* <DEDUP_REMOVED lines=21> */
.L_x_357:
[----:B------:R-:W-:Y:S01]  /*96c0*/  BSSY.RECONVERGENT B0, `(.L_x_358) ;  /* 0x0000012000007945 */ /* 0x000fe20003800200 */
[----:B------:R-:W-:Y:S01]  /*96d0*/  FFMA.FTZ R67, R80, R67, -R19 ;  /* 0x0000004350437223 */ /* 0x000fe20000010813 */
[----:B0-----:R-:W-:Y:S02]  /*96e0*/  FFMA.FTZ R21, R61, R91, -R26 ;  /* 0x0000005b3d157223 */ /* 0x001fe4000001081a */
        /* <DEDUP_REMOVED lines=15> */
.L_x_359:
[----:B------:R-:W-:Y:S05]  /*97e0*/  BSYNC.RECONVERGENT B0 ;  /* 0x0000000000007941 */ /* 0x000fea0003800200 */
.L_x_358:
        /* <DEDUP_REMOVED lines=21> */
.L_x_360:
[----:B------:R-:W-:Y:S01]  /*9940*/  BSSY.RECONVERGENT B0, `(.L_x_361) ;  /* 0x0000012000007945 */ /* 0x000fe20003800200 */
[----:B------:R-:W-:Y:S01]  /*9950*/  FFMA.FTZ R69, R80, R69, -R13 ;  /* 0x0000004550457223 */ /* 0x000fe2000001080d */
[----:B------:R-:W-:Y:S02]  /*9960*/  FFMA.FTZ R89, R61, R89, -R20 ;  /* 0x000000593d597223 */ /* 0x000fe40000010814 */
[----:B------:R-:W-:Y:S05]  /*9970*/  @P4 BRA `(.L_x_362) ;  /* 0x0000000000384947 */ /* 0x000fea0003800000 */
[----:B------:R-:W1:Y:S01]  /*9980*/  LDCU.64 UR4, c[0x0][0x3f8] ;  /* 0x00007f00ff0477ac */ /* 0x000e620008000a00 */
[----:B------:R-:W-:Y:S02]  /*9990*/  MOV R12, R120 ;  /* 0x00000078000c7202 */ /* 0x000fe40000000f00 */
[----:B------:R-:W-:Y:S01]  /*99a0*/  MOV R13, R123 ;  /* 0x0000007b000d7202 */ /* 0x000fe20000000f00 */
[----:B------:R-:W2:Y:S01]  /*99b0*/  LDCU.64 UR10, c[0x0][0x380] ;  /* 0x00007000ff0a77ac */ /* 0x000ea20008000a00 */
[----:B-1----:R-:W-:Y:S02]  /*99c0*/  IMAD R18, R15, UR4, RZ ;  /* 0x000000040f127c24 */ /* 0x002fe4000f8e02ff */
[----:B0-----:R-:W-:-:S04]  /*99d0*/  IMAD.WIDE.U32 R16, R11, UR4, R12 ;  /* 0x000000040b107c25 */ /* 0x001fc8000f8e000c */
[----:B------:R-:W-:Y:S02]  /*99e0*/  IMAD R13, R11, UR5, R18 ;  /* 0x000000050b0d7c24 */ /* 0x000fe4000f8e0212 */
[-C--:B------:R-:W-:Y:S01]  /*99f0*/  FMUL.FTZ R18, R69, R116.reuse ;  /* 0x0000007445127220 */ /* 0x080fe20000410000 */
[----:B------:R-:W-:Y:S01]  /*9a00*/  FMUL.FTZ R11, R89, R116 ;  /* 0x00000074590b7220 */ /* 0x000fe20000410000 */
[C---:B--2---:R-:W-:Y:S02]  /*9a10*/  LEA R12, P0, R16.reuse, UR10, 0x1 ;  /* 0x0000000a100c7c11 */ /* 0x044fe4000f8008ff */
[----:B------:R-:W-:Y:S02]  /*9a20*/  IADD3 R13, PT, PT, R17, R13, RZ ;  /* 0x0000000d110d7210 */ /* 0x000fe40007ffe0ff */
[----:B------:R-:W-:Y:S02]  /*9a30*/  F2FP.BF16.F32.PACK_AB R11, R11, R18 ;  /* 0x000000120b0b723e */ /* 0x000fe400000010ff */
[----:B------:R-:W-:-:S05]  /*9a40*/  LEA.HI.X R13, R16, UR11, R13, 0x1, P0 ;  /* 0x0000000b100d7c11 */ /* 0x000fca00080f0c0d */
[----:B------:R1:W-:Y:S02]  /*9a50*/  STG.E desc[UR6][R12.64], R11 ;  /* 0x0000000b0c007986 */ /* 0x0003e4000c101906 */
.L_x_362:
[----:B------:R-:W-:Y:S05]  /*9a60*/  BSYNC.RECONVERGENT B0 ;  /* 0x0000000000007941 */ /* 0x000fea0003800200 */
.L_x_361:
[----:B------:R-:W-:Y:S02]  /*9a70*/  SHF.L.U32 R71, R71, 0x10, RZ ;  /* 0x0000001047477819 */ /* 0x000fe400000006ff */
[----:B------:R-:W-:Y:S01]  /*9a80*/  SHF.L.U32 R87, R87, 0x10, RZ ;  /* 0x0000001057577819 */ /* 0x000fe200000006ff */
[----:B------:R-:W-:Y:S06]  /*9a90*/  BRA.U !UP0, `(.L_x_363) ;  /* 0x0000000108487547 */ /* 0x000fec000b800000 */
[----:B------:R-:W-:Y:S01]  /*9aa0*/  FFMA.FTZ R8, R80, R8, R83 ;  /* 0x0000000850087223 */ /* 0x000fe20000010053 */
[----:B------:R-:W-:-:S03]  /*9ab0*/  FFMA.FTZ R10, R61, R10, R82 ;  /* 0x0000000a3d0a7223 */ /* 0x000fc60000010052 */
[----:B-1----:R-:W-:Y:S01]  /*9ac0*/  FMUL.FTZ R11, R8, -1.4426950216293334961 ;  /* 0xbfb8aa3b080b7820 */ /* 0x002fe20000410000 */
[----:B------:R-:W-:-:S05]  /*9ad0*/  FMUL.FTZ R13, R10, -1.4426950216293334961 ;  /* 0xbfb8aa3b0a0d7820 */ /* 0x000fca0000410000 */
[----:B------:R-:W1:Y:S08]  /*9ae0*/  MUFU.EX2 R11, R11 ;  /* 0x0000000b000b7308 */ /* 0x000e700000000800 */
[----:B------:R-:W2:Y:S01]  /*9af0*/  MUFU.EX2 R13, R13 ;  /* 0x0000000d000d7308 */ /* 0x000ea20000000800 */
[----:B-1----:R-:W-:-:S07]  /*9b00*/  FADD.FTZ R12, R11, 1 ;  /* 0x3f8000000b0c7421 */ /* 0x002fce0000010000 */
[----:B------:R-:W1:Y:S01]  /*9b10*/  MUFU.RCP R12, R12 ;  /* 0x0000000c000c7308 */ /* 0x000e620000001000 */
[----:B--2---:R-:W-:-:S07]  /*9b20*/  FADD.FTZ R15, R13, 1 ;  /* 0x3f8000000d0f7421 */ /* 0x004fce0000010000 */
[----:B0-----:R-:W0:Y:S01]  /*9b30*/  MUFU.RCP R16, R15 ;  /* 0x0000000f00107308 */ /* 0x001e220000001000 */
        /* <DEDUP_REMOVED lines=8> */
.L_x_363:
[----:B------:R-:W-:Y:S01]  /*9bc0*/  BSSY.RECONVERGENT B0, `(.L_x_364) ;  /* 0x0000012000007945 */ /* 0x000fe20003800200 */
[----:B------:R-:W-:Y:S01]  /*9bd0*/  FFMA.FTZ R71, R80, R71, -R9 ;  /* 0x0000004750477223 */ /* 0x000fe20000010809 */
[----:B------:R-:W-:Y:S02]  /*9be0*/  FFMA.FTZ R87, R61, R87, -R14 ;  /* 0x000000573d577223 */ /* 0x000fe4000001080e */
[----:B------:R-:W-:Y:S05]  /*9bf0*/  @P5 BRA `(.L_x_365) ;  /* 0x0000000000385947 */ /* 0x000fea0003800000 */
[----:B------:R-:W2:Y:S01]  /*9c00*/  LDCU.64 UR4, c[0x0][0x3f8] ;  /* 0x00007f00ff0477ac */ /* 0x000ea20008000a00 */
[----:B------:R-:W-:Y:S01]  /*9c10*/  MOV R8, R120 ;  /* 0x0000007800087202 */ /* 0x000fe20000000f00 */
[-C--:B------:R-:W-:Y:S01]  /*9c20*/  FMUL.FTZ R71, R71, R116.reuse ;  /* 0x0000007447477220 */ /* 0x080fe20000410000 */
[----:B------:R-:W-:Y:S01]  /*9c30*/  MOV R9, R123 ;  /* 0x0000007b00097202 */ /* 0x000fe20000000f00 */
[----:B------:R-:W3:Y:S01]  /*9c40*/  LDCU.64 UR10, c[0x0][0x380] ;  /* 0x00007000ff0a77ac */ /* 0x000ee20008000a00 */
[----:B------:R-:W-:Y:S01]  /*9c50*/  FMUL.FTZ R10, R87, R116 ;  /* 0x00000074570a7220 */ /* 0x000fe20000410000 */
[----:B--2---:R-:W-:Y:S02]  /*9c60*/  IMAD R7, R7, UR4, RZ ;  /* 0x0000000407077c24 */ /* 0x004fe4000f8e02ff */
[----:B------:R-:W-:-:S04]  /*9c70*/  IMAD.WIDE.U32 R8, R6, UR4, R8 ;  /* 0x0000000406087c25 */ /* 0x000fc8000f8e0008 */
[----:B------:R-:W-:Y:S01]  /*9c80*/  IMAD R7, R6, UR5, R7 ;  /* 0x0000000506077c24 */ /* 0x000fe2000f8e0207 */
[----:B---3--:R-:W-:-:S04]  /*9c90*/  LEA R6, P0, R8, UR10, 0x1 ;  /* 0x0000000a08067c11 */ /* 0x008fc8000f8008ff */
[----:B------:R-:W-:Y:S02]  /*9ca0*/  IADD3 R7, PT, PT, R9, R7, RZ ;  /* 0x0000000709077210 */ /* 0x000fe40007ffe0ff */
[----:B------:R-:W-:Y:S02]  /*9cb0*/  F2FP.BF16.F32.PACK_AB R9, R10, R71 ;  /* 0x000000470a09723e */ /* 0x000fe400000010ff */
[----:B------:R-:W-:-:S05]  /*9cc0*/  LEA.HI.X R7, R8, UR11, R7, 0x1, P0 ;  /* 0x0000000b08077c11 */ /* 0x000fca00080f0c07 */
[----:B------:R2:W-:Y:S02]  /*9cd0*/  STG.E desc[UR6][R6.64], R9 ;  /* 0x0000000906007986 */ /* 0x0005e4000c101906 */
.L_x_365:
[----:B------:R-:W-:Y:S05]  /*9ce0*/  BSYNC.RECONVERGENT B0 ;  /* 0x0000000000007941 */ /* 0x000fea0003800200 */
.L_x_364:
[----:B------:R-:W-:Y:S02]  /*9cf0*/  SHF.L.U32 R73, R73, 0x10, RZ ;  /* 0x0000001049497819 */ /* 0x000fe400000006ff */
[----:B-1----:R-:W-:Y:S02]  /*9d00*/  SHF.R.S32.HI R12, RZ, 0x1f, R31 ;  /* 0x0000001fff0c7819 */ /* 0x002fe4000001141f */
[----:B------:R-:W-:Y:S01]  /*9d10*/  SHF.L.U32 R85, R85, 0x10, RZ ;  /* 0x0000001055557819 */ /* 0x000fe200000006ff */
[----:B------:R-:W-:Y:S06]  /*9d20*/  BRA.U !UP0, `(.L_x_366) ;  /* 0x0000000108487547 */ /* 0x000fec000b800000 */
[----:B------:R-:W-:Y:S01]  /*9d30*/  FFMA.FTZ R4, R61, R4, R82 ;  /* 0x000000043d047223 */ /* 0x000fe20000010052 */
[----:B------:R-:W-:-:S03]  /*9d40*/  FFMA.FTZ R0, R80, R0, R83 ;  /* 0x0000000050007223 */ /* 0x000fc60000010053 */
[----:B--2---:R-:W-:Y:S01]  /*9d50*/  FMUL.FTZ R9, R4, -1.4426950216293334961 ;  /* 0xbfb8aa3b04097820 */ /* 0x004fe20000410000 */
        /* <DEDUP_REMOVED lines=15> */
.L_x_366:
[----:B------:R-:W-:Y:S01]  /*9e50*/  ISETP.GE.AND.EX P3, PT, R12, UR9, PT, P3 ;  /* 0x000000090c007c0c */ /* 0x000fe2000bf66330 */
[----:B------:R-:W-:Y:S01]  /*9e60*/  FFMA.FTZ R5, R80, R73, -R5 ;  /* 0x0000004950057223 */ /* 0x000fe20000010805 */
[----:B------:R-:W-:Y:S01]  /*9e70*/  FFMA.FTZ R61, R61, R85, -R28 ;  /* 0x000000553d3d7223 */ /* 0x000fe2000001081c */
[----:B------:R-:W-:Y:S02]  /*9e80*/  BSSY.RECONVERGENT B0, `(.L_x_367) ;  /* 0x000000f000007945 */ /* 0x000fe40003800200 */
[-C--:B--2---:R-:W-:Y:S01]  /*9e90*/  FMUL.FTZ R7, R5, R116.reuse ;  /* 0x0000007405077220 */ /* 0x084fe20000410000 */
[----:B------:R-:W-:-:S07]  /*9ea0*/  FMUL.FTZ R116, R61, R116 ;  /* 0x000000743d747220 */ /* 0x000fce0000410000 */
[----:B------:R-:W-:Y:S05]  /*9eb0*/  @P3 BRA `(.L_x_368) ;  /* 0x00000000002c3947 */ /* 0x000fea0003800000 */
[----:B------:R-:W1:Y:S01]  /*9ec0*/  LDCU.64 UR4, c[0x0][0x3f8] ;  /* 0x00007f00ff0477ac */ /* 0x000e620008000a00 */
[----:B------:R-:W-:Y:S02]  /*9ed0*/  MOV R121, R123 ;  /* 0x0000007b00797202 */ /* 0x000fe40000000f00 */
[----:B------:R-:W-:Y:S01]  /*9ee0*/  F2FP.BF16.F32.PACK_AB R7, R116, R7 ;  /* 0x000000077407723e */ /* 0x000fe200000010ff */
[----:B------:R-:W2:Y:S01]  /*9ef0*/  LDCU.64 UR8, c[0x0][0x380] ;  /* 0x00007000ff0877ac */ /* 0x000ea20008000a00 */
[----:B-1----:R-:W-:Y:S02]  /*9f00*/  IMAD R12, R12, UR4, RZ ;  /* 0x000000040c0c7c24 */ /* 0x002fe4000f8e02ff */
[----:B------:R-:W-:-:S04]  /*9f10*/  IMAD.WIDE.U32 R120, R31, UR4, R120 ;  /* 0x000000041f787c25 */ /* 0x000fc8000f8e0078 */
[----:B------:R-:W-:Y:S01]  /*9f20*/  IMAD R31, R31, UR5, R12 ;  /* 0x000000051f1f7c24 */ /* 0x000fe2000f8e020c */
[----:B--2---:R-:W-:-:S04]  /*9f30*/  LEA R4, P0, R120, UR8, 0x1 ;  /* 0x0000000878047c11 */ /* 0x004fc8000f8008ff */
[----:B------:R-:W-:-:S04]  /*9f40*/  IADD3 R31, PT, PT, R121, R31, RZ ;  /* 0x0000001f791f7210 */ /* 0x000fc80007ffe0ff */
[----:B------:R-:W-:-:S05]  /*9f50*/  LEA.HI.X R5, R120, UR9, R31, 0x1, P0 ;  /* 0x0000000978057c11 */ /* 0x000fca00080f0c1f */
[----:B------:R1:W-:Y:S02]  /*9f60*/  STG.E desc[UR6][R4.64], R7 ;  /* 0x0000000704007986 */ /* 0x0003e4000c101906 */
.L_x_368:
[----:B------:R-:W-:Y:S05]  /*9f70*/  BSYNC.RECONVERGENT B0 ;  /* 0x0000000000007941 */ /* 0x000fea0003800200 */
.L_x_367:
[----:B------:R-:W2:Y:S01]  /*9f80*/  LDCU UR4, c[0x0][0x410] ;  /* 0x00008200ff0477ac */ /* 0x000ea20008000800 */
[----:B------:R-:W-:Y:S02]  /*9f90*/  IADD3 R78, PT, PT, R81, R78, RZ ;  /* 0x0000004e514e7210 */ /* 0x000fe40007ffe0ff */
[----:B------:R-:W-:Y:S01]  /*9fa0*/  IADD3 R76, PT, PT, R76, 0x1, RZ ;  /* 0x000000014c4c7810 */ /* 0x000fe20007ffe0ff */
[----:B------:R-:W2:Y:S02]  /*9fb0*/  LDCU UR5, c[0x0][0x3e0] ;  /* 0x00007c00ff0577ac */ /* 0x000ea40008000800 */
[----:B--2---:R-:W-:-:S06]  /*9fc0*/  UIMAD UR4, UR4, UR5, URZ ;  /* 0x00000005040472a4 */ /* 0x004fcc000f8e02ff */
[----:B------:R-:W-:-:S13]  /*9fd0*/  ISETP.GE.AND P0, PT, R78, UR4, PT ;  /* 0x000000044e007c0c */ /* 0x000fda000bf06270 */
[----:B------:R-:W-:Y:S05]  /*9fe0*/  @!P0 BRA `(.L_x_369) ;  /* 0xffffff60005c8947 */ /* 0x000fea000383ffff */
.L_x_302:
[----:B------:R-:W2:Y:S01]  /*9ff0*/  S2R R6, SR_TID.X ;  /* 0x0000000000067919 */ /* 0x000ea20000002100 */
[----:B-1----:R-:W1:Y:S01]  /*a000*/  LDC R4, c[0x0][0x370] ;  /* 0x0000dc00ff047b82 */ /* 0x002e620000000800 */
[----:B------:R-:W-:Y:S07]  /*a010*/  BSSY.RECONVERGENT B0, `(.L_x_370) ;  /* 0x000000e000007945 */ /* 0x000fee0003800200 */
[----:B------:R-:W3:Y:S08]  /*a020*/  LDC R7, c[0x0][0x374] ;  /* 0x0000dd00ff077b82 */ /* 0x000ef00000000800 */
[----:B------:R-:W4:Y:S01]  /*a030*/  LDC.64 R2, c[0x0][0x3c8] ;  /* 0x0000f200ff027b82 */ /* 0x000f220000000a00 */
[----:B-1----:R-:W-:-:S02]  /*a040*/  ISETP.NE.AND P0, PT, R4, 0x1, PT ;  /* 0x000000010400780c */ /* 0x002fc40003f05270 */
[----:B--2---:R-:W-:Y:S02]  /*a050*/  ISETP.NE.AND P1, PT, R6, RZ, PT ;  /* 0x000000ff0600720c */ /* 0x004fe40003f25270 */
[----:B---3--:R-:W-:-:S04]  /*a060*/  SHF.L.U32 R0, R7, 0x1, RZ ;  /* 0x0000000107007819 */ /* 0x008fc800000006ff */
[----:B------:R-:W-:-:S05]  /*a070*/  SEL R5, R0, RZ, P0 ;  /* 0x000000ff00057207 */ /* 0x000fca0000000000 */
[----:B----4-:R-:W-:Y:S02]  /*a080*/  IMAD.WIDE.U32 R2, R5, 0x4, R2 ;  /* 0x0000000405027825 */ /* 0x010fe400078e0002 */
[----:B------:R-:W-:Y:S05]  /*a090*/  @P1 BRA `(.L_x_371) ;  /* 0x0000000000141947 */ /* 0x000fea0003800000 */
[----:B------:R-:W-:Y:S01]  /*a0a0*/  HFMA2 R5, -RZ, RZ, 0, 5.9604644775390625e-08 ;  /* 0x00000001ff057431 */ /* 0x000fe200000001ff */
[----:B------:R-:W-:Y:S06]  /*a0b0*/  MEMBAR.ALL.GPU ;  /* 0x0000000000007992 */ /* 0x000fec000000a000 */
[----:B------:R-:W-:-:S00]  /*a0c0*/  ERRBAR ;  /* 0x00000000000079ab */ /* 0x000fc00000000000 */
[----:B------:R-:W-:Y:S06]  /*a0d0*/  CGAERRBAR ;  /* 0x00000000000075ab */ /* 0x000fec0000000000 */
[----:B------:R1:W-:Y:S02]  /*a0e0*/  REDG.E.ADD.S32.STRONG.GPU desc[UR6][R2.64], R5 ;  /* 0x000000050200798e */ /* 0x0003e4000c12e306 */
.L_x_371:
[----:B------:R-:W-:Y:S05]  /*a0f0*/  BSYNC.RECONVERGENT B0 ;  /* 0x0000000000007941 */ /* 0x000fea0003800200 */
.L_x_370:
[----:B------:R-:W2:Y:S01]  /*a100*/  S2UR UR5, SR_CTAID.Y ;  /* 0x00000000000579c3 */ /* 0x000ea20000002600 */
[----:B-1----:R-:W-:Y:S02]  /*a110*/  IADD3 R5, PT, PT, R7, -0x1, RZ ;  /* 0xffffffff07057810 */ /* 0x002fe40007ffe0ff */
[----:B------:R-:W-:-:S05]  /*a120*/  IADD3 R0, PT, PT, R4, -0x1, RZ ;  /* 0xffffffff04007810 */ /* 0x000fca0007ffe0ff */
[----:B------:R-:W1:Y:S01]  /*a130*/  S2UR UR4, SR_CTAID.X ;  /* 0x00000000000479c3 */ /* 0x000e620000002500 */
[----:B--2---:R-:W-:-:S04]  /*a140*/  ISETP.NE.AND P0, PT, R5, UR5, PT ;  /* 0x0000000505007c0c */ /* 0x004fc8000bf05270 */
[----:B-1----:R-:W-:-:S13]  /*a150*/  ISETP.NE.OR P0, PT, R0, UR4, P0 ;  /* 0x0000000400007c0c */ /* 0x002fda0008705670 */
[----:B------:R-:W-:Y:S05]  /*a160*/  @P0 EXIT ;  /* 0x000000000000094d */ /* 0x000fea0003800000 */
[----:B------:R-:W-:Y:S05]  /*a170*/  @P1 BRA `(.L_x_372) ;  /* 0x0000000000201947 */ /* 0x000fea0003800000 */
[----:B------:R-:W-:-:S05]  /*a180*/  IMAD R0, R4, R7, RZ ;  /* 0x0000000704007224 */ /* 0x000fca00078e02ff */
[----:B------:R-:W-:-:S13]  /*a190*/  ISETP.NE.AND P0, PT, R0, -0x1, PT ;  /* 0xffffffff0000780c */ /* 0x000fda0003f05270 */
[----:B------:R-:W-:Y:S05]  /*a1a0*/  @!P0 BRA `(.L_x_372) ;  /* 0x0000000000148947 */ /* 0x000fea0003800000 */
.L_x_373:
[----:B------:R-:W2:Y:S04]  /*a1b0*/  LDG.E.STRONG.GPU R5, desc[UR6][R2.64] ;  /* 0x0000000602057981 */ /* 0x000ea8000c1ef900 */
[----:B--2---:R-:W-:Y:S01]  /*a1c0*/  CCTL.IVALL ;  /* 0x00000000ff00798f */ /* 0x004fe20002000000 */
[----:B------:R-:W-:Y:S05]  /*a1d0*/  YIELD ;  /* 0x0000000000007946 */ /* 0x000fea0003800000 */
[----:B------:R-:W-:-:S13]  /*a1e0*/  ISETP.NE.AND P0, PT, R5, R0, PT ;  /* 0x000000000500720c */ /* 0x000fda0003f05270 */
[----:B------:R-:W-:Y:S05]  /*a1f0*/  @P0 BRA `(.L_x_373) ;  /* 0xfffffffc00ec0947 */ /* 0x000fea000383ffff */
.L_x_372:
[----:B------:R-:W-:Y:S05]  /*a200*/  WARPSYNC.ALL ;  /* 0x0000000000007948 */ /* 0x000fea0003800000 */
[----:B------:R-:W1:Y:S08]  /*a210*/  LDC.64 R4, c[0x0][0x3f8] ;  /* 0x0000fe00ff047b82 */ /* 0x000e700000000a00 */
[----:B------:R-:W-:Y:S01]  /*a220*/  BAR.SYNC.DEFER_BLOCKING 0x0 ;  /* 0x0000000000007b1d */ /* 0x000fe20000010000 */
[----:B-1----:R-:W-:-:S04]  /*a230*/  LEA.HI R3, P0, R5, R4, RZ, 0x1 ;  /* 0x0000000405037211 */ /* 0x002fc800078108ff */
        /* <DEDUP_REMOVED lines=46> */
[----:B------:R-:W1:Y:S01]  /*a520*/  LDCU.64 UR10, c[0x0][0x390] ;  /* 0x00007200ff0a77ac */ /* 0x000e620008000a00 */
[----:B------:R-:W-:Y:S02]  /*a530*/  IADD3 R9, PT, PT, R15, 0x1, RZ ;  /* 0x000000010f097810 */ /* 0x000fe40007ffe0ff */
[----:B------:R-:W-:Y:S01]  /*a540*/  MOV R6, R0 ;  /* 0x0000000000067202 */ /* 0x000fe20000000f00 */
[----:B------:R-:W2:Y:S01]  /*a550*/  LDCU.64 UR8, c[0x0][0x3d8] ;  /* 0x00007b00ff0877ac */ /* 0x000ea20008000a00 */
[----:B------:R-:W-:Y:S02]  /*a560*/  LOP3.LUT R9, R9, 0x3, RZ, 0xc0, !PT ;  /* 0x0000000309097812 */ /* 0x000fe400078ec0ff */
[----:B------:R-:W-:Y:S01]  /*a570*/  MOV R7, R33 ;  /* 0x0000002100077202 */ /* 0x000fe20000000f00 */
[----:B------:R-:W3:Y:S01]  /*a580*/  LDCU.64 UR12, c[0x0][0x388] ;  /* 0x00007100ff0c77ac */ /* 0x000ee20008000a00 */
[C---:B------:R-:W-:Y:S02]  /*a590*/  SHF.L.U32 R20, R0.reuse, 0x2, RZ ;  /* 0x0000000200147819 */ /* 0x040fe400000006ff */
[----:B0-----:R-:W-:Y:S01]  /*a5a0*/  SHF.L.U64.HI R21, R0, 0x2, R33 ;  /* 0x0000000200157819 */ /* 0x001fe20000010221 */
[----:B------:R-:W-:Y:S01]  /*a5b0*/  IMAD.WIDE.U32 R6, R9, 0x1c0, R6 ;  /* 0x000001c009067825 */ /* 0x000fe200078e0006 */
[----:B------:R-:W-:Y:S01]  /*a5c0*/  UMOV UR4, URZ ;  /* 0x000000ff00047c82 */ /* 0x000fe20008000000 */
[----:B------:R-:W-:-:S02]  /*a5d0*/  SHF.L.U64.HI R30, R3, 0x2, R2 ;  /* 0x00000002031e7819 */ /* 0x000fc40000010202 */
[----:B------:R-:W-:Y:S02]  /*a5e0*/  SHF.L.U64.HI R26, R31, 0x2, R32 ;  /* 0x000000021f1a7819 */ /* 0x000fe40000010220 */
[C---:B-1----:R-:W-:Y:S02]  /*a5f0*/  IADD3 R22, P2, PT, R20.reuse, UR10, RZ ;  /* 0x0000000a14167c10 */ /* 0x042fe4000ff5e0ff */
[----:B------:R-:W-:Y:S02]  /*a600*/  IADD3 R33, PT, PT, R7, UR4, RZ ;  /* 0x0000000407217c10 */ /* 0x000fe4000fffe0ff */
[----:B--2---:R-:W-:Y:S02]  /*a610*/  IADD3 R24, P1, PT, R20, UR8, RZ ;  /* 0x0000000814187c10 */ /* 0x004fe4000ff3e0ff */
[----:B------:R-:W-:Y:S01]  /*a620*/  MOV R0, R6 ;  /* 0x0000000600007202 */ /* 0x000fe20000000f00 */
[----:B------:R-:W-:Y:S01]  /*a630*/  IMAD.WIDE.U32 R6, R4, 0x4, RZ ;  /* 0x0000000404067825 */ /* 0x000fe200078e00ff */
[----:B------:R-:W-:-:S02]  /*a640*/  IADD3.X R23, PT, PT, R21, UR11, RZ, P2, !PT ;  /* 0x0000000b15177c10 */ /* 0x000fc400097fe4ff */
[----:B------:R-:W-:Y:S02]  /*a650*/  IADD3.X R25, PT, PT, R21, UR9, RZ, P1, !PT ;  /* 0x0000000915197c10 */ /* 0x000fe40008ffe4ff */
[----:B------:R-:W-:Y:S02]  /*a660*/  IADD3 R16, P2, PT, RZ, -R9, RZ ;  /* 0x80000009ff107210 */ /* 0x000fe40007f5e0ff */
[----:B---3--:R-:W-:Y:S02]  /*a670*/  IADD3 R20, P1, PT, R20, UR12, RZ ;  /* 0x0000000c14147c10 */ /* 0x008fe4000ff3e0ff */
[----:B------:R-:W-:Y:S02]  /*a680*/  SHF.L.U32 R9, R5, 0x2, RZ ;  /* 0x0000000205097819 */ /* 0x000fe400000006ff */
[----:B------:R-:W-:Y:S02]  /*a690*/  IADD3.X R21, PT, PT, R21, UR13, RZ, P1, !PT ;  /* 0x0000000d15157c10 */ /* 0x000fe40008ffe4ff */
[----:B------:R-:W-:-:S02]  /*a6a0*/  IADD3 R28, PT, PT, R7, R9, RZ ;  /* 0x00000009071c7210 */ /* 0x000fc40007ffe0ff */
[----:B------:R-:W-:-:S07]  /*a6b0*/  IADD3.X R18, PT, PT, RZ, -0x1, RZ, P2, !PT ;  /* 0xffffffffff127810 */ /* 0x000fce00017fe4ff */
.L_x_376:
[-C--:B-1----:R-:W-:Y:S02]  /*a6c0*/  LEA R10, P1, R3, R24.reuse, 0x2 ;  /* 0x00000018030a7211 */ /* 0x082fe400078210ff */
        /* <DEDUP_REMOVED lines=13> */
[----:B------:R-:W-:-:S04]  /*a7a0*/  IADD3 R16, P1, PT, R16, 0x1, RZ ;  /* 0x0000000110107810 */ /* 0x000fc80007f3e0ff */
[----:B------:R-:W-:Y:S02]  /*a7b0*/  IADD3.X R18, PT, PT, RZ, R18, RZ, P1, !PT ;  /* 0x00000012ff127210 */ /* 0x000fe40000ffe4ff */
[----:B------:R-:W-:-:S04]  /*a7c0*/  ISETP.NE.U32.AND P1, PT, R16, RZ, PT ;  /* 0x000000ff1000720c */ /* 0x000fc80003f25070 */
[----:B------:R-:W-:Y:S02]  /*a7d0*/  ISETP.NE.AND.EX P1, PT, R18, RZ, PT, P1 ;  /* 0x000000ff1200720c */ /* 0x000fe40003f25310 */
[----:B------:R-:W-:Y:S02]  /*a7e0*/  IADD3 R24, P2, PT, R24, 0x700, RZ ;  /* 0x0000070018187810 */ /* 0x000fe40007f5e0ff */
[----:B------:R-:W-:Y:S02]  /*a7f0*/  IADD3 R22, P3, PT, R22, 0x700, RZ ;  /* 0x0000070016167810 */ /* 0x000fe40007f7e0ff */
[----:B------:R-:W-:Y:S02]  /*a800*/  IADD3.X R25, PT, PT, RZ, R25, RZ, P2, !PT ;  /* 0x00000019ff197210 */ /* 0x000fe400017fe4ff */
[----:B--2---:R-:W-:Y:S02]  /*a810*/  F2FP.BF16.F32.PACK_AB R17, R11, R8 ;  /* 0x000000080b11723e */ /* 0x004fe400000010ff */
[----:B------:R-:W-:-:S02]  /*a820*/  MOV R8, R20 ;  /* 0x0000001400087202 */ /* 0x000fc40000000f00 */
[-C--:B------:R-:W-:Y:S02]  /*a830*/  MOV R11, R23.reuse ;  /* 0x00000017000b7202 */ /* 0x080fe40000000f00 */
[----:B---3--:R-:W-:Y:S01]  /*a840*/  F2FP.BF16.F32.PACK_AB R19, R15, R12 ;  /* 0x0000000c0f13723e */ /* 0x008fe200000010ff */
[----:B------:R1:W-:Y:S04]  /*a850*/  STG.E desc[UR6][R8.64], R17 ;  /* 0x0000001108007986 */ /* 0x0003e8000c101906 */
[----:B------:R1:W-:Y:S01]  /*a860*/  STG.E desc[UR6][R10.64], R19 ;  /* 0x000000130a007986 */ /* 0x0003e2000c101906 */
[----:B------:R-:W-:Y:S02]  /*a870*/  IADD3 R20, P4, PT, R20, 0x700, RZ ;  /* 0x0000070014147810 */ /* 0x000fe40007f9e0ff */
[----:B------:R-:W-:-:S02]  /*a880*/  IADD3.X R23, PT, PT, RZ, R23, RZ, P3, !PT ;  /* 0x00000017ff177210 */ /* 0x000fc40001ffe4ff */
[----:B------:R-:W-:Y:S01]  /*a890*/  IADD3.X R21, PT, PT, RZ, R21, RZ, P4, !PT ;  /* 0x00000015ff157210 */ /* 0x000fe200027fe4ff */
[----:B------:R-:W-:Y:S08]  /*a8a0*/  @P1 BRA `(.L_x_376) ;  /* 0xfffffffc00841947 */ /* 0x000ff0000383ffff */
.L_x_375:
[----:B------:R-:W-:Y:S05]  /*a8b0*/  BSYNC.RECONVERGENT B0 ;  /* 0x0000000000007941 */ /* 0x000fea0003800200 */
.L_x_374:
[----:B------:R-:W-:Y:S05]  /*a8c0*/  @!P0 EXIT ;  /* 0x000000000000894d */ /* 0x000fea0003800000 */
[C---:B------:R-:W-:Y:S01]  /*a8d0*/  SHF.L.U64.HI R37, R31.reuse, 0x2, R32 ;  /* 0x000000021f257819 */ /* 0x040fe20000010220 */
[----:B------:R-:W2:Y:S01]  /*a8e0*/  LDCU.64 UR4, c[0x0][0x3d8] ;  /* 0x00007b00ff0477ac */ /* 0x000ea20008000a00 */
[----:B------:R-:W-:Y:S02]  /*a8f0*/  SHF.L.U32 R39, R31, 0x2, RZ ;  /* 0x000000021f277819 */ /* 0x000fe400000006ff */
[C---:B------:R-:W-:Y:S01]  /*a900*/  SHF.L.U64.HI R29, R4.reuse, 0x2, R5 ;  /* 0x00000002041d7819 */ /* 0x040fe20000010205 */
[----:B------:R-:W3:Y:S01]  /*a910*/  LDCU.64 UR8, c[0x0][0x388] ;  /* 0x00007100ff0877ac */ /* 0x000ee20008000a00 */
[----:B------:R-:W-:Y:S02]  /*a920*/  SHF.L.U32 R27, R4, 0x2, RZ ;  /* 0x00000002041b7819 */ /* 0x000fe400000006ff */
[C---:B------:R-:W-:Y:S01]  /*a930*/  SHF.L.U64.HI R31, R3.reuse, 0x2, R2 ;  /* 0x00000002031f7819 */ /* 0x040fe20000010202 */
[----:B------:R-:W4:Y:S01]  /*a940*/  LDCU.64 UR10, c[0x0][0x390] ;  /* 0x00007200ff0a77ac */ /* 0x000f220008000a00 */
[----:B------:R-:W-:-:S07]  /*a950*/  SHF.L.U32 R35, R3, 0x2, RZ ;  /* 0x0000000203237819 */ /* 0x000fce00000006ff */
.L_x_377:
[C---:B------:R-:W-:Y:S02]  /*a960*/  SHF.L.U32 R24, R0.reuse, 0x2, RZ ;  /* 0x0000000200187819 */ /* 0x040fe400000006ff */
[----:B------:R-:W-:Y:S02]  /*a970*/  SHF.L.U64.HI R26, R0, 0x2, R33 ;  /* 0x00000002001a7819 */ /* 0x000fe40000010221 */
[----:B--2---:R-:W-:-:S04]  /*a980*/  IADD3 R4, P0, PT, R24, UR4, RZ ;  /* 0x0000000418047c10 */ /* 0x004fc8000ff1e0ff */
[----:B-1----:R-:W-:Y:S02]  /*a990*/  IADD3.X R5, PT, PT, R26, UR5, RZ, P0, !PT ;  /* 0x000000051a057c10 */ /* 0x002fe400087fe4ff */
[C---:B------:R-:W-:Y:S02]  /*a9a0*/  IADD3 R6, P0, PT, R4.reuse, R35, RZ ;  /* 0x0000002304067210 */ /* 0x040fe40007f1e0ff */
[C---:B-1----:R-:W-:Y:S02]  /*a9b0*/  IADD3 R10, P2, PT, R4.reuse, R39, RZ ;  /* 0x00000027040a7210 */ /* 0x042fe40007f5e0ff */
[C---:B------:R-:W-:Y:S02]  /*a9c0*/  IADD3.X R7, PT, PT, R5.reuse, R31, RZ, P0, !PT ;  /* 0x0000001f05077210 */ /* 0x040fe400007fe4ff */
[----:B------:R-:W-:Y:S02]  /*a9d0*/  IADD3 R8, P1, PT, R4, R27, RZ ;  /* 0x0000001b04087210 */ /* 0x000fe40007f3e0ff */
[----:B------:R-:W2:Y:S01]  /*a9e0*/  LDG.E R4, desc[UR6][R4.64] ;  /* 0x0000000604047981 */ /* 0x000ea2000c1e1900 */
[----:B------:R-:W-:-:S02]  /*a9f0*/  IADD3.X R11, PT, PT, R5, R37, RZ, P2, !PT ;  /* 0x00000025050b7210 */ /* 0x000fc400017fe4ff */
[----:B------:R-:W-:Y:S01]  /*aa00*/  IADD3.X R9, PT, PT, R5, R29, RZ, P1, !PT ;  /* 0x0000001d05097210 */ /* 0x000fe20000ffe4ff */
[----:B------:R-:W2:Y:S04]  /*aa10*/  LDG.E R7, desc[UR6][R6.64] ;  /* 0x0000000606077981 */ /* 0x000ea8000c1e1900 */
[----:B------:R-:W5:Y:S04]  /*aa20*/  LDG.E R8, desc[UR6][R8.64] ;  /* 0x0000000608087981 */ /* 0x000f68000c1e1900 */
[----:B------:R-:W5:Y:S01]  /*aa30*/  LDG.E R11, desc[UR6][R10.64] ;  /* 0x000000060a0b7981 */ /* 0x000f62000c1e1900 */
[----:B0-----:R-:W-:-:S02]  /*aa40*/  LOP3.LUT R16, R24, 0xfffffffc, RZ, 0xc0, !PT ;  /* 0xfffffffc18107812 */ /* 0x001fc400078ec0ff */
[----:B------:R-:W-:Y:S02]  /*aa50*/  LOP3.LUT R15, R26, 0x1, RZ, 0xc0, !PT ;  /* 0x000000011a0f7812 */ /* 0x000fe400078ec0ff */
[----:B---3--:R-:W-:-:S04]  /*aa60*/  IADD3 R12, P0, PT, R16, UR8, RZ ;  /* 0x00000008100c7c10 */ /* 0x008fc8000ff1e0ff */
[C---:B------:R-:W-:Y:S02]  /*aa70*/  IADD3.X R13, PT, PT, R15.reuse, UR9, RZ, P0, !PT ;  /* 0x000000090f0d7c10 */ /* 0x040fe400087fe4ff */
[C---:B----4-:R-:W-:Y:S02]  /*aa80*/  IADD3 R14, P0, PT, R16.reuse, UR10, RZ ;  /* 0x0000000a100e7c10 */ /* 0x050fe4000ff1e0ff */
[----:B------:R-:W-:Y:S02]  /*aa90*/  IADD3 R16, P1, PT, R16, UR4, RZ ;  /* 0x0000000410107c10 */ /* 0x000fe4000ff3e0ff */
[----:B------:R-:W-:Y:S02]  /*aaa0*/  IADD3.X R15, PT, PT, R15, UR11, RZ, P0, !PT ;  /* 0x0000000b0f0f7c10 */ /* 0x000fe400087fe4ff */
[----:B--2---:R-:W-:Y:S02]  /*aab0*/  F2FP.BF16.F32.PACK_AB R19, R7, R4 ;  /* 0x000000040713723e */ /* 0x004fe400000010ff */
[----:B------:R-:W-:-:S04]  /*aac0*/  LOP3.LUT R4, R26, 0x3, RZ, 0xc0, !PT ;  /* 0x000000031a047812 */ /* 0x000fc800078ec0ff */
[----:B------:R-:W-:Y:S02]  /*aad0*/  IADD3.X R17, PT, PT, R4, UR5, RZ, P1, !PT ;  /* 0x0000000504117c10 */ /* 0x000fe40008ffe4ff */
[----:B-----5:R-:W-:Y:S02]  /*aae0*/  F2FP.BF16.F32.PACK_AB R21, R11, R8 ;  /* 0x000000080b15723e */ /* 0x020fe400000010ff */
        /* <DEDUP_REMOVED lines=42> */
[----:B------:R-:W4:Y:S04]  /*ad90*/  LDG.E R6, desc[UR6][R6.64+0x1500] ;  /* 0x0015000606067981 */ /* 0x000f28000c1e1900 */
[----:B------:R-:W4:Y:S01]  /*ada0*/  LDG.E R9, desc[UR6][R8.64+0x1500] ;  /* 0x0015000608097981 */ /* 0x000f22000c1e1900 */
[----:B--2---:R-:W-:-:S04]  /*adb0*/  IADD3 R13, P0, PT, R24, 0x1500, RZ ;  /* 0x00001500180d7810 */ /* 0x004fc80007f1e0ff */
        /* <DEDUP_REMOVED lines=12> */
[----:B----4-:R-:W-:-:S03]  /*ae80*/  F2FP.BF16.F32.PACK_AB R7, R9, R6 ;  /* 0x000000060907723e */ /* 0x010fc600000010ff */
[----:B------:R1:W-:Y:S04]  /*ae90*/  STG.E desc[UR6][R12.64], R5 ;  /* 0x000000050c007986 */ /* 0x0003e8000c101906 */
[----:B------:R1:W-:Y:S02]  /*aea0*/  STG.E desc[UR6][R14.64], R7 ;  /* 0x000000070e007986 */ /* 0x0003e4000c101906 */
[----:B------:R-:W-:Y:S05]  /*aeb0*/  @P0 BRA `(.L_x_377) ;  /* 0xfffffff800a80947 */ /* 0x000fea000383ffff */
[----:B------:R-:W-:Y:S05]  /*aec0*/  EXIT ;  /* 0x000000000000794d */ /* 0x000fea0003800000 */
.L_x_378:
        /* <DEDUP_REMOVED lines=11> */
.L_x_4499:


//--------------------- .text._Z35group_norm_nhwc_bwd_one_pass_kernelI11Bf16IOBf16WLi512ELi56ELi448EEv26Group_norm_nhwc_bwd_params --------------------------
	.section	.text._Z35group_norm_nhwc_bwd_one_pass_kernelI11Bf16IOBf16WLi512ELi56ELi448EEv26Group_norm_nhwc_bwd_params,"ax",@progbits
	.align	128
        .global         _Z35group_norm_nhwc_bwd_one_pass_kernelI11Bf16IOBf16WLi512ELi56ELi448EEv26Group_norm_nhwc_bwd_params
        .type           _Z35group_norm_nhwc_bwd_one_pass_kernelI11Bf16IOBf16WLi512ELi56ELi448EEv26Group_norm_nhwc_bwd_params,@function
        .size           _Z35group_norm_nhwc_bwd_one_pass_kernelI11Bf16IOBf16WLi512ELi56ELi448EEv26Group_norm_nhwc_bwd_params,(.L_x_4500 - _Z35group_norm_nhwc_bwd_one_pass_kernelI11Bf16IOBf16WLi512ELi56ELi448EEv26Group_norm_nhwc_bwd_params)
        .other          _Z35group_norm_nhwc_bwd_one_pass_kernelI11Bf16IOBf16WLi512ELi56ELi448EEv26Group_norm_nhwc_bwd_params,@"STO_CUDA_ENTRY STV_DEFAULT"
_Z35group_norm_nhwc_bwd_one_pass_kernelI11Bf16IOBf16WLi512ELi56ELi448EEv26Group_norm_nhwc_bwd_params:
.text._Z35group_norm_nhwc_bwd_one_pass_kernelI11Bf16IOBf16WLi512ELi56ELi448EEv26Group_norm_nhwc_bwd_params:
        /* <DEDUP_REMOVED lines=26> */
.L_x_405:
[----:B0-----:R-:W2:Y:S01]  /*01a0*/  LDL.LU R4, [R1+0x130] ;  /* 0x0001300001047983 */ /* 0x001ea20000300800 */
[----:B------:R-:W1:Y:S01]  /*01b0*/  LDCU UR14, c[0x0][0x410] ;  /* 0x00008200ff0e77ac */ /* 0x000e620008000800 */
[----:B------:R-:W-:Y:S02]  /*01c0*/  IABS R3, UR8 ;  /* 0x0000000800037c13 */ /* 0x000fe40008000000 */
[C---:B------:R-:W-:Y:S01]  /*01d0*/  IADD3 R7, PT, PT, R100.reuse, 0x10, RZ ;  /* 0x0000001064077810 */ /* 0x040fe20007ffe0ff */
[----:B------:R-:W-:Y:S01]  /*01e0*/  UMOV UR6, URZ ;  /* 0x000000ff00067c82 */ /* 0x000fe20008000000 */
[----:B------:R-:W-:Y:S01]  /*01f0*/  R2UR UR9, R3 ;  /* 0x00000000030972ca */ /* 0x000fe200000e0000 */
[----:B------:R-:W3:Y:S01]  /*0200*/  LDCU.128 UR16, c[0x0][0x400] ;  /* 0x00008000ff1077ac */ /* 0x000ee20008000c00 */
[----:B------:R-:W-:Y:S01]  /*0210*/  SHF.R.S32.HI R3, RZ, 0x1f, R100 ;  /* 0x0000001fff037819 */ /* 0x000fe20000011464 */
[----:B------:R-:W-:Y:S01]  /*0220*/  STL [R1+0x1ec], R124 ;  /* 0x0001ec7c01007387 */ /* 0x000fe20000100800 */
[----:B------:R-:W-:Y:S01]  /*0230*/  SHF.R.S32.HI R5, RZ, 0x1f, R7 ;  /* 0x0000001fff057819 */ /* 0x000fe20000011407 */
[----:B------:R-:W-:Y:S01]  /*0240*/  UISETP.GE.AND UP4, UPT, UR8, URZ, UPT ;  /* 0x000000ff0800728c */ /* 0x000fe2000bf86270 */
[----:B------:R-:W-:Y:S01]  /*0250*/  IADD3 R9, PT, PT, R100, 0x20, RZ ;  /* 0x0000002064097810 */ /* 0x000fe20007ffe0ff */
[----:B------:R-:W-:Y:S01]  /*0260*/  STL [R1+0x1f0], R124 ;  /* 0x0001f07c01007387 */ /* 0x000fe20000100800 */
[----:B------:R-:W-:-:S02]  /*0270*/  LOP3.LUT R106, R106, 0xfeffffff, RZ, 0xc0, !PT ;  /* 0xfeffffff6a6a7812 */ /* 0x000fc400078ec0ff */
[----:B------:R-:W-:Y:S01]  /*0280*/  SHF.R.S32.HI R17, RZ, 0x1f, R9 ;  /* 0x0000001fff117819 */ /* 0x000fe20000011409 */
[----:B------:R-:W-:Y:S01]  /*0290*/  STL [R1+0x1f4], R124 ;  /* 0x0001f47c01007387 */ /* 0x000fe20000100800 */
[C---:B------:R-:W-:Y:S01]  /*02a0*/  IADD3 R77, PT, PT, R100.reuse, 0x1a0, RZ ;  /* 0x000001a0644d7810 */ /* 0x040fe20007ffe0ff */
[----:B-1----:R-:W-:Y:S02]  /*02b0*/  ULOP3.LUT UR12, UR8, UR14, URZ, 0x3c, !UPT ;  /* 0x0000000e080c7292 */ /* 0x002fe4000f8e3cff */
[----:B0-----:R-:W-:Y:S01]  /*02c0*/  MOV R0, UR14 ;  /* 0x0000000e00007c02 */ /* 0x001fe20008000f00 */
[----:B------:R-:W-:Y:S01]  /*02d0*/  UISETP.NE.AND UP0, UPT, UR14, URZ, UPT ;  /* 0x000000ff0e00728c */ /* 0x000fe2000bf05270 */
[----:B------:R-:W-:Y:S01]  /*02e0*/  STL [R1+0x1fc], R124 ;  /* 0x0001fc7c01007387 */ /* 0x000fe20000100800 */
[----:B------:R-:W-:Y:S02]  /*02f0*/  LOP3.LUT R107, R107, 0xfffffffe, RZ, 0xc0, !PT ;  /* 0xfffffffe6b6b7812 */ /* 0x000fe400078ec0ff */
[----:B------:R-:W-:Y:S01]  /*0300*/  IABS R0, R0 ;  /* 0x0000000000007213 */ /* 0x000fe20000000000 */
[----:B------:R-:W-:Y:S01]  /*0310*/  STL [R1+0x208], R124 ;  /* 0x0002087c01007387 */ /* 0x000fe20000100800 */
[----:B---3--:R-:W-:-:S02]  /*0320*/  ISETP.GE.U32.AND P0, PT, R100, UR16, PT ;  /* 0x0000001064007c0c */ /* 0x008fc4000bf06070 */
[----:B------:R-:W-:Y:S01]  /*0330*/  R2UR UR13, R0 ;  /* 0x00000000000d72ca */ /* 0x000fe200000e0000 */
[----:B------:R-:W-:Y:S01]  /*0340*/  STL [R1+0x228], R124 ;  /* 0x0002287c01007387 */ /* 0x000fe20000100800 */
[----:B------:R-:W-:Y:S02]  /*0350*/  ISETP.GE.AND.EX P3, PT, R3, UR17, PT, P0 ;  /* 0x0000001103007c0c */ /* 0x000fe4000bf66300 */
[----:B------:R-:W-:Y:S01]  /*0360*/  ISETP.GE.U32.AND P0, PT, R7, UR16, PT ;  /* 0x0000001007007c0c */ /* 0x000fe2000bf06070 */
[----:B------:R-:W-:Y:S01]  /*0370*/  STL.64 [R1+0x238], R124 ;  /* 0x0002387c01007387 */ /* 0x000fe20000100a00 */
[----:B------:R-:W-:Y:S02]  /*0380*/  MOV R11, UR18 ;  /* 0x00000012000b7c02 */ /* 0x000fe40008000f00 */
[----:B------:R-:W-:Y:S01]  /*0390*/  ISETP.GE.AND.EX P4, PT, R5, UR17, PT, P0 ;  /* 0x0000001105007c0c */ /* 0x000fe2000bf86300 */
[----:B------:R-:W-:Y:S01]  /*03a0*/  STL [R1+0x1e8], R125 ;  /* 0x0001e87d01007387 */ /* 0x000fe20000100800 */
[----:B------:R-:W-:-:S03]  /*03b0*/  ISETP.GE.U32.AND P0, PT, R9, UR16, PT ;  /* 0x0000001009007c0c */ /* 0x000fc6000bf06070 */
[----:B------:R-:W0:Y:S01]  /*03c0*/  I2F.RP R0, UR13 ;  /* 0x0000000d00007d06 */ /* 0x000e220008209400 */
[----:B------:R-:W-:Y:S01]  /*03d0*/  ISETP.GE.AND.EX P6, PT, R17, UR17, PT, P0 ;  /* 0x0000001111007c0c */ /* 0x000fe2000bfc6300 */
[----:B------:R-:W1:Y:S01]  /*03e0*/  @!P3 LDC.64 R12, c[0x0][0x3f8] ;  /* 0x0000fe00ff0cbb82 */ /* 0x000e620000000a00 */
[----:B------:R-:W-:Y:S01]  /*03f0*/  @P3 LOP3.LUT R106, R106, 0x1000000, RZ, 0xfc, !PT ;  /* 0x010000006a6a3812 */ /* 0x000fe200078efcff */
[----:B------:R-:W-:Y:S03]  /*0400*/  STL [R1+0x1f8], R125 ;  /* 0x0001f87d01007387 */ /* 0x000fe60000100800 */
[----:B------:R-:W-:Y:S01]  /*0410*/  LOP3.LUT R106, R106, 0xff7fffff, RZ, 0xc0, !PT ;  /* 0xff7fffff6a6a7812 */ /* 0x000fe200078ec0ff */
[----:B------:R-:W-:Y:S02]  /*0420*/  STL [R1+0x20c], R125 ;  /* 0x00020c7d01007387 */ /* 0x000fe40000100800 */
[----:B------:R-:W3:Y:S01]  /*0430*/  @!P3 LDC.64 R20, c[0x0][0x398] ;  /* 0x0000e600ff14bb82 */ /* 0x000ee20000000a00 */
[----:B------:R-:W-:Y:S01]  /*0440*/  @P4 LOP3.LUT R106, R106, 0x800000, RZ, 0xfc, !PT ;  /* 0x008000006a6a4812 */ /* 0x000fe200078efcff */
[----:B------:R-:W-:Y:S01]  /*0450*/  STL [R1+0x22c], R125 ;  /* 0x00022c7d01007387 */ /* 0x000fe20000100800 */
[----:B0-----:R-:W0:Y:S02]  /*0460*/  MUFU.RCP R0, R0 ;  /* 0x0000000000007308 */ /* 0x001e240000001000 */
[----:B------:R-:W-:Y:S01]  /*0470*/  LOP3.LUT R106, R106, 0xffbfffff, RZ, 0xc0, !PT ;  /* 0xffbfffff6a6a7812 */ /* 0x000fe200078ec0ff */
[----:B------:R-:W-:Y:S02]  /*0480*/  STL [R1+0x1a0], R100 ;  /* 0x0001a06401007387 */ /* 0x000fe40000100800 */
[----:B------:R-:W4:Y:S01]  /*0490*/  @!P3 LDC.64 R14, c[0x0][0x3a0] ;  /* 0x0000e800ff0ebb82 */ /* 0x000f220000000a00 */
[----:B------:R-:W-:-:S07]  /*04a0*/  @P6 LOP3.LUT R106, R106, 0x400000, RZ, 0xfc, !PT ;  /* 0x004000006a6a6812 */ /* 0x000fce00078efcff */
[----:B------:R-:W1:Y:S01]  /*04b0*/  @!P4 LDC.64 R22, c[0x0][0x3f8] ;  /* 0x0000fe00ff16cb82 */ /* 0x000e620000000a00 */
[----:B0-----:R-:W-:-:S07]  /*04c0*/  IADD3 R2, PT, PT, R0, 0xffffffe, RZ ;  /* 0x0ffffffe00027810 */ /* 0x001fce0007ffe0ff */
[----:B------:R-:W0:Y:S01]  /*04d0*/  @!P6 LDC.64 R26, c[0x0][0x3f8] ;  /* 0x0000fe00ff1aeb82 */ /* 0x000e220000000a00 */
[----:B------:R-:W3:Y:S07]  /*04e0*/  F2I.FTZ.U32.TRUNC.NTZ R2, R2 ;  /* 0x0000000200027305 */ /* 0x000eee000021f000 */
[----:B------:R-:W4:Y:S08]  /*04f0*/  @!P4 LDC.64 R116, c[0x0][0x3a0] ;  /* 0x0000e800ff74cb82 */ /* 0x000f300000000a00 */
[----:B------:R-:W4:Y:S01]  /*0500*/  @!P6 LDC.64 R28, c[0x0][0x3a0] ;  /* 0x0000e800ff1ceb82 */ /* 0x000f220000000a00 */
[----:B---3--:R-:W-:Y:S01]  /*0510*/  R2UR UR7, R2 ;  /* 0x00000000020772ca */ /* 0x008fe200000e0000 */
[----:B0-----:R-:W-:-:S12]  /*0520*/  @!P6 IMAD R6, R17, R26, RZ ;  /* 0x0000001a1106e224 */ /* 0x001fd800078e02ff */
        /* <DEDUP_REMOVED lines=21> */
[----:B------:R-:W-:Y:S02]  /*0680*/  MOV R0, UR5 ;  /* 0x0000000500007c02 */ /* 0x000fe40008000f00 */
[----:B--2---:R-:W-:Y:S01]  /*0690*/  IADD3 R38, P1, PT, R4, UR5, RZ ;  /* 0x0000000504267c10 */ /* 0x004fe2000ff3e0ff */
[----:B------:R-:W-:Y:S01]  /*06a0*/  USHF.R.S32.HI UR5, URZ, 0x1f, UR7 ;  /* 0x0000001fff057899 */ /* 0x000fe20008011407 */
[----:B-1----:R-:W-:Y:S02]  /*06b0*/  @!P4 IMAD R4, R5, R22, RZ ;  /* 0x000000160504c224 */ /* 0x002fe400078e02ff */
        /* <DEDUP_REMOVED lines=9> */
[----:B------:R-:W-:Y:S01]  /*0750*/  STL.64 [R1+0x1b0], R38 ;  /* 0x0001b02601007387 */ /* 0x000fe20000100a00 */
[----:B------:R-:W-:Y:S02]  /*0760*/  @!P3 MOV R40, R38 ;  /* 0x000000260028b202 */ /* 0x000fe40000000f00 */
[----:B------:R-:W-:-:S02]  /*0770*/  ISETP.GE.U32.AND P0, PT, R11, UR16, PT ;  /* 0x000000100b007c0c */ /* 0x000fc4000bf06070 */
[----:B------:R-:W-:Y:S01]  /*0780*/  SHF.R.S32.HI R19, RZ, 0x1f, R11 ;  /* 0x0000001fff137819 */ /* 0x000fe2000001140b */
[----:B------:R-:W-:Y:S01]  /*0790*/  @!P3 IMAD.WIDE.U32 R2, R100, R12, R40 ;  /* 0x0000000c6402b225 */ /* 0x000fe200078e0028 */
[----:B------:R-:W-:Y:S02]  /*07a0*/  STL.64 [R1+0x1a8], R40 ;  /* 0x0001a82801007387 */ /* 0x000fe40000100a00 */
[----:B------:R-:W-:Y:S02]  /*07b0*/  ISETP.GE.AND.EX P5, PT, R19, UR17, PT, P0 ;  /* 0x0000001113007c0c */ /* 0x000fe4000bfa6300 */
[----:B------:R-:W-:Y:S02]  /*07c0*/  @!P3 IADD3 R3, PT, PT, R3, R13, RZ ;  /* 0x0000000d0303b210 */ /* 0x000fe40007ffe0ff */
[C---:B------:R-:W-:Y:S02]  /*07d0*/  @!P3 SHF.L.U32 R121, R2.reuse, 0x1, RZ ;  /* 0x000000010279b819 */ /* 0x040fe400000006ff */
[----:B------:R-:W-:-:S02]  /*07e0*/  @!P3 SHF.L.U64.HI R0, R2, 0x1, R3 ;  /* 0x000000010200b819 */ /* 0x000fc40000010203 */
[C---:B------:R-:W-:Y:S02]  /*07f0*/  @!P3 IADD3 R120, P2, PT, R121.reuse, R20, RZ ;  /* 0x000000147978b210 */ /* 0x040fe40007f5e0ff */
[----:B----4-:R-:W-:Y:S02]  /*0800*/  @!P3 IADD3 R2, P1, PT, R121, R14, RZ ;  /* 0x0000000e7902b210 */ /* 0x010fe40007f3e0ff */
[----:B------:R-:W-:Y:S01]  /*0810*/  @!P3 IADD3.X R121, PT, PT, R0, R21, RZ, P2, !PT ;  /* 0x000000150079b210 */ /* 0x000fe200017fe4ff */
[----:B------:R-:W1:Y:S01]  /*0820*/  @!P5 LDC.64 R30, c[0x0][0x3f8] ;  /* 0x0000fe00ff1edb82 */ /* 0x000e620000000a00 */
[----:B------:R-:W-:Y:S02]  /*0830*/  LOP3.LUT P2, RZ, R106, 0x800000, RZ, 0xc0, !PT ;  /* 0x008000006aff7812 */ /* 0x000fe4000784c0ff */
[----:B------:R-:W-:Y:S01]  /*0840*/  IADD3 R13, PT, PT, R100, 0x40, RZ ;  /* 0x00000040640d7810 */ /* 0x000fe20007ffe0ff */
[----:B------:R-:W-:Y:S01]  /*0850*/  STL.64 [R1+0x240], R120 ;  /* 0x0002407801007387 */ /* 0x000fe20000100a00 */
[----:B------:R-:W-:-:S02]  /*0860*/  @!P3 IADD3.X R3, PT, PT, R0, R15, RZ, P1, !PT ;  /* 0x0000000f0003b210 */ /* 0x000fc40000ffe4ff */
[----:B------:R-:W-:Y:S02]  /*0870*/  ISETP.GE.U32.AND P0, PT, R13, UR16, PT ;  /* 0x000000100d007c0c */ /* 0x000fe4000bf06070 */
[----:B------:R-:W-:Y:S02]  /*0880*/  SHF.R.S32.HI R21, RZ, 0x1f, R13 ;  /* 0x0000001fff157819 */ /* 0x000fe4000001140d */
[----:B------:R-:W-:Y:S02]  /*0890*/  IADD3 R15, PT, PT, R100, 0x50, RZ ;  /* 0x00000050640f7810 */ /* 0x000fe40007ffe0ff */
[----:B------:R-:W-:Y:S01]  /*08a0*/  ISETP.GE.AND.EX P4, PT, R21, UR17, PT, P0 ;  /* 0x0000001115007c0c */ /* 0x000fe2000bf86300 */
[----:B------:R-:W-:Y:S01]  /*08b0*/  @!P2 IMAD R23, R7, R23, R4 ;  /* 0x000000170717a224 */ /* 0x000fe200078e0204 */
[----:B------:R-:W2:Y:S01]  /*08c0*/  @!P2 LDC.64 R24, c[0x0][0x398] ;  /* 0x0000e600ff18ab82 */ /* 0x000ea20000000a00 */
[----:B------:R-:W-:Y:S02]  /*08d0*/  @!P2 MOV R4, R38 ;  /* 0x000000260004a202 */ /* 0x000fe40000000f00 */
[----:B------:R-:W-:-:S02]  /*08e0*/  @!P2 MOV R5, R41 ;  /* 0x000000290005a202 */ /* 0x000fc40000000f00 */
[----:B------:R-:W-:Y:S02]  /*08f0*/  ISETP.GE.U32.AND P1, PT, R15, UR16, PT ;  /* 0x000000100f007c0c */ /* 0x000fe4000bf26070 */
[----:B------:R-:W-:Y:S01]  /*0900*/  SHF.R.S32.HI R17, RZ, 0x1f, R15 ;  /* 0x0000001fff117819 */ /* 0x000fe2000001140f */
[----:B------:R-:W-:Y:S01]  /*0910*/  @!P2 IMAD.WIDE.U32 R4, R7, R22, R4 ;  /* 0x000000160704a225 */ /* 0x000fe200078e0004 */
[----:B------:R-:W-:Y:S02]  /*0920*/  LOP3.LUT R106, R106, 0xffdfffff, RZ, 0xc0, !PT ;  /* 0xffdfffff6a6a7812 */ /* 0x000fe400078ec0ff */
[----:B------:R-:W-:Y:S01]  /*0930*/  ISETP.GE.AND.EX P3, PT, R17, UR17, PT, P1 ;  /* 0x0000001111007c0c */ /* 0x000fe2000bf66310 */
[----:B------:R-:W-:Y:S01]  /*0940*/  @!P6 IMAD R7, R9, R27, R6 ;  /* 0x0000001b0907e224 */ /* 0x000fe200078e0206 */
[----:B------:R-:W-:Y:S01]  /*0950*/  @!P2 IADD3 R5, PT, PT, R5, R23, RZ ;  /* 0x000000170505a210 */ /* 0x000fe20007ffe0ff */
[----:B------:R-:W3:Y:S01]  /*0960*/  @!P4 LDC.64 R32, c[0x0][0x3f8] ;  /* 0x0000fe00ff20cb82 */ /* 0x000ee20000000a00 */
[C---:B------:R-:W-:Y:S01]  /*0970*/  @!P2 SHF.L.U32 R119, R4.reuse, 0x1, RZ ;  /* 0x000000010477a819 */ /* 0x040fe200000006ff */
[----:B-1----:R-:W-:Y:S01]  /*0980*/  @!P5 IMAD R6, R19, R30, RZ ;  /* 0x0000001e1306d224 */ /* 0x002fe200078e02ff */
[----:B------:R-:W-:-:S02]  /*0990*/  @!P2 SHF.L.U64.HI R0, R4, 0x1, R5 ;  /* 0x000000010400a819 */ /* 0x000fc40000010205 */
[----:B------:R-:W-:Y:S02]  /*09a0*/  @!P6 MOV R4, R38 ;  /* 0x000000260004e202 */ /* 0x000fe40000000f00 */
[----:B------:R-:W-:Y:S01]  /*09b0*/  @!P6 MOV R5, R41 ;  /* 0x000000290005e202 */ /* 0x000fe20000000f00 */
[----:B------:R-:W1:Y:S01]  /*09c0*/  @!P6 LDC.64 R22, c[0x0][0x398] ;  /* 0x0000e600ff16eb82 */ /* 0x000e620000000a00 */
[----:B------:R-:W-:Y:S02]  /*09d0*/  @!P2 IADD3 R116, P0, PT, R119, R116, RZ ;  /* 0x000000747774a210 */ /* 0x000fe40007f1e0ff */
[----:B------:R-:W-:Y:S01]  /*09e0*/  @P5 LOP3.LUT R106, R106, 0x200000, RZ, 0xfc, !PT ;  /* 0x002000006a6a5812 */ /* 0x000fe200078efcff */
[----:B------:R-:W-:Y:S01]  /*09f0*/  @!P6 IMAD.WIDE.U32 R4, R9, R26, R4 ;  /* 0x0000001a0904e225 */ /* 0x000fe200078e0004 */
[----:B------:R-:W-:Y:S02]  /*0a00*/  @!P2 IADD3.X R117, PT, PT, R0, R117, RZ, P0, !PT ;  /* 0x000000750075a210 */ /* 0x000fe400007fe4ff */
[----:B--2---:R-:W-:Y:S01]  /*0a10*/  @!P2 IADD3 R118, P0, PT, R119, R24, RZ ;  /* 0x000000187776a210 */ /* 0x004fe20007f1e0ff */
[----:B------:R-:W2:Y:S01]  /*0a20*/  @!P5 LDC.64 R26, c[0x0][0x3a0] ;  /* 0x0000e800ff1adb82 */ /* 0x000ea20000000a00 */
[----:B------:R-:W-:Y:S01]  /*0a30*/  @!P6 IADD3 R5, PT, PT, R5, R7, RZ ;  /* 0x000000070505e210 */ /* 0x000fe20007ffe0ff */
[----:B------:R-:W-:Y:S01]  /*0a40*/  @!P5 IMAD R9, R11, R31, R6 ;  /* 0x0000001f0b09d224 */ /* 0x000fe200078e0206 */
[----:B------:R-:W-:Y:S01]  /*0a50*/  @!P6 SHF.L.U32 R115, R4, 0x1, RZ ;  /* 0x000000010473e819 */ /* 0x000fe200000006ff */
[----:B------:R-:W-:Y:S01]  /*0a60*/  STL.64 [R1+0x230], R116 ;  /* 0x0002307401007387 */ /* 0x000fe20000100a00 */
[----:B------:R-:W-:-:S02]  /*0a70*/  @!P2 IADD3.X R119, PT, PT, R0, R25, RZ, P0, !PT ;  /* 0x000000190077a210 */ /* 0x000fc400007fe4ff */
[----:B------:R-:W-:Y:S01]  /*0a80*/  @!P6 SHF.L.U64.HI R0, R4, 0x1, R5 ;  /* 0x000000010400e819 */ /* 0x000fe20000010205 */
[----:B------:R-:W4:Y:S01]  /*0a90*/  @!P5 LDC.64 R24, c[0x0][0x398] ;  /* 0x0000e600ff18db82 */ /* 0x000f220000000a00 */
[----:B------:R-:W-:Y:S01]  /*0aa0*/  @!P6 IADD3 R4, P0, PT, R115, R28, RZ ;  /* 0x0000001c7304e210 */ /* 0x000fe20007f1e0ff */
[----:B---3--:R-:W-:Y:S01]  /*0ab0*/  @!P4 IMAD R8, R21, R32, RZ ;  /* 0x000000201508c224 */ /* 0x008fe200078e02ff */
[----:B------:R-:W-:Y:S02]  /*0ac0*/  @!P5 MOV R6, R38 ;  /* 0x000000260006d202 */ /* 0x000fe40000000f00 */
[----:B------:R-:W-:Y:S02]  /*0ad0*/  @!P6 IADD3.X R5, PT, PT, R0, R29, RZ, P0, !PT ;  /* 0x0000001d0005e210 */ /* 0x000fe400007fe4ff */
[----:B------:R-:W-:Y:S01]  /*0ae0*/  @!P5 MOV R7, R41 ;  /* 0x000000290007d202 */ /* 0x000fe20000000f00 */
[----:B------:R-:W3:Y:S01]  /*0af0*/  @!P3 LDC.64 R28, c[0x0][0x3f8] ;  /* 0x0000fe00ff1cbb82 */ /* 0x000ee20000000a00 */
[----:B-1----:R-:W-:Y:S01]  /*0b00*/  @!P6 IADD3 R114, P0, PT, R115, R22, RZ ;  /* 0x000000167372e210 */ /* 0x002fe20007f1e0ff */
[----:B------:R1:W-:Y:S01]  /*0b10*/  STL [R1+0x210], R5 ;  /* 0x0002100501007387 */ /* 0x0003e20000100800 */
[----:B------:R-:W-:Y:S01]  /*0b20*/  LOP3.LUT R106, R106, 0xffefffff, RZ, 0xc0, !PT ;  /* 0xffefffff6a6a7812 */ /* 0x000fe200078ec0ff */
[----:B------:R-:W-:Y:S01]  /*0b30*/  @!P5 IMAD.WIDE.U32 R6, R11, R30, R6 ;  /* 0x0000001e0b06d225 */ /* 0x000fe200078e0006 */
[----:B------:R-:W-:-:S02]  /*0b40*/  @!P6 IADD3.X R115, PT, PT, R0, R23, RZ, P0, !PT ;  /* 0x000000170073e210 */ /* 0x000fc400007fe4ff */
[----:B------:R-:W-:Y:S01]  /*0b50*/  @P4 LOP3.LUT R106, R106, 0x100000, RZ, 0xfc, !PT ;  /* 0x001000006a6a4812 */ /* 0x000fe200078efcff */
[----:B------:R-:W0:Y:S01]  /*0b60*/  @!P4 LDC.64 R18, c[0x0][0x3a0] ;  /* 0x0000e800ff12cb82 */ /* 0x000e220000000a00 */
[----:B------:R-:W-:Y:S01]  /*0b70*/  @!P5 IADD3 R7, PT, PT, R7, R9, RZ ;  /* 0x000000090707d210 */ /* 0x000fe20007ffe0ff */
[----:B------:R-:W-:Y:S01]  /*0b80*/  @!P4 IMAD R11, R13, R33, R8 ;  /* 0x000000210d0bc224 */ /* 0x000fe200078e0208 */
[C---:B------:R-:W-:Y:S01]  /*0b90*/  @!P5 SHF.L.U32 R113, R6.reuse, 0x1, RZ ;  /* 0x000000010671d819 */ /* 0x040fe200000006ff */
[----:B------:R1:W-:Y:S01]  /*0ba0*/  STL.64 [R1+0x218], R114 ;  /* 0x0002187201007387 */ /* 0x0003e20000100a00 */
[----:B------:R-:W-:Y:S02]  /*0bb0*/  @!P4 MOV R8, R38 ;  /* 0x000000260008c202 */ /* 0x000fe40000000f00 */
[----:B------:R-:W-:Y:S01]  /*0bc0*/  @!P4 MOV R9, R41 ;  /* 0x000000290009c202 */ /* 0x000fe20000000f00 */
[----:B------:R-:W1:Y:S01]  /*0bd0*/  @!P4 LDC.64 R20, c[0x0][0x398] ;  /* 0x0000e600ff14cb82 */ /* 0x000e620000000a00 */
[----:B------:R-:W-:-:S02]  /*0be0*/  @!P5 SHF.L.U64.HI R0, R6, 0x1, R7 ;  /* 0x000000010600d819 */ /* 0x000fc40000010207 */
[----:B--2---:R-:W-:Y:S01]  /*0bf0*/  @!P5 IADD3 R6, P0, PT, R113, R26, RZ ;  /* 0x0000001a7106d210 */ /* 0x004fe20007f1e0ff */
[----:B------:R-:W-:Y:S01]  /*0c00*/  @!P4 IMAD.WIDE.U32 R8, R13, R32, R8 ;  /* 0x000000200d08c225 */ /* 0x000fe200078e0008 */
[----:B------:R-:W-:Y:S02]  /*0c10*/  LOP3.LUT R106, R106, 0xfff7ffff, RZ, 0xc0, !PT ;  /* 0xfff7ffff6a6a7812 */ /* 0x000fe400078ec0ff */
[----:B------:R-:W-:Y:S01]  /*0c20*/  @!P5 IADD3.X R7, PT, PT, R0, R27, RZ, P0, !PT ;  /* 0x0000001b0007d210 */ /* 0x000fe200007fe4ff */
[----:B------:R-:W2:Y:S01]  /*0c30*/  @!P3 LDC.64 R22, c[0x0][0x3a0] ;  /* 0x0000e800ff16bb82 */ /* 0x000ea20000000a00 */
[----:B---3--:R-:W-:Y:S01]  /*0c40*/  @!P3 IMAD R10, R17, R28, RZ ;  /* 0x0000001c110ab224 */ /* 0x008fe200078e02ff */
[----:B----4-:R-:W-:Y:S02]  /*0c50*/  @!P5 IADD3 R112, P0, PT, R113, R24, RZ ;  /* 0x000000187170d210 */ /* 0x010fe40007f1e0ff */
[----:B------:R-:W-:Y:S01]  /*0c60*/  @!P4 IADD3 R9, PT, PT, R9, R11, RZ ;  /* 0x0000000b0909c210 */ /* 0x000fe20007ffe0ff */
[----:B------:R-:W-:Y:S01]  /*0c70*/  @!P3 IMAD R13, R15, R29, R10 ;  /* 0x0000001d0f0db224 */ /* 0x000fe200078e020a */
[----:B------:R-:W-:Y:S01]  /*0c80*/  @!P4 SHF.L.U32 R111, R8, 0x1, RZ ;  /* 0x00000001086fc819 */ /* 0x000fe200000006ff */
[----:B------:R-:W-:Y:S01]  /*0c90*/  STL.64 [R1+0x200], R6 ;  /* 0x0002000601007387 */ /* 0x000fe20000100a00 */
[----:B------:R-:W3:Y:S01]  /*0ca0*/  @!P3 LDC.64 R26, c[0x0][0x398] ;  /* 0x0000e600ff1abb82 */ /* 0x000ee20000000a00 */
[----:B------:R-:W-:-:S02]  /*0cb0*/  @!P3 MOV R10, R38 ;  /* 0x00000026000ab202 */ /* 0x000fc40000000f00 */
[----:B------:R-:W-:Y:S02]  /*0cc0*/  @!P3 MOV R11, R41 ;  /* 0x00000029000bb202 */ /* 0x000fe40000000f00 */
[----:B------:R-:W-:Y:S02]  /*0cd0*/  @!P5 IADD3.X R113, PT, PT, R0, R25, RZ, P0, !PT ;  /* 0x000000190071d210 */ /* 0x000fe400007fe4ff */
[----:B------:R-:W-:Y:S01]  /*0ce0*/  @!P4 SHF.L.U64.HI R0, R8, 0x1, R9 ;  /* 0x000000010800c819 */ /* 0x000fe20000010209 */
[----:B------:R-:W-:Y:S01]  /*0cf0*/  @!P3 IMAD.WIDE.U32 R10, R15, R28, R10 ;  /* 0x0000001c0f0ab225 */ /* 0x000fe200078e000a */
[----:B0-----:R-:W-:Y:S01]  /*0d00*/  @!P4 IADD3 R8, P0, PT, R111, R18, RZ ;  /* 0x000000126f08c210 */ /* 0x001fe20007f1e0ff */
[----:B------:R0:W-:Y:S01]  /*0d10*/  STL.64 [R1+0x220], R112 ;  /* 0x0002207001007387 */ /* 0x0001e20000100a00 */
[----:B------:R-:W-:Y:S02]  /*0d20*/  IADD3 R15, PT, PT, R100, 0x60, RZ ;  /* 0x00000060640f7810 */ /* 0x000fe40007ffe0ff */
[----:B------:R-:W-:-:S02]  /*0d30*/  @!P4 IADD3.X R9, PT, PT, R0, R19, RZ, P0, !PT ;  /* 0x000000130009c210 */ /* 0x000fc400007fe4ff */
[----:B-1----:R-:W-:Y:S02]  /*0d40*/  @!P4 IADD3 R110, P0, PT, R111, R20, RZ ;  /* 0x000000146f6ec210 */ /* 0x002fe40007f1e0ff */
[----:B------:R-:W-:Y:S02]  /*0d50*/  @!P3 IADD3 R11, PT, PT, R11, R13, RZ ;  /* 0x0000000d0b0bb210 */ /* 0x000fe40007ffe0ff */
[----:B------:R-:W-:Y:S02]  /*0d60*/  @!P3 SHF.L.U32 R109, R10, 0x1, RZ ;  /* 0x000000010a6db819 */ /* 0x000fe400000006ff */
[----:B------:R-:W-:Y:S02]  /*0d70*/  @!P4 IADD3.X R111, PT, PT, R0, R21, RZ, P0, !PT ;  /* 0x00000015006fc210 */ /* 0x000fe400007fe4ff */
[----:B------:R-:W-:Y:S02]  /*0d80*/  @!P3 SHF.L.U64.HI R0, R10, 0x1, R11 ;  /* 0x000000010a00b819 */ /* 0x000fe4000001020b */
[----:B--2---:R-:W-:-:S02]  /*0d90*/  @!P3 IADD3 R10, P0, PT, R109, R22, RZ ;  /* 0x000000166d0ab210 */ /* 0x004fc40007f1e0ff */
[----:B------:R-:W-:Y:S02]  /*0da0*/  SHF.R.S32.HI R13, RZ, 0x1f, R15 ;  /* 0x0000001fff0d7819 */ /* 0x000fe4000001140f */
[----:B------:R-:W-:Y:S02]  /*0db0*/  @!P3 IADD3.X R11, PT, PT, R0, R23, RZ, P0, !PT ;  /* 0x00000017000bb210 */ /* 0x000fe400007fe4ff */
[----:B---3--:R-:W-:Y:S02]  /*0dc0*/  @!P3 IADD3 R108, P0, PT, R109, R26, RZ ;  /* 0x0000001a6d6cb210 */ /* 0x008fe40007f1e0ff */
[----:B------:R-:W-:Y:S02]  /*0dd0*/  @P3 LOP3.LUT R106, R106, 0x80000, RZ, 0xfc, !PT ;  /* 0x000800006a6a3812 */ /* 0x000fe400078efcff */
[----:B------:R-:W-:Y:S02]  /*0de0*/  @!P3 IADD3.X R109, PT, PT, R0, R27, RZ, P0, !PT ;  /* 0x0000001b006db210 */ /* 0x000fe400007fe4ff */
[----:B------:R-:W-:-:S02]  /*0df0*/  ISETP.GE.U32.AND P0, PT, R15, UR16, PT ;  /* 0x000000100f007c0c */ /* 0x000fc4000bf06070 */
[----:B------:R-:W-:Y:S02]  /*0e00*/  LOP3.LUT R106, R106, 0xfffbffff, RZ, 0xc0, !PT ;  /* 0xfffbffff6a6a7812 */ /* 0x000fe400078ec0ff */
[----:B------:R-:W-:-:S13]  /*0e10*/  ISETP.GE.AND.EX P1, PT, R13, UR17, PT, P0 ;  /* 0x000000110d007c0c */ /* 0x000fda000bf26300 */
[----:B------:R-:W1:Y:S01]  /*0e20*/  @!P1 LDC.64 R16, c[0x0][0x3f8] ;  /* 0x0000fe00ff109b82 */ /* 0x000e620000000a00 */
[----:B------:R-:W-:Y:S02]  /*0e30*/  @!P1 MOV R12, R38 ;  /* 0x00000026000c9202 */ /* 0x000fe40000000f00 */
[----:B------:R-:W-:-:S04]  /*0e40*/  @P1 LOP3.LUT R106, R106, 0x40000, RZ, 0xfc, !PT ;  /* 0x000400006a6a1812 */ /* 0x000fc800078efcff */
[----:B------:R-:W-:Y:S01]  /*0e50*/  LOP3.LUT R106, R106, 0xfffdffff, RZ, 0xc0, !PT ;  /* 0xfffdffff6a6a7812 */ /* 0x000fe200078ec0ff */
[----:B------:R-:W2:Y:S01]  /*0e60*/  @!P1 LDC.64 R18, c[0x0][0x3a0] ;  /* 0x0000e800ff129b82 */ /* 0x000ea20000000a00 */
[----:B-1----:R-:W-:Y:S01]  /*0e70*/  @!P1 IMAD R0, R13, R16, RZ ;  /* 0x000000100d009224 */ /* 0x002fe200078e02ff */
[----:B------:R-:W-:-:S03]  /*0e80*/  @!P1 MOV R13, R41 ;  /* 0x00000029000d9202 */ /* 0x000fc60000000f00 */
[C---:B------:R-:W-:Y:S02]  /*0e90*/  @!P1 IMAD R17, R15.reuse, R17, R0 ;  /* 0x000000110f119224 */ /* 0x040fe400078e0200 */
[----:B------:R-:W-:Y:S02]  /*0ea0*/  @!P1 IMAD.WIDE.U32 R12, R15, R16, R12 ;  /* 0x000000100f0c9225 */ /* 0x000fe400078e000c */
[----:B------:R-:W1:Y:S03]  /*0eb0*/  @!P1 LDC.64 R14, c[0x0][0x398] ;  /* 0x0000e600ff0e9b82 */ /* 0x000e660000000a00 */
[----:B------:R-:W-:Y:S02]  /*0ec0*/  @!P1 IADD3 R13, PT, PT, R13, R17, RZ ;  /* 0x000000110d0d9210 */ /* 0x000fe40007ffe0ff */
[C---:B------:R-:W-:Y:S02]  /*0ed0*/  @!P1 SHF.L.U32 R105, R12.reuse, 0x1, RZ ;  /* 0x000000010c699819 */ /* 0x040fe400000006ff */
[----:B------:R-:W-:-:S02]  /*0ee0*/  @!P1 SHF.L.U64.HI R0, R12, 0x1, R13 ;  /* 0x000000010c009819 */ /* 0x000fc4000001020d */
[C---:B--2---:R-:W-:Y:S02]  /*0ef0*/  @!P1 IADD3 R12, P0, PT, R105.reuse, R18, RZ ;  /* 0x00000012690c9210 */ /* 0x044fe40007f1e0ff */
[----:B------:R-:W-:Y:S02]  /*0f00*/  IADD3 R17, PT, PT, R100, 0x70, RZ ;  /* 0x0000007064117810 */ /* 0x000fe40007ffe0ff */
[----:B------:R-:W-:Y:S02]  /*0f10*/  @!P1 IADD3.X R13, PT, PT, R0, R19, RZ, P0, !PT ;  /* 0x00000013000d9210 */ /* 0x000fe400007fe4ff */
[----:B-1----:R-:W-:-:S04]  /*0f20*/  @!P1 IADD3 R104, P0, PT, R105, R14, RZ ;  /* 0x0000000e69689210 */ /* 0x002fc80007f1e0ff */
[----:B------:R-:W-:Y:S02]  /*0f30*/  @!P1 IADD3.X R105, PT, PT, R0, R15, RZ, P0, !PT ;  /* 0x0000000f00699210 */ /* 0x000fe400007fe4ff */
[----:B------:R-:W-:Y:S02]  /*0f40*/  SHF.R.S32.HI R15, RZ, 0x1f, R17 ;  /* 0x0000001fff0f7819 */ /* 0x000fe40000011411 */
[----:B------:R-:W-:-:S04]  /*0f50*/  ISETP.GE.U32.AND P0, PT, R17, UR16, PT ;  /* 0x0000001011007c0c */ /* 0x000fc8000bf06070 */
        /* <DEDUP_REMOVED lines=35> */
[----:B--2---:R-:W-:-:S04]  /*1190*/  @!P1 IADD3 R98, P0, PT, R97, R98, RZ ;  /* 0x0000006261629210 */ /* 0x004fc80007f1e0ff */
[----:B------:R-:W-:Y:S02]  /*11a0*/  @!P1 IADD3.X R99, PT, PT, R16, R99, RZ, P0, !PT ;  /* 0x0000006310639210 */ /* 0x000fe400007fe4ff */
[----:B-1----:R-:W-:-:S04]  /*11b0*/  @!P1 IADD3 R96, P0, PT, R97, R18, RZ ;  /* 0x0000001261609210 */ /* 0x002fc80007f1e0ff */
[----:B------:R-:W-:Y:S02]  /*11c0*/  @!P1 IADD3.X R97, PT, PT, R16, R19, RZ, P0, !PT ;  /* 0x0000001310619210 */ /* 0x000fe400007fe4ff */
[----:B------:R-:W-:-:S04]  /*11d0*/  IADD3 R19, PT, PT, R100, 0x90, RZ ;  /* 0x0000009064137810 */ /* 0x000fc80007ffe0ff */
        /* <DEDUP_REMOVED lines=272> */
[----:B------:R-:W-:-:S03]  /*22e0*/  IADD3 R19, PT, PT, R100, 0x160, RZ ;  /* 0x0000016064137810 */ /* 0x000fc60007ffe0ff */
[----:B------:R-:W-:Y:S01]  /*22f0*/  STL.64 [R1+0x1e0], R56 ;  /* 0x0001e03801007387 */ /* 0x000fe20000100a00 */
        /* <DEDUP_REMOVED lines=47> */
[----:B------:R-:W-:-:S05]  /*25f0*/  @P1 LOP3.LUT R106, R106, 0x1, RZ, 0xfc, !PT ;  /* 0x000000016a6a1812 */ /* 0x000fca00078efcff */
        /* <DEDUP_REMOVED lines=33> */
[----:B------:R-:W-:Y:S02]  /*2810*/  SHF.R.S32.HI R19, RZ, 0x1f, R77 ;  /* 0x0000001fff137819 */ /* 0x000fe4000001144d */
[----:B------:R-:W-:Y:S02]  /*2820*/  ISETP.GE.U32.AND P1, PT, R77, UR16, PT ;  /* 0x000000104d007c0c */ /* 0x000fe4000bf26070 */
[C---:B------:R-:W-:Y:S02]  /*2830*/  LOP3.LUT P0, RZ, R106.reuse, 0x1000000, RZ, 0xc0, !PT ;  /* 0x010000006aff7812 */ /* 0x040fe4000780c0ff */
[----:B------:R-:W-:Y:S02]  /*2840*/  ISETP.GE.AND.EX P1, PT, R19, UR17, PT, P1 ;  /* 0x0000001113007c0c */ /* 0x000fe4000bf26310 */
[----:B------:R-:W-:-:S11]  /*2850*/  LOP3.LUT R106, R106, 0x7fffffff, RZ, 0xc0, !PT ;  /* 0x7fffffff6a6a7812 */ /* 0x000fd600078ec0ff */
        /* <DEDUP_REMOVED lines=15> */
[----:B------:R-:W-:Y:S02]  /*2950*/  SHF.R.S32.HI R123, RZ, 0x1f, R101 ;  /* 0x0000001fff7b7819 */ /* 0x000fe40000011465 */
[----:B-1----:R-:W-:-:S04]  /*2960*/  @!P1 IADD3 R76, P2, PT, R77, R18, RZ ;  /* 0x000000124d4c9210 */ /* 0x002fc80007f5e0ff */
[----:B------:R-:W-:Y:S02]  /*2970*/  @!P1 IADD3.X R77, PT, PT, R16, R19, RZ, P2, !PT ;  /* 0x00000013104d9210 */ /* 0x000fe400017fe4ff */
[----:B------:R-:W-:Y:S02]  /*2980*/  ISETP.GE.U32.AND P2, PT, R101, UR16, PT ;  /* 0x0000001065007c0c */ /* 0x000fe4000bf46070 */
[C---:B------:R-:W-:Y:S02]  /*2990*/  LOP3.LUT P1, RZ, R106.reuse, 0x800000, RZ, 0xc0, !PT ;  /* 0x008000006aff7812 */ /* 0x040fe4000782c0ff */
[----:B------:R-:W-:Y:S02]  /*29a0*/  ISETP.GE.AND.EX P2, PT, R123, UR17, PT, P2 ;  /* 0x000000117b007c0c */ /* 0x000fe4000bf46320 */
[----:B------:R-:W-:-:S11]  /*29b0*/  LOP3.LUT R106, R106, 0xbfffffff, RZ, 0xc0, !PT ;  /* 0xbfffffff6a6a7812 */ /* 0x000fd600078ec0ff */
[----:B------:R-:W1:Y:S01]  /*29c0*/  @!P2 LDC.64 R18, c[0x0][0x3f8] ;  /* 0x0000fe00ff12ab82 */ /* 0x000e620000000a00 */
[----:B------:R-:W-:Y:S02]  /*29d0*/  @!P2 MOV R122, R38 ;  /* 0x00000026007aa202 */ /* 0x000fe40000000f00 */
[----:B------:R-:W-:Y:S02]  /*29e0*/  @P2 LOP3.LUT R106, R106, 0x40000000, RZ, 0xfc, !PT ;  /* 0x400000006a6a2812 */ /* 0x000fe400078efcff */
[----:B------:R-:W-:Y:S01]  /*29f0*/  PRMT R5, RZ, 0x7610, R5 ;  /* 0x00007610ff057816 */ /* 0x000fe20000000005 */
[----:B------:R-:W-:Y:S01]  /*2a00*/  STL [R1+0x1d8], R118 ;  /* 0x0001d87601007387 */ /* 0x000fe20000100800 */
[----:B------:R-:W-:Y:S01]  /*2a10*/  LOP3.LUT R106, R106, 0xdfffffff, RZ, 0xc0, !PT ;  /* 0xdfffffff6a6a7812 */ /* 0x000fe200078ec0ff */
[----:B------:R-:W2:Y:S01]  /*2a20*/  @!P2 LDC.64 R16, c[0x0][0x3a0] ;  /* 0x0000e800ff10ab82 */ /* 0x000ea20000000a00 */
[----:B-1----:R-:W-:Y:S01]  /*2a30*/  @!P2 IMAD R0, R123, R18, RZ ;  /* 0x000000127b00a224 */ /* 0x002fe200078e02ff */
[----:B------:R-:W-:-:S03]  /*2a40*/  @!P2 MOV R123, R41 ;  /* 0x00000029007ba202 */ /* 0x000fc60000000f00 */
[C---:B------:R-:W-:Y:S01]  /*2a50*/  @!P2 IMAD R19, R101.reuse, R19, R0 ;  /* 0x000000136513a224 */ /* 0x040fe200078e0200 */
[----:B------:R-:W-:Y:S01]  /*2a60*/  IADD3 R0, PT, PT, R100, 0x1c0, RZ ;  /* 0x000001c064007810 */ /* 0x000fe20007ffe0ff */
[----:B------:R-:W-:-:S05]  /*2a70*/  @!P2 IMAD.WIDE.U32 R122, R101, R18, R122 ;  /* 0x00000012657aa225 */ /* 0x000fca00078e007a */
[----:B------:R-:W-:Y:S02]  /*2a80*/  @!P2 IADD3 R101, PT, PT, R123, R19, RZ ;  /* 0x000000137b65a210 */ /* 0x000fe40007ffe0ff */
[C---:B------:R-:W-:Y:S02]  /*2a90*/  @!P2 SHF.L.U32 R19, R122.reuse, 0x1, RZ ;  /* 0x000000017a13a819 */ /* 0x040fe400000006ff */
[----:B------:R-:W-:Y:S02]  /*2aa0*/  @!P2 SHF.L.U64.HI R122, R122, 0x1, R101 ;  /* 0x000000017a7aa819 */ /* 0x000fe40000010265 */
[----:B--2---:R-:W-:Y:S02]  /*2ab0*/  @!P2 IADD3 R124, P3, PT, R19, R16, RZ ;  /* 0x00000010137ca210 */ /* 0x004fe40007f7e0ff */
[----:B------:R-:W-:Y:S02]  /*2ac0*/  SHF.R.S32.HI R101, RZ, 0x1f, R0 ;  /* 0x0000001fff657819 */ /* 0x000fe40000011400 */
[----:B------:R-:W-:-:S02]  /*2ad0*/  @!P2 IADD3.X R125, PT, PT, R122, R17, RZ, P3, !PT ;  /* 0x000000117a7da210 */ /* 0x000fc40001ffe4ff */
[----:B------:R-:W1:Y:S03]  /*2ae0*/  @!P2 LDC.64 R16, c[0x0][0x398] ;  /* 0x0000e600ff10ab82 */ /* 0x000e660000000a00 */
[----:B------:R2:W-:Y:S01]  /*2af0*/  @!P2 STL.64 [R1+0x110], R124 ;  /* 0x0001107c0100a387 */ /* 0x0005e20000100a00 */
[----:B-1----:R-:W-:-:S04]  /*2b00*/  @!P2 IADD3 R114, P3, PT, R19, R16, RZ ;  /* 0x000000101372a210 */ /* 0x002fc80007f7e0ff */
[----:B------:R-:W-:Y:S02]  /*2b10*/  @!P2 IADD3.X R115, PT, PT, R122, R17, RZ, P3, !PT ;  /* 0x000000117a73a210 */ /* 0x000fe40001ffe4ff */
[----:B------:R-:W-:-:S04]  /*2b20*/  ISETP.GE.U32.AND P3, PT, R0, UR16, PT ;  /* 0x0000001000007c0c */ /* 0x000fc8000bf66070 */
[----:B------:R-:W-:-:S13]  /*2b30*/  ISETP.GE.AND.EX P3, PT, R101, UR17, PT, P3 ;  /* 0x0000001165007c0c */ /* 0x000fda000bf66330 */
[----:B------:R-:W1:Y:S01]  /*2b40*/  @!P3 LDC.64 R16, c[0x0][0x3f8] ;  /* 0x0000fe00ff10bb82 */ /* 0x000e620000000a00 */
[----:B------:R-:W-:Y:S02]  /*2b50*/  @!P3 MOV R122, R38 ;  /* 0x00000026007ab202 */ /* 0x000fe40000000f00 */
[----:B------:R-:W-:Y:S02]  /*2b60*/  @!P3 MOV R123, R41 ;  /* 0x00000029007bb202 */ /* 0x000fe40000000f00 */
[----:B------:R-:W-:-:S03]  /*2b70*/  @P3 LOP3.LUT R106, R106, 0x20000000, RZ, 0xfc, !PT ;  /* 0x200000006a6a3812 */ /* 0x000fc600078efcff */
[----:B------:R-:W0:Y:S01]  /*2b80*/  @!P3 LDC.64 R18, c[0x0][0x3a0] ;  /* 0x0000e800ff12bb82 */ /* 0x000e220000000a00 */
[----:B------:R-:W-:Y:S01]  /*2b90*/  LOP3.LUT R106, R106, 0xefffffff, RZ, 0xc0, !PT ;  /* 0xefffffff6a6a7812 */ /* 0x000fe200078ec0ff */
[-C--:B-1----:R-:W-:Y:S02]  /*2ba0*/  @!P3 IMAD R101, R101, R16.reuse, RZ ;  /* 0x000000106565b224 */ /* 0x082fe400078e02ff */
[----:B------:R-:W-:-:S04]  /*2bb0*/  @!P3 IMAD.WIDE.U32 R122, R0, R16, R122 ;  /* 0x00000010007ab225 */ /* 0x000fc800078e007a */
[----:B------:R-:W-:Y:S01]  /*2bc0*/  @!P3 IMAD R17, R0, R17, R101 ;  /* 0x000000110011b224 */ /* 0x000fe200078e0265 */
[----:B------:R-:W-:-:S04]  /*2bd0*/  @!P3 SHF.L.U32 R0, R122, 0x1, RZ ;  /* 0x000000017a00b819 */ /* 0x000fc800000006ff */
[----:B------:R-:W-:Y:S02]  /*2be0*/  @!P3 IADD3 R17, PT, PT, R123, R17, RZ ;  /* 0x000000117b11b210 */ /* 0x000fe40007ffe0ff */
[----:B0-----:R-:W-:Y:S02]  /*2bf0*/  @!P3 IADD3 R112, P4, PT, R0, R18, RZ ;  /* 0x000000120070b210 */ /* 0x001fe40007f9e0ff */
[----:B------:R-:W-:Y:S02]  /*2c00*/  @!P3 SHF.L.U64.HI R122, R122, 0x1, R17 ;  /* 0x000000017a7ab819 */ /* 0x000fe40000010211 */
[----:B------:R-:W0:Y:S02]  /*2c10*/  @!P3 LDC.64 R16, c[0x0][0x398] ;  /* 0x0000e600ff10bb82 */ /* 0x000e240000000a00 */
[----:B------:R-:W-:Y:S02]  /*2c20*/  @!P3 IADD3.X R113, PT, PT, R122, R19, RZ, P4, !PT ;  /* 0x000000137a71b210 */ /* 0x000fe400027fe4ff */
[----:B0-----:R-:W-:-:S02]  /*2c30*/  @!P3 IADD3 R116, P4, PT, R0, R16, RZ ;  /* 0x000000100074b210 */ /* 0x001fc40007f9e0ff */
        /* <DEDUP_REMOVED lines=18> */
[----:B------:R-:W2:Y:S02]  /*2d60*/  @!P4 LDC.64 R16, c[0x0][0x398] ;  /* 0x0000e600ff10cb82 */ /* 0x000ea40000000a00 */
[----:B------:R-:W-:Y:S02]  /*2d70*/  @!P4 IADD3.X R121, PT, PT, R122, R19, RZ, P5, !PT ;  /* 0x000000137a79c210 */ /* 0x000fe40002ffe4ff */
[----:B--2---:R-:W-:-:S02]  /*2d80*/  @!P4 IADD3 R124, P5, PT, R0, R16, RZ ;  /* 0x00000010007cc210 */ /* 0x004fc40007fbe0ff */
        /* <DEDUP_REMOVED lines=19> */
[----:B------:R-:W-:-:S04]  /*2ec0*/  @!P5 IADD3.X R7, PT, PT, R122, R19, RZ, P6, !PT ;  /* 0x000000137a07d210 */ /* 0x000fc800037fe4ff */
[----:B------:R-:W-:Y:S02]  /*2ed0*/  MOV R39, R7 ;  /* 0x0000000700277202 */ /* 0x000fe40000000f00 */
        /* <DEDUP_REMOVED lines=8> */
[----:B------:R-:W-:-:S03]  /*2f60*/  MOV R38, R6 ;  /* 0x0000000600267202 */ /* 0x000fc60000000f00 */
        /* <DEDUP_REMOVED lines=9> */
[----:B------:R-:W-:Y:S02]  /*3000*/  @!P6 IADD3.X R7, PT, PT, R122, R19, RZ, P2, !PT ;  /* 0x000000137a07e210 */ /* 0x000fe400017fe4ff */
[----:B0-----:R-:W-:-:S04]  /*3010*/  @!P6 IADD3 R40, P2, PT, R0, R16, RZ ;  /* 0x000000100028e210 */ /* 0x001fc80007f5e0ff */
[----:B------:R-:W-:-:S05]  /*3020*/  @!P6 IADD3.X R41, PT, PT, R122, R17, RZ, P2, !PT ;  /* 0x000000117a29e210 */ /* 0x000fca00017fe4ff */
[----:B------:R0:W-:Y:S02]  /*3030*/  STL.64 [R1+0x1c0], R40 ;  /* 0x0001c02801007387 */ /* 0x0001e40000100a00 */
[----:B0-----:R-:W-:Y:S02]  /*3040*/  MOV R40, R120 ;  /* 0x0000007800287202 */ /* 0x001fe40000000f00 */
[----:B------:R-:W-:Y:S02]  /*3050*/  MOV R41, R121 ;  /* 0x0000007900297202 */ /* 0x000fe40000000f00 */
[----:B------:R-:W2:Y:S01]  /*3060*/  LDL.LU.64 R120, [R1+0x240] ;  /* 0x0002400001787983 */ /* 0x000ea20000300a00 */
[----:B------:R-:W-:Y:S01]  /*3070*/  MOV R17, RZ ;  /* 0x000000ff00117202 */ /* 0x000fe20000000f00 */
[----:B------:R-:W-:Y:S01]  /*3080*/  HFMA2 R19, -RZ, RZ, 0, 0 ;  /* 0x00000000ff137431 */ /* 0x000fe200000001ff */
[----:B------:R-:W-:Y:S01]  /*3090*/  PRMT R0, RZ, 0x7610, R0 ;  /* 0x00007610ff007816 */ /* 0x000fe20000000000 */
[----:B------:R0:W-:Y:S01]  /*30a0*/  STL [R1+0x1b8], R122 ;  /* 0x0001b87a01007387 */ /* 0x0001e20000100800 */
[----:B------:R-:W-:-:S03]  /*30b0*/  MOV R123, R125 ;  /* 0x0000007d007b7202 */ /* 0x000fc60000000f00 */
[----:B------:R1:W3:Y:S01]  /*30c0*/  @!P0 LDG.E R19, desc[UR10][R2.64] ;  /* 0x0000000a02138981 */ /* 0x0002e2000c1e1900 */
[----:B0-----:R-:W-:-:S03]  /*30d0*/  MOV R122, R124 ;  /* 0x0000007c007a7202 */ /* 0x001fc60000000f00 */
[----:B------:R-:W4:Y:S01]  /*30e0*/  LDL.LU.64 R124, [R1+0x238] ;  /* 0x00023800017c7983 */ /* 0x000f220000300a00 */
[C---:B------:R-:W-:Y:S02]  /*30f0*/  LOP3.LUT P3, RZ, R106.reuse, 0x400000, RZ, 0xc0, !PT ;  /* 0x004000006aff7812 */ /* 0x040fe4000786c0ff */
[C---:B------:R-:W-:Y:S02]  /*3100*/  LOP3.LUT P2, RZ, R106.reuse, 0x200000, RZ, 0xc0, !PT ;  /* 0x002000006aff7812 */ /* 0x040fe4000784c0ff */
[----:B------:R-:W-:Y:S01]  /*3110*/  LOP3.LUT R106, R106, 0xfbffffff, RZ, 0xc0, !PT ;  /* 0xfbffffff6a6a7812 */ /* 0x000fe200078ec0ff */
[----:B--2---:R0:W2:Y:S04]  /*3120*/  @!P0 LDG.E R17, desc[UR10][R120.64] ;  /* 0x0000000a78118981 */ /* 0x0040a8000c1e1900 */
[----:B------:R0:W-:Y:S01]  /*3130*/  STL.64 [R1+0x1c8], R120 ;  /* 0x0001c87801007387 */ /* 0x0001e20000100a00 */
[----:B-1----:R-:W-:-:S02]  /*3140*/  PRMT R2, RZ, 0x7610, R2 ;  /* 0x00007610ff027816 */ /* 0x002fc40000000002 */
[----:B------:R-:W-:Y:S02]  /*3150*/  PRMT R3, RZ, 0x7610, R3 ;  /* 0x00007610ff037816 */ /* 0x000fe40000000003 */
[----:B------:R-:W-:Y:S02]  /*3160*/  @P6 LOP3.LUT R106, R106, 0x4000000, RZ, 0xfc, !PT ;  /* 0x040000006a6a6812 */ /* 0x000fe400078efcff */
[----:B0-----:R-:W-:Y:S02]  /*3170*/  MOV R120, R116 ;  /* 0x0000007400787202 */ /* 0x001fe40000000f00 */
[----:B------:R-:W-:Y:S02]  /*3180*/  MOV R121, R117 ;  /* 0x0000007500797202 */ /* 0x000fe40000000f00 */
[----:B------:R-:W3:Y:S01]  /*3190*/  LDL.LU.64 R116, [R1+0x230] ;  /* 0x0002300001747983 */ /* 0x000ee20000300a00 */
[----:B--2---:R-:W-:-:S05]  /*31a0*/  @!P0 PRMT R0, R17, 0x7632, R0 ;  /* 0x0000763211008816 */ /* 0x004fca0000000000 */
[----:B------:R0:W-:Y:S02]  /*31b0*/  STL.S16 [R1+0x15c], R0 ;  /* 0x00015c0001007387 */ /* 0x0001e40000100600 */
[----:B0-----:R-:W-:-:S06]  /*31c0*/  HFMA2 R0, -RZ, RZ, 0, 0 ;  /* 0x00000000ff007431 */ /* 0x001fcc00000001ff */
[----:B---3--:R-:W2:Y:S01]  /*31d0*/  @!P1 LDG.E R0, desc[UR10][R116.64] ;  /* 0x0000000a74009981 */ /* 0x008ea2000c1e1900 */
[----:B------:R-:W-:Y:S02]  /*31e0*/  @!P0 PRMT R2, R17, 0x7610, R2 ;  /* 0x0000761011028816 */ /* 0x000fe40000000002 */
[----:B----4-:R-:W-:-:S03]  /*31f0*/  PRMT R124, RZ, 0x7610, R124 ;  /* 0x00007610ff7c7816 */ /* 0x010fc6000000007c */
[----:B------:R0:W-:Y:S01]  /*3200*/  STL.S16 [R1+0x158], R2 ;  /* 0x0001580201007387 */ /* 0x0001e20000100600 */
[----:B------:R-:W-:Y:S02]  /*3210*/  @!P0 PRMT R124, R19, 0x7632, R124 ;  /* 0x00007632137c8816 */ /* 0x000fe4000000007c */
[----:B0-----:R-:W-:-:S03]  /*3220*/  MOV R2, RZ ;  /* 0x000000ff00027202 */ /* 0x001fc60000000f00 */
[----:B------:R0:W-:Y:S04]  /*3230*/  STL.S16 [R1+0x154], R124 ;  /* 0x0001547c01007387 */ /* 0x0001e80000100600 */
[----:B------:R1:W3:Y:S04]  /*3240*/  @!P1 LDG.E R2, desc[UR10][R118.64] ;  /* 0x0000000a76029981 */ /* 0x0002e8000c1e1900 */
[----:B0-----:R-:W4:Y:S01]  /*3250*/  LDL.LU R124, [R1+0x228] ;  /* 0x00022800017c7983 */ /* 0x001f220000300800 */
[----:B-1----:R-:W-:Y:S02]  /*3260*/  MOV R118, R114 ;  /* 0x0000007200767202 */ /* 0x002fe40000000f00 */
[----:B------:R-:W-:-:S02]  /*3270*/  MOV R119, R115 ;  /* 0x0000007300777202 */ /* 0x000fc40000000f00 */
[----:B------:R-:W4:Y:S01]  /*3280*/  LDL.LU.64 R114, [R1+0x218] ;  /* 0x0002180001727983 */ /* 0x000f220000300a00 */
[----:B--2---:R-:W-:-:S05]  /*3290*/  @!P1 PRMT R5, R0, 0x7610, R5 ;  /* 0x0000761000059816 */ /* 0x004fca0000000005 */
[----:B------:R0:W-:Y:S04]  /*32a0*/  STL.S16 [R1+0x14c], R5 ;  /* 0x00014c0501007387 */ /* 0x0001e80000100600 */
[----:B0-----:R-:W2:Y:S01]  /*32b0*/  LDL.LU R5, [R1+0x210] ;  /* 0x0002100001057983 */ /* 0x001ea20000300800 */
[----:B---3--:R-:W-:Y:S02]  /*32c0*/  @!P1 PRMT R3, R2, 0x7632, R3 ;  /* 0x0000763202039816 */ /* 0x008fe40000000003 */
[----:B----4-:R-:W-:-:S03]  /*32d0*/  PRMT R124, RZ, 0x7610, R124 ;  /* 0x00007610ff7c7816 */ /* 0x010fc6000000007c */
[----:B------:R0:W-:Y:S01]  /*32e0*/  STL.S16 [R1+0x16c], R3 ;  /* 0x00016c0301007387 */ /* 0x0001e20000100600 */
[----:B------:R-:W-:Y:S01]  /*32f0*/  @!P1 PRMT R124, R2, 0x7610, R124 ;  /* 0x00007610027c9816 */ /* 0x000fe2000000007c */
[----:B0-----:R-:W-:-:S04]  /*3300*/  HFMA2 R3, -RZ, RZ, 0, 0 ;  /* 0x00000000ff037431 */ /* 0x001fc800000001ff */
[----:B------:R0:W-:Y:S04]  /*3310*/  STL.S16 [R1+0x164], R124 ;  /* 0x0001647c01007387 */ /* 0x0001e80000100600 */
[----:B0-----:R-:W3:Y:S04]  /*3320*/  LDL.LU R124, [R1+0x208] ;  /* 0x00020800017c7983 */ /* 0x001ee80000300800 */
[----:B------:R0:W-:Y:S04]  /*3330*/  STL [R1+0x1dc], R114 ;  /* 0x0001dc7201007387 */ /* 0x0001e80000100800 */
[----:B--2---:R1:W2:Y:S02]  /*3340*/  @!P3 LDG.E R3, desc[UR10][R4.64] ;  /* 0x0000000a0403b981 */ /* 0x0042a4000c1e1900 */
[----:B-1----:R-:W-:-:S06]  /*3350*/  MOV R4, RZ ;  /* 0x000000ff00047202 */ /* 0x002fcc0000000f00 */
[----:B------:R0:W4:Y:S04]  /*3360*/  @!P3 LDG.E R4, desc[UR10][R114.64] ;  /* 0x0000000a7204b981 */ /* 0x000128000c1e1900 */
[----:B------:R1:W-:Y:S01]  /*3370*/  STL.64 [R1+0x1d0], R116 ;  /* 0x0001d07401007387 */ /* 0x0003e20000100a00 */
[----:B0-----:R-:W-:Y:S02]  /*3380*/  MOV R114, R6 ;  /* 0x0000000600727202 */ /* 0x001fe40000000f00 */
[----:B------:R-:W-:Y:S02]  /*3390*/  MOV R115, R7 ;  /* 0x0000000700737202 */ /* 0x000fe40000000f00 */
[----:B------:R-:W4:Y:S01]  /*33a0*/  LDL.LU.64 R6, [R1+0x200] ;  /* 0x0002000001067983 */ /* 0x000f220000300a00 */
[----:B-1----:R-:W-:-:S02]  /*33b0*/  MOV R116, R112 ;  /* 0x0000007000747202 */ /* 0x002fc40000000f00 */
[----:B------:R-:W-:Y:S02]  /*33c0*/  MOV R117, R113 ;  /* 0x0000007100757202 */ /* 0x000fe40000000f00 */
[----:B------:R-:W4:Y:S01]  /*33d0*/  LDL.LU.64 R112, [R1+0x220] ;  /* 0x0002200001707983 */ /* 0x000f220000300a00 */
[----:B------:R-:W-:Y:S02]  /*33e0*/  PRMT R125, RZ, 0x7610, R125 ;  /* 0x00007610ff7d7816 */ /* 0x000fe4000000007d */
[----:B---3--:R-:W-:Y:S02]  /*33f0*/  PRMT R124, RZ, 0x7610, R124 ;  /* 0x00007610ff7c7816 */ /* 0x008fe4000000007c */
[----:B------:R-:W-:-:S05]  /*3400*/  @!P0 PRMT R125, R19, 0x7610, R125 ;  /* 0x00007610137d8816 */ /* 0x000fca000000007d */
[----:B------:R0:W-:Y:S04]  /*3410*/  STL.S16 [R1+0x150], R125 ;  /* 0x0001507d01007387 */ /* 0x0001e80000100600 */
[----:B0-----:R-:W3:Y:S01]  /*3420*/  LDL.LU R125, [R1+0x22c] ;  /* 0x00022c00017d7983 */ /* 0x001ee20000300800 */
[----:B------:R-:W-:Y:S02]  /*3430*/  PRMT R5, RZ, 0x7610, R5 ;  /* 0x00007610ff057816 */ /* 0x000fe40000000005 */
[----:B--2---:R-:W-:-:S05]  /*3440*/  @!P3 PRMT R124, R3, 0x7610, R124 ;  /* 0x00007610037cb816 */ /* 0x004fca000000007c */
[----:B------:R0:W-:Y:S04]  /*3450*/  STL.S16 [R1+0x160], R124 ;  /* 0x0001607c01007387 */ /* 0x0001e80000100600 */
[----:B0-----:R-:W2:Y:S01]  /*3460*/  LDL.LU R124, [R1+0x1fc] ;  /* 0x0001fc00017c7983 */ /* 0x001ea20000300800 */
[----:B----4-:R-:W-:-:S05]  /*3470*/  @!P3 PRMT R5, R4, 0x7632, R5 ;  /* 0x000076320405b816 */ /* 0x010fca0000000005 */
[----:B------:R0:W-:Y:S02]  /*3480*/  STL.S16 [R1+0x17c], R5 ;  /* 0x00017c0501007387 */ /* 0x0001e40000100600 */
[----:B0-----:R-:W-:-:S06]  /*3490*/  HFMA2 R5, -RZ, RZ, 0, 0 ;  /* 0x00000000ff057431 */ /* 0x001fcc00000001ff */
[----:B------:R0:W4:Y:S02]  /*34a0*/  @!P2 LDG.E R5, desc[UR10][R6.64] ;  /* 0x0000000a0605a981 */ /* 0x000124000c1e1900 */
[----:B0-----:R-:W-:-:S06]  /*34b0*/  MOV R6, RZ ;  /* 0x000000ff00067202 */ /* 0x001fcc0000000f00 */
[----:B------:R-:W4:Y:S01]  /*34c0*/  @!P2 LDG.E R6, desc[UR10][R112.64] ;  /* 0x0000000a7006a981 */ /* 0x000f22000c1e1900 */
[----:B---3--:R-:W-:-:S04]  /*34d0*/  PRMT R125, RZ, 0x7610, R125 ;  /* 0x00007610ff7d7816 */ /* 0x008fc8000000007d */
[----:B------:R-:W-:-:S05]  /*34e0*/  @!P1 PRMT R125, R0, 0x7632, R125 ;  /* 0x00007632007d9816 */ /* 0x000fca000000007d */
[----:B------:R0:W-:Y:S04]  /*34f0*/  STL.S16 [R1+0x168], R125 ;  /* 0x0001687d01007387 */ /* 0x0001e80000100600 */
[----:B0-----:R-:W3:Y:S01]  /*3500*/  LDL.LU R125, [R1+0x20c] ;  /* 0x00020c00017d7983 */ /* 0x001ee20000300800 */
[----:B--2---:R-:W-:-:S04]  /*3510*/  PRMT R124, RZ, 0x7610, R124 ;  /* 0x00007610ff7c7816 */ /* 0x004fc8000000007c */
[----:B------:R-:W-:-:S05]  /*3520*/  @!P3 PRMT R124, R4, 0x7610, R124 ;  /* 0x00007610047cb816 */ /* 0x000fca000000007c */
[----:B------:R0:W-:Y:S04]  /*3530*/  STL.S16 [R1+0x174], R124 ;  /* 0x0001747c01007387 */ /* 0x0001e80000100600 */
[----:B0-----:R-:W2:Y:S01]  /*3540*/  LDL.LU R124, [R1+0x1f4] ;  /* 0x0001f400017c7983 */ /* 0x001ea20000300800 */
[----:B------:R-:W-:Y:S02]  /*3550*/  PRMT R7, RZ, 0x7610, R7 ;  /* 0x00007610ff077816 */ /* 0x000fe40000000007 */
[----:B------:R-:W-:Y:S02]  /*3560*/  LOP3.LUT P0, RZ, R106, 0x100000, RZ, 0xc0, !PT ;  /* 0x001000006aff7812 */ /* 0x000fe4000780c0ff */
        /* <DEDUP_REMOVED lines=20> */
[----:B0-----:R-:W-:-:S06]  /*36b0*/  CS2R R10, SRZ ;  /* 0x00000000000a7805 */ /* 0x001fcc000001ff00 */
        /* <DEDUP_REMOVED lines=9> */
[C---:B------:R-:W-:Y:S02]  /*3750*/  LOP3.LUT P3, RZ, R106.reuse, 0x40000, RZ, 0xc0, !PT ;  /* 0x000400006aff7812 */ /* 0x040fe4000786c0ff */
[----:B------:R-:W-:-:S11]  /*3760*/  LOP3.LUT P5, RZ, R106, 0x20000, RZ, 0xc0, !PT ;  /* 0x000200006aff7812 */ /* 0x000fd600078ac0ff */
[----:B------:R0:W2:Y:S02]  /*3770*/  @!P3 LDG.E R11, desc[UR10][R12.64] ;  /* 0x0000000a0c0bb981 */ /* 0x0000a4000c1e1900 */
[----:B0-----:R-:W-:-:S06]  /*3780*/  CS2R R12, SRZ ;  /* 0x00000000000c7805 */ /* 0x001fcc000001ff00 */
[----:B------:R-:W2:Y:S04]  /*3790*/  @!P3 LDG.E R12, desc[UR10][R104.64] ;  /* 0x0000000a680cb981 */ /* 0x000ea8000c1e1900 */
[----:B------:R0:W2:Y:S01]  /*37a0*/  @!P5 LDG.E R13, desc[UR10][R14.64] ;  /* 0x0000000a0e0dd981 */ /* 0x0000a2000c1e1900 */
[----:B------:R-:W-:Y:S02]  /*37b0*/  PRMT R16, RZ, 0x7610, R16 ;  /* 0x00007610ff107816 */ /* 0x000fe40000000010 */
[----:B0-----:R-:W-:-:S06]  /*37c0*/  CS2R R14, SRZ ;  /* 0x00000000000e7805 */ /* 0x001fcc000001ff00 */
[----:B------:R-:W2:Y:S01]  /*37d0*/  @!P5 LDG.E R14, desc[UR10][R102.64] ;  /* 0x0000000a660ed981 */ /* 0x000ea2000c1e1900 */
[----:B------:R-:W-:Y:S02]  /*37e0*/  LOP3.LUT P6, RZ, R106, 0x10000, RZ, 0xc0, !PT ;  /* 0x000100006aff7812 */ /* 0x000fe400078cc0ff */
[----:B------:R-:W-:Y:S02]  /*37f0*/  PRMT R18, RZ, 0x7610, R18 ;  /* 0x00007610ff127816 */ /* 0x000fe40000000012 */
[----:B------:R-:W-:Y:S02]  /*3800*/  PRMT R111, RZ, 0x7610, R111 ;  /* 0x00007610ff6f7816 */ /* 0x000fe4000000006f */
[----:B------:R-:W-:Y:S02]  /*3810*/  PRMT R100, RZ, 0x7610, R100 ;  /* 0x00007610ff647816 */ /* 0x000fe40000000064 */
[----:B----4-:R-:W-:-:S05]  /*3820*/  @!P1 PRMT R16, R10, 0x7632, R16 ;  /* 0x000076320a109816 */ /* 0x010fca0000000010 */
[----:B------:R-:W4:Y:S04]  /*3830*/  @!P6 LDG.E R15, desc[UR10][R98.64] ;  /* 0x0000000a620fe981 */ /* 0x000f28000c1e1900 */
[----:B------:R0:W-:Y:S01]  /*3840*/  STL.S16 [R1+0x19c], R16 ;  /* 0x00019c1001007387 */ /* 0x0001e20000100600 */
[----:B------:R-:W-:Y:S02]  /*3850*/  @!P0 PRMT R18, R8, 0x7610, R18 ;  /* 0x0000761008128816 */ /* 0x000fe40000000012 */
[C---:B------:R-:W-:Y:S02]  /*3860*/  @!P0 PRMT R111, R7.reuse, 0x7610, R111 ;  /* 0x00007610076f8816 */ /* 0x040fe4000000006f */
[----:B0-----:R-:W-:Y:S02]  /*3870*/  MOV R16, RZ ;  /* 0x000000ff00107202 */ /* 0x001fe40000000f00 */
[----:B------:R-:W-:-:S02]  /*3880*/  @!P0 PRMT R100, R7, 0x7632, R100 ;  /* 0x0000763207648816 */ /* 0x000fc40000000064 */
[----:B------:R-:W-:Y:S02]  /*3890*/  LOP3.LUT P0, RZ, R106, 0x8000, RZ, 0xc0, !PT ;  /* 0x000080006aff7812 */ /* 0x000fe4000780c0ff */
[----:B------:R-:W4:Y:S04]  /*38a0*/  @!P6 LDG.E R16, desc[UR10][R96.64] ;  /* 0x0000000a6010e981 */ /* 0x000f28000c1e1900 */
[----:B------:R0:W-:Y:S02]  /*38b0*/  STL.S16 [R1+0x194], R18 ;  /* 0x0001941201007387 */ /* 0x0001e40000100600 */
[----:B0-----:R-:W-:Y:S01]  /*38c0*/  HFMA2 R18, -RZ, RZ, 0, 0 ;  /* 0x00000000ff127431 */ /* 0x001fe200000001ff */
[----:B------:R-:W-:Y:S02]  /*38d0*/  PRMT R101, RZ, 0x7610, R101 ;  /* 0x00007610ff657816 */ /* 0x000fe40000000065 */
[----:B---3--:R-:W-:-:S02]  /*38e0*/  PRMT R125, RZ, 0x7610, R125 ;  /* 0x00007610ff7d7816 */ /* 0x008fc4000000007d */
[----:B------:R-:W-:Y:S01]  /*38f0*/  @!P1 PRMT R101, R9, 0x7610, R101 ;  /* 0x0000761009659816 */ /* 0x000fe20000000065 */
[----:B------:R0:W3:Y:S01]  /*3900*/  @!P0 LDG.E R18, desc[UR10][R20.64] ;  /* 0x0000000a14128981 */ /* 0x0000e2000c1e1900 */
[----:B------:R-:W-:Y:S02]  /*3910*/  @!P1 PRMT R125, R10, 0x7610, R125 ;  /* 0x000076100a7d9816 */ /* 0x000fe4000000007d */
[----:B0-----:R-:W-:-:S06]  /*3920*/  CS2R R20, SRZ ;  /* 0x0000000000147805 */ /* 0x001fcc000001ff00 */
[----:B------:R-:W3:Y:S01]  /*3930*/  @!P0 LDG.E R20, desc[UR10][R94.64] ;  /* 0x0000000a5e148981 */ /* 0x000ee2000c1e1900 */
[----:B------:R-:W-:Y:S02]  /*3940*/  LOP3.LUT P2, RZ, R106, 0x2000, RZ, 0xc0, !PT ;  /* 0x000020006aff7812 */ /* 0x000fe4000784c0ff */
[----:B--2---:R-:W-:-:S04]  /*3950*/  PRMT R124, RZ, 0x7610, R124 ;  /* 0x00007610ff7c7816 */ /* 0x004fc8000000007c */
[----:B------:R-:W-:Y:S02]  /*3960*/  @!P1 PRMT R124, R9, 0x7632, R124 ;  /* 0x00007632097c9816 */ /* 0x000fe4000000007c */
[----:B------:R-:W-:-:S13]  /*3970*/  LOP3.LUT P1, RZ, R106, 0x4000, RZ, 0xc0, !PT ;  /* 0x000040006aff7812 */ /* 0x000fda000782c0ff */
[----:B------:R0:W2:Y:S02]  /*3980*/  @!P1 LDG.E R21, desc[UR10][R22.64] ;  /* 0x0000000a16159981 */ /* 0x0000a4000c1e1900 */
[----:B0-----:R-:W-:-:S06]  /*3990*/  CS2R R22, SRZ ;  /* 0x0000000000167805 */ /* 0x001fcc000001ff00 */
[----:B------:R-:W2:Y:S04]  /*39a0*/  @!P1 LDG.E R22, desc[UR10][R92.64] ;  /* 0x0000000a5c169981 */ /* 0x000ea8000c1e1900 */
[----:B------:R0:W2:Y:S02]  /*39b0*/  @!P2 LDG.E R23, desc[UR10][R24.64] ;  /* 0x0000000a1817a981 */ /* 0x0000a4000c1e1900 */
[----:B0-----:R-:W-:-:S06]  /*39c0*/  CS2R R24, SRZ ;  /* 0x0000000000187805 */ /* 0x001fcc000001ff00 */
[----:B------:R-:W2:Y:S01]  /*39d0*/  @!P2 LDG.E R24, desc[UR10][R90.64] ;  /* 0x0000000a5a18a981 */ /* 0x000ea2000c1e1900 */
        /* <DEDUP_REMOVED lines=9> */
[----:B------:R-:W-:Y:S02]  /*3a70*/  LOP3.LUT P4, RZ, R106, 0x800, RZ, 0xc0, !PT ;  /* 0x000008006aff7812 */ /* 0x000fe4000788c0ff */
[----:B------:R-:W-:Y:S02]  /*3a80*/  PRMT R94, RZ, 0x7610, R94 ;  /* 0x00007610ff5e7816 */ /* 0x000fe4000000005e */
[----:B------:R-:W-:-:S02]  /*3a90*/  PRMT R95, RZ, 0x7610, R95 ;  /* 0x00007610ff5f7816 */ /* 0x000fc4000000005f */
[----:B------:R-:W-:Y:S02]  /*3aa0*/  PRMT R96, RZ, 0x7610, R96 ;  /* 0x00007610ff607816 */ /* 0x000fe40000000060 */
[----:B------:R-:W-:Y:S02]  /*3ab0*/  PRMT R97, RZ, 0x7610, R97 ;  /* 0x00007610ff617816 */ /* 0x000fe40000000061 */
[C---:B------:R-:W-:Y:S01]  /*3ac0*/  @!P5 PRMT R94, R13.reuse, 0x7610, R94 ;  /* 0x000076100d5ed816 */ /* 0x040fe2000000005e */
[----:B------:R0:W2:Y:S01]  /*3ad0*/  @!P3 LDG.E R25, desc[UR10][R26.64] ;  /* 0x0000000a1a19b981 */ /* 0x0000a2000c1e1900 */
[----:B------:R-:W-:Y:S02]  /*3ae0*/  @!P5 PRMT R95, R13, 0x7632, R95 ;  /* 0x000076320d5fd816 */ /* 0x000fe4000000005f */
[C---:B------:R-:W-:Y:S02]  /*3af0*/  @!P5 PRMT R96, R14.reuse, 0x7610, R96 ;  /* 0x000076100e60d816 */ /* 0x040fe40000000060 */
[----:B------:R-:W-:-:S02]  /*3b00*/  @!P5 PRMT R97, R14, 0x7632, R97 ;  /* 0x000076320e61d816 */ /* 0x000fc40000000061 */
[C---:B------:R-:W-:Y:S02]  /*3b10*/  LOP3.LUT P5, RZ, R106.reuse, 0x400, RZ, 0xc0, !PT ;  /* 0x000004006aff7812 */ /* 0x040fe400078ac0ff */
[----:B------:R-:W-:Y:S02]  /*3b20*/  LOP3.LUT R107, R107, 0xffffffef, RZ, 0xc0, !PT ;  /* 0xffffffef6b6b7812 */ /* 0x000fe400078ec0ff */
[----:B0-----:R-:W-:Y:S02]  /*3b30*/  CS2R R26, SRZ ;  /* 0x00000000001a7805 */ /* 0x001fe4000001ff00 */
[----:B------:R-:W-:Y:S02]  /*3b40*/  @P2 LOP3.LUT R107, R107, 0x10, RZ, 0xfc, !PT ;  /* 0x000000106b6b2812 */ /* 0x000fe400078efcff */
[C---:B------:R-:W-:Y:S02]  /*3b50*/  LOP3.LUT P2, RZ, R106.reuse, 0x10000, RZ, 0xc0, !PT ;  /* 0x000100006aff7812 */ /* 0x040fe4000784c0ff */
[----:B------:R0:W2:Y:S01]  /*3b60*/  @!P4 LDG.E R27, desc[UR10][R28.64] ;  /* 0x0000000a1c1bc981 */ /* 0x0000a2000c1e1900 */
[----:B------:R-:W-:-:S02]  /*3b70*/  LOP3.LUT P6, RZ, R106, 0x200, RZ, 0xc0, !PT ;  /* 0x000002006aff7812 */ /* 0x000fc400078cc0ff */
[----:B------:R-:W-:Y:S01]  /*3b80*/  PRMT R90, RZ, 0x7610, R90 ;  /* 0x00007610ff5a7816 */ /* 0x000fe2000000005a */
[----:B------:R-:W2:Y:S01]  /*3b90*/  @!P3 LDG.E R26, desc[UR10][R88.64] ;  /* 0x0000000a581ab981 */ /* 0x000ea2000c1e1900 */
[----:B0-----:R-:W-:Y:S02]  /*3ba0*/  CS2R R28, SRZ ;  /* 0x00000000001c7805 */ /* 0x001fe4000001ff00 */
[----:B------:R-:W-:Y:S02]  /*3bb0*/  PRMT R91, RZ, 0x7610, R91 ;  /* 0x00007610ff5b7816 */ /* 0x000fe4000000005b */
[----:B------:R-:W-:Y:S02]  /*3bc0*/  PRMT R92, RZ, 0x7610, R92 ;  /* 0x00007610ff5c7816 */ /* 0x000fe4000000005c */
[----:B------:R-:W-:Y:S01]  /*3bd0*/  PRMT R93, RZ, 0x7610, R93 ;  /* 0x00007610ff5d7816 */ /* 0x000fe2000000005d */
[----:B------:R-:W2:Y:S04]  /*3be0*/  @!P4 LDG.E R28, desc[UR10][R86.64] ;  /* 0x0000000a561cc981 */ /* 0x000ea8000c1e1900 */
[----:B------:R0:W2:Y:S01]  /*3bf0*/  @!P5 LDG.E R29, desc[UR10][R30.64] ;  /* 0x0000000a1e1dd981 */ /* 0x0000a2000c1e1900 */
[----:B----4-:R-:W-:-:S02]  /*3c00*/  @!P2 PRMT R90, R15, 0x7610, R90 ;  /* 0x000076100f5aa816 */ /* 0x010fc4000000005a */
[----:B------:R-:W-:Y:S02]  /*3c10*/  @!P2 PRMT R91, R15, 0x7632, R91 ;  /* 0x000076320f5ba816 */ /* 0x000fe4000000005b */
[C---:B------:R-:W-:Y:S02]  /*3c20*/  @!P2 PRMT R92, R16.reuse, 0x7610, R92 ;  /* 0x00007610105ca816 */ /* 0x040fe4000000005c */
[----:B0-----:R-:W-:Y:S02]  /*3c30*/  CS2R R30, SRZ ;  /* 0x00000000001e7805 */ /* 0x001fe4000001ff00 */
[----:B------:R-:W-:Y:S02]  /*3c40*/  @!P2 PRMT R93, R16, 0x7632, R93 ;  /* 0x00007632105da816 */ /* 0x000fe4000000005d */
[C---:B------:R-:W-:Y:S02]  /*3c50*/  LOP3.LUT P2, RZ, R106.reuse, 0x100, RZ, 0xc0, !PT ;  /* 0x000001006aff7812 */ /* 0x040fe4000784c0ff */
[----:B------:R-:W-:Y:S01]  /*3c60*/  LOP3.LUT R107, R107, 0xfffffff7, RZ, 0xc0, !PT ;  /* 0xfffffff76b6b7812 */ /* 0x000fe200078ec0ff */
[----:B------:R-:W4:Y:S03]  /*3c70*/  @!P5 LDG.E R30, desc[UR10][R84.64] ;  /* 0x0000000a541ed981 */ /* 0x000f26000c1e1900 */
[----:B------:R-:W-:Y:S01]  /*3c80*/  @P3 LOP3.LUT R107, R107, 0x8, RZ, 0xfc, !PT ;  /* 0x000000086b6b3812 */ /* 0x000fe200078efcff */
[----:B------:R0:W4:Y:S01]  /*3c90*/  @!P6 LDG.E R31, desc[UR10][R32.64] ;  /* 0x0000000a201fe981 */ /* 0x000122000c1e1900 */
[----:B------:R-:W-:-:S03]  /*3ca0*/  LOP3.LUT P3, RZ, R106, 0x80, RZ, 0xc0, !PT ;  /* 0x000000806aff7812 */ /* 0x000fc6000786c0ff */
[----:B------:R1:W-:Y:S01]  /*3cb0*/  STL [R1+0x10], R19 ;  /* 0x0000101301007387 */ /* 0x0003e20000100800 */
[----:B0-----:R-:W-:Y:S02]  /*3cc0*/  CS2R R32, SRZ ;  /* 0x0000000000207805 */ /* 0x001fe4000001ff00 */
[----:B------:R-:W-:Y:S02]  /*3cd0*/  PRMT R86, RZ, 0x7610, R86 ;  /* 0x00007610ff567816 */ /* 0x000fe40000000056 */
[----:B-1----:R-:W-:Y:S02]  /*3ce0*/  MOV R19, RZ ;  /* 0x000000ff00137202 */ /* 0x002fe40000000f00 */
[----:B------:R0:W4:Y:S01]  /*3cf0*/  @!P2 LDG.E R33, desc[UR10][R34.64] ;  /* 0x0000000a2221a981 */ /* 0x000122000c1e1900 */
[----:B------:R-:W-:Y:S02]  /*3d00*/  PRMT R87, RZ, 0x7610, R87 ;  /* 0x00007610ff577816 */ /* 0x000fe40000000057 */
[----:B------:R-:W-:Y:S01]  /*3d10*/  PRMT R88, RZ, 0x7610, R88 ;  /* 0x00007610ff587816 */ /* 0x000fe20000000058 */
[----:B------:R-:W4:Y:S01]  /*3d20*/  @!P6 LDG.E R32, desc[UR10][R82.64] ;  /* 0x0000000a5220e981 */ /* 0x000f22000c1e1900 */
[----:B------:R-:W-:-:S02]  /*3d30*/  PRMT R89, RZ, 0x7610, R89 ;  /* 0x00007610ff597816 */ /* 0x000fc40000000059 */
[C---:B---3--:R-:W-:Y:S01]  /*3d40*/  @!P0 PRMT R86, R18.reuse, 0x7610, R86 ;  /* 0x0000761012568816 */ /* 0x048fe20000000056 */
[----:B------:R1:W3:Y:S01]  /*3d50*/  @!P3 LDG.E R19, desc[UR10][R36.64] ;  /* 0x0000000a2413b981 */ /* 0x0002e2000c1e1900 */
[----:B0-----:R-:W-:Y:S02]  /*3d60*/  CS2R R34, SRZ ;  /* 0x0000000000227805 */ /* 0x001fe4000001ff00 */
[----:B------:R-:W-:Y:S02]  /*3d70*/  @!P0 PRMT R87, R18, 0x7632, R87 ;  /* 0x0000763212578816 */ /* 0x000fe40000000057 */
[C---:B------:R-:W-:Y:S02]  /*3d80*/  @!P0 PRMT R88, R20.reuse, 0x7610, R88 ;  /* 0x0000761014588816 */ /* 0x040fe40000000058 */
[----:B------:R-:W-:Y:S01]  /*3d90*/  @!P0 PRMT R89, R20, 0x7632, R89 ;  /* 0x0000763214598816 */ /* 0x000fe20000000059 */
[----:B------:R-:W3:Y:S01]  /*3da0*/  @!P3 LDG.E R35, desc[UR10][R78.64] ;  /* 0x0000000a4e23b981 */ /* 0x000ee2000c1e1900 */
[----:B------:R-:W-:Y:S01]  /*3db0*/  LOP3.LUT P0, RZ, R106, 0x40, RZ, 0xc0, !PT ;  /* 0x000000406aff7812 */ /* 0x000fe2000780c0ff */
[----:B-1----:R-:W-:-:S02]  /*3dc0*/  HFMA2 R36, -RZ, RZ, 0, 0 ;  /* 0x00000000ff247431 */ /* 0x002fc400000001ff */
[----:B------:R0:W-:Y:S04]  /*3dd0*/  STL [R1+0x98], R4 ;  /* 0x0000980401007387 */ /* 0x0001e80000100800 */
[----:B------:R1:W-:Y:S04]  /*3de0*/  STL [R1+0x1c], R5 ;  /* 0x00001c0501007387 */ /* 0x0003e80000100800 */
[----:B------:R1:W-:Y:S01]  /*3df0*/  STL [R1+0x14], R0 ;  /* 0x0000140001007387 */ /* 0x0003e20000100800 */
[----:B0-----:R-:W-:-:S03]  /*3e00*/  MOV R4, R56 ;  /* 0x0000003800047202 */ /* 0x001fc60000000f00 */
[----:B------:R-:W3:Y:S01]  /*3e10*/  @!P0 LDG.E R36, desc[UR10][R42.64] ;  /* 0x0000000a2a248981 */ /* 0x000ee2000c1e1900 */
[----:B-1----:R-:W-:-:S03]  /*3e20*/  MOV R5, R57 ;  /* 0x0000003900057202 */ /* 0x002fc60000000f00 */
[----:B------:R-:W3:Y:S01]  /*3e30*/  LDL.LU.64 R56, [R1+0x1e0] ;  /* 0x0001e00001387983 */ /* 0x000ee20000300a00 */
[----:B------:R-:W-:Y:S02]  /*3e40*/  MOV R0, RZ ;  /* 0x000000ff00007202 */ /* 0x000fe40000000f00 */
[----:B------:R-:W-:Y:S01]  /*3e50*/  PRMT R82, RZ, 0x7610, R82 ;  /* 0x00007610ff527816 */ /* 0x000fe20000000052 */
[----:B------:R-:W3:Y:S01]  /*3e60*/  @!P2 LDG.E R34, desc[UR10][R80.64] ;  /* 0x0000000a5022a981 */ /* 0x000ee2000c1e1900 */
[----:B------:R-:W-:Y:S02]  /*3e70*/  PRMT R83, RZ, 0x7610, R83 ;  /* 0x00007610ff537816 */ /* 0x000fe40000000053 */
[----:B------:R-:W-:Y:S01]  /*3e80*/  PRMT R84, RZ, 0x7610, R84 ;  /* 0x00007610ff547816 */ /* 0x000fe20000000054 */
[----:B------:R0:W3:Y:S01]  /*3e90*/  @!P0 LDG.E R0, desc[UR10][R44.64] ;  /* 0x0000000a2c008981 */ /* 0x0000e2000c1e1900 */
[----:B------:R-:W-:Y:S02]  /*3ea0*/  PRMT R85, RZ, 0x7610, R85 ;  /* 0x00007610ff557816 */ /* 0x000fe40000000055 */
[----:B------:R-:W-:Y:S01]  /*3eb0*/  LOP3.LUT P2, RZ, R107, 0x10, RZ, 0xc0, !PT ;  /* 0x000000106bff7812 */ /* 0x000fe2000784c0ff */
[----:B------:R1:W-:Y:S01]  /*3ec0*/  STL [R1+0x18], R3 ;  /* 0x0000180301007387 */ /* 0x0003e20000100800 */
[----:B0-----:R-:W-:Y:S01]  /*3ed0*/  HFMA2 R44, -RZ, RZ, 0, 0 ;  /* 0x00000000ff2c7431 */ /* 0x001fe200000001ff */
[----:B-1----:R-:W-:-:S02]  /*3ee0*/  MOV R3, RZ ;  /* 0x000000ff00037202 */ /* 0x002fc40000000f00 */
[----:B------:R-:W-:Y:S02]  /*3ef0*/  PRMT R78, RZ, 0x7610, R78 ;  /* 0x00007610ff4e7816 */ /* 0x000fe4000000004e */
[----:B------:R-:W-:Y:S02]  /*3f00*/  PRMT R79, RZ, 0x7610, R79 ;  /* 0x00007610ff4f7816 */ /* 0x000fe4000000004f */
[----:B------:R-:W-:Y:S02]  /*3f10*/  PRMT R80, RZ, 0x7610, R80 ;  /* 0x00007610ff507816 */ /* 0x000fe40000000050 */
[----:B------:R-:W-:Y:S01]  /*3f20*/  PRMT R81, RZ, 0x7610, R81 ;  /* 0x00007610ff517816 */ /* 0x000fe20000000051 */
[----:B------:R-:W-:Y:S01]  /*3f30*/  HFMA2 R99, -RZ, RZ, 0, 0 ;  /* 0x00000000ff637431 */ /* 0x000fe200000001ff */
[----:B------:R0:W-:Y:S04]  /*3f40*/  STL [R1+0x9c], R6 ;  /* 0x00009c0601007387 */ /* 0x0001e80000100800 */
[----:B------:R1:W-:Y:S01]  /*3f50*/  STL [R1+0x20], R7 ;  /* 0x0000200701007387 */ /* 0x0003e20000100800 */
[----:B0-----:R-:W-:-:S02]  /*3f60*/  MOV R6, R4 ;  /* 0x0000000400067202 */ /* 0x001fc40000000f00 */
[----:B------:R-:W-:Y:S02]  /*3f70*/  MOV R4, R114 ;  /* 0x0000007200047202 */ /* 0x000fe40000000f00 */
[----:B-1----:R-:W-:Y:S02]  /*3f80*/  MOV R7, R5 ;  /* 0x0000000500077202 */ /* 0x002fe40000000f00 */
[----:B------:R-:W-:Y:S02]  /*3f90*/  MOV R5, R115 ;  /* 0x0000007300057202 */ /* 0x000fe40000000f00 */
[----:B------:R-:W3:Y:S01]  /*3fa0*/  LDL.LU.64 R114, [R1+0x110] ;  /* 0x0001100001727983 */ /* 0x000ee20000300a00 */
[C---:B--2---:R-:W-:Y:S02]  /*3fb0*/  @!P1 PRMT R82, R21.reuse, 0x7610, R82 ;  /* 0x0000761015529816 */ /* 0x044fe40000000052 */
[----:B------:R-:W-:Y:S02]  /*3fc0*/  @!P1 PRMT R83, R21, 0x7632, R83 ;  /* 0x0000763215539816 */ /* 0x000fe40000000053 */
[----:B------:R-:W-:-:S02]  /*3fd0*/  @!P1 PRMT R84, R22, 0x7610, R84 ;  /* 0x0000761016549816 */ /* 0x000fc40000000054 */
[----:B------:R-:W-:Y:S02]  /*3fe0*/  @!P1 PRMT R85, R22, 0x7632, R85 ;  /* 0x0000763216559816 */ /* 0x000fe40000000055 */
[----:B------:R-:W-:Y:S02]  /*3ff0*/  LOP3.LUT P1, RZ, R106, 0x20, RZ, 0xc0, !PT ;  /* 0x000000206aff7812 */ /* 0x000fe4000782c0ff */
[C---:B------:R-:W-:Y:S02]  /*4000*/  @!P2 PRMT R78, R23.reuse, 0x7610, R78 ;  /* 0x00007610174ea816 */ /* 0x040fe4000000004e */
[----:B------:R-:W-:-:S09]  /*4010*/  @!P2 PRMT R79, R23, 0x7632, R79 ;  /* 0x00007632174fa816 */ /* 0x000fd2000000004f */
[----:B------:R-:W2:Y:S04]  /*4020*/  @!P1 LDG.E R44, desc[UR10][R46.64] ;  /* 0x0000000a2e2c9981 */ /* 0x000ea8000c1e1900 */
[----:B------:R0:W2:Y:S01]  /*4030*/  @!P1 LDG.E R3, desc[UR10][R48.64] ;  /* 0x0000000a30039981 */ /* 0x0000a2000c1e1900 */
[C---:B------:R-:W-:Y:S02]  /*4040*/  @!P2 PRMT R80, R24.reuse, 0x7610, R80 ;  /* 0x000076101850a816 */ /* 0x040fe40000000050 */
[----:B------:R-:W-:Y:S02]  /*4050*/  @!P2 PRMT R81, R24, 0x7632, R81 ;  /* 0x000076321851a816 */ /* 0x000fe40000000051 */
[----:B------:R-:W-:Y:S01]  /*4060*/  LOP3.LUT P2, RZ, R106, 0x10, RZ, 0xc0, !PT ;  /* 0x000000106aff7812 */ /* 0x000fe2000784c0ff */
[----:B0-----:R-:W-:-:S12]  /*4070*/  HFMA2 R48, -RZ, RZ, 0, 0 ;  /* 0x00000000ff307431 */ /* 0x001fd800000001ff */
[----:B------:R-:W2:Y:S04]  /*4080*/  @!P2 LDG.E R99, desc[UR10][R52.64] ;  /* 0x0000000a3463a981 */ /* 0x000ea8000c1e1900 */
[----:B------:R0:W2:Y:S01]  /*4090*/  @!P2 LDG.E R48, desc[UR10][R50.64] ;  /* 0x0000000a3230a981 */ /* 0x0000a2000c1e1900 */
[----:B------:R-:W-:Y:S02]  /*40a0*/  LOP3.LUT P3, RZ, R107, 0x8, RZ, 0xc0, !PT ;  /* 0x000000086bff7812 */ /* 0x000fe4000786c0ff */
[----:B------:R-:W-:Y:S01]  /*40b0*/  PRMT R45, RZ, 0x7610, R45 ;  /* 0x00007610ff2d7816 */ /* 0x000fe2000000002d */
[----:B------:R1:W-:Y:S01]  /*40c0*/  STL [R1+0x94], R2 ;  /* 0x0000940201007387 */ /* 0x0003e20000100800 */
[----:B------:R-:W-:Y:S02]  /*40d0*/  PRMT R46, RZ, 0x7610, R46 ;  /* 0x00007610ff2e7816 */ /* 0x000fe4000000002e */
[----:B------:R-:W-:Y:S01]  /*40e0*/  PRMT R47, RZ, 0x7610, R47 ;  /* 0x00007610ff2f7816 */ /* 0x000fe2000000002f */
[----:B------:R0:W-:Y:S01]  /*40f0*/  STL [R1+0x90], R17 ;  /* 0x0000901101007387 */ /* 0x0001e20000100800 */
[----:B------:R-:W-:-:S02]  /*4100*/  PRMT R37, RZ, 0x7610, R37 ;  /* 0x00007610ff257816 */ /* 0x000fc40000000025 */
[----:B------:R-:W-:Y:S02]  /*4110*/  PRMT R42, RZ, 0x7610, R42 ;  /* 0x00007610ff2a7816 */ /* 0x000fe4000000002a */
[----:B-1----:R-:W-:Y:S02]  /*4120*/  PRMT R2, RZ, 0x7610, R2 ;  /* 0x00007610ff027816 */ /* 0x002fe40000000002 */
[----:B------:R-:W-:Y:S02]  /*4130*/  PRMT R43, RZ, 0x7610, R43 ;  /* 0x00007610ff2b7816 */ /* 0x000fe4000000002b */
[----:B0-----:R-:W-:Y:S01]  /*4140*/  PRMT R17, RZ, 0x7610, R17 ;  /* 0x00007610ff117816 */ /* 0x001fe20000000011 */
[----:B------:R0:W-:Y:S01]  /*4150*/  STL [R1+0x24], R9 ;  /* 0x0000240901007387 */ /* 0x0001e20000100800 */
[----:B------:R-:W-:Y:S02]  /*4160*/  @!P3 PRMT R37, R25, 0x7632, R37 ;  /* 0x000076321925b816 */ /* 0x000fe40000000025 */
[----:B------:R-:W-:-:S02]  /*4170*/  @!P4 PRMT R2, R27, 0x7610, R2 ;  /* 0x000076101b02c816 */ /* 0x000fc40000000002 */
[----:B------:R-:W-:Y:S02]  /*4180*/  @!P4 PRMT R45, R27, 0x7632, R45 ;  /* 0x000076321b2dc816 */ /* 0x000fe4000000002d */
[----:B------:R-:W-:Y:S02]  /*4190*/  @!P3 PRMT R17, R25, 0x7610, R17 ;  /* 0x000076101911b816 */ /* 0x000fe40000000011 */
[C---:B------:R-:W-:Y:S02]  /*41a0*/  @!P3 PRMT R42, R26.reuse, 0x7610, R42 ;  /* 0x000076101a2ab816 */ /* 0x040fe4000000002a */
[----:B------:R-:W-:Y:S01]  /*41b0*/  @!P3 PRMT R43, R26, 0x7632, R43 ;  /* 0x000076321a2bb816 */ /* 0x000fe2000000002b */
[----:B0-----:R-:W-:Y:S01]  /*41c0*/  HFMA2 R9, -RZ, RZ, 0, 0 ;  /* 0x00000000ff097431 */ /* 0x001fe200000001ff */
[----:B------:R-:W-:Y:S02]  /*41d0*/  LOP3.LUT P3, RZ, R106, 0x8, RZ, 0xc0, !PT ;  /* 0x000000086aff7812 */ /* 0x000fe4000786c0ff */
[----:B------:R-:W-:-:S02]  /*41e0*/  PRMT R49, RZ, 0x7610, R49 ;  /* 0x00007610ff317816 */ /* 0x000fc40000000031 */
[C---:B------:R-:W-:Y:S02]  /*41f0*/  @!P4 PRMT R46, R28.reuse, 0x7610, R46 ;  /* 0x000076101c2ec816 */ /* 0x040fe4000000002e */
[----:B------:R-:W-:Y:S02]  /*4200*/  @!P4 PRMT R47, R28, 0x7632, R47 ;  /* 0x000076321c2fc816 */ /* 0x000fe4000000002f */
[----:B------:R-:W-:Y:S02]  /*4210*/  LOP3.LUT P4, RZ, R106, 0x4, RZ, 0xc0, !PT ;  /* 0x000000046aff7812 */ /* 0x000fe4000788c0ff */
[----:B------:R-:W-:Y:S02]  /*4220*/  PRMT R50, RZ, 0x7610, R50 ;  /* 0x00007610ff327816 */ /* 0x000fe40000000032 */
[----:B------:R-:W-:Y:S02]  /*4230*/  PRMT R51, RZ, 0x7610, R51 ;  /* 0x00007610ff337816 */ /* 0x000fe40000000033 */
[----:B------:R-:W-:-:S02]  /*4240*/  PRMT R98, RZ, 0x7610, R98 ;  /* 0x00007610ff627816 */ /* 0x000fc40000000062 */
[C---:B------:R-:W-:Y:S02]  /*4250*/  @!P5 PRMT R49, R29.reuse, 0x7610, R49 ;  /* 0x000076101d31d816 */ /* 0x040fe40000000031 */
[----:B------:R-:W-:Y:S02]  /*4260*/  @!P5 PRMT R50, R29, 0x7632, R50 ;  /* 0x000076321d32d816 */ /* 0x000fe40000000032 */
[----:B------:R-:W-:Y:S01]  /*4270*/  LOP3.LUT R107, R107, 0xfffffffd, RZ, 0xc0, !PT ;  /* 0xfffffffd6b6b7812 */ /* 0x000fe200078ec0ff */
[----:B------:R0:W2:Y:S01]  /*4280*/  @!P4 LDG.E R9, desc[UR10][R60.64] ;  /* 0x0000000a3c09c981 */ /* 0x0000a2000c1e1900 */
[C---:B----4-:R-:W-:Y:S02]  /*4290*/  @!P5 PRMT R51, R30.reuse, 0x7610, R51 ;  /* 0x000076101e33d816 */ /* 0x050fe40000000033 */
[----:B------:R-:W-:Y:S02]  /*42a0*/  @!P5 PRMT R98, R30, 0x7632, R98 ;  /* 0x000076321e62d816 */ /* 0x000fe40000000062 */
[----:B------:R-:W-:-:S02]  /*42b0*/  LOP3.LUT P5, RZ, R106, 0x2, RZ, 0xc0, !PT ;  /* 0x000000026aff7812 */ /* 0x000fc400078ac0ff */
[----:B------:R-:W-:Y:S02]  /*42c0*/  MOV R52, RZ ;  /* 0x000000ff00347202 */ /* 0x000fe40000000f00 */
[----:B------:R-:W-:Y:S02]  /*42d0*/  @P0 LOP3.LUT R107, R107, 0x2, RZ, 0xfc, !PT ;  /* 0x000000026b6b0812 */ /* 0x000fe400078efcff */
[----:B------:R-:W-:Y:S02]  /*42e0*/  LOP3.LUT P0, RZ, R106, 0x80, RZ, 0xc0, !PT ;  /* 0x000000806aff7812 */ /* 0x000fe4000780c0ff */
[----:B0-----:R-:W-:Y:S01]  /*42f0*/  MOV R60, RZ ;  /* 0x000000ff003c7202 */ /* 0x001fe20000000f00 */
[----:B------:R0:W4:Y:S01]  /*4300*/  @!P3 LDG.E R52, desc[UR10][R54.64] ;  /* 0x0000000a3634b981 */ /* 0x000122000c1e1900 */
[----:B------:R-:W-:Y:S02]  /*4310*/  PRMT R53, RZ, 0x7610, R53 ;  /* 0x00007610ff357816 */ /* 0x000fe40000000035 */
[----:B------:R-:W-:Y:S01]  /*4320*/  PRMT R108, RZ, 0x7610, R108 ;  /* 0x00007610ff6c7816 */ /* 0x000fe2000000006c */
[----:B------:R1:W-:Y:S01]  /*4330*/  STL [R1+0x28], R11 ;  /* 0x0000280b01007387 */ /* 0x0003e20000100800 */
[----:B------:R-:W-:Y:S01]  /*4340*/  LOP3.LUT R107, R107, 0xfffffffb, RZ, 0xc0, !PT ;  /* 0xfffffffb6b6b7812 */ /* 0x000fe200078ec0ff */
[----:B------:R-:W-:Y:S01]  /*4350*/  HFMA2 R109, -RZ, RZ, 0, 0 ;  /* 0x00000000ff6d7431 */ /* 0x000fe200000001ff */
[----:B------:R-:W-:Y:S01]  /*4360*/  PRMT R61, RZ, 0x7610, R61 ;  /* 0x00007610ff3d7816 */ /* 0x000fe2000000003d */
[----:B------:R1:W4:Y:S01]  /*4370*/  @!P5 LDG.E R60, desc[UR10][R62.64] ;  /* 0x0000000a3e3cd981 */ /* 0x000322000c1e1900 */
[----:B0-----:R-:W-:-:S02]  /*4380*/  PRMT R54, RZ, 0x7610, R54 ;  /* 0x00007610ff367816 */ /* 0x001fc40000000036 */
[----:B------:R-:W-:Y:S01]  /*4390*/  PRMT R55, RZ, 0x7610, R55 ;  /* 0x00007610ff377816 */ /* 0x000fe20000000037 */
[----:B-1----:R-:W-:Y:S01]  /*43a0*/  HFMA2 R11, -RZ, RZ, 0, 0 ;  /* 0x00000000ff0b7431 */ /* 0x002fe200000001ff */
[C---:B------:R-:W-:Y:S01]  /*43b0*/  @!P6 PRMT R53, R31.reuse, 0x7610, R53 ;  /* 0x000076101f35e816 */ /* 0x040fe20000000035 */
[----:B------:R0:W-:Y:S01]  /*43c0*/  STL [R1+0xa4], R10 ;  /* 0x0000a40a01007387 */ /* 0x0001e20000100800 */
[----:B------:R-:W-:Y:S02]  /*43d0*/  @!P6 PRMT R54, R31, 0x7632, R54 ;  /* 0x000076321f36e816 */ /* 0x000fe40000000036 */
[C---:B------:R-:W-:Y:S02]  /*43e0*/  @!P6 PRMT R55, R32.reuse, 0x7610, R55 ;  /* 0x000076102037e816 */ /* 0x040fe40000000037 */
[----:B------:R-:W-:Y:S02]  /*43f0*/  @!P6 PRMT R108, R32, 0x7632, R108 ;  /* 0x00007632206ce816 */ /* 0x000fe4000000006c */
[----:B------:R-:W-:Y:S01]  /*4400*/  LOP3.LUT P6, RZ, R106, 0x1, RZ, 0xc0, !PT ;  /* 0x000000016aff7812 */ /* 0x000fe200078cc0ff */
[----:B------:R1:W4:Y:S01]  /*4410*/  @!P5 LDG.E R11, desc[UR10][R64.64] ;  /* 0x0000000a400bd981 */ /* 0x000322000c1e1900 */
[----:B------:R-:W-:-:S02]  /*4420*/  PRMT R62, RZ, 0x7610, R62 ;  /* 0x00007610ff3e7816 */ /* 0x000fc4000000003e */
[----:B0-----:R-:W-:Y:S02]  /*4430*/  PRMT R10, RZ, 0x7610, R10 ;  /* 0x00007610ff0a7816 */ /* 0x001fe4000000000a */
[----:B------:R-:W-:Y:S02]  /*4440*/  PRMT R63, RZ, 0x7610, R63 ;  /* 0x00007610ff3f7816 */ /* 0x000fe4000000003f */
[----:B------:R-:W-:Y:S02]  /*4450*/  @P1 LOP3.LUT R107, R107, 0x4, RZ, 0xfc, !PT ;  /* 0x000000046b6b1812 */ /* 0x000fe400078efcff */
[C---:B---3--:R-:W-:Y:S02]  /*4460*/  @!P0 PRMT R10, R35.reuse, 0x7610, R10 ;  /* 0x00007610230a8816 */ /* 0x048fe4000000000a */
[----:B------:R-:W-:Y:S02]  /*4470*/  @!P0 PRMT R61, R35, 0x7632, R61 ;  /* 0x00007632233d8816 */ /* 0x000fe4000000003d */
[----:B------:R-:W-:-:S02]  /*4480*/  @!P0 PRMT R62, R19, 0x7610, R62 ;  /* 0x00007610133e8816 */ /* 0x000fc4000000003e */
[----:B------:R-:W-:Y:S02]  /*4490*/  @!P0 PRMT R63, R19, 0x7632, R63 ;  /* 0x00007632133f8816 */ /* 0x000fe4000000003f */
[----:B------:R-:W-:Y:S02]  /*44a0*/  LOP3.LUT P0, RZ, R107, 0x2, RZ, 0xc0, !PT ;  /* 0x000000026bff7812 */ /* 0x000fe4000780c0ff */
[----:B-1----:R-:W-:Y:S01]  /*44b0*/  MOV R64, RZ ;  /* 0x000000ff00407202 */ /* 0x002fe20000000f00 */
[----:B------:R0:W3:Y:S01]  /*44c0*/  @!P3 LDG.E R109, desc[UR10][R56.64] ;  /* 0x0000000a386db981 */ /* 0x0000e2000c1e1900 */
[----:B------:R-:W-:Y:S02]  /*44d0*/  LOP3.LUT P1, RZ, R106, 0x100, RZ, 0xc0, !PT ;  /* 0x000001006aff7812 */ /* 0x000fe4000782c0ff */
[----:B------:R-:W-:Y:S01]  /*44e0*/  PRMT R65, RZ, 0x7610, R65 ;  /* 0x00007610ff417816 */ /* 0x000fe20000000041 */
[----:B------:R1:W-:Y:S04]  /*44f0*/  STL [R1+0xa8], R12 ;  /* 0x0000a80c01007387 */ /* 0x0003e80000100800 */
[----:B------:R1:W3:Y:S01]  /*4500*/  @!P6 LDG.E R64, desc[UR10][R66.64] ;  /* 0x0000000a4240e981 */ /* 0x0002e2000c1e1900 */
[----:B0-----:R-:W-:-:S03]  /*4510*/  MOV R56, RZ ;  /* 0x000000ff00387202 */ /* 0x001fc60000000f00 */
[----:B------:R0:W-:Y:S01]  /*4520*/  STL [R1+0x2c], R13 ;  /* 0x00002c0d01007387 */ /* 0x0001e20000100800 */
[----:B-1----:R-:W-:-:S03]  /*4530*/  PRMT R12, RZ, 0x7610, R12 ;  /* 0x00007610ff0c7816 */ /* 0x002fc6000000000c */
[----:B------:R1:W3:Y:S01]  /*4540*/  @!P4 LDG.E R56, desc[UR10][R58.64] ;  /* 0x0000000a3a38c981 */ /* 0x0002e2000c1e1900 */
[----:B------:R-:W-:Y:S02]  /*4550*/  PRMT R66, RZ, 0x7610, R66 ;  /* 0x00007610ff427816 */ /* 0x000fe40000000042 */
[----:B------:R-:W-:Y:S01]  /*4560*/  PRMT R67, RZ, 0x7610, R67 ;  /* 0x00007610ff437816 */ /* 0x000fe20000000043 */
[----:B0-----:R-:W-:Y:S01]  /*4570*/  HFMA2 R13, -RZ, RZ, 0, 0 ;  /* 0x00000000ff0d7431 */ /* 0x001fe200000001ff */
[----:B------:R0:W-:Y:S01]  /*4580*/  STL [R1+0xa0], R8 ;  /* 0x0000a00801007387 */ /* 0x0001e20000100800 */
[C---:B------:R-:W-:Y:S02]  /*4590*/  @!P0 PRMT R12, R36.reuse, 0x7610, R12 ;  /* 0x00007610240c8816 */ /* 0x040fe4000000000c */
[----:B------:R-:W-:Y:S02]  /*45a0*/  @!P0 PRMT R65, R36, 0x7632, R65 ;  /* 0x0000763224418816 */ /* 0x000fe40000000041 */
[----:B------:R-:W-:-:S02]  /*45b0*/  @!P0 PRMT R66, R0, 0x7610, R66 ;  /* 0x0000761000428816 */ /* 0x000fc40000000042 */
[----:B------:R-:W-:Y:S02]  /*45c0*/  @!P0 PRMT R67, R0, 0x7632, R67 ;  /* 0x0000763200438816 */ /* 0x000fe40000000043 */
[----:B------:R-:W-:Y:S01]  /*45d0*/  PRMT R57, RZ, 0x7610, R57 ;  /* 0x00007610ff397816 */ /* 0x000fe20000000039 */
[----:B------:R1:W3:Y:S01]  /*45e0*/  @!P6 LDG.E R13, desc[UR10][R68.64] ;  /* 0x0000000a440de981 */ /* 0x0002e2000c1e1900 */
[----:B0-----:R-:W-:Y:S02]  /*45f0*/  PRMT R8, RZ, 0x7610, R8 ;  /* 0x00007610ff087816 */ /* 0x001fe40000000008 */
[----:B-1----:R-:W-:Y:S02]  /*4600*/  PRMT R58, RZ, 0x7610, R58 ;  /* 0x00007610ff3a7816 */ /* 0x002fe4000000003a */
[----:B------:R-:W-:Y:S02]  /*4610*/  PRMT R59, RZ, 0x7610, R59 ;  /* 0x00007610ff3b7816 */ /* 0x000fe4000000003b */
[----:B------:R-:W-:-:S02]  /*4620*/  LOP3.LUT P0, RZ, R107, 0x1, RZ, 0xc0, !PT ;  /* 0x000000016bff7812 */ /* 0x000fc4000780c0ff */
[C---:B------:R-:W-:Y:S02]  /*4630*/  @!P1 PRMT R8, R33.reuse, 0x7610, R8 ;  /* 0x0000761021089816 */ /* 0x040fe40000000008 */
[----:B------:R-:W-:Y:S02]  /*4640*/  @!P1 PRMT R57, R33, 0x7632, R57 ;  /* 0x0000763221399816 */ /* 0x000fe40000000039 */
[C---:B------:R-:W-:Y:S02]  /*4650*/  @!P1 PRMT R58, R34.reuse, 0x7610, R58 ;  /* 0x00007610223a9816 */ /* 0x040fe4000000003a */
[----:B------:R-:W-:Y:S02]  /*4660*/  @!P1 PRMT R59, R34, 0x7632, R59 ;  /* 0x00007632223b9816 */ /* 0x000fe4000000003b */
[----:B------:R-:W-:Y:S02]  /*4670*/  LOP3.LUT P1, RZ, R107, 0x4, RZ, 0xc0, !PT ;  /* 0x000000046bff7812 */ /* 0x000fe4000782c0ff */
[----:B------:R-:W-:Y:S01]  /*4680*/  MOV R68, RZ ;  /* 0x000000ff00447202 */ /* 0x000fe20000000f00 */
[----:B------:R0:W-:Y:S01]  /*4690*/  STL [R1+0xac], R14 ;  /* 0x0000ac0e01007387 */ /* 0x0001e20000100800 */
[----:B------:R-:W-:-:S03]  /*46a0*/  PRMT R69, RZ, 0x7610, R69 ;  /* 0x00007610ff457816 */ /* 0x000fc60000000045 */
[----:B------:R1:W-:Y:S04]  /*46b0*/  STL [R1+0x30], R15 ;  /* 0x0000300f01007387 */ /* 0x0003e80000100800 */
[----:B------:R1:W3:Y:S01]  /*46c0*/  @!P0 LDG.E R68, desc[UR10][R70.64] ;  /* 0x0000000a46448981 */ /* 0x0002e2000c1e1900 */
[----:B0-----:R-:W-:Y:S01]  /*46d0*/  PRMT R14, RZ, 0x7610, R14 ;  /* 0x00007610ff0e7816 */ /* 0x001fe2000000000e */
[----:B-1----:R-:W-:Y:S01]  /*46e0*/  HFMA2 R15, -RZ, RZ, 0, 0 ;  /* 0x00000000ff0f7431 */ /* 0x002fe200000001ff */
[----:B------:R-:W-:Y:S02]  /*46f0*/  PRMT R70, RZ, 0x7610, R70 ;  /* 0x00007610ff467816 */ /* 0x000fe40000000046 */
[----:B------:R-:W-:-:S03]  /*4700*/  PRMT R71, RZ, 0x7610, R71 ;  /* 0x00007610ff477816 */ /* 0x000fc60000000047 */
[----:B------:R0:W3:Y:S04]  /*4710*/  @!P0 LDG.E R15, desc[UR10][R72.64] ;  /* 0x0000000a480f8981 */ /* 0x0000e8000c1e1900 */
[----:B------:R1:W-:Y:S01]  /*4720*/  STL [R1+0xb0], R16 ;  /* 0x0000b01001007387 */ /* 0x0003e20000100800 */
[----:B0-----:R-:W-:-:S03]  /*4730*/  MOV R72, RZ ;  /* 0x000000ff00487202 */ /* 0x001fc60000000f00 */
[----:B------:R0:W-:Y:S01]  /*4740*/  STL [R1+0x34], R18 ;  /* 0x0000341201007387 */ /* 0x0001e20000100800 */
[----:B------:R-:W-:Y:S02]  /*4750*/  PRMT R73, RZ, 0x7610, R73 ;  /* 0x00007610ff497816 */ /* 0x000fe40000000049 */
[----:B-1----:R-:W-:Y:S01]  /*4760*/  PRMT R16, RZ, 0x7610, R16 ;  /* 0x00007610ff107816 */ /* 0x002fe20000000010 */
[----:B0-----:R-:W-:Y:S01]  /*4770*/  HFMA2 R18, -RZ, RZ, 0, 0 ;  /* 0x00000000ff127431 */ /* 0x001fe200000001ff */
[C---:B--2---:R-:W-:Y:S02]  /*4780*/  @!P1 PRMT R14, R44.reuse, 0x7610, R14 ;  /* 0x000076102c0e9816 */ /* 0x044fe4000000000e */
[----:B------:R-:W-:Y:S02]  /*4790*/  @!P1 PRMT R69, R44, 0x7632, R69 ;  /* 0x000076322c459816 */ /* 0x000fe40000000045 */
[C---:B------:R-:W-:Y:S02]  /*47a0*/  @!P1 PRMT R70, R3.reuse, 0x7610, R70 ;  /* 0x0000761003469816 */ /* 0x040fe40000000046 */
[----:B------:R-:W-:-:S02]  /*47b0*/  @!P1 PRMT R71, R3, 0x7632, R71 ;  /* 0x0000763203479816 */ /* 0x000fc40000000047 */
[----:B------:R-:W-:-:S13]  /*47c0*/  LOP3.LUT P1, RZ, R106, 0x80000000, RZ, 0xc0, !PT ;  /* 0x800000006aff7812 */ /* 0x000fda000782c0ff */
[----:B------:R0:W2:Y:S04]  /*47d0*/  @!P1 LDG.E R72, desc[UR10][R74.64] ;  /* 0x0000000a4a489981 */ /* 0x0000a8000c1e1900 */
[----:B------:R1:W2:Y:S01]  /*47e0*/  @!P1 LDG.E R18, desc[UR10][R76.64] ;  /* 0x0000000a4c129981 */ /* 0x0002a2000c1e1900 */
[C---:B------:R-:W-:Y:S02]  /*47f0*/  @!P2 PRMT R16, R48.reuse, 0x7610, R16 ;  /* 0x000076103010a816 */ /* 0x040fe40000000010 */
[----:B0-----:R-:W-:Y:S02]  /*4800*/  PRMT R74, RZ, 0x7610, R74 ;  /* 0x00007610ff4a7816 */ /* 0x001fe4000000004a */
[----:B------:R-:W-:Y:S02]  /*4810*/  PRMT R75, RZ, 0x7610, R75 ;  /* 0x00007610ff4b7816 */ /* 0x000fe4000000004b */
[----:B------:R-:W-:-:S02]  /*4820*/  @!P2 PRMT R73, R48, 0x7632, R73 ;  /* 0x000076323049a816 */ /* 0x000fc40000000049 */
[C---:B------:R-:W-:Y:S02]  /*4830*/  @!P2 PRMT R74, R99.reuse, 0x7610, R74 ;  /* 0x00007610634aa816 */ /* 0x040fe4000000004a */
[----:B------:R-:W-:Y:S02]  /*4840*/  @!P2 PRMT R75, R99, 0x7632, R75 ;  /* 0x00007632634ba816 */ /* 0x000fe4000000004b */
[----:B------:R-:W-:Y:S02]  /*4850*/  LOP3.LUT P2, RZ, R106, 0x40000000, RZ, 0xc0, !PT ;  /* 0x400000006aff7812 */ /* 0x000fe4000784c0ff */
[----:B-1----:R-:W-:-:S11]  /*4860*/  MOV R76, RZ ;  /* 0x000000ff004c7202 */ /* 0x002fd60000000f00 */
[----:B------:R0:W2:Y:S04]  /*4870*/  @!P2 LDG.E R76, desc[UR10][R114.64] ;  /* 0x0000000a724ca981 */ /* 0x0000a8000c1e1900 */
[----:B------:R-:W2:Y:S01]  /*4880*/  LDL.LU R114, [R1+0x1dc] ;  /* 0x0001dc0001727983 */ /* 0x000ea20000300800 */
[----:B------:R-:W-:Y:S02]  /*4890*/  PRMT R77, RZ, 0x7610, R77 ;  /* 0x00007610ff4d7816 */ /* 0x000fe4000000004d */
[----:B------:R-:W-:Y:S01]  /*48a0*/  PRMT R107, RZ, 0x7610, R107 ;  /* 0x00007610ff6b7816 */ /* 0x000fe2000000006b */
[----:B------:R1:W-:Y:S01]  /*48b0*/  STL [R1+0xb4], R20 ;  /* 0x0000b41401007387 */ /* 0x0003e20000100800 */
[----:B------:R-:W-:Y:S02]  /*48c0*/  PRMT R110, RZ, 0x7610, R110 ;  /* 0x00007610ff6e7816 */ /* 0x000fe4000000006e */
[----:B-1----:R-:W-:Y:S01]  /*48d0*/  PRMT R20, RZ, 0x7610, R20 ;  /* 0x00007610ff147816 */ /* 0x002fe20000000014 */
[----:B------:R1:W-:Y:S01]  /*48e0*/  STL [R1+0x38], R21 ;  /* 0x0000381501007387 */ /* 0x0003e20000100800 */
[----:B------:R-:W-:-:S02]  /*48f0*/  PRMT R112, RZ, 0x7610, R112 ;  /* 0x00007610ff707816 */ /* 0x000fc40000000070 */
[----:B------:R-:W-:Y:S01]  /*4900*/  PRMT R113, RZ, 0x7610, R113 ;  /* 0x00007610ff717816 */ /* 0x000fe20000000071 */
[----:B------:R0:W-:Y:S01]  /*4910*/  STL [R1+0xb8], R22 ;  /* 0x0000b81601007387 */ /* 0x0001e20000100800 */
[----:B-1----:R-:W-:-:S03]  /*4920*/  HFMA2 R21, -RZ, RZ, 0, 0 ;  /* 0x00000000ff157431 */ /* 0x002fc600000001ff */
[----:B------:R1:W-:Y:S01]  /*4930*/  STL.S16 [R1+0x188], R111 ;  /* 0x0001886f01007387 */ /* 0x0003e20000100600 */
[----:B----4-:R-:W-:-:S03]  /*4940*/  @!P3 PRMT R20, R52, 0x7610, R20 ;  /* 0x000076103414b816 */ /* 0x010fc60000000014 */
[----:B------:R4:W4:Y:S01]  /*4950*/  @!P2 LDG.E R21, desc[UR10][R118.64] ;  /* 0x0000000a7615a981 */ /* 0x000922000c1e1900 */
[----:B------:R-:W-:Y:S02]  /*4960*/  @!P3 PRMT R77, R52, 0x7632, R77 ;  /* 0x00007632344db816 */ /* 0x000fe4000000004d */
[----:B0-----:R-:W-:Y:S02]  /*4970*/  PRMT R22, RZ, 0x7610, R22 ;  /* 0x00007610ff167816 */ /* 0x001fe40000000016 */
[----:B-1----:R-:W-:Y:S02]  /*4980*/  MOV R111, RZ ;  /* 0x000000ff006f7202 */ /* 0x002fe40000000f00 */
[----:B------:R-:W-:Y:S01]  /*4990*/  @!P4 PRMT R113, R9, 0x7610, R113 ;  /* 0x000076100971c816 */ /* 0x000fe20000000071 */
[----:B------:R0:W-:Y:S04]  /*49a0*/  STL [R1+0x3c], R23 ;  /* 0x00003c1701007387 */ /* 0x0001e80000100800 */
[----:B------:R1:W-:Y:S04]  /*49b0*/  STL [R1+0x40], R25 ;  /* 0x0000401901007387 */ /* 0x0003e80000100800 */
[----:B------:R-:W4:Y:S01]  /*49c0*/  LDL.LU R118, [R1+0x1d8] ;  /* 0x0001d80001767983 */ /* 0x000f220000300800 */
[----:B0-----:R-:W-:-:S02]  /*49d0*/  HFMA2 R23, -RZ, RZ, 0, 0 ;  /* 0x00000000ff177431 */ /* 0x001fc400000001ff */
[----:B-1----:R-:W-:Y:S01]  /*49e0*/  HFMA2 R25, -RZ, RZ, 0, 0 ;  /* 0x00000000ff197431 */ /* 0x002fe200000001ff */
[C---:B---3--:R-:W-:Y:S02]  /*49f0*/  @!P3 PRMT R107, R109.reuse, 0x7610, R107 ;  /* 0x000076106d6bb816 */ /* 0x048fe4000000006b */
[----:B------:R-:W-:Y:S02]  /*4a00*/  @!P3 PRMT R110, R109, 0x7632, R110 ;  /* 0x000076326d6eb816 */ /* 0x000fe4000000006e */
[----:B------:R-:W-:Y:S02]  /*4a10*/  LOP3.LUT P3, RZ, R106, 0x20000000, RZ, 0xc0, !PT ;  /* 0x200000006aff7812 */ /* 0x000fe4000786c0ff */
[----:B------:R-:W-:-:S11]  /*4a20*/  @!P4 PRMT R22, R56, 0x7610, R22 ;  /* 0x000076103816c816 */ /* 0x000fd60000000016 */
[----:B------:R0:W3:Y:S01]  /*4a30*/  @!P3 LDG.E R111, desc[UR10][R116.64] ;  /* 0x0000000a746fb981 */ /* 0x0000e2000c1e1900 */
[----:B------:R-:W-:-:S03]  /*4a40*/  @!P4 PRMT R112, R56, 0x7632, R112 ;  /* 0x000076323870c816 */ /* 0x000fc60000000070 */
[----:B------:R1:W3:Y:S04]  /*4a50*/  @!P3 LDG.E R23, desc[UR10][R120.64] ;  /* 0x0000000a7817b981 */ /* 0x0002e8000c1e1900 */
[----:B------:R-:W0:Y:S04]  /*4a60*/  LDL.LU.64 R116, [R1+0x1d0] ;  /* 0x0001d00001747983 */ /* 0x000e280000300a00 */
[----:B------:R-:W1:Y:S01]  /*4a70*/  LDL.LU.64 R120, [R1+0x1c8] ;  /* 0x0001c80001787983 */ /* 0x000e620000300a00 */
[----:B------:R-:W-:Y:S02]  /*4a80*/  MOV R115, RZ ;  /* 0x000000ff00737202 */ /* 0x000fe40000000f00 */
[----:B--2---:R-:W-:-:S04]  /*4a90*/  PRMT R114, RZ, 0x7610, R114 ;  /* 0x00007610ff727816 */ /* 0x004fc80000000072 */
[----:B------:R-:W-:Y:S02]  /*4aa0*/  @!P4 PRMT R114, R9, 0x7632, R114 ;  /* 0x000076320972c816 */ /* 0x000fe40000000072 */
[----:B------:R-:W-:-:S13]  /*4ab0*/  LOP3.LUT P4, RZ, R106, 0x10000000, RZ, 0xc0, !PT ;  /* 0x100000006aff7812 */ /* 0x000fda000788c0ff */
[----:B------:R-:W2:Y:S04]  /*4ac0*/  @!P4 LDG.E R25, desc[UR10][R122.64] ;  /* 0x0000000a7a19c981 */ /* 0x000ea8000c1e1900 */
[----:B------:R-:W2:Y:S04]  /*4ad0*/  @!P4 LDG.E R115, desc[UR10][R40.64] ;  /* 0x0000000a2873c981 */ /* 0x000ea8000c1e1900 */
[----:B------:R-:W3:Y:S04]  /*4ae0*/  LDL.LU R122, [R1+0x1b8] ;  /* 0x0001b800017a7983 */ /* 0x000ee80000300800 */
[----:B------:R-:W2:Y:S04]  /*4af0*/  LDL.LU.64 R40, [R1+0x1c0] ;  /* 0x0001c00001287983 */ /* 0x000ea80000300a00 */
[----:B------:R4:W-:Y:S02]  /*4b00*/  STL [R1+0xbc], R24 ;  /* 0x0000bc1801007387 */ /* 0x0009e40000100800 */
[----:B----4-:R-:W-:-:S02]  /*4b10*/  PRMT R24, RZ, 0x7610, R24 ;  /* 0x00007610ff187816 */ /* 0x010fc40000000018 */
[----:B------:R-:W-:Y:S02]  /*4b20*/  PRMT R118, RZ, 0x7610, R118 ;  /* 0x00007610ff767816 */ /* 0x000fe40000000076 */
[----:B------:R-:W-:Y:S02]  /*4b30*/  @!P5 PRMT R24, R60, 0x7610, R24 ;  /* 0x000076103c18d816 */ /* 0x000fe40000000018 */
[----:B------:R-:W-:Y:S01]  /*4b40*/  @!P5 PRMT R118, R11, 0x7632, R118 ;  /* 0x000076320b76d816 */ /* 0x000fe20000000076 */
[----:B------:R4:W-:Y:S04]  /*4b50*/  STL [R1+0x44], R27 ;  /* 0x0000441b01007387 */ /* 0x0009e80000100800 */
[----:B------:R4:W-:Y:S02]  /*4b60*/  STL [R1+0xc0], R26 ;  /* 0x0000c01a01007387 */ /* 0x0009e40000100800 */
[----:B----4-:R-:W-:Y:S01]  /*4b70*/  HFMA2 R27, -RZ, RZ, 0, 0 ;  /* 0x00000000ff1b7431 */ /* 0x010fe200000001ff */
[----:B------:R-:W-:-:S04]  /*4b80*/  PRMT R26, RZ, 0x7610, R26 ;  /* 0x00007610ff1a7816 */ /* 0x000fc8000000001a */
[----:B------:R-:W-:Y:S01]  /*4b90*/  @!P6 PRMT R26, R64, 0x7610, R26 ;  /* 0x00007610401ae816 */ /* 0x000fe2000000001a */
[----:B------:R-:W-:Y:S01]  /*4ba0*/  UIMAD.WIDE UR6, UR8, 0x8, UR6 ;  /* 0x00000008080678a5 */ /* 0x000fe2000f8e0206 */
[----:B0-----:R-:W-:Y:S02]  /*4bb0*/  PRMT R116, RZ, 0x7610, R116 ;  /* 0x00007610ff747816 */ /* 0x001fe40000000074 */
[----:B------:R-:W-:Y:S02]  /*4bc0*/  PRMT R117, RZ, 0x7610, R117 ;  /* 0x00007610ff757816 */ /* 0x000fe40000000075 */
[----:B------:R-:W-:Y:S02]  /*4bd0*/  @!P5 PRMT R116, R60, 0x7632, R116 ;  /* 0x000076323c74d816 */ /* 0x000fe40000000074 */
[----:B------:R-:W-:Y:S02]  /*4be0*/  @!P5 PRMT R117, R11, 0x7610, R117 ;  /* 0x000076100b75d816 */ /* 0x000fe40000000075 */
[----:B------:R-:W-:-:S02]  /*4bf0*/  LOP3.LUT P5, RZ, R106, 0x8000000, RZ, 0xc0, !PT ;  /* 0x080000006aff7812 */ /* 0x000fc400078ac0ff */
[----:B-1----:R-:W-:Y:S02]  /*4c00*/  PRMT R120, RZ, 0x7610, R120 ;  /* 0x00007610ff787816 */ /* 0x002fe40000000078 */
[----:B------:R-:W-:Y:S02]  /*4c10*/  PRMT R121, RZ, 0x7610, R121 ;  /* 0x00007610ff797816 */ /* 0x000fe40000000079 */
[----:B------:R-:W-:Y:S02]  /*4c20*/  @!P6 PRMT R120, R64, 0x7632, R120 ;  /* 0x000076324078e816 */ /* 0x000fe40000000078 */
[----:B------:R-:W-:-:S05]  /*4c30*/  @!P6 PRMT R121, R13, 0x7610, R121 ;  /* 0x000076100d79e816 */ /* 0x000fca0000000079 */
[----:B------:R0:W4:Y:S02]  /*4c40*/  @!P5 LDG.E R27, desc[UR10][R6.64] ;  /* 0x0000000a061bd981 */ /* 0x000124000c1e1900 */
        /* <DEDUP_REMOVED lines=8> */
[----:B-1----:R-:W-:Y:S02]  /*4cd0*/  PRMT R31, RZ, 0x7610, R31 ;  /* 0x00007610ff1f7816 */ /* 0x002fe4000000001f */
[C---:B------:R-:W-:Y:S02]  /*4ce0*/  @!P0 PRMT R28, R68.reuse, 0x7610, R28 ;  /* 0x00007610441c8816 */ /* 0x040fe4000000001c */
[----:B------:R-:W-:Y:S02]  /*4cf0*/  @!P0 PRMT R29, R68, 0x7632, R29 ;  /* 0x00007632441d8816 */ /* 0x000fe4000000001d */
[----:B------:R-:W-:-:S02]  /*4d00*/  @!P0 PRMT R30, R15, 0x7610, R30 ;  /* 0x000076100f1e8816 */ /* 0x000fc4000000001e */
[----:B------:R-:W-:Y:S01]  /*4d10*/  @!P0 PRMT R31, R15, 0x7632, R31 ;  /* 0x000076320f1f8816 */ /* 0x000fe2000000001f */
[----:B------:R-:W-:Y:S01]  /*4d20*/  HFMA2 R123, -RZ, RZ, 0, 0 ;  /* 0x00000000ff7b7431 */ /* 0x000fe200000001ff */
[----:B0-----:R-:W-:-:S05]  /*4d30*/  LOP3.LUT R6, R7, 0xffff, RZ, 0xc0, !PT ;  /* 0x0000ffff07067812 */ /* 0x001fca00078ec0ff */
[----:B------:R-:W-:-:S05]  /*4d40*/  IMAD R6, R6, 0x925, RZ ;  /* 0x0000092506067824 */ /* 0x000fca00078e02ff */
[----:B------:R-:W-:-:S04]  /*4d50*/  SHF.R.U32.HI R6, RZ, 0x10, R6 ;  /* 0x00000010ff067819 */ /* 0x000fc80000011606 */
[----:B------:R-:W-:-:S05]  /*4d60*/  PRMT R6, R6, 0x9910, RZ ;  /* 0x0000991006067816 */ /* 0x000fca00000000ff */
[----:B------:R-:W-:-:S05]  /*4d70*/  IMAD R6, R6, 0x1c, RZ ;  /* 0x0000001c06067824 */ /* 0x000fca00078e02ff */
[----:B------:R-:W-:-:S04]  /*4d80*/  IADD3 R6, PT, PT, RZ, -R6, RZ ;  /* 0x80000006ff067210 */ /* 0x000fc80007ffe0ff */
[----:B------:R-:W-:Y:S01]  /*4d90*/  PRMT R6, R6, 0x7710, RZ ;  /* 0x0000771006067816 */ /* 0x000fe200000000ff */
[----:B------:R-:W-:Y:S03]  /*4da0*/  STL [R1+0x50], R33 ;  /* 0x0000502101007387 */ /* 0x000fe60000100800 */
[----:B------:R-:W-:Y:S01]  /*4db0*/  IADD3 R6, PT, PT, R6, R7, RZ ;  /* 0x0000000706067210 */ /* 0x000fe20007ffe0ff */
[----:B------:R0:W-:Y:S03]  /*4dc0*/  STL.S16 [R1+0x190], R100 ;  /* 0x0001906401007387 */ /* 0x0001e60000100600 */
[----:B------:R-:W-:Y:S01]  /*4dd0*/  SHF.L.U32 R6, R6, 0x1, RZ ;  /* 0x0000000106067819 */ /* 0x000fe200000006ff */
[----:B------:R1:W-:Y:S03]  /*4de0*/  STL [R1+0xcc], R32 ;  /* 0x0000cc2001007387 */ /* 0x0003e60000100800 */
[----:B0-----:R-:W-:-:S05]  /*4df0*/  LOP3.LUT R100, R6, 0xffff, RZ, 0xc0, !PT ;  /* 0x0000ffff06647812 */ /* 0x001fca00078ec0ff */
[----:B------:R0:W-:Y:S01]  /*4e00*/  STL [R1+0x130], R100 ;  /* 0x0001306401007387 */ /* 0x0001e20000100800 */
[----:B---3--:R-:W-:-:S04]  /*4e10*/  PRMT R122, RZ, 0x7610, R122 ;  /* 0x00007610ff7a7816 */ /* 0x008fc8000000007a */
[----:B------:R-:W-:Y:S02]  /*4e20*/  @!P6 PRMT R122, R13, 0x7632, R122 ;  /* 0x000076320d7ae816 */ /* 0x000fe4000000007a */
[----:B------:R-:W-:Y:S02]  /*4e30*/  LOP3.LUT P6, RZ, R106, 0x4000000, RZ, 0xc0, !PT ;  /* 0x040000006aff7812 */ /* 0x000fe400078cc0ff */
[----:B------:R-:W-:-:S11]  /*4e40*/  MOV R106, RZ ;  /* 0x000000ff006a7202 */ /* 0x000fd60000000f00 */
[----:B------:R3:W4:Y:S04]  /*4e50*/  @!P6 LDG.E R106, desc[UR10][R4.64] ;  /* 0x0000000a046ae981 */ /* 0x000728000c1e1900 */
[----:B--2---:R2:W4:Y:S01]  /*4e60*/  @!P6 LDG.E R123, desc[UR10][R40.64] ;  /* 0x0000000a287be981 */ /* 0x004522000c1e1900 */
[----:B---3--:R-:W-:Y:S01]  /*4e70*/  MOV R4, UR6 ;  /* 0x0000000600047c02 */ /* 0x008fe20008000f00 */
[----:B------:R-:W3:Y:S02]  /*4e80*/  LDCU.U8 UR6, c[0x0][0x414] ;  /* 0x00008280ff0677ac */ /* 0x000ee40008000000 */
[----:B---3--:R-:W-:-:S13]  /*4e90*/  ISETP.NE.AND P0, PT, RZ, UR6, PT ;  /* 0x00000006ff007c0c */ /* 0x008fda000bf05270 */
[----:B--2---:R-:W2:Y:S02]  /*4ea0*/  @P0 LDC.64 R40, c[0x0][0x3b0] ;  /* 0x0000ec00ff280b82 */ /* 0x004ea40000000a00 */
[----:B--2---:R-:W-:Y:S02]  /*4eb0*/  MOV R33, R41 ;  /* 0x0000002900217202 */ /* 0x004fe40000000f00 */
[----:B-1----:R-:W-:Y:S02]  /*4ec0*/  MOV R32, R40 ;  /* 0x0000002800207202 */ /* 0x002fe40000000f00 */
[----:B------:R-:W-:Y:S01]  /*4ed0*/  MOV R7, R33 ;  /* 0x0000002100077202 */ /* 0x000fe20000000f00 */
[----:B------:R-:W-:Y:S01]  /*4ee0*/  STL [R1+0xe0], R99 ;  /* 0x0000e06301007387 */ /* 0x000fe20000100800 */
[----:B------:R-:W-:Y:S02]  /*4ef0*/  MOV R33, UR13 ;  /* 0x0000000d00217c02 */ /* 0x000fe40008000f00 */
[----:B------:R-:W-:Y:S01]  /*4f00*/  MOV R6, R32 ;  /* 0x0000002000067202 */ /* 0x000fe20000000f00 */
[----:B------:R-:W5:Y:S02]  /*4f10*/  LDL.LU.64 R40, [R1+0x1a8] ;  /* 0x0001a80001287983 */ /* 0x000f640000300a00 */
[----:B------:R-:W-:-:S04]  /*4f20*/  IMAD R33, R33, 0x38, R100 ;  /* 0x0000003821217824 */ /* 0x000fc800078e0264 */
[----:B------:R-:W-:-:S05]  /*4f30*/  @P0 IMAD.WIDE R6, R33, 0x2, R6 ;  /* 0x0000000221060825 */ /* 0x000fca00078e0206 */
[----:B0-----:R-:W2:Y:S01]  /*4f40*/  @P0 LDG.E.U16 R100, desc[UR10][R6.64] ;  /* 0x0000000a06640981 */ /* 0x001ea2000c1e1500 */
[----:B------:R-:W-:-:S03]  /*4f50*/  MOV R5, UR7 ;  /* 0x0000000700057c02 */ /* 0x000fc60008000f00 */
[----:B------:R0:W3:Y:S04]  /*4f60*/  @P0 LDG.E.U16 R32, desc[UR10][R6.64+0x2] ;  /* 0x0000020a06200981 */ /* 0x0000e8000c1e1500 */
[----:B------:R-:W4:Y:S01]  /*4f70*/  LDG.E.64 R4, desc[UR10][R4.64] ;  /* 0x0000000a04047981 */ /* 0x000f22000c1e1b00 */
[----:B------:R-:W-:Y:S01]  /*4f80*/  MOV R119, RZ ;  /* 0x000000ff00777202 */ /* 0x000fe20000000f00 */
[----:B0-----:R-:W0:Y:S05]  /*4f90*/  LDC.64 R6, c[0x0][0x3a8] ;  /* 0x0000ea00ff067b82 */ /* 0x001e2a0000000a00 */
[----:B------:R-:W3:Y:S04]  /*4fa0*/  @!P5 LDG.E R119, desc[UR10][R38.64] ;  /* 0x0000000a2677d981 */ /* 0x000ee8000c1e1900 */
[----:B------:R-:W5:Y:S01]  /*4fb0*/  LDL.LU.64 R38, [R1+0x1b0] ;  /* 0x0001b00001267983 */ /* 0x000f620000300a00 */
[----:B0-----:R-:W-:-:S05]  /*4fc0*/  IMAD.WIDE R6, R33, 0x2, R6 ;  /* 0x0000000221067825 */ /* 0x001fca00078e0206 */
[----:B------:R-:W3:Y:S04]  /*4fd0*/  LDG.E.U16 R33, desc[UR10][R6.64] ;  /* 0x0000000a06217981 */ /* 0x000ee8000c1e1500 */
[----:B------:R0:W3:Y:S04]  /*4fe0*/  LDG.E.U16 R6, desc[UR10][R6.64+0x2] ;  /* 0x0000020a06067981 */ /* 0x0000e8000c1e1500 */
[----:B------:R-:W-:Y:S04]  /*4ff0*/  STL [R1+0x68], R56 ;  /* 0x0000683801007387 */ /* 0x000fe80000100800 */
[----:B------:R1:W-:Y:S01]  /*5000*/  STL [R1+0xd8], R0 ;  /* 0x0000d80001007387 */ /* 0x0003e20000100800 */
[----:B0-----:R-:W-:-:S03]  /*5010*/  PRMT R7, RZ, 0x7610, R7 ;  /* 0x00007610ff077816 */ /* 0x001fc60000000007 */
[----:B------:R0:W-:Y:S01]  /*5020*/  STL [R1+0xdc], R3 ;  /* 0x0000dc0301007387 */ /* 0x0001e20000100800 */
[----:B------:R-:W-:Y:S02]  /*5030*/  @!P1 PRMT R7, R18, 0x7632, R7 ;  /* 0x0000763212079816 */ /* 0x000fe40000000007 */
[----:B-1----:R-:W-:Y:S02]  /*5040*/  PRMT R0, RZ, 0x7610, R0 ;  /* 0x00007610ff007816 */ /* 0x002fe40000000000 */
[----:B0-----:R-:W-:Y:S02]  /*5050*/  PRMT R3, RZ, 0x7610, R3 ;  /* 0x00007610ff037816 */ /* 0x001fe40000000003 */
[----:B--2---:R-:W-:Y:S02]  /*5060*/  MOV R99, R100 ;  /* 0x0000006400637202 */ /* 0x004fe40000000f00 */
[----:B------:R0:W5:Y:S01]  /*5070*/  LDL.LU R100, [R1+0x1a0] ;  /* 0x0001a00001647983 */ /* 0x0001620000300800 */
[----:B----4-:R-:W-:-:S02]  /*5080*/  R2UR UR28, R4 ;  /* 0x00000000041c72ca */ /* 0x010fc400000e0000 */
[----:B------:R-:W-:Y:S02]  /*5090*/  PRMT R4, RZ, 0x7610, R4 ;  /* 0x00007610ff047816 */ /* 0x000fe40000000004 */
[----:B------:R-:W-:-:S09]  /*50a0*/  @!P1 PRMT R0, R72, 0x7610, R0 ;  /* 0x0000761048009816 */ /* 0x000fd20000000000 */
[----:B------:R-:W-:-:S05]  /*50b0*/  MOV R56, UR28 ;  /* 0x0000001c00387c02 */ /* 0x000fca0008000f00 */
[----:B------:R-:W-:Y:S01]  /*50c0*/  FFMA.FTZ R56, -R56, UR28, R5 ;  /* 0x0000001c38387c23 */ /* 0x000fe20008010105 */
[----:B------:R-:W-:Y:S02]  /*50d0*/  @!P1 PRMT R3, R72, 0x7632, R3 ;  /* 0x0000763248039816 */ /* 0x000fe40000000003 */
[----:B------:R-:W-:Y:S02]  /*50e0*/  @!P1 PRMT R4, R18, 0x7610, R4 ;  /* 0x0000761012049816 */ /* 0x000fe40000000004 */
[----:B------:R-:W-:-:S13]  /*50f0*/  FSETP.GTU.FTZ.AND P1, PT, R56, RZ, PT ;  /* 0x000000ff3800720b */ /* 0x000fda0003f3c000 */
[----:B------:R-:W-:-:S05]  /*5100*/  VOTEU.ANY UP0, P1 ;  /* 0x0000000000ff7886 */ /* 0x000fca0000800100 */
[----:B------:R-:W1:Y:S01]  /*5110*/  @UP0 LDCU UR5, c[0x0][0x3c0] ;  /* 0x00007800ff0507ac */ /* 0x000e620008000800 */
[----:B------:R-:W-:Y:S01]  /*5120*/  PLOP3.LUT P1, PT, PT, PT, UP0, 0x80, 0x8 ;  /* 0x000000000008781c */ /* 0x000fe20003f2f008 */
[----:B------:R1:W-:Y:S04]  /*5130*/  STL [R1+0x70], R64 ;  /* 0x0000704001007387 */ /* 0x0003e80000100800 */
[----:B------:R2:W-:Y:S08]  /*5140*/  STL [R1+0xe4], R109 ;  /* 0x0000e46d01007387 */ /* 0x0005f00000100800 */
[----:B-1----:R-:W-:Y:S01]  /*5150*/  @P1 FADD.FTZ R64, R56, UR5 ;  /* 0x0000000538401e21 */ /* 0x002fe20008010000 */
[----:B--2---:R-:W-:-:S05]  /*5160*/  PRMT R109, RZ, 0x7610, R109 ;  /* 0x00007610ff6d7816 */ /* 0x004fca000000006d */
[----:B------:R-:W1:Y:S01]  /*5170*/  @P1 MUFU.RSQ R64, R64 ;  /* 0x0000004000401308 */ /* 0x000e620000001400 */
[----:B------:R-:W-:Y:S01]  /*5180*/  @!P6 PRMT R109, R123, 0x7632, R109 ;  /* 0x000076327b6de816 */ /* 0x000fe2000000006d */
[----:B------:R-:W-:Y:S04]  /*5190*/  STL [R1+0x78], R72 ;  /* 0x0000784801007387 */ /* 0x000fe80000100800 */
[----:B------:R-:W-:Y:S04]  /*51a0*/  STL [R1+0x7c], R76 ;  /* 0x00007c4c01007387 */ /* 0x000fe80000100800 */
[----:B------:R-:W-:Y:S04]  /*51b0*/  STL [R1+0x80], R111 ;  /* 0x0000806f01007387 */ /* 0x000fe80000100800 */
[----:B------:R-:W-:Y:S04]  /*51c0*/  STL [R1+0x84], R115 ;  /* 0x0000847301007387 */ /* 0x000fe80000100800 */
[----:B---3--:R-:W-:Y:S04]  /*51d0*/  STL [R1+0x88], R119 ;  /* 0x0000887701007387 */ /* 0x008fe80000100800 */
[----:B------:R-:W-:Y:S04]  /*51e0*/  STL [R1+0x8c], R106 ;  /* 0x00008c6a01007387 */ /* 0x000fe80000100800 */
[----:B------:R-:W-:Y:S04]  /*51f0*/  STL [R1+0x10c], R123 ;  /* 0x00010c7b01007387 */ /* 0x000fe80000100800 */
[----:B------:R-:W-:Y:S04]  /*5200*/  STL.S16 [R1+0x118], R109 ;  /* 0x0001186d01007387 */ /* 0x000fe80000100600 */
[----:B------:R2:W-:Y:S04]  /*5210*/  STL [R1+0x54], R35 ;  /* 0x0000542301007387 */ /* 0x0005e80000100800 */
[----:B------:R3:W-:Y:S01]  /*5220*/  STL [R1+0xd4], R19 ;  /* 0x0000d41301007387 */ /* 0x0007e20000100800 */
[----:B------:R-:W-:Y:S01]  /*5230*/  UISETP.NE.AND UP1, UPT, UR6, URZ, UPT ;  /* 0x000000ff0600728c */ /* 0x000fe2000bf25270 */
[----:B-1----:R-:W-:-:S02]  /*5240*/  @P1 R2UR UR5, R64 ;  /* 0x00000000400512ca */ /* 0x002fc400000e0000 */
[----:B--2---:R-:W-:Y:S02]  /*5250*/  PRMT R35, RZ, 0x7610, R35 ;  /* 0x00007610ff237816 */ /* 0x004fe40000000023 */
[----:B---3--:R-:W-:Y:S01]  /*5260*/  PRMT R19, RZ, 0x7610, R19 ;  /* 0x00007610ff137816 */ /* 0x008fe20000000013 */
[----:B------:R1:W-:Y:S01]  /*5270*/  STL [R1+0x58], R36 ;  /* 0x0000582401007387 */ /* 0x0003e20000100800 */
[C---:B------:R-:W-:Y:S02]  /*5280*/  @!P3 PRMT R35, R23.reuse, 0x7632, R35 ;  /* 0x000076321723b816 */ /* 0x040fe40000000023 */
[----:B------:R-:W-:Y:S01]  /*5290*/  @!P3 PRMT R19, R23, 0x7610, R19 ;  /* 0x000076101713b816 */ /* 0x000fe20000000013 */
[----:B------:R2:W-:Y:S01]  /*52a0*/  STL [R1+0x60], R48 ;  /* 0x0000603001007387 */ /* 0x0005e20000100800 */
[----:B------:R-:W-:-:S03]  /*52b0*/  HFMA2 R64, -RZ, RZ, 0, 0 ;  /* 0x00000000ff407431 */ /* 0x000fc600000001ff */
[----:B------:R3:W-:Y:S01]  /*52c0*/  STL [R1+0x64], R52 ;  /* 0x0000643401007387 */ /* 0x0007e20000100800 */
[----:B-1----:R-:W-:-:S03]  /*52d0*/  PRMT R36, RZ, 0x7610, R36 ;  /* 0x00007610ff247816 */ /* 0x002fc60000000024 */
[----:B------:R1:W-:Y:S01]  /*52e0*/  STL [R1+0xf4], R15 ;  /* 0x0000f40f01007387 */ /* 0x0003e20000100800 */
[----:B--2---:R-:W-:-:S03]  /*52f0*/  PRMT R48, RZ, 0x7610, R48 ;  /* 0x00007610ff307816 */ /* 0x004fc60000000030 */
[----:B------:R2:W-:Y:S01]  /*5300*/  STL [R1+0xf8], R18 ;  /* 0x0000f81201007387 */ /* 0x0005e20000100800 */
[----:B---3--:R-:W-:-:S03]  /*5310*/  PRMT R52, RZ, 0x7610, R52 ;  /* 0x00007610ff347816 */ /* 0x008fc60000000034 */
[----:B------:R3:W-:Y:S01]  /*5320*/  STL [R1+0x100], R23 ;  /* 0x0001001701007387 */ /* 0x0007e20000100800 */
[----:B-1----:R-:W-:Y:S02]  /*5330*/  PRMT R15, RZ, 0x7610, R15 ;  /* 0x00007610ff0f7816 */ /* 0x002fe4000000000f */
[----:B--2---:R-:W-:Y:S02]  /*5340*/  PRMT R18, RZ, 0x7610, R18 ;  /* 0x00007610ff127816 */ /* 0x004fe40000000012 */
[----:B---3--:R-:W-:Y:S01]  /*5350*/  PRMT R23, RZ, 0x7610, R23 ;  /* 0x00007610ff177816 */ /* 0x008fe20000000017 */
[----:B------:R1:W-:Y:S01]  /*5360*/  STL [R1+0xd0], R34 ;  /* 0x0000d02201007387 */ /* 0x0003e20000100800 */
[C---:B------:R-:W-:Y:S02]  /*5370*/  @!P2 PRMT R18, R21.reuse, 0x7610, R18 ;  /* 0x000076101512a816 */ /* 0x040fe40000000012 */
[----:B------:R-:W-:Y:S01]  /*5380*/  @!P2 PRMT R15, R21, 0x7632, R15 ;  /* 0x00007632150fa816 */ /* 0x000fe2000000000f */
[----:B------:R2:W-:Y:S01]  /*5390*/  STL [R1+0x5c], R44 ;  /* 0x00005c2c01007387 */ /* 0x0005e20000100800 */
[----:B------:R-:W-:-:S02]  /*53a0*/  @!P4 PRMT R36, R25, 0x7610, R36 ;  /* 0x000076101924c816 */ /* 0x000fc40000000024 */
[----:B------:R-:W-:Y:S01]  /*53b0*/  @!P4 PRMT R23, R25, 0x7632, R23 ;  /* 0x000076321917c816 */ /* 0x000fe20000000017 */
[----:B------:R3:W-:Y:S01]  /*53c0*/  STL [R1+0xe8], R9 ;  /* 0x0000e80901007387 */ /* 0x0007e20000100800 */
[C---:B------:R-:W-:Y:S02]  /*53d0*/  @!P5 PRMT R52, R27.reuse, 0x7610, R52 ;  /* 0x000076101b34d816 */ /* 0x040fe40000000034 */
[----:B------:R-:W-:Y:S01]  /*53e0*/  @!P5 PRMT R48, R27, 0x7632, R48 ;  /* 0x000076321b30d816 */ /* 0x000fe20000000030 */
[----:B------:R4:W-:Y:S01]  /*53f0*/  STL [R1+0x6c], R60 ;  /* 0x00006c3c01007387 */ /* 0x0009e20000100800 */
[----:B------:R-:W-:Y:S02]  /*5400*/  PRMT R5, RZ, 0x7610, R5 ;  /* 0x00007610ff057816 */ /* 0x000fe40000000005 */
[----:B-1----:R-:W-:Y:S01]  /*5410*/  PRMT R34, RZ, 0x7610, R34 ;  /* 0x00007610ff227816 */ /* 0x002fe20000000022 */
[----:B------:R1:W-:Y:S01]  /*5420*/  STL [R1+0xec], R11 ;  /* 0x0000ec0b01007387 */ /* 0x0003e20000100800 */
[----:B--2---:R-:W-:-:S02]  /*5430*/  PRMT R44, RZ, 0x7610, R44 ;  /* 0x00007610ff2c7816 */ /* 0x004fc4000000002c */
[----:B---3--:R-:W-:Y:S01]  /*5440*/  PRMT R9, RZ, 0x7610, R9 ;  /* 0x00007610ff097816 */ /* 0x008fe20000000009 */
[----:B------:R2:W-:Y:S01]  /*5450*/  STL [R1+0xf0], R13 ;  /* 0x0000f00d01007387 */ /* 0x0005e20000100800 */
[----:B------:R-:W-:Y:S02]  /*5460*/  PRMT R56, RZ, 0x7610, R56 ;  /* 0x00007610ff387816 */ /* 0x000fe40000000038 */
[----:B----4-:R-:W-:Y:S01]  /*5470*/  PRMT R60, RZ, 0x7610, R60 ;  /* 0x00007610ff3c7816 */ /* 0x010fe2000000003c */
        /* <DEDUP_REMOVED lines=9> */
[----:B------:R-:W-:Y:S02]  /*5510*/  @P0 SHF.L.U32 R64, R99, 0x10, RZ ;  /* 0x0000001063400819 */ /* 0x000fe400000006ff */
[----:B---3--:R-:W-:Y:S02]  /*5520*/  MOV R68, RZ ;  /* 0x000000ff00447202 */ /* 0x008fe40000000f00 */
[C---:B------:R-:W-:Y:S02]  /*5530*/  @!P2 PRMT R9, R76.reuse, 0x7610, R9 ;  /* 0x000076104c09a816 */ /* 0x040fe40000000009 */
[----:B------:R-:W-:-:S02]  /*5540*/  @!P2 PRMT R11, R76, 0x7632, R11 ;  /* 0x000076324c0ba816 */ /* 0x000fc4000000000b */
[C---:B------:R-:W-:Y:S02]  /*5550*/  @!P3 PRMT R13, R111.reuse, 0x7610, R13 ;  /* 0x000076106f0db816 */ /* 0x040fe4000000000d */
[----:B------:R-:W-:Y:S02]  /*5560*/  @!P3 PRMT R5, R111, 0x7632, R5 ;  /* 0x000076326f05b816 */ /* 0x000fe40000000005 */
[C---:B------:R-:W-:Y:S02]  /*5570*/  @!P4 PRMT R34, R115.reuse, 0x7610, R34 ;  /* 0x000076107322c816 */ /* 0x040fe40000000022 */
[----:B------:R-:W-:Y:S02]  /*5580*/  @!P4 PRMT R21, R115, 0x7632, R21 ;  /* 0x000076327315c816 */ /* 0x000fe40000000015 */
[C---:B------:R-:W-:Y:S02]  /*5590*/  @!P5 PRMT R44, R119.reuse, 0x7610, R44 ;  /* 0x00007610772cd816 */ /* 0x040fe4000000002c */
[----:B------:R-:W-:-:S02]  /*55a0*/  @!P5 PRMT R25, R119, 0x7632, R25 ;  /* 0x000076327719d816 */ /* 0x000fc40000000019 */
[C---:B------:R-:W-:Y:S02]  /*55b0*/  @!P6 PRMT R56, R106.reuse, 0x7610, R56 ;  /* 0x000076106a38e816 */ /* 0x040fe40000000038 */
[----:B------:R-:W-:Y:S02]  /*55c0*/  @!P6 PRMT R27, R106, 0x7632, R27 ;  /* 0x000076326a1be816 */ /* 0x000fe4000000001b */
[----:B------:R-:W-:Y:S02]  /*55d0*/  @!P6 PRMT R60, R123, 0x7610, R60 ;  /* 0x000076107b3ce816 */ /* 0x000fe4000000003c */
[----:B------:R-:W-:Y:S02]  /*55e0*/  @P0 SHF.L.U32 R68, R32, 0x10, RZ ;  /* 0x0000001020440819 */ /* 0x000fe400000006ff */
[----:B------:R-:W-:Y:S02]  /*55f0*/  SHF.L.U32 R33, R33, 0x10, RZ ;  /* 0x0000001021217819 */ /* 0x000fe400000006ff */
[----:B------:R-:W-:Y:S01]  /*5600*/  SHF.L.U32 R99, R6, 0x10, RZ ;  /* 0x0000001006637819 */ /* 0x000fe200000006ff */
        /* <DEDUP_REMOVED lines=15> */
[----:B------:R-:W-:Y:S01]  /*5700*/  FMUL.FTZ R76, R33, R6 ;  /* 0x00000006214c7220 */ /* 0x000fe20000410000 */
[----:B------:R-:W-:Y:S01]  /*5710*/  SHF.L.U32 R72, R72, 0x10, RZ ;  /* 0x0000001048487819 */ /* 0x000fe200000006ff */
[----:B------:R-:W-:Y:S02]  /*5720*/  FADD.FTZ R106, R106, -UR28 ;  /* 0x8000001c6a6a7e21 */ /* 0x000fe40008010000 */
[----:B------:R-:W-:Y:S01]  /*5730*/  FFMA.FTZ R115, R32, R76, RZ ;  /* 0x0000004c20737223 */ /* 0x000fe200000100ff */
[----:B------:R-:W-:Y:S01]  /*5740*/  SHF.L.U32 R111, R109, 0x10, RZ ;  /* 0x000000106d6f7819 */ /* 0x000fe200000006ff */
[----:B------:R-:W-:Y:S01]  /*5750*/  FADD.FTZ R109, RZ, R76 ;  /* 0x0000004cff6d7221 */ /* 0x000fe20000010000 */
[----:B------:R-:W-:Y:S01]  /*5760*/  FMUL.FTZ R76, R99, R72 ;  /* 0x00000048634c7220 */ /* 0x000fe20000410000 */
[----:B------:R-:W-:-:S03]  /*5770*/  FMUL.FTZ R106, R106, UR16 ;  /* 0x000000106a6a7c20 */ /* 0x000fc60008410000 */
[----:B------:R-:W-:Y:S01]  /*5780*/  FADD.FTZ R109, R76, R109 ;  /* 0x0000006d4c6d7221 */ /* 0x000fe20000010000 */
[----:B------:R-:W-:Y:S02]  /*5790*/  FFMA.FTZ R115, R106, R76, R115 ;  /* 0x0000004c6a737223 */ /* 0x000fe40000010073 */
[----:B------:R-:W2:Y:S01]  /*57a0*/  LDL.LU R76, [R1+0x164] ;  /* 0x00016400014c7983 */ /* 0x000ea20000300800 */
[----:B------:R-:W-:Y:S01]  /*57b0*/  FADD.FTZ R111, R111, -UR28 ;  /* 0x8000001c6f6f7e21 */ /* 0x000fe20008010000 */
[----:B------:R-:W-:Y:S01]  /*57c0*/  FFMA.FTZ R32, R6, R32, RZ ;  /* 0x0000002006207223 */ /* 0x000fe200000100ff */
[----:B------:R-:W-:Y:S02]  /*57d0*/  FADD.FTZ R6, RZ, R6 ;  /* 0x00000006ff067221 */ /* 0x000fe40000010000 */
[----:B------:R-:W-:Y:S01]  /*57e0*/  FMUL.FTZ R111, R111, UR16 ;  /* 0x000000106f6f7c20 */ /* 0x000fe20008410000 */
[----:B--2---:R-:W-:-:S05]  /*57f0*/  SHF.L.U32 R76, R76, 0x10, RZ ;  /* 0x000000104c4c7819 */ /* 0x004fca00000006ff */
[C---:B------:R-:W-:Y:S01]  /*5800*/  FADD.FTZ R6, R76.reuse, R6 ;  /* 0x000000064c067221 */ /* 0x040fe20000010000 */
[----:B------:R-:W-:Y:S01]  /*5810*/  FFMA.FTZ R32, R76, R111, R32 ;  /* 0x0000006f4c207223 */ /* 0x000fe20000010020 */
[----:B------:R-:W-:-:S04]  /*5820*/  FMUL.FTZ R76, R33, R76 ;  /* 0x0000004c214c7220 */ /* 0x000fc80000410000 */
[----:B------:R-:W-:Y:S02]  /*5830*/  FFMA.FTZ R115, R111, R76, R115 ;  /* 0x0000004c6f737223 */ /* 0x000fe40000010073 */
[----:B------:R-:W2:Y:S01]  /*5840*/  LDL.LU R111, [R1+0x16c] ;  /* 0x00016c00016f7983 */ /* 0x000ea20000300800 */
[----:B------:R-:W-:Y:S01]  /*5850*/  SHF.L.U32 R119, R119, 0x10, RZ ;  /* 0x0000001077777819 */ /* 0x000fe200000006ff */
[----:B------:R-:W-:Y:S01]  /*5860*/  FADD.FTZ R109, R109, R76 ;  /* 0x0000004c6d6d7221 */ /* 0x000fe20000010000 */
[----:B------:R-:W-:Y:S01]  /*5870*/  FFMA.FTZ R106, R72, R106, RZ ;  /* 0x0000006a486a7223 */ /* 0x000fe200000100ff */
[----:B------:R-:W3:Y:S02]  /*5880*/  LDL.LU R76, [R1+0x160] ;  /* 0x00016000014c7983 */ /* 0x000ee40000300800 */
[----:B------:R-:W-:Y:S01]  /*5890*/  FADD.FTZ R119, R119, -UR28 ;  /* 0x8000001c77777e21 */ /* 0x000fe20008010000 */
[----:B------:R-:W-:-:S03]  /*58a0*/  FADD.FTZ R72, RZ, R72 ;  /* 0x00000048ff487221 */ /* 0x000fc60000010000 */
[----:B------:R-:W-:Y:S01]  /*58b0*/  FMUL.FTZ R119, R119, UR16 ;  /* 0x0000001077777c20 */ /* 0x000fe20008410000 */
[----:B--2---:R-:W-:-:S05]  /*58c0*/  SHF.L.U32 R111, R111, 0x10, RZ ;  /* 0x000000106f6f7819 */ /* 0x004fca00000006ff */
[C---:B------:R-:W-:Y:S01]  /*58d0*/  FADD.FTZ R72, R111.reuse, R72 ;  /* 0x000000486f487221 */ /* 0x040fe20000010000 */
[----:B------:R-:W-:Y:S01]  /*58e0*/  FFMA.FTZ R106, R111, R119, R106 ;  /* 0x000000776f6a7223 */ /* 0x000fe2000001006a */
[----:B------:R-:W-:-:S04]  /*58f0*/  FMUL.FTZ R111, R99, R111 ;  /* 0x0000006f636f7220 */ /* 0x000fc80000410000 */
[----:B------:R-:W-:Y:S02]  /*5900*/  FFMA.FTZ R115, R119, R111, R115 ;  /* 0x0000006f77737223 */ /* 0x000fe40000010073 */
[----:B------:R-:W2:Y:S01]  /*5910*/  LDL.LU R119, [R1+0x170] ;  /* 0x0001700001777983 */ /* 0x000ea20000300800 */
[----:B---3--:R-:W-:Y:S01]  /*5920*/  SHF.L.U32 R76, R76, 0x10, RZ ;  /* 0x000000104c4c7819 */ /* 0x008fe200000006ff */
[----:B------:R-:W-:Y:S01]  /*5930*/  FADD.FTZ R109, R111, R109 ;  /* 0x0000006d6f6d7221 */ /* 0x000fe20000010000 */
[----:B------:R-:W-:-:S03]  /*5940*/  SHF.L.U32 R111, R123, 0x10, RZ ;  /* 0x000000107b6f7819 */ /* 0x000fc600000006ff */
[----:B------:R-:W-:-:S04]  /*5950*/  FADD.FTZ R123, R76, -UR28 ;  /* 0x8000001c4c7b7e21 */ /* 0x000fc80008010000 */
[----:B------:R-:W-:Y:S01]  /*5960*/  FMUL.FTZ R123, R123, UR16 ;  /* 0x000000107b7b7c20 */ /* 0x000fe20008410000 */
[----:B------:R-:W-:-:S03]  /*5970*/  FADD.FTZ R6, R6, R111 ;  /* 0x0000006f06067221 */ /* 0x000fc60000010000 */
[----:B------:R-:W-:Y:S01]  /*5980*/  FFMA.FTZ R32, R111, R123, R32 ;  /* 0x0000007b6f207223 */ /* 0x000fe20000010020 */
[----:B--2---:R-:W-:Y:S01]  /*5990*/  SHF.L.U32 R76, R119, 0x10, RZ ;  /* 0x00000010774c7819 */ /* 0x004fe200000006ff */
[----:B------:R-:W-:Y:S02]  /*59a0*/  FMUL.FTZ R119, R33, R111 ;  /* 0x0000006f21777220 */ /* 0x000fe40000410000 */
[----:B------:R-:W2:Y:S02]  /*59b0*/  LDL.LU R111, [R1+0x17c] ;  /* 0x00017c00016f7983 */ /* 0x000ea40000300800 */
[----:B------:R-:W-:Y:S01]  /*59c0*/  FADD.FTZ R76, R76, -UR28 ;  /* 0x8000001c4c4c7e21 */ /* 0x000fe20008010000 */
[----:B------:R-:W-:Y:S02]  /*59d0*/  FFMA.FTZ R115, R123, R119, R115 ;  /* 0x000000777b737223 */ /* 0x000fe40000010073 */
[----:B------:R-:W3:Y:S01]  /*59e0*/  LDL.LU R123, [R1+0x178] ;  /* 0x00017800017b7983 */ /* 0x000ee20000300800 */
[----:B------:R-:W-:Y:S01]  /*59f0*/  FMUL.FTZ R76, R76, UR16 ;  /* 0x000000104c4c7c20 */ /* 0x000fe20008410000 */
[----:B------:R-:W-:-:S02]  /*5a00*/  FADD.FTZ R109, R109, R119 ;  /* 0x000000776d6d7221 */ /* 0x000fc40000010000 */
[----:B------:R-:W4:Y:S01]  /*5a10*/  LDL.LU R119, [R1+0x180] ;  /* 0x0001800001777983 */ /* 0x000f220000300800 */
[----:B--2---:R-:W-:-:S05]  /*5a20*/  SHF.L.U32 R111, R111, 0x10, RZ ;  /* 0x000000106f6f7819 */ /* 0x004fca00000006ff */
[----:B------:R-:W-:Y:S01]  /*5a30*/  FADD.FTZ R72, R72, R111 ;  /* 0x0000006f48487221 */ /* 0x000fe20000010000 */
[----:B------:R-:W-:Y:S01]  /*5a40*/  FFMA.FTZ R106, R111, R76, R106 ;  /* 0x0000004c6f6a7223 */ /* 0x000fe2000001006a */
[----:B------:R-:W-:-:S04]  /*5a50*/  FMUL.FTZ R111, R99, R111 ;  /* 0x0000006f636f7220 */ /* 0x000fc80000410000 */
[----:B------:R-:W-:Y:S02]  /*5a60*/  FFMA.FTZ R115, R76, R111, R115 ;  /* 0x0000006f4c737223 */ /* 0x000fe40000010073 */
[----:B------:R-:W2:Y:S01]  /*5a70*/  LDL.LU R76, [R1+0x184] ;  /* 0x00018400014c7983 */ /* 0x000ea20000300800 */
[----:B------:R-:W-:-:S03]  /*5a80*/  FADD.FTZ R109, R111, R109 ;  /* 0x0000006d6f6d7221 */ /* 0x000fc60000010000 */
[----:B------:R-:W2:Y:S01]  /*5a90*/  LDL.LU R111, [R1+0x18c] ;  /* 0x00018c00016f7983 */ /* 0x000ea20000300800 */
[----:B---3--:R-:W-:Y:S02]  /*5aa0*/  SHF.L.U32 R123, R123, 0x10, RZ ;  /* 0x000000107b7b7819 */ /* 0x008fe400000006ff */
[----:B----4-:R-:W-:-:S03]  /*5ab0*/  SHF.L.U32 R119, R119, 0x10, RZ ;  /* 0x0000001077777819 */ /* 0x010fc600000006ff */
[----:B------:R-:W-:-:S04]  /*5ac0*/  FADD.FTZ R123, R123, -UR28 ;  /* 0x8000001c7b7b7e21 */ /* 0x000fc80008010000 */
[----:B------:R-:W-:Y:S01]  /*5ad0*/  FMUL.FTZ R123, R123, UR16 ;  /* 0x000000107b7b7c20 */ /* 0x000fe20008410000 */
[----:B------:R-:W-:-:S04]  /*5ae0*/  FADD.FTZ R119, R119, -UR28 ;  /* 0x8000001c77777e21 */ /* 0x000fc80008010000 */
[----:B------:R-:W-:Y:S01]  /*5af0*/  FMUL.FTZ R119, R119, UR16 ;  /* 0x0000001077777c20 */ /* 0x000fe20008410000 */
[----:B--2---:R-:W-:-:S05]  /*5b00*/  SHF.L.U32 R76, R76, 0x10, RZ ;  /* 0x000000104c4c7819 */ /* 0x004fca00000006ff */
[----:B------:R-:W-:Y:S01]  /*5b10*/  FADD.FTZ R6, R6, R76 ;  /* 0x0000004c06067221 */ /* 0x000fe20000010000 */
[----:B------:R-:W-:Y:S01]  /*5b20*/  FFMA.FTZ R32, R76, R123, R32 ;  /* 0x0000007b4c207223 */ /* 0x000fe20000010020 */
[----:B------:R-:W-:Y:S01]  /*5b30*/  FMUL.FTZ R76, R33, R76 ;  /* 0x0000004c214c7220 */ /* 0x000fe20000410000 */
[----:B------:R-:W-:-:S03]  /*5b40*/  SHF.L.U32 R111, R111, 0x10, RZ ;  /* 0x000000106f6f7819 */ /* 0x000fc600000006ff */
[----:B------:R-:W-:Y:S01]  /*5b50*/  FFMA.FTZ R115, R123, R76, R115 ;  /* 0x0000004c7b737223 */ /* 0x000fe20000010073 */
[----:B------:R-:W-:Y:S01]  /*5b60*/  FADD.FTZ R109, R109, R76 ;  /* 0x0000004c6d6d7221 */ /* 0x000fe20000010000 */
[----:B------:R-:W-:Y:S01]  /*5b70*/  FADD.FTZ R72, R72, R111 ;  /* 0x0000006f48487221 */ /* 0x000fe20000010000 */
[----:B------:R-:W2:Y:S01]  /*5b80*/  LDL.LU R76, [R1+0x188] ;  /* 0x00018800014c7983 */ /* 0x000ea20000300800 */
[----:B------:R-:W-:Y:S01]  /*5b90*/  FFMA.FTZ R106, R111, R119, R106 ;  /* 0x000000776f6a7223 */ /* 0x000fe2000001006a */
[----:B------:R-:W-:Y:S02]  /*5ba0*/  FMUL.FTZ R111, R99, R111 ;  /* 0x0000006f636f7220 */ /* 0x000fe40000410000 */
[----:B------:R-:W3:Y:S02]  /*5bb0*/  LDL.LU R123, [R1+0x198] ;  /* 0x00019800017b7983 */ /* 0x000ee40000300800 */
[----:B------:R-:W-:Y:S01]  /*5bc0*/  FFMA.FTZ R115, R119, R111, R115 ;  /* 0x0000006f77737223 */ /* 0x000fe20000010073 */
[----:B------:R-:W-:Y:S01]  /*5bd0*/  FADD.FTZ R109, R111, R109 ;  /* 0x0000006d6f6d7221 */ /* 0x000fe20000010000 */
[----:B------:R-:W4:Y:S04]  /*5be0*/  LDL.LU R119, [R1+0x190] ;  /* 0x0001900001777983 */ /* 0x000f280000300800 */
[----:B------:R-:W3:Y:S01]  /*5bf0*/  LDL.LU R111, [R1+0x194] ;  /* 0x00019400016f7983 */ /* 0x000ee20000300800 */
[----:B--2---:R-:W-:-:S05]  /*5c00*/  SHF.L.U32 R76, R76, 0x10, RZ ;  /* 0x000000104c4c7819 */ /* 0x004fca00000006ff */
[----:B------:R-:W-:-:S04]  /*5c10*/  FADD.FTZ R76, R76, -UR28 ;  /* 0x8000001c4c4c7e21 */ /* 0x000fc80008010000 */
[----:B------:R-:W-:Y:S01]  /*5c20*/  FMUL.FTZ R76, R76, UR16 ;  /* 0x000000104c4c7c20 */ /* 0x000fe20008410000 */
[----:B---3--:R-:W-:-:S05]  /*5c30*/  SHF.L.U32 R111, R111, 0x10, RZ ;  /* 0x000000106f6f7819 */ /* 0x008fca00000006ff */
[----:B------:R-:W-:Y:S01]  /*5c40*/  FADD.FTZ R6, R6, R111 ;  /* 0x0000006f06067221 */ /* 0x000fe20000010000 */
[----:B------:R-:W-:Y:S01]  /*5c50*/  FFMA.FTZ R32, R111, R76, R32 ;  /* 0x0000004c6f207223 */ /* 0x000fe20000010020 */
[----:B------:R-:W-:-:S04]  /*5c60*/  FMUL.FTZ R111, R33, R111 ;  /* 0x0000006f216f7220 */ /* 0x000fc80000410000 */
[----:B------:R-:W-:Y:S01]  /*5c70*/  FADD.FTZ R109, R109, R111 ;  /* 0x0000006f6d6d7221 */ /* 0x000fe20000010000 */
[----:B------:R-:W-:Y:S02]  /*5c80*/  FFMA.FTZ R115, R76, R111, R115 ;  /* 0x0000006f4c737223 */ /* 0x000fe40000010073 */
[----:B------:R-:W2:Y:S01]  /*5c90*/  LDL.LU R111, [R1+0x19c] ;  /* 0x00019c00016f7983 */ /* 0x000ea20000300800 */
[----:B----4-:R-:W-:Y:S02]  /*5ca0*/  SHF.L.U32 R119, R119, 0x10, RZ ;  /* 0x0000001077777819 */ /* 0x010fe400000006ff */
[----:B------:R-:W-:-:S03]  /*5cb0*/  SHF.L.U32 R123, R123, 0x10, RZ ;  /* 0x000000107b7b7819 */ /* 0x000fc600000006ff */
[----:B------:R-:W-:-:S04]  /*5cc0*/  FADD.FTZ R119, R119, -UR28 ;  /* 0x8000001c77777e21 */ /* 0x000fc80008010000 */
[----:B------:R-:W-:Y:S01]  /*5cd0*/  FMUL.FTZ R119, R119, UR16 ;  /* 0x0000001077777c20 */ /* 0x000fe20008410000 */
[----:B------:R-:W-:-:S03]  /*5ce0*/  FADD.FTZ R72, R72, R123 ;  /* 0x0000007b48487221 */ /* 0x000fc60000010000 */
[----:B------:R-:W-:Y:S01]  /*5cf0*/  FFMA.FTZ R106, R123, R119, R106 ;  /* 0x000000777b6a7223 */ /* 0x000fe2000001006a */
[----:B------:R-:W-:-:S04]  /*5d00*/  FMUL.FTZ R123, R99, R123 ;  /* 0x0000007b637b7220 */ /* 0x000fc80000410000 */
[----:B------:R-:W-:Y:S01]  /*5d10*/  FADD.FTZ R109, R123, R109 ;  /* 0x0000006d7b6d7221 */ /* 0x000fe20000010000 */
[----:B------:R-:W-:Y:S02]  /*5d20*/  FFMA.FTZ R115, R119, R123, R115 ;  /* 0x0000007b77737223 */ /* 0x000fe40000010073 */
[----:B------:R-:W3:Y:S01]  /*5d30*/  LDL.LU R123, [R1+0x118] ;  /* 0x00011800017b7983 */ /* 0x000ee20000300800 */
[----:B------:R-:W-:Y:S02]  /*5d40*/  SHF.L.U32 R101, R101, 0x10, RZ ;  /* 0x0000001065657819 */ /* 0x000fe400000006ff */
[----:B------:R-:W-:-:S03]  /*5d50*/  SHF.L.U32 R125, R125, 0x10, RZ ;  /* 0x000000107d7d7819 */ /* 0x000fc600000006ff */
[----:B------:R-:W-:Y:S01]  /*5d60*/  FADD.FTZ R101, R101, -UR28 ;  /* 0x8000001c65657e21 */ /* 0x000fe20008010000 */
[----:B------:R-:W-:-:S03]  /*5d70*/  SHF.L.U32 R124, R124, 0x10, RZ ;  /* 0x000000107c7c7819 */ /* 0x000fc600000006ff */
[----:B------:R-:W-:Y:S01]  /*5d80*/  FMUL.FTZ R76, R101, UR16 ;  /* 0x00000010654c7c20 */ /* 0x000fe20008410000 */
[----:B------:R-:W-:Y:S01]  /*5d90*/  FMUL.FTZ R101, R33, R125 ;  /* 0x0000007d21657220 */ /* 0x000fe20000410000 */
[----:B------:R-:W-:Y:S02]  /*5da0*/  SHF.L.U32 R102, R102, 0x10, RZ ;  /* 0x0000001066667819 */ /* 0x000fe400000006ff */
[----:B------:R-:W-:Y:S01]  /*5db0*/  FFMA.FTZ R32, R125, R76, R32 ;  /* 0x0000004c7d207223 */ /* 0x000fe20000010020 */
[----:B------:R-:W-:Y:S01]  /*5dc0*/  FADD.FTZ R109, R109, R101 ;  /* 0x000000656d6d7221 */ /* 0x000fe20000010000 */
[----:B------:R-:W-:Y:S01]  /*5dd0*/  FFMA.FTZ R115, R76, R101, R115 ;  /* 0x000000654c737223 */ /* 0x000fe20000010073 */
[----:B------:R-:W-:Y:S01]  /*5de0*/  FADD.FTZ R76, R124, -UR28 ;  /* 0x8000001c7c4c7e21 */ /* 0x000fe20008010000 */
[----:B------:R-:W-:Y:S01]  /*5df0*/  FADD.FTZ R102, R102, -UR28 ;  /* 0x8000001c66667e21 */ /* 0x000fe20008010000 */
[----:B------:R-:W-:Y:S02]  /*5e00*/  SHF.L.U32 R119, R104, 0x10, RZ ;  /* 0x0000001068777819 */ /* 0x000fe400000006ff */
[----:B------:R-:W-:Y:S01]  /*5e10*/  SHF.L.U32 R103, R103, 0x10, RZ ;  /* 0x0000001067677819 */ /* 0x000fe200000006ff */
[----:B------:R-:W-:Y:S01]  /*5e20*/  FMUL.FTZ R76, R76, UR16 ;  /* 0x000000104c4c7c20 */ /* 0x000fe20008410000 */
[----:B------:R-:W-:-:S03]  /*5e30*/  SHF.L.U32 R105, R105, 0x10, RZ ;  /* 0x0000001069697819 */ /* 0x000fc600000006ff */
[----:B------:R-:W-:Y:S01]  /*5e40*/  FADD.FTZ R103, R103, -UR28 ;  /* 0x8000001c67677e21 */ /* 0x000fe20008010000 */
[----:B------:R-:W-:Y:S01]  /*5e50*/  SHF.L.U32 R95, R95, 0x10, RZ ;  /* 0x000000105f5f7819 */ /* 0x000fe200000006ff */
[----:B------:R-:W-:Y:S02]  /*5e60*/  FADD.FTZ R6, R6, R125 ;  /* 0x0000007d06067221 */ /* 0x000fe40000010000 */
[----:B------:R-:W-:Y:S02]  /*5e70*/  FMUL.FTZ R103, R103, UR16 ;  /* 0x0000001067677c20 */ /* 0x000fe40008410000 */
[----:B------:R-:W-:Y:S01]  /*5e80*/  FADD.FTZ R6, R6, R119 ;  /* 0x0000007706067221 */ /* 0x000fe20000010000 */
[----:B------:R-:W-:Y:S01]  /*5e90*/  FADD.FTZ R95, R95, -UR28 ;  /* 0x8000001c5f5f7e21 */ /* 0x000fe20008010000 */
[----:B------:R-:W-:-:S03]  /*5ea0*/  SHF.L.U32 R97, R97, 0x10, RZ ;  /* 0x0000001061617819 */ /* 0x000fc600000006ff */
[----:B------:R-:W-:Y:S01]  /*5eb0*/  FMUL.FTZ R95, R95, UR16 ;  /* 0x000000105f5f7c20 */ /* 0x000fe20008410000 */
[----:B------:R-:W-:Y:S02]  /*5ec0*/  SHF.L.U32 R91, R91, 0x10, RZ ;  /* 0x000000105b5b7819 */ /* 0x000fe400000006ff */
[----:B------:R-:W-:-:S03]  /*5ed0*/  SHF.L.U32 R86, R86, 0x10, RZ ;  /* 0x0000001056567819 */ /* 0x000fc600000006ff */
[----:B------:R-:W-:Y:S01]  /*5ee0*/  FADD.FTZ R91, R91, -UR28 ;  /* 0x8000001c5b5b7e21 */ /* 0x000fe20008010000 */
[----:B------:R-:W-:Y:S01]  /*5ef0*/  SHF.L.U32 R93, R93, 0x10, RZ ;  /* 0x000000105d5d7819 */ /* 0x000fe200000006ff */
[----:B------:R-:W-:Y:S02]  /*5f00*/  FADD.FTZ R86, R86, -UR28 ;  /* 0x8000001c56567e21 */ /* 0x000fe40008010000 */
[----:B------:R-:W-:Y:S01]  /*5f10*/  FMUL.FTZ R91, R91, UR16 ;  /* 0x000000105b5b7c20 */ /* 0x000fe20008410000 */
[----:B------:R-:W-:Y:S02]  /*5f20*/  SHF.L.U32 R87, R87, 0x10, RZ ;  /* 0x0000001057577819 */ /* 0x000fe400000006ff */
[----:B------:R-:W-:-:S03]  /*5f30*/  SHF.L.U32 R89, R89, 0x10, RZ ;  /* 0x0000001059597819 */ /* 0x000fc600000006ff */
[----:B------:R-:W-:Y:S01]  /*5f40*/  FADD.FTZ R87, R87, -UR28 ;  /* 0x8000001c57577e21 */ /* 0x000fe20008010000 */
[----:B------:R-:W-:Y:S02]  /*5f50*/  SHF.L.U32 R82, R82, 0x10, RZ ;  /* 0x0000001052527819 */ /* 0x000fe400000006ff */
[----:B------:R-:W-:Y:S01]  /*5f60*/  SHF.L.U32 R83, R83, 0x10, RZ ;  /* 0x0000001053537819 */ /* 0x000fe200000006ff */
[----:B------:R-:W-:Y:S02]  /*5f70*/  FMUL.FTZ R87, R87, UR16 ;  /* 0x0000001057577c20 */ /* 0x000fe40008410000 */
[----:B------:R-:W-:Y:S02]  /*5f80*/  FADD.FTZ R82, R82, -UR28 ;  /* 0x8000001c52527e21 */ /* 0x000fe40008010000 */
[----:B------:R-:W-:Y:S01]  /*5f90*/  FADD.FTZ R83, R83, -UR28 ;  /* 0x8000001c53537e21 */ /* 0x000fe20008010000 */
[----:B------:R-:W-:-:S03]  /*5fa0*/  SHF.L.U32 R85, R85, 0x10, RZ ;  /* 0x0000001055557819 */ /* 0x000fc600000006ff */
        /* <DEDUP_REMOVED lines=8> */
[----:B------:R-:W-:-:S04]  /*6030*/  FADD.FTZ R37, R37, -UR28 ;  /* 0x8000001c25257e21 */ /* 0x000fc80008010000 */
[----:B------:R-:W-:Y:S01]  /*6040*/  FMUL.FTZ R37, R37, UR16 ;  /* 0x0000001025257c20 */ /* 0x000fe20008410000 */
[----:B------:R-:W-:Y:S02]  /*6050*/  SHF.L.U32 R45, R45, 0x10, RZ ;  /* 0x000000102d2d7819 */ /* 0x000fe400000006ff */
[----:B------:R-:W-:Y:S02]  /*6060*/  SHF.L.U32 R49, R49, 0x10, RZ ;  /* 0x0000001031317819 */ /* 0x000fe400000006ff */
[----:B------:R-:W-:Y:S01]  /*6070*/  SHF.L.U32 R50, R50, 0x10, RZ ;  /* 0x0000001032327819 */ /* 0x000fe200000006ff */
[----:B------:R-:W-:Y:S01]  /*6080*/  FADD.FTZ R45, R45, -UR28 ;  /* 0x8000001c2d2d7e21 */ /* 0x000fe20008010000 */
[----:B------:R-:W-:Y:S01]  /*6090*/  SHF.L.U32 R47, R47, 0x10, RZ ;  /* 0x000000102f2f7819 */ /* 0x000fe200000006ff */
[----:B------:R-:W-:Y:S01]  /*60a0*/  FADD.FTZ R49, R49, -UR28 ;  /* 0x8000001c31317e21 */ /* 0x000fe20008010000 */
[----:B------:R-:W-:Y:S01]  /*60b0*/  SHF.L.U32 R51, R51, 0x10, RZ ;  /* 0x0000001033337819 */ /* 0x000fe200000006ff */
[----:B------:R-:W-:Y:S01]  /*60c0*/  FMUL.FTZ R45, R45, UR16 ;  /* 0x000000102d2d7c20 */ /* 0x000fe20008410000 */
[----:B------:R-:W-:Y:S01]  /*60d0*/  FADD.FTZ R50, R50, -UR28 ;  /* 0x8000001c32327e21 */ /* 0x000fe20008010000 */
[----:B------:R-:W-:Y:S01]  /*60e0*/  FMUL.FTZ R49, R49, UR16 ;  /* 0x0000001031317c20 */ /* 0x000fe20008410000 */
[----:B------:R-:W-:-:S02]  /*60f0*/  SHF.L.U32 R53, R53, 0x10, RZ ;  /* 0x0000001035357819 */ /* 0x000fc400000006ff */
[----:B------:R-:W-:Y:S01]  /*6100*/  FMUL.FTZ R50, R50, UR16 ;  /* 0x0000001032327c20 */ /* 0x000fe20008410000 */
[----:B------:R-:W-:Y:S02]  /*6110*/  SHF.L.U32 R54, R54, 0x10, RZ ;  /* 0x0000001036367819 */ /* 0x000fe400000006ff */
[----:B------:R-:W-:Y:S01]  /*6120*/  FADD.FTZ R53, R53, -UR28 ;  /* 0x8000001c35357e21 */ /* 0x000fe20008010000 */
[----:B------:R-:W-:Y:S02]  /*6130*/  SHF.L.U32 R55, R55, 0x10, RZ ;  /* 0x0000001037377819 */ /* 0x000fe400000006ff */
[----:B------:R-:W-:Y:S01]  /*6140*/  FADD.FTZ R54, R54, -UR28 ;  /* 0x8000001c36367e21 */ /* 0x000fe20008010000 */
[----:B------:R-:W-:-:S03]  /*6150*/  SHF.L.U32 R8, R8, 0x10, RZ ;  /* 0x0000001008087819 */ /* 0x000fc600000006ff */
        /* <DEDUP_REMOVED lines=10> */
[----:B------:R-:W-:Y:S01]  /*6200*/  SHF.L.U32 R12, R12, 0x10, RZ ;  /* 0x000000100c0c7819 */ /* 0x000fe200000006ff */
[----:B------:R-:W-:Y:S01]  /*6210*/  FADD.FTZ R61, R61, -UR28 ;  /* 0x8000001c3d3d7e21 */ /* 0x000fe20008010000 */
[----:B------:R-:W-:-:S02]  /*6220*/  SHF.L.U32 R63, R63, 0x10, RZ ;  /* 0x000000103f3f7819 */ /* 0x000fc400000006ff */
[----:B------:R-:W-:Y:S01]  /*6230*/  SHF.L.U32 R65, R65, 0x10, RZ ;  /* 0x0000001041417819 */ /* 0x000fe200000006ff */
[----:B------:R-:W-:Y:S01]  /*6240*/  FADD.FTZ R12, R12, -UR28 ;  /* 0x8000001c0c0c7e21 */ /* 0x000fe20008010000 */
[----:B------:R-:W-:Y:S01]  /*6250*/  FMUL.FTZ R61, R61, UR16 ;  /* 0x000000103d3d7c20 */ /* 0x000fe20008410000 */
[----:B------:R-:W-:Y:S02]  /*6260*/  SHF.L.U32 R14, R14, 0x10, RZ ;  /* 0x000000100e0e7819 */ /* 0x000fe400000006ff */
[----:B------:R-:W-:Y:S01]  /*6270*/  SHF.L.U32 R67, R67, 0x10, RZ ;  /* 0x0000001043437819 */ /* 0x000fe200000006ff */
[----:B------:R-:W-:Y:S01]  /*6280*/  FADD.FTZ R65, R65, -UR28 ;  /* 0x8000001c41417e21 */ /* 0x000fe20008010000 */
[----:B--2---:R-:W-:Y:S01]  /*6290*/  SHF.L.U32 R101, R111, 0x10, RZ ;  /* 0x000000106f657819 */ /* 0x004fe200000006ff */
[----:B------:R-:W-:-:S04]  /*62a0*/  FMUL.FTZ R111, R102, UR16 ;  /* 0x00000010666f7c20 */ /* 0x000fc80008410000 */
[----:B------:R-:W-:Y:S01]  /*62b0*/  FMUL.FTZ R104, R99, R101 ;  /* 0x0000006563687220 */ /* 0x000fe20000410000 */
[----:B------:R-:W-:Y:S01]  /*62c0*/  FADD.FTZ R72, R72, R101 ;  /* 0x0000006548487221 */ /* 0x000fe20000010000 */
[----:B------:R-:W-:Y:S01]  /*62d0*/  FFMA.FTZ R106, R101, R76, R106 ;  /* 0x0000004c656a7223 */ /* 0x000fe2000001006a */
[----:B------:R-:W-:Y:S01]  /*62e0*/  FMUL.FTZ R102, R33, R119 ;  /* 0x0000007721667220 */ /* 0x000fe20000410000 */
[----:B------:R-:W-:Y:S01]  /*62f0*/  FADD.FTZ R109, R104, R109 ;  /* 0x0000006d686d7221 */ /* 0x000fe20000010000 */
[----:B------:R-:W-:Y:S01]  /*6300*/  FFMA.FTZ R104, R76, R104, R115 ;  /* 0x000000684c687223 */ /* 0x000fe20000010073 */
[----:B------:R-:W-:Y:S01]  /*6310*/  SHF.L.U32 R101, R94, 0x10, RZ ;  /* 0x000000105e657819 */ /* 0x000fe200000006ff */
[----:B------:R-:W-:Y:S01]  /*6320*/  FMUL.FTZ R94, R99, R105 ;  /* 0x00000069635e7220 */ /* 0x000fe20000410000 */
[----:B------:R-:W-:Y:S01]  /*6330*/  FADD.FTZ R76, R109, R102 ;  /* 0x000000666d4c7221 */ /* 0x000fe20000010000 */
[----:B------:R-:W-:Y:S02]  /*6340*/  FFMA.FTZ R104, R111, R102, R104 ;  /* 0x000000666f687223 */ /* 0x000fe40000010068 */
[----:B------:R-:W-:Y:S01]  /*6350*/  FADD.FTZ R102, R101, -UR28 ;  /* 0x8000001c65667e21 */ /* 0x000fe20008010000 */
[----:B------:R-:W-:Y:S01]  /*6360*/  FADD.FTZ R76, R94, R76 ;  /* 0x0000004c5e4c7221 */ /* 0x000fe20000010000 */
[----:B------:R-:W-:Y:S01]  /*6370*/  FFMA.FTZ R106, R105, R103, R106 ;  /* 0x00000067696a7223 */ /* 0x000fe2000001006a */
[----:B------:R-:W-:Y:S01]  /*6380*/  FFMA.FTZ R94, R103, R94, R104 ;  /* 0x0000005e675e7223 */ /* 0x000fe20000010068 */
[----:B------:R-:W-:Y:S01]  /*6390*/  SHF.L.U32 R101, R96, 0x10, RZ ;  /* 0x0000001060657819 */ /* 0x000fe200000006ff */
[----:B------:R-:W-:Y:S01]  /*63a0*/  FFMA.FTZ R32, R119, R111, R32 ;  /* 0x0000006f77207223 */ /* 0x000fe20000010020 */
[----:B------:R-:W-:Y:S01]  /*63b0*/  FMUL.FTZ R103, R102, UR16 ;  /* 0x0000001066677c20 */ /* 0x000fe20008410000 */
[----:B------:R-:W-:-:S02]  /*63c0*/  FADD.FTZ R72, R72, R105 ;  /* 0x0000006948487221 */ /* 0x000fc40000010000 */
        /* <DEDUP_REMOVED lines=15> */
[----:B------:R-:W-:Y:S02]  /*64c0*/  FADD.FTZ R6, R6, R101 ;  /* 0x0000006506067221 */ /* 0x000fe40000010000 */
[----:B------:R-:W-:Y:S01]  /*64d0*/  FFMA.FTZ R32, R101, R95, R32 ;  /* 0x0000005f65207223 */ /* 0x000fe20000010020 */
[----:B------:R-:W-:Y:S01]  /*64e0*/  FFMA.FTZ R94, R95, R97, R94 ;  /* 0x000000615f5e7223 */ /* 0x000fe2000001005e */
[----:B------:R-:W-:Y:S01]  /*64f0*/  FADD.FTZ R76, R76, R97 ;  /* 0x000000614c4c7221 */ /* 0x000fe20000010000 */
[----:B------:R-:W-:Y:S01]  /*6500*/  SHF.L.U32 R95, R88, 0x10, RZ ;  /* 0x00000010585f7819 */ /* 0x000fe200000006ff */
        /* <DEDUP_REMOVED lines=11> */
[----:B------:R-:W-:Y:S01]  /*65c0*/  FMUL.FTZ R76, R99, R89 ;  /* 0x00000059634c7220 */ /* 0x000fe20000410000 */
[----:B------:R-:W-:Y:S01]  /*65d0*/  FFMA.FTZ R106, R89, R87, R106 ;  /* 0x00000057596a7223 */ /* 0x000fe2000001006a */
[----:B------:R-:W-:Y:S02]  /*65e0*/  FADD.FTZ R72, R72, R89 ;  /* 0x0000005948487221 */ /* 0x000fe40000010000 */
[----:B------:R-:W-:Y:S01]  /*65f0*/  FFMA.FTZ R94, R87, R76, R94 ;  /* 0x0000004c575e7223 */ /* 0x000fe2000001005e */
[----:B------:R-:W-:Y:S01]  /*6600*/  SHF.L.U32 R87, R84, 0x10, RZ ;  /* 0x0000001054577819 */ /* 0x000fe200000006ff */
[----:B------:R-:W-:Y:S01]  /*6610*/  FMUL.FTZ R89, R82, UR16 ;  /* 0x0000001052597c20 */ /* 0x000fe20008410000 */
[----:B------:R-:W-:Y:S01]  /*6620*/  FADD.FTZ R91, R76, R91 ;  /* 0x0000005b4c5b7221 */ /* 0x000fe20000010000 */
[----:B------:R-:W-:-:S02]  /*6630*/  SHF.L.U32 R84, R78, 0x10, RZ ;  /* 0x000000104e547819 */ /* 0x000fc400000006ff */
[----:B------:R-:W-:Y:S01]  /*6640*/  FMUL.FTZ R82, R33, R87 ;  /* 0x0000005721527220 */ /* 0x000fe20000410000 */
[----:B------:R-:W-:Y:S01]  /*6650*/  FFMA.FTZ R78, R87, R89, R32 ;  /* 0x00000059574e7223 */ /* 0x000fe20000010020 */
[----:B------:R-:W-:Y:S01]  /*6660*/  FADD.FTZ R76, R6, R87 ;  /* 0x00000057064c7221 */ /* 0x000fe20000010000 */
        /* <DEDUP_REMOVED lines=16> */
[----:B------:R-:W-:Y:S01]  /*6770*/  FFMA.FTZ R78, R85, R83, R78 ;  /* 0x00000053554e7223 */ /* 0x000fe2000001004e */
[----:B------:R-:W-:Y:S01]  /*6780*/  FADD.FTZ R76, R76, R85 ;  /* 0x000000554c4c7221 */ /* 0x000fe20000010000 */
[----:B------:R-:W-:Y:S01]  /*6790*/  FMUL.FTZ R83, R72, UR16 ;  /* 0x0000001048537c20 */ /* 0x000fe20008410000 */
[----:B------:R-:W-:Y:S01]  /*67a0*/  FMUL.FTZ R72, R33, R17 ;  /* 0x0000001121487220 */ /* 0x000fe20000410000 */
[----:B------:R-:W-:Y:S01]  /*67b0*/  FADD.FTZ R91, R42, R91 ;  /* 0x0000005b2a5b7221 */ /* 0x000fe20000010000 */
[----:B------:R-:W-:Y:S01]  /*67c0*/  FFMA.FTZ R94, R79, R42, R94 ;  /* 0x0000002a4f5e7223 */ /* 0x000fe2000001005e */
[----:B------:R-:W-:Y:S01]  /*67d0*/  FADD.FTZ R76, R76, R17 ;  /* 0x000000114c4c7221 */ /* 0x000fe20000010000 */
[----:B------:R-:W-:Y:S01]  /*67e0*/  FFMA.FTZ R78, R17, R83, R78 ;  /* 0x00000053114e7223 */ /* 0x000fe2000001004e */
[----:B------:R-:W-:Y:S01]  /*67f0*/  SHF.L.U32 R17, R2, 0x10, RZ ;  /* 0x0000001002117819 */ /* 0x000fe200000006ff */
[----:B------:R-:W-:Y:S01]  /*6800*/  FADD.FTZ R91, R91, R72 ;  /* 0x000000485b5b7221 */ /* 0x000fe20000010000 */
[----:B------:R-:W-:Y:S01]  /*6810*/  FFMA.FTZ R94, R83, R72, R94 ;  /* 0x00000048535e7223 */ /* 0x000fe2000001005e */
[----:B------:R-:W-:Y:S01]  /*6820*/  FMUL.FTZ R2, R99, R43 ;  /* 0x0000002b63027220 */ /* 0x000fe20000410000 */
[----:B------:R-:W-:-:S03]  /*6830*/  FFMA.FTZ R6, R81, R79, R6 ;  /* 0x0000004f51067223 */ /* 0x000fc60000010006 */
[----:B------:R-:W-:Y:S01]  /*6840*/  FADD.FTZ R91, R2, R91 ;  /* 0x0000005b025b7221 */ /* 0x000fe20000010000 */
[----:B------:R-:W-:Y:S01]  /*6850*/  FFMA.FTZ R94, R37, R2, R94 ;  /* 0x00000002255e7223 */ /* 0x000fe2000001005e */
[----:B------:R-:W-:Y:S01]  /*6860*/  FADD.FTZ R2, R17, -UR28 ;  /* 0x8000001c11027e21 */ /* 0x000fe20008010000 */
[----:B------:R-:W-:Y:S01]  /*6870*/  SHF.L.U32 R17, R46, 0x10, RZ ;  /* 0x000000102e117819 */ /* 0x000fe200000006ff */
[----:B------:R-:W-:Y:S01]  /*6880*/  FFMA.FTZ R6, R43, R37, R6 ;  /* 0x000000252b067223 */ /* 0x000fe20000010006 */
[----:B------:R-:W-:Y:S01]  /*6890*/  FADD.FTZ R32, R32, R81 ;  /* 0x0000005120207221 */ /* 0x000fe20000010000 */
[----:B------:R-:W-:Y:S02]  /*68a0*/  FMUL.FTZ R37, R2, UR16 ;  /* 0x0000001002257c20 */ /* 0x000fe40008410000 */
[----:B------:R-:W-:Y:S01]  /*68b0*/  FMUL.FTZ R2, R33, R17 ;  /* 0x0000001121027220 */ /* 0x000fe20000410000 */
[----:B------:R-:W-:Y:S01]  /*68c0*/  FADD.FTZ R32, R32, R43 ;  /* 0x0000002b20207221 */ /* 0x000fe20000010000 */
[----:B------:R-:W-:Y:S01]  /*68d0*/  FMUL.FTZ R42, R99, R47 ;  /* 0x0000002f632a7220 */ /* 0x000fe20000410000 */
[----:B------:R-:W-:Y:S01]  /*68e0*/  FADD.FTZ R76, R76, R17 ;  /* 0x000000114c4c7221 */ /* 0x000fe20000010000 */
[----:B------:R-:W-:Y:S01]  /*68f0*/  FADD.FTZ R91, R91, R2 ;  /* 0x000000025b5b7221 */ /* 0x000fe20000010000 */
[----:B------:R-:W-:Y:S01]  /*6900*/  FFMA.FTZ R94, R37, R2, R94 ;  /* 0x00000002255e7223 */ /* 0x000fe2000001005e */
[----:B------:R-:W-:Y:S01]  /*6910*/  FFMA.FTZ R78, R17, R37, R78 ;  /* 0x00000025114e7223 */ /* 0x000fe2000001004e */
[----:B------:R-:W-:Y:S01]  /*6920*/  SHF.L.U32 R17, R98, 0x10, RZ ;  /* 0x0000001062117819 */ /* 0x000fe200000006ff */
[----:B------:R-:W-:Y:S01]  /*6930*/  FADD.FTZ R32, R32, R47 ;  /* 0x0000002f20207221 */ /* 0x000fe20000010000 */
[----:B------:R-:W-:Y:S01]  /*6940*/  FFMA.FTZ R6, R47, R45, R6 ;  /* 0x0000002d2f067223 */ /* 0x000fe20000010006 */
[----:B------:R-:W-:Y:S01]  /*6950*/  FADD.FTZ R91, R42, R91 ;  /* 0x0000005b2a5b7221 */ /* 0x000fe20000010000 */
[----:B------:R-:W-:Y:S01]  /*6960*/  FFMA.FTZ R94, R45, R42, R94 ;  /* 0x0000002a2d5e7223 */ /* 0x000fe2000001005e */
        /* <DEDUP_REMOVED lines=8> */
[----:B------:R-:W-:-:S02]  /*69f0*/  FMUL.FTZ R2, R53, UR16 ;  /* 0x0000001035027c20 */ /* 0x000fc40008410000 */
[----:B------:R-:W-:Y:S01]  /*6a00*/  FADD.FTZ R42, R17, R42 ;  /* 0x0000002a112a7221 */ /* 0x000fe20000010000 */
[----:B------:R-:W-:Y:S01]  /*6a10*/  FFMA.FTZ R49, R50, R17, R49 ;  /* 0x0000001132317223 */ /* 0x000fe20000010031 */
[----:B------:R-:W-:Y:S01]  /*6a20*/  SHF.L.U32 R17, R108, 0x10, RZ ;  /* 0x000000106c117819 */ /* 0x000fe200000006ff */
[----:B------:R-:W-:Y:S01]  /*6a30*/  FADD.FTZ R76, R76, R55 ;  /* 0x000000374c4c7221 */ /* 0x000fe20000010000 */
[----:B------:R-:W-:Y:S01]  /*6a40*/  FFMA.FTZ R78, R55, R2, R78 ;  /* 0x00000002374e7223 */ /* 0x000fe2000001004e */
[----:B------:R-:W-:Y:S02]  /*6a50*/  FMUL.FTZ R55, R33, R55 ;  /* 0x0000003721377220 */ /* 0x000fe40000410000 */
[----:B------:R-:W-:Y:S01]  /*6a60*/  FMUL.FTZ R37, R99, R17 ;  /* 0x0000001163257220 */ /* 0x000fe20000410000 */
[----:B------:R-:W-:Y:S01]  /*6a70*/  FADD.FTZ R32, R32, R17 ;  /* 0x0000001120207221 */ /* 0x000fe20000010000 */
[----:B------:R-:W-:Y:S01]  /*6a80*/  FFMA.FTZ R6, R17, R54, R6 ;  /* 0x0000003611067223 */ /* 0x000fe20000010006 */
[----:B------:R-:W-:Y:S01]  /*6a90*/  SHF.L.U32 R17, R58, 0x10, RZ ;  /* 0x000000103a117819 */ /* 0x000fe200000006ff */
[----:B------:R-:W-:Y:S01]  /*6aa0*/  FADD.FTZ R42, R42, R55 ;  /* 0x000000372a2a7221 */ /* 0x000fe20000010000 */
[----:B------:R-:W-:-:S03]  /*6ab0*/  FFMA.FTZ R49, R2, R55, R49 ;  /* 0x0000003702317223 */ /* 0x000fc60000010031 */
[----:B------:R-:W-:Y:S01]  /*6ac0*/  FADD.FTZ R76, R76, R17 ;  /* 0x000000114c4c7221 */ /* 0x000fe20000010000 */
[----:B------:R-:W-:Y:S01]  /*6ad0*/  FFMA.FTZ R78, R17, R8, R78 ;  /* 0x00000008114e7223 */ /* 0x000fe2000001004e */
[----:B------:R-:W-:Y:S01]  /*6ae0*/  FADD.FTZ R42, R37, R42 ;  /* 0x0000002a252a7221 */ /* 0x000fe20000010000 */
[----:B------:R-:W-:Y:S01]  /*6af0*/  FFMA.FTZ R49, R54, R37, R49 ;  /* 0x0000002536317223 */ /* 0x000fe20000010031 */
[----:B------:R-:W-:Y:S01]  /*6b00*/  FMUL.FTZ R17, R33, R17 ;  /* 0x0000001121117220 */ /* 0x000fe20000410000 */
[----:B------:R-:W-:-:S03]  /*6b10*/  FMUL.FTZ R2, R99, R59 ;  /* 0x0000003b63027220 */ /* 0x000fc60000410000 */
[----:B------:R-:W-:Y:S01]  /*6b20*/  FADD.FTZ R37, R42, R17 ;  /* 0x000000112a257221 */ /* 0x000fe20000010000 */
[----:B------:R-:W-:Y:S01]  /*6b30*/  FFMA.FTZ R8, R8, R17, R49 ;  /* 0x0000001108087223 */ /* 0x000fe20000010031 */
[----:B------:R-:W-:Y:S01]  /*6b40*/  SHF.L.U32 R17, R62, 0x10, RZ ;  /* 0x000000103e117819 */ /* 0x000fe200000006ff */
[----:B------:R-:W-:Y:S01]  /*6b50*/  FMUL.FTZ R43, R10, UR16 ;  /* 0x000000100a2b7c20 */ /* 0x000fe20008410000 */
[----:B------:R-:W-:Y:S01]  /*6b60*/  FADD.FTZ R37, R2, R37 ;  /* 0x0000002502257221 */ /* 0x000fe20000010000 */
[----:B------:R-:W-:Y:S02]  /*6b70*/  FFMA.FTZ R8, R57, R2, R8 ;  /* 0x0000000239087223 */ /* 0x000fe40000010008 */
[----:B------:R-:W-:Y:S01]  /*6b80*/  FMUL.FTZ R2, R33, R17 ;  /* 0x0000001121027220 */ /* 0x000fe20000410000 */
[----:B------:R-:W-:Y:S01]  /*6b90*/  FADD.FTZ R76, R76, R17 ;  /* 0x000000114c4c7221 */ /* 0x000fe20000010000 */
[----:B------:R-:W-:Y:S01]  /*6ba0*/  FFMA.FTZ R78, R17, R43, R78 ;  /* 0x0000002b114e7223 */ /* 0x000fe2000001004e */
[----:B------:R-:W-:Y:S01]  /*6bb0*/  SHF.L.U32 R17, R66, 0x10, RZ ;  /* 0x0000001042117819 */ /* 0x000fe200000006ff */
[----:B------:R-:W-:Y:S01]  /*6bc0*/  FADD.FTZ R37, R37, R2 ;  /* 0x0000000225257221 */ /* 0x000fe20000010000 */
[----:B------:R-:W-:Y:S01]  /*6bd0*/  FFMA.FTZ R8, R43, R2, R8 ;  /* 0x000000022b087223 */ /* 0x000fe20000010008 */
[----:B------:R-:W-:Y:S01]  /*6be0*/  FMUL.FTZ R2, R99, R63 ;  /* 0x0000003f63027220 */ /* 0x000fe20000410000 */
[----:B------:R-:W-:Y:S01]  /*6bf0*/  FMUL.FTZ R43, R12, UR16 ;  /* 0x000000100c2b7c20 */ /* 0x000fe20008410000 */
[----:B------:R-:W-:-:S02]  /*6c00*/  FMUL.FTZ R10, R33, R17 ;  /* 0x00000011210a7220 */ /* 0x000fc40000410000 */
[----:B------:R-:W-:Y:S01]  /*6c10*/  FADD.FTZ R37, R2, R37 ;  /* 0x0000002502257221 */ /* 0x000fe20000010000 */
[----:B------:R-:W-:Y:S01]  /*6c20*/  FFMA.FTZ R8, R61, R2, R8 ;  /* 0x000000023d087223 */ /* 0x000fe20000010008 */
[----:B------:R-:W-:Y:S01]  /*6c30*/  FADD.FTZ R76, R76, R17 ;  /* 0x000000114c4c7221 */ /* 0x000fe20000010000 */
[----:B------:R-:W-:Y:S01]  /*6c40*/  FFMA.FTZ R78, R17, R43, R78 ;  /* 0x0000002b114e7223 */ /* 0x000fe2000001004e */
[----:B------:R-:W-:Y:S01]  /*6c50*/  FADD.FTZ R14, R14, -UR28 ;  /* 0x8000001c0e0e7e21 */ /* 0x000fe20008010000 */
[----:B------:R-:W-:Y:S01]  /*6c60*/  FADD.FTZ R37, R37, R10 ;  /* 0x0000000a25257221 */ /* 0x000fe20000010000 */
[----:B------:R-:W-:Y:S01]  /*6c70*/  FFMA.FTZ R8, R43, R10, R8 ;  /* 0x0000000a2b087223 */ /* 0x000fe20000010008 */
[----:B------:R-:W-:Y:S01]  /*6c80*/  FMUL.FTZ R65, R65, UR16 ;  /* 0x0000001041417c20 */ /* 0x000fe20008410000 */
[----:B------:R-:W-:Y:S01]  /*6c90*/  FMUL.FTZ R2, R99, R67 ;  /* 0x0000004363027220 */ /* 0x000fe20000410000 */
[----:B------:R-:W-:Y:S02]  /*6ca0*/  SHF.L.U32 R69, R69, 0x10, RZ ;  /* 0x0000001045457819 */ /* 0x000fe400000006ff */
[----:B------:R-:W-:Y:S01]  /*6cb0*/  SHF.L.U32 R17, R70, 0x10, RZ ;  /* 0x0000001046117819 */ /* 0x000fe200000006ff */
[----:B------:R-:W-:Y:S01]  /*6cc0*/  FMUL.FTZ R43, R14, UR16 ;  /* 0x000000100e2b7c20 */ /* 0x000fe20008410000 */
[----:B------:R-:W-:Y:S01]  /*6cd0*/  FADD.FTZ R37, R2, R37 ;  /* 0x0000002502257221 */ /* 0x000fe20000010000 */
[----:B------:R-:W-:Y:S01]  /*6ce0*/  FFMA.FTZ R8, R65, R2, R8 ;  /* 0x0000000241087223 */ /* 0x000fe20000010008 */
[----:B------:R-:W-:Y:S01]  /*6cf0*/  SHF.L.U32 R71, R71, 0x10, RZ ;  /* 0x0000001047477819 */ /* 0x000fe200000006ff */
[----:B------:R-:W-:Y:S01]  /*6d00*/  FADD.FTZ R69, R69, -UR28 ;  /* 0x8000001c45457e21 */ /* 0x000fe20008010000 */
[----:B------:R-:W-:Y:S01]  /*6d10*/  SHF.L.U32 R16, R16, 0x10, RZ ;  /* 0x0000001010107819 */ /* 0x000fe200000006ff */
[----:B------:R-:W-:Y:S01]  /*6d20*/  FMUL.FTZ R2, R33, R17 ;  /* 0x0000001121027220 */ /* 0x000fe20000410000 */
[----:B------:R-:W-:Y:S01]  /*6d30*/  FADD.FTZ R76, R76, R17 ;  /* 0x000000114c4c7221 */ /* 0x000fe20000010000 */
[----:B------:R-:W-:Y:S01]  /*6d40*/  FFMA.FTZ R78, R17, R43, R78 ;  /* 0x0000002b114e7223 */ /* 0x000fe2000001004e */
[----:B------:R-:W-:Y:S01]  /*6d50*/  FADD.FTZ R32, R32, R59 ;  /* 0x0000003b20207221 */ /* 0x000fe20000010000 */
[----:B------:R-:W-:Y:S01]  /*6d60*/  FFMA.FTZ R6, R59, R57, R6 ;  /* 0x000000393b067223 */ /* 0x000fe20000010006 */
[----:B------:R-:W-:Y:S01]  /*6d70*/  SHF.L.U32 R17, R74, 0x10, RZ ;  /* 0x000000104a117819 */ /* 0x000fe200000006ff */
[----:B------:R-:W-:Y:S01]  /*6d80*/  FMUL.FTZ R69, R69, UR16 ;  /* 0x0000001045457c20 */ /* 0x000fe20008410000 */
[----:B------:R-:W-:Y:S01]  /*6d90*/  FMUL.FTZ R10, R99, R71 ;  /* 0x00000047630a7220 */ /* 0x000fe20000410000 */
[----:B------:R-:W-:Y:S01]  /*6da0*/  FADD.FTZ R37, R37, R2 ;  /* 0x0000000225257221 */ /* 0x000fe20000010000 */
[----:B------:R-:W-:Y:S01]  /*6db0*/  FFMA.FTZ R8, R43, R2, R8 ;  /* 0x000000022b087223 */ /* 0x000fe20000010008 */
[----:B------:R-:W-:Y:S01]  /*6dc0*/  FADD.FTZ R16, R16, -UR28 ;  /* 0x8000001c10107e21 */ /* 0x000fe20008010000 */
[----:B------:R-:W-:Y:S01]  /*6dd0*/  SHF.L.U32 R73, R73, 0x10, RZ ;  /* 0x0000001049497819 */ /* 0x000fe200000006ff */
[----:B------:R-:W-:Y:S01]  /*6de0*/  FADD.FTZ R32, R32, R63 ;  /* 0x0000003f20207221 */ /* 0x000fe20000010000 */
[----:B------:R-:W-:Y:S01]  /*6df0*/  FFMA.FTZ R6, R63, R61, R6 ;  /* 0x0000003d3f067223 */ /* 0x000fe20000010006 */
        /* <DEDUP_REMOVED lines=8> */
[----:B------:R-:W-:Y:S01]  /*6e80*/  SHF.L.U32 R77, R77, 0x10, RZ ;  /* 0x000000104d4d7819 */ /* 0x000fe200000006ff */
[----:B------:R-:W-:Y:S01]  /*6e90*/  FFMA.FTZ R6, R67, R65, R6 ;  /* 0x0000004143067223 */ /* 0x000fe20000010006 */
[----:B------:R-:W-:Y:S01]  /*6ea0*/  FADD.FTZ R37, R37, R2 ;  /* 0x0000000225257221 */ /* 0x000fe20000010000 */
[----:B------:R-:W-:Y:S01]  /*6eb0*/  FFMA.FTZ R8, R43, R2, R8 ;  /* 0x000000022b087223 */ /* 0x000fe20000010008 */
[----:B------:R-:W-:Y:S01]  /*6ec0*/  SHF.L.U32 R107, R107, 0x10, RZ ;  /* 0x000000106b6b7819 */ /* 0x000fe200000006ff */
[----:B------:R-:W-:Y:S01]  /*6ed0*/  FADD.FTZ R20, R20, -UR28 ;  /* 0x8000001c14147e21 */ /* 0x000fe20008010000 */
[----:B------:R-:W-:Y:S01]  /*6ee0*/  FMUL.FTZ R73, R73, UR16 ;  /* 0x0000001049497c20 */ /* 0x000fe20008410000 */
[----:B------:R-:W-:Y:S01]  /*6ef0*/  FMUL.FTZ R2, R99, R75 ;  /* 0x0000004b63027220 */ /* 0x000fe20000410000 */
[----:B------:R-:W-:Y:S01]  /*6f00*/  FADD.FTZ R32, R32, R71 ;  /* 0x0000004720207221 */ /* 0x000fe20000010000 */
[----:B------:R-:W-:Y:S01]  /*6f10*/  FFMA.FTZ R6, R71, R69, R6 ;  /* 0x0000004547067223 */ /* 0x000fe20000010006 */
[----:B------:R-:W-:Y:S01]  /*6f20*/  FADD.FTZ R76, R76, R17 ;  /* 0x000000114c4c7221 */ /* 0x000fe20000010000 */
[----:B------:R-:W-:Y:S01]  /*6f30*/  FFMA.FTZ R78, R17, R43, R78 ;  /* 0x0000002b114e7223 */ /* 0x000fe2000001004e */
[----:B------:R-:W-:Y:S01]  /*6f40*/  FADD.FTZ R77, R77, -UR28 ;  /* 0x8000001c4d4d7e21 */ /* 0x000fe20008010000 */
[----:B------:R-:W-:Y:S01]  /*6f50*/  SHF.L.U32 R17, R110, 0x10, RZ ;  /* 0x000000106e117819 */ /* 0x000fe200000006ff */
[----:B------:R-:W-:Y:S01]  /*6f60*/  FMUL.FTZ R43, R20, UR16 ;  /* 0x00000010142b7c20 */ /* 0x000fe20008410000 */
[----:B------:R-:W-:Y:S01]  /*6f70*/  SHF.L.U32 R22, R22, 0x10, RZ ;  /* 0x0000001016167819 */ /* 0x000fe200000006ff */
[----:B------:R-:W-:Y:S01]  /*6f80*/  FMUL.FTZ R10, R33, R107 ;  /* 0x0000006b210a7220 */ /* 0x000fe20000410000 */
[----:B------:R-:W-:Y:S01]  /*6f90*/  SHF.L.U32 R112, R112, 0x10, RZ ;  /* 0x0000001070707819 */ /* 0x000fe200000006ff */
[----:B------:R-:W-:Y:S01]  /*6fa0*/  FADD.FTZ R37, R2, R37 ;  /* 0x0000002502257221 */ /* 0x000fe20000010000 */
[----:B------:R-:W-:Y:S01]  /*6fb0*/  FFMA.FTZ R8, R73, R2, R8 ;  /* 0x0000000249087223 */ /* 0x000fe20000010008 */
        /* <DEDUP_REMOVED lines=39> */
[----:B------:R-:W-:Y:S01]  /*7230*/  SHF.L.U32 R120, R120, 0x10, RZ ;  /* 0x0000001078787819 */ /* 0x000fe200000006ff */
[----:B------:R-:W-:Y:S01]  /*7240*/  FADD.FTZ R26, R26, -UR28 ;  /* 0x8000001c1a1a7e21 */ /* 0x000fe20008010000 */
[----:B------:R-:W-:Y:S01]  /*7250*/  FADD.FTZ R32, R32, R17 ;  /* 0x0000001120207221 */ /* 0x000fe20000010000 */
[----:B------:R-:W-:Y:S01]  /*7260*/  FFMA.FTZ R6, R17, R116, R6 ;  /* 0x0000007411067223 */ /* 0x000fe20000010006 */
[----:B------:R-:W-:Y:S01]  /*7270*/  FADD.FTZ R76, R76, R113 ;  /* 0x000000714c4c7221 */ /* 0x000fe20000010000 */
[----:B------:R-:W-:Y:S01]  /*7280*/  FMUL.FTZ R17, R99, R17 ;  /* 0x0000001163117220 */ /* 0x000fe20000410000 */
        /* <DEDUP_REMOVED lines=8> */
[----:B------:R-:W-:Y:S01]  /*7310*/  SHF.L.U32 R17, R122, 0x10, RZ ;  /* 0x000000107a117819 */ /* 0x000fe200000006ff */
[----:B------:R-:W-:Y:S01]  /*7320*/  FMUL.FTZ R120, R120, UR16 ;  /* 0x0000001078787c20 */ /* 0x000fe20008410000 */
[----:B------:R-:W-:Y:S01]  /*7330*/  SHF.L.U32 R29, R29, 0x10, RZ ;  /* 0x000000101d1d7819 */ /* 0x000fe200000006ff */
[----:B------:R-:W-:Y:S01]  /*7340*/  FADD.FTZ R76, R76, R121 ;  /* 0x000000794c4c7221 */ /* 0x000fe20000010000 */
[----:B------:R-:W-:Y:S01]  /*7350*/  FFMA.FTZ R78, R121, R26, R78 ;  /* 0x0000001a794e7223 */ /* 0x000fe2000001004e */
[----:B------:R-:W-:Y:S01]  /*7360*/  FADD.FTZ R28, R28, -UR28 ;  /* 0x8000001c1c1c7e21 */ /* 0x000fe20008010000 */
[----:B------:R-:W-:Y:S01]  /*7370*/  FMUL.FTZ R121, R33, R121 ;  /* 0x0000007921797220 */ /* 0x000fe20000410000 */
[----:B------:R-:W-:Y:S01]  /*7380*/  FMUL.FTZ R37, R99, R17 ;  /* 0x0000001163257220 */ /* 0x000fe20000410000 */
[----:B------:R-:W-:Y:S01]  /*7390*/  FADD.FTZ R32, R32, R17 ;  /* 0x0000001120207221 */ /* 0x000fe20000010000 */
[----:B------:R-:W-:Y:S01]  /*73a0*/  FFMA.FTZ R6, R17, R120, R6 ;  /* 0x0000007811067223 */ /* 0x000fe20000010006 */
[----:B------:R-:W-:Y:S01]  /*73b0*/  SHF.L.U32 R17, R30, 0x10, RZ ;  /* 0x000000101e117819 */ /* 0x000fe200000006ff */
[----:B------:R-:W-:Y:S01]  /*73c0*/  FADD.FTZ R29, R29, -UR28 ;  /* 0x8000001c1d1d7e21 */ /* 0x000fe20008010000 */
[----:B------:R-:W-:Y:S01]  /*73d0*/  FMUL.FTZ R28, R28, UR16 ;  /* 0x000000101c1c7c20 */ /* 0x000fe20008410000 */
[----:B------:R-:W-:Y:S01]  /*73e0*/  FADD.FTZ R10, R10, R121 ;  /* 0x000000790a0a7221 */ /* 0x000fe20000010000 */
[----:B------:R-:W-:Y:S01]  /*73f0*/  FFMA.FTZ R43, R26, R121, R43 ;  /* 0x000000791a2b7223 */ /* 0x000fe2000001002b */
[----:B------:R-:W-:Y:S01]  /*7400*/  SHF.L.U32 R31, R31, 0x10, RZ ;  /* 0x000000101f1f7819 */ /* 0x000fe200000006ff */
[----:B------:R-:W-:Y:S01]  /*7410*/  FMUL.FTZ R29, R29, UR16 ;  /* 0x000000101d1d7c20 */ /* 0x000fe20008410000 */
        /* <DEDUP_REMOVED lines=14> */
[----:B------:R-:W-:Y:S01]  /*7500*/  FFMA.FTZ R28, R29, R0, R28 ;  /* 0x000000001d1c7223 */ /* 0x000fe2000001001c */
[----:B------:R-:W-:Y:S01]  /*7510*/  SHF.L.U32 R9, R9, 0x10, RZ ;  /* 0x0000001009097819 */ /* 0x000fe200000006ff */
[----:B------:R-:W-:Y:S01]  /*7520*/  FMUL.FTZ R29, R2, UR16 ;  /* 0x00000010021d7c20 */ /* 0x000fe20008410000 */
[----:B------:R-:W-:Y:S01]  /*7530*/  FMUL.FTZ R0, R33, R17 ;  /* 0x0000001121007220 */ /* 0x000fe20000410000 */
[----:B------:R-:W-:-:S02]  /*7540*/  SHF.L.U32 R3, R3, 0x10, RZ ;  /* 0x0000001003037819 */ /* 0x000fc400000006ff */
[----:B------:R-:W-:Y:S01]  /*7550*/  SHF.L.U32 R7, R7, 0x10, RZ ;  /* 0x0000001007077819 */ /* 0x000fe200000006ff */
[----:B------:R-:W-:Y:S01]  /*7560*/  FADD.FTZ R31, R31, R0 ;  /* 0x000000001f1f7221 */ /* 0x000fe20000010000 */
[----:B------:R-:W-:Y:S01]  /*7570*/  FFMA.FTZ R28, R29, R0, R28 ;  /* 0x000000001d1c7223 */ /* 0x000fe2000001001c */
[----:B------:R-:W-:Y:S01]  /*7580*/  FADD.FTZ R0, R9, -UR28 ;  /* 0x8000001c09007e21 */ /* 0x000fe20008010000 */
[----:B------:R-:W-:Y:S01]  /*7590*/  FADD.FTZ R3, R3, -UR28 ;  /* 0x8000001c03037e21 */ /* 0x000fe20008010000 */
[----:B------:R-:W-:Y:S01]  /*75a0*/  FADD.FTZ R76, R76, R17 ;  /* 0x000000114c4c7221 */ /* 0x000fe20000010000 */
[----:B------:R-:W-:Y:S01]  /*75b0*/  FFMA.FTZ R78, R17, R29, R78 ;  /* 0x0000001d114e7223 */ /* 0x000fe2000001004e */
[----:B------:R-:W-:Y:S01]  /*75c0*/  SHF.L.U32 R11, R11, 0x10, RZ ;  /* 0x000000100b0b7819 */ /* 0x000fe200000006ff */
[----:B------:R-:W-:Y:S01]  /*75d0*/  FMUL.FTZ R17, R0, UR16 ;  /* 0x0000001000117c20 */ /* 0x000fe20008410000 */
[----:B------:R-:W-:Y:S01]  /*75e0*/  SHF.L.U32 R9, R18, 0x10, RZ ;  /* 0x0000001012097819 */ /* 0x000fe200000006ff */
[----:B------:R-:W-:Y:S01]  /*75f0*/  FMUL.FTZ R3, R3, UR16 ;  /* 0x0000001003037c20 */ /* 0x000fe20008410000 */
[----:B------:R-:W-:Y:S01]  /*7600*/  FMUL.FTZ R0, R99, R7 ;  /* 0x0000000763007220 */ /* 0x000fe20000410000 */
[----:B------:R-:W-:Y:S01]  /*7610*/  SHF.L.U32 R15, R15, 0x10, RZ ;  /* 0x000000100f0f7819 */ /* 0x000fe200000006ff */
[----:B------:R-:W-:Y:S01]  /*7620*/  FADD.FTZ R11, R11, -UR28 ;  /* 0x8000001c0b0b7e21 */ /* 0x000fe20008010000 */
[----:B------:R-:W-:Y:S01]  /*7630*/  FMUL.FTZ R2, R33, R9 ;  /* 0x0000000921027220 */ /* 0x000fe20000410000 */
[----:B------:R-:W-:Y:S01]  /*7640*/  FADD.FTZ R31, R0, R31 ;  /* 0x0000001f001f7221 */ /* 0x000fe20000010000 */
[----:B------:R-:W-:Y:S01]  /*7650*/  FFMA.FTZ R28, R3, R0, R28 ;  /* 0x00000000031c7223 */ /* 0x000fe2000001001c */
[----:B------:R-:W-:Y:S01]  /*7660*/  SHF.L.U32 R13, R13, 0x10, RZ ;  /* 0x000000100d0d7819 */ /* 0x000fe200000006ff */
[----:B------:R-:W-:Y:S01]  /*7670*/  FMUL.FTZ R11, R11, UR16 ;  /* 0x000000100b0b7c20 */ /* 0x000fe20008410000 */
        /* <DEDUP_REMOVED lines=8> */
[----:B------:R-:W-:Y:S01]  /*7700*/  SHF.L.U32 R35, R35, 0x10, RZ ;  /* 0x0000001023237819 */ /* 0x000fe200000006ff */
[----:B------:R-:W-:Y:S01]  /*7710*/  FFMA.FTZ R6, R7, R3, R6 ;  /* 0x0000000307067223 */ /* 0x000fe20000010006 */
[----:B------:R-:W-:Y:S01]  /*7720*/  FADD.FTZ R5, R5, -UR28 ;  /* 0x8000001c05057e21 */ /* 0x000fe20008010000 */
[----:B------:R-:W-:Y:S01]  /*7730*/  FMUL.FTZ R13, R13, UR16 ;  /* 0x000000100d0d7c20 */ /* 0x000fe20008410000 */
[----:B------:R-:W-:Y:S01]  /*7740*/  SHF.L.U32 R34, R34, 0x10, RZ ;  /* 0x0000001022227819 */ /* 0x000fe200000006ff */
[----:B------:R-:W-:Y:S01]  /*7750*/  FMUL.FTZ R0, R33, R19 ;  /* 0x0000001321007220 */ /* 0x000fe20000410000 */
[----:B------:R-:W-:Y:S01]  /*7760*/  FFMA.FTZ R6, R15, R11, R6 ;  /* 0x0000000b0f067223 */ /* 0x000fe20000010006 */
[----:B------:R-:W-:Y:S01]  /*7770*/  FMUL.FTZ R5, R5, UR16 ;  /* 0x0000001005057c20 */ /* 0x000fe20008410000 */
[----:B------:R-:W-:Y:S01]  /*7780*/  FMUL.FTZ R2, R99, R35 ;  /* 0x0000002363027220 */ /* 0x000fe20000410000 */
[----:B------:R-:W-:Y:S01]  /*7790*/  FFMA.FTZ R28, R13, R0, R28 ;  /* 0x000000000d1c7223 */ /* 0x000fe2000001001c */
[----:B------:R-:W-:Y:S01]  /*77a0*/  SHF.L.U32 R3, R36, 0x10, RZ ;  /* 0x0000001024037819 */ /* 0x000fe200000006ff */
[----:B------:R-:W-:Y:S01]  /*77b0*/  FADD.FTZ R76, R76, R9 ;  /* 0x000000094c4c7221 */ /* 0x000fe20000010000 */
[----:B------:R-:W-:Y:S01]  /*77c0*/  FFMA.FTZ R78, R9, R17, R78 ;  /* 0x00000011094e7223 */ /* 0x000fe2000001004e */
[----:B------:R-:W-:Y:S01]  /*77d0*/  FADD.FTZ R31, R31, R0 ;  /* 0x000000001f1f7221 */ /* 0x000fe20000010000 */
[----:B------:R-:W-:Y:S01]  /*77e0*/  FADD.FTZ R34, R34, -UR28 ;  /* 0x8000001c22227e21 */ /* 0x000fe20008010000 */
[----:B------:R-:W-:Y:S01]  /*77f0*/  SHF.L.U32 R21, R21, 0x10, RZ ;  /* 0x0000001015157819 */ /* 0x000fe200000006ff */
[----:B------:R-:W-:Y:S01]  /*7800*/  FFMA.FTZ R6, R35, R5, R6 ;  /* 0x0000000523067223 */ /* 0x000fe20000010006 */
[----:B------:R-:W-:Y:S01]  /*7810*/  FFMA.FTZ R28, R5, R2, R28 ;  /* 0x00000002051c7223 */ /* 0x000fe2000001001c */
[----:B------:R-:W-:Y:S01]  /*7820*/  FADD.FTZ R76, R76, R19 ;  /* 0x000000134c4c7221 */ /* 0x000fe20000010000 */
[----:B------:R-:W-:Y:S01]  /*7830*/  FFMA.FTZ R78, R19, R13, R78 ;  /* 0x0000000d134e7223 */ /* 0x000fe2000001004e */
[----:B------:R-:W-:Y:S01]  /*7840*/  FADD.FTZ R31, R2, R31 ;  /* 0x0000001f021f7221 */ /* 0x000fe20000010000 */
[----:B------:R-:W-:Y:S01]  /*7850*/  FMUL.FTZ R5, R34, UR16 ;  /* 0x0000001022057c20 */ /* 0x000fe20008410000 */
[----:B------:R-:W-:Y:S01]  /*7860*/  FMUL.FTZ R0, R33, R3 ;  /* 0x0000000321007220 */ /* 0x000fe20000410000 */
[----:B------:R-:W-:Y:S01]  /*7870*/  SHF.L.U32 R23, R23, 0x10, RZ ;  /* 0x0000001017177819 */ /* 0x000fe200000006ff */
[----:B------:R-:W-:Y:S01]  /*7880*/  FADD.FTZ R21, R21, -UR28 ;  /* 0x8000001c15157e21 */ /* 0x000fe20008010000 */
[----:B------:R-:W-:Y:S01]  /*7890*/  SHF.L.U32 R44, R44, 0x10, RZ ;  /* 0x000000102c2c7819 */ /* 0x000fe200000006ff */
[----:B------:R-:W-:Y:S01]  /*78a0*/  FADD.FTZ R76, R76, R3 ;  /* 0x000000034c4c7221 */ /* 0x000fe20000010000 */
[----:B------:R-:W-:Y:S01]  /*78b0*/  FFMA.FTZ R78, R3, R5, R78 ;  /* 0x00000005034e7223 */ /* 0x000fe2000001004e */
        /* <DEDUP_REMOVED lines=8> */
[----:B------:R-:W-:Y:S01]  /*7940*/  FADD.FTZ R31, R0, R31 ;  /* 0x0000001f001f7221 */ /* 0x000fe20000010000 */
[----:B------:R-:W-:Y:S01]  /*7950*/  FFMA.FTZ R28, R21, R0, R28 ;  /* 0x00000000151c7223 */ /* 0x000fe2000001001c */
[----:B------:R-:W-:Y:S01]  /*7960*/  FMUL.FTZ R0, R33, R3 ;  /* 0x0000000321007220 */ /* 0x000fe20000410000 */
[----:B------:R-:W-:Y:S01]  /*7970*/  FMUL.FTZ R7, R44, UR16 ;  /* 0x000000102c077c20 */ /* 0x000fe20008410000 */
[----:B------:R-:W-:Y:S01]  /*7980*/  SHF.L.U32 R5, R48, 0x10, RZ ;  /* 0x0000001030057819 */ /* 0x000fe200000006ff */
[----:B------:R-:W-:Y:S01]  /*7990*/  FADD.FTZ R25, R25, -UR28 ;  /* 0x8000001c19197e21 */ /* 0x000fe20008010000 */
[----:B------:R-:W-:Y:S01]  /*79a0*/  SHF.L.U32 R56, R56, 0x10, RZ ;  /* 0x0000001038387819 */ /* 0x000fe200000006ff */
[----:B------:R-:W-:Y:S01]  /*79b0*/  FADD.FTZ R32, R32, R15 ;  /* 0x0000000f20207221 */ /* 0x000fe20000010000 */
[----:B------:R-:W-:Y:S01]  /*79c0*/  FADD.FTZ R31, R31, R0 ;  /* 0x000000001f1f7221 */ /* 0x000fe20000010000 */
[----:B------:R-:W-:Y:S01]  /*79d0*/  FFMA.FTZ R28, R7, R0, R28 ;  /* 0x00000000071c7223 */ /* 0x000fe2000001001c */
[----:B------:R-:W-:Y:S01]  /*79e0*/  FMUL.FTZ R0, R99, R5 ;  /* 0x0000000563007220 */ /* 0x000fe20000410000 */
[----:B------:R-:W-:Y:S01]  /*79f0*/  FMUL.FTZ R25, R25, UR16 ;  /* 0x0000001019197c20 */ /* 0x000fe20008410000 */
[----:B------:R-:W-:Y:S01]  /*7a00*/  SHF.L.U32 R9, R60, 0x10, RZ ;  /* 0x000000103c097819 */ /* 0x000fe200000006ff */
[----:B------:R-:W-:Y:S01]  /*7a10*/  FADD.FTZ R56, R56, -UR28 ;  /* 0x8000001c38387e21 */ /* 0x000fe20008010000 */
[----:B------:R-:W-:Y:S01]  /*7a20*/  FADD.FTZ R32, R32, R35 ;  /* 0x0000002320207221 */ /* 0x000fe20000010000 */
[----:B------:R-:W-:Y:S01]  /*7a30*/  SHF.L.U32 R27, R27, 0x10, RZ ;  /* 0x000000101b1b7819 */ /* 0x000fe200000006ff */
[----:B------:R-:W-:Y:S01]  /*7a40*/  FADD.FTZ R31, R0, R31 ;  /* 0x0000001f001f7221 */ /* 0x000fe20000010000 */
[----:B------:R-:W-:Y:S01]  /*7a50*/  FFMA.FTZ R28, R25, R0, R28 ;  /* 0x00000000191c7223 */ /* 0x000fe2000001001c */
[----:B---3--:R-:W-:Y:S01]  /*7a60*/  SHF.L.U32 R57, R123, 0x10, RZ ;  /* 0x000000107b397819 */ /* 0x008fe200000006ff */
[----:B------:R-:W-:Y:S01]  /*7a70*/  FMUL.FTZ R0, R33, R9 ;  /* 0x0000000921007220 */ /* 0x000fe20000410000 */
[----:B------:R-:W-:Y:S01]  /*7a80*/  FMUL.FTZ R11, R56, UR16 ;  /* 0x00000010380b7c20 */ /* 0x000fe20008410000 */
[----:B------:R-:W-:Y:S01]  /*7a90*/  FADD.FTZ R32, R32, R23 ;  /* 0x0000001720207221 */ /* 0x000fe20000010000 */
[----:B------:R-:W-:Y:S01]  /*7aa0*/  FFMA.FTZ R6, R23, R21, R6 ;  /* 0x0000001517067223 */ /* 0x000fe20000010006 */
[----:B------:R-:W-:Y:S01]  /*7ab0*/  FADD.FTZ R27, R27, -UR28 ;  /* 0x8000001c1b1b7e21 */ /* 0x000fe20008010000 */
[----:B------:R-:W-:Y:S01]  /*7ac0*/  FADD.FTZ R31, R31, R0 ;  /* 0x000000001f1f7221 */ /* 0x000fe20000010000 */
[----:B------:R-:W-:Y:S01]  /*7ad0*/  FFMA.FTZ R28, R11, R0, R28 ;  /* 0x000000000b1c7223 */ /* 0x000fe2000001001c */
        /* <DEDUP_REMOVED lines=13> */
.L_x_380:
[----:B------:R-:W2:Y:S04]  /*7bb0*/  LDL.LU R6, [R1+0x150] ;  /* 0x0001500001067983 */ /* 0x000ea80000300800 */
[----:B------:R-:W3:Y:S04]  /*7bc0*/  LDL.LU R76, [R1+0x158] ;  /* 0x00015800014c7983 */ /* 0x000ee80000300800 */
[----:B------:R-:W4:Y:S04]  /*7bd0*/  LDL.LU R106, [R1+0x154] ;  /* 0x00015400016a7983 */ /* 0x000f280000300800 */
[----:B------:R-:W4:Y:S04]  /*7be0*/  LDL.LU R109, [R1+0x15c] ;  /* 0x00015c00016d7983 */ /* 0x000f280000300800 */
[----:B------:R-:W4:Y:S04]  /*7bf0*/  LDL.LU R111, [R1+0x14c] ;  /* 0x00014c00016f7983 */ /* 0x000f280000300800 */
[----:B------:R-:W4:Y:S04]  /*7c00*/  LDL.LU R123, [R1+0x164] ;  /* 0x00016400017b7983 */ /* 0x000f280000300800 */
[----:B-----5:R0:W-:Y:S04]  /*7c10*/  STL [R1+0x1b0], R41 ;  /* 0x0001b02901007387 */ /* 0x0201e80000100800 */
[----:B------:R1:W-:Y:S04]  /*7c20*/  STL [R1+0x1b4], R100 ;  /* 0x0001b46401007387 */ /* 0x0003e80000100800 */
[----:B------:R1:W-:Y:S04]  /*7c30*/  STL [R1+0x1a0], R38 ;  /* 0x0001a02601007387 */ /* 0x0003e80000100800 */
[----:B0-----:R-:W4:Y:S04]  /*7c40*/  LDL.LU R41, [R1+0x168] ;  /* 0x0001680001297983 */ /* 0x001f280000300800 */
[----:B-1----:R-:W4:Y:S04]  /*7c50*/  LDL.LU R100, [R1+0x16c] ;  /* 0x00016c0001647983 */ /* 0x002f280000300800 */
[----:B------:R-:W4:Y:S04]  /*7c60*/  LDL.LU R38, [R1+0x160] ;  /* 0x0001600001267983 */ /* 0x000f280000300800 */
[----:B------:R0:W-:Y:S04]  /*7c70*/  STL [R1+0x1a8], R39 ;  /* 0x0001a82701007387 */ /* 0x0001e80000100800 */
[----:B------:R1:W-:Y:S04]  /*7c80*/  STL [R1+0x1ac], R40 ;  /* 0x0001ac2801007387 */ /* 0x0003e80000100800 */
[----:B0-----:R-:W4:Y:S01]  /*7c90*/  LDL.LU R39, [R1+0x174] ;  /* 0x0001740001277983 */ /* 0x001f220000300800 */
        /* <DEDUP_REMOVED lines=40> */
[----:B------:R-:W-:-:S05]  /*7f20*/  SHF.L.U32 R123, R123, 0x10, RZ ;  /* 0x000000107b7b7819 */ /* 0x000fca00000006ff */
[----:B0-----:R-:W-:Y:S01]  /*7f30*/  FMUL.FTZ R123, R123, R115 ;  /* 0x000000737b7b7220 */ /* 0x001fe20000410000 */
[----:B------:R-:W-:-:S04]  /*7f40*/  FADD.FTZ R115, -R115, 1 ;  /* 0x3f80000073737421 */ /* 0x000fc80000010100 */
[----:B------:R-:W-:Y:S01]  /*7f50*/  FFMA.FTZ R115, R119, R115, 1 ;  /* 0x3f80000077737423 */ /* 0x000fe20000010073 */
[----:B------:R-:W-:Y:S02]  /*7f60*/  SHF.L.U32 R119, R41, 0x10, RZ ;  /* 0x0000001029777819 */ /* 0x000fe400000006ff */
[----:B------:R-:W2:Y:S01]  /*7f70*/  LDL.LU R41, [R1+0x170] ;  /* 0x0001700001297983 */ /* 0x000ea20000300800 */
[----:B------:R-:W-:Y:S01]  /*7f80*/  FMUL.FTZ R115, R123, R115 ;  /* 0x000000737b737220 */ /* 0x000fe20000410000 */
[----:B------:R-:W-:Y:S01]  /*7f90*/  FFMA.FTZ R6, R6, R72, RZ ;  /* 0x0000004806067223 */ /* 0x000fe200000100ff */
[----:B------:R-:W-:-:S03]  /*7fa0*/  FADD.FTZ R119, R119, -UR28 ;  /* 0x8000001c77777e21 */ /* 0x000fc60008010000 */
[----:B------:R-:W-:Y:S01]  /*7fb0*/  FFMA.FTZ R6, R111, R115, R6 ;  /* 0x000000736f067223 */ /* 0x000fe20000010006 */
[----:B------:R-:W-:Y:S01]  /*7fc0*/  FMUL.FTZ R119, R119, UR16 ;  /* 0x0000001077777c20 */ /* 0x000fe20008410000 */
[----:B------:R-:W-:-:S03]  /*7fd0*/  FADD.FTZ R72, RZ, R72 ;  /* 0x00000048ff487221 */ /* 0x000fc60000010000 */
[----:B------:R0:W-:Y:S01]  /*7fe0*/  STL [R1+0x144], R6 ;  /* 0x0001440601007387 */ /* 0x0001e20000100800 */
[----:B-1----:R-:W-:Y:S01]  /*7ff0*/  FADD.FTZ R40, R72, R115 ;  /* 0x0000007348287221 */ /* 0x002fe20000010000 */
[----:B------:R-:W-:Y:S01]  /*8000*/  FMUL.FTZ R115, R33, R115 ;  /* 0x0000007321737220 */ /* 0x000fe20000410000 */
[----:B0-----:R-:W-:-:S04]  /*8010*/  FFMA.FTZ R6, R99, R119, R68 ;  /* 0x0000007763067223 */ /* 0x001fc80000010044 */
[----:B------:R-:W-:Y:S01]  /*8020*/  FMUL.FTZ R72, R6, -1.4426950216293334961 ;  /* 0xbfb8aa3b06487820 */ /* 0x000fe20000410000 */
[----:B------:R0:W-:Y:S01]  /*8030*/  STL [R1+0x148], R40 ;  /* 0x0001482801007387 */ /* 0x0001e20000100800 */
[----:B------:R-:W-:Y:S01]  /*8040*/  FFMA.FTZ R106, R111, R115, R106 ;  /* 0x000000736f6a7223 */ /* 0x000fe2000001006a */
[----:B------:R-:W-:Y:S02]  /*8050*/  SHF.L.U32 R111, R100, 0x10, RZ ;  /* 0x00000010646f7819 */ /* 0x000fe400000006ff */
[----:B------:R-:W3:Y:S01]  /*8060*/  LDL.LU R100, [R1+0x178] ;  /* 0x0001780001647983 */ /* 0x000ee20000300800 */
[----:B------:R-:W1:Y:S03]  /*8070*/  MUFU.EX2 R72, R72 ;  /* 0x0000004800487308 */ /* 0x000e660000000800 */
[----:B0-----:R-:W4:Y:S01]  /*8080*/  LDL.LU R40, [R1+0x17c] ;  /* 0x00017c0001287983 */ /* 0x001f220000300800 */
[----:B-1----:R-:W-:-:S06]  /*8090*/  FADD.FTZ R72, R72, 1 ;  /* 0x3f80000048487421 */ /* 0x002fcc0000010000 */
[----:B------:R-:W0:Y:S01]  /*80a0*/  MUFU.RCP R72, R72 ;  /* 0x0000004800487308 */ /* 0x000e220000001000 */
[----:B------:R-:W-:Y:S01]  /*80b0*/  FFMA.FTZ R32, R32, R76, RZ ;  /* 0x0000004c20207223 */ /* 0x000fe200000100ff */
[----:B------:R-:W-:Y:S01]  /*80c0*/  FADD.FTZ R76, RZ, R76 ;  /* 0x0000004cff4c7221 */ /* 0x000fe20000010000 */
[----:B0-----:R-:W-:Y:S01]  /*80d0*/  FMUL.FTZ R111, R111, R72 ;  /* 0x000000486f6f7220 */ /* 0x001fe20000410000 */
[----:B------:R-:W-:-:S04]  /*80e0*/  FADD.FTZ R72, -R72, 1 ;  /* 0x3f80000048487421 */ /* 0x000fc80000010100 */
[----:B------:R-:W-:-:S04]  /*80f0*/  FFMA.FTZ R72, R6, R72, 1 ;  /* 0x3f80000006487423 */ /* 0x000fc80000010048 */
[----:B------:R-:W-:Y:S02]  /*8100*/  FMUL.FTZ R72, R111, R72 ;  /* 0x000000486f487220 */ /* 0x000fe40000410000 */
[----:B------:R-:W3:Y:S02]  /*8110*/  LDL.LU R111, [R1+0x184] ;  /* 0x00018400016f7983 */ /* 0x000ee40000300800 */
[----:B------:R-:W-:-:S05]  /*8120*/  FADD.FTZ R76, R76, R72 ;  /* 0x000000484c4c7221 */ /* 0x000fca0000010000 */
[----:B------:R-:W-:Y:S01]  /*8130*/  STL [R1+0x13c], R76 ;  /* 0x00013c4c01007387 */ /* 0x000fe20000100800 */
[----:B------:R-:W-:Y:S01]  /*8140*/  FADD.FTZ R6, R109, R115 ;  /* 0x000000736d067221 */ /* 0x000fe20000010000 */
[----:B------:R-:W-:-:S04]  /*8150*/  FFMA.FTZ R32, R119, R72, R32 ;  /* 0x0000004877207223 */ /* 0x000fc80000010020 */
[----:B------:R0:W-:Y:S02]  /*8160*/  STL [R1+0x140], R6 ;  /* 0x0001400601007387 */ /* 0x0001e40000100800 */
[----:B0-----:R-:W-:Y:S01]  /*8170*/  SHF.L.U32 R6, R38, 0x10, RZ ;  /* 0x0000001026067819 */ /* 0x001fe200000006ff */
[----:B------:R-:W-:Y:S01]  /*8180*/  FMUL.FTZ R38, R99, R72 ;  /* 0x0000004863267220 */ /* 0x000fe20000410000 */
[----:B------:R-:W-:Y:S02]  /*8190*/  SHF.L.U32 R72, R39, 0x10, RZ ;  /* 0x0000001027487819 */ /* 0x000fe400000006ff */
[----:B------:R-:W3:Y:S01]  /*81a0*/  LDL.LU R39, [R1+0x188] ;  /* 0x0001880001277983 */ /* 0x000ee20000300800 */
[----:B------:R-:W-:-:S04]  /*81b0*/  FADD.FTZ R6, R6, -UR28 ;  /* 0x8000001c06067e21 */ /* 0x000fc80008010000 */
[----:B------:R-:W-:Y:S01]  /*81c0*/  FMUL.FTZ R123, R6, UR16 ;  /* 0x00000010067b7c20 */ /* 0x000fe20008410000 */
[----:B------:R0:W-:Y:S03]  /*81d0*/  STL [R1+0x138], R32 ;  /* 0x0001382001007387 */ /* 0x0001e60000100800 */
[----:B0-----:R-:W-:-:S04]  /*81e0*/  FFMA.FTZ R32, R33, R123, R64 ;  /* 0x0000007b21207223 */ /* 0x001fc80000010040 */
[----:B------:R-:W-:-:S06]  /*81f0*/  FMUL.FTZ R6, R32, -1.4426950216293334961 ;  /* 0xbfb8aa3b20067820 */ /* 0x000fcc0000410000 */
[----:B------:R-:W0:Y:S01]  /*8200*/  MUFU.EX2 R6, R6 ;  /* 0x0000000600067308 */ /* 0x000e220000000800 */
[----:B--2---:R-:W-:Y:S02]  /*8210*/  SHF.L.U32 R76, R41, 0x10, RZ ;  /* 0x00000010294c7819 */ /* 0x004fe400000006ff */
[----:B------:R-:W2:Y:S01]  /*8220*/  LDL.LU R41, [R1+0x180] ;  /* 0x0001800001297983 */ /* 0x000ea20000300800 */
[----:B0-----:R-:W-:-:S06]  /*8230*/  FADD.FTZ R6, R6, 1 ;  /* 0x3f80000006067421 */ /* 0x001fcc0000010000 */
[----:B------:R-:W0:Y:S01]  /*8240*/  MUFU.RCP R6, R6 ;  /* 0x0000000600067308 */ /* 0x000e220000001000 */
[----:B------:R1:W-:Y:S01]  /*8250*/  STL [R1+0x12c], R38 ;  /* 0x00012c2601007387 */ /* 0x0003e20000100800 */
[----:B------:R-:W-:Y:S01]  /*8260*/  FADD.FTZ R76, R76, -UR28 ;  /* 0x8000001c4c4c7e21 */ /* 0x000fe20008010000 */
[----:B-1----:R-:W-:Y:S01]  /*8270*/  FFMA.FTZ R38, R119, R38, R106 ;  /* 0x0000002677267223 */ /* 0x002fe2000001006a */
[----:B0-----:R-:W-:Y:S01]  /*8280*/  FMUL.FTZ R72, R72, R6 ;  /* 0x0000000648487220 */ /* 0x001fe20000410000 */
[----:B------:R-:W-:-:S03]  /*8290*/  FADD.FTZ R6, -R6, 1 ;  /* 0x3f80000006067421 */ /* 0x000fc60000010100 */
[----:B------:R0:W-:Y:S01]  /*82a0*/  STL [R1+0x134], R38 ;  /* 0x0001342601007387 */ /* 0x0001e20000100800 */
[----:B------:R-:W-:Y:S01]  /*82b0*/  FFMA.FTZ R6, R32, R6, 1 ;  /* 0x3f80000020067423 */ /* 0x000fe20000010006 */
[----:B0-----:R-:W-:-:S03]  /*82c0*/  FMUL.FTZ R38, R76, UR16 ;  /* 0x000000104c267c20 */ /* 0x001fc60008410000 */
[----:B------:R-:W-:Y:S01]  /*82d0*/  FMUL.FTZ R6, R72, R6 ;  /* 0x0000000648067220 */ /* 0x000fe20000410000 */
[----:B------:R-:W-:Y:S01]  /*82e0*/  FFMA.FTZ R72, R99, R38, R68 ;  /* 0x0000002663487223 */ /* 0x000fe20000010044 */
[----:B------:R0:W-:Y:S03]  /*82f0*/  STL [R1+0x128], R38 ;  /* 0x0001282601007387 */ /* 0x0001e60000100800 */
[----:B------:R-:W-:Y:S01]  /*8300*/  FMUL.FTZ R32, R72, -1.4426950216293334961 ;  /* 0xbfb8aa3b48207820 */ /* 0x000fe20000410000 */
[----:B0-----:R-:W2:Y:S05]  /*8310*/  LDL.LU R38, [R1+0x18c] ;  /* 0x00018c0001267983 */ /* 0x001eaa0000300800 */
[----:B------:R-:W0:Y:S02]  /*8320*/  MUFU.EX2 R32, R32 ;  /* 0x0000002000207308 */ /* 0x000e240000000800 */
[----:B0-----:R-:W-:-:S06]  /*8330*/  FADD.FTZ R32, R32, 1 ;  /* 0x3f80000020207421 */ /* 0x001fcc0000010000 */
[----:B------:R-:W0:Y:S01]  /*8340*/  MUFU.RCP R32, R32 ;  /* 0x0000002000207308 */ /* 0x000e220000001000 */
[----:B----4-:R-:W-:Y:S02]  /*8350*/  SHF.L.U32 R76, R40, 0x10, RZ ;  /* 0x00000010284c7819 */ /* 0x010fe400000006ff */
[----:B---3--:R-:W-:Y:S02]  /*8360*/  SHF.L.U32 R106, R100, 0x10, RZ ;  /* 0x00000010646a7819 */ /* 0x008fe400000006ff */
[----:B------:R-:W3:Y:S03]  /*8370*/  LDL.LU R100, [R1+0x190] ;  /* 0x0001900001647983 */ /* 0x000ee60000300800 */
[----:B------:R-:W-:-:S04]  /*8380*/  FADD.FTZ R106, R106, -UR28 ;  /* 0x8000001c6a6a7e21 */ /* 0x000fc80008010000 */
[----:B------:R-:W-:Y:S01]  /*8390*/  FMUL.FTZ R40, R106, UR16 ;  /* 0x000000106a287c20 */ /* 0x000fe20008410000 */
[----:B0-----:R-:W-:Y:S01]  /*83a0*/  FMUL.FTZ R76, R76, R32 ;  /* 0x000000204c4c7220 */ /* 0x001fe20000410000 */
[----:B------:R-:W-:-:S04]  /*83b0*/  FADD.FTZ R32, -R32, 1 ;  /* 0x3f80000020207421 */ /* 0x000fc80000010100 */
[----:B------:R-:W-:Y:S01]  /*83c0*/  FFMA.FTZ R72, R72, R32, 1 ;  /* 0x3f80000048487423 */ /* 0x000fe20000010020 */
[----:B------:R0:W-:Y:S03]  /*83d0*/  STL [R1+0x124], R40 ;  /* 0x0001242801007387 */ /* 0x0001e60000100800 */
[----:B------:R-:W-:Y:S01]  /*83e0*/  FMUL.FTZ R72, R76, R72 ;  /* 0x000000484c487220 */ /* 0x000fe20000410000 */
[----:B------:R-:W-:Y:S02]  /*83f0*/  FFMA.FTZ R76, R33, R40, R64 ;  /* 0x00000028214c7223 */ /* 0x000fe40000010040 */
[----:B0-----:R-:W4:Y:S02]  /*8400*/  LDL.LU R40, [R1+0x194] ;  /* 0x0001940001287983 */ /* 0x001f240000300800 */
        /* <DEDUP_REMOVED lines=9> */
[----:B------:R-:W3:Y:S01]  /*84a0*/  LDL.LU R39, [R1+0x19c] ;  /* 0x00019c0001277983 */ /* 0x000ee20000300800 */
[----:B--2---:R-:W-:-:S05]  /*84b0*/  SHF.L.U32 R109, R41, 0x10, RZ ;  /* 0x00000010296d7819 */ /* 0x004fca00000006ff */
[----:B------:R-:W-:-:S04]  /*84c0*/  FADD.FTZ R109, R109, -UR28 ;  /* 0x8000001c6d6d7e21 */ /* 0x000fc80008010000 */
[----:B------:R-:W-:-:S04]  /*84d0*/  FMUL.FTZ R41, R109, UR16 ;  /* 0x000000106d297c20 */ /* 0x000fc80008410000 */
[----:B------:R-:W-:Y:S01]  /*84e0*/  FFMA.FTZ R76, R99, R41, R68 ;  /* 0x00000029634c7223 */ /* 0x000fe20000010044 */
[----:B------:R0:W-:Y:S04]  /*84f0*/  STL [R1+0x120], R41 ;  /* 0x0001202901007387 */ /* 0x0001e80000100800 */
[----:B0-----:R-:W2:Y:S01]  /*8500*/  LDL.LU R41, [R1+0x198] ;  /* 0x0001980001297983 */ /* 0x001ea20000300800 */
[----:B------:R-:W-:Y:S01]  /*8510*/  FMUL.FTZ R106, R106, R32 ;  /* 0x000000206a6a7220 */ /* 0x000fe20000410000 */
        /* <DEDUP_REMOVED lines=16> */
[----:B----4-:R-:W-:Y:S02]  /*8620*/  SHF.L.U32 R111, R40, 0x10, RZ ;  /* 0x00000010286f7819 */ /* 0x010fe400000006ff */
[----:B---3--:R-:W-:-:S05]  /*8630*/  SHF.L.U32 R115, R100, 0x10, RZ ;  /* 0x0000001064737819 */ /* 0x008fca00000006ff */
[----:B------:R-:W-:Y:S01]  /*8640*/  FADD.FTZ R115, R115, -UR28 ;  /* 0x8000001c73737e21 */ /* 0x000fe20008010000 */
[----:B0-----:R-:W-:Y:S01]  /*8650*/  FMUL.FTZ R111, R111, R76 ;  /* 0x0000004c6f6f7220 */ /* 0x001fe20000410000 */
[----:B------:R-:W-:Y:S02]  /*8660*/  FADD.FTZ R76, -R76, 1 ;  /* 0x3f8000004c4c7421 */ /* 0x000fe40000010100 */
[----:B------:R-:W-:Y:S02]  /*8670*/  FMUL.FTZ R100, R115, UR16 ;  /* 0x0000001073647c20 */ /* 0x000fe40008410000 */
        /* <DEDUP_REMOVED lines=8> */
[----:B------:R-:W-:Y:S01]  /*8700*/  FADD.FTZ R101, R101, -UR28 ;  /* 0x8000001c65657e21 */ /* 0x000fe20008010000 */
[----:B------:R-:W-:Y:S02]  /*8710*/  SHF.L.U32 R124, R124, 0x10, RZ ;  /* 0x000000107c7c7819 */ /* 0x000fe400000006ff */
[----:B------:R-:W-:-:S03]  /*8720*/  SHF.L.U32 R125, R125, 0x10, RZ ;  /* 0x000000107d7d7819 */ /* 0x000fc600000006ff */
[----:B------:R-:W-:-:S04]  /*8730*/  FADD.FTZ R124, R124, -UR28 ;  /* 0x8000001c7c7c7e21 */ /* 0x000fc80008010000 */
[----:B------:R-:W-:Y:S01]  /*8740*/  FMUL.FTZ R40, R124, UR16 ;  /* 0x000000107c287c20 */ /* 0x000fe20008410000 */
[----:B------:R-:W-:Y:S02]  /*8750*/  SHF.L.U32 R102, R102, 0x10, RZ ;  /* 0x0000001066667819 */ /* 0x000fe400000006ff */
[----:B------:R-:W-:Y:S02]  /*8760*/  SHF.L.U32 R119, R39, 0x10, RZ ;  /* 0x0000001027777819 */ /* 0x000fe400000006ff */
[----:B--2---:R-:W-:Y:S01]  /*8770*/  SHF.L.U32 R115, R41, 0x10, RZ ;  /* 0x0000001029737819 */ /* 0x004fe200000006ff */
[----:B------:R-:W-:Y:S01]  /*8780*/  FMUL.FTZ R41, R101, UR16 ;  /* 0x0000001065297c20 */ /* 0x000fe20008410000 */
[----:B------:R-:W-:Y:S02]  /*8790*/  SHF.L.U32 R104, R104, 0x10, RZ ;  /* 0x0000001068687819 */ /* 0x000fe400000006ff */
[----:B------:R-:W-:Y:S01]  /*87a0*/  SHF.L.U32 R103, R103, 0x10, RZ ;  /* 0x0000001067677819 */ /* 0x000fe200000006ff */
[----:B0-----:R-:W-:Y:S01]  /*87b0*/  FMUL.FTZ R115, R115, R109 ;  /* 0x0000006d73737220 */ /* 0x001fe20000410000 */
[----:B------:R-:W-:Y:S01]  /*87c0*/  FADD.FTZ R109, -R109, 1 ;  /* 0x3f8000006d6d7421 */ /* 0x000fe20000010100 */
[----:B------:R0:W-:Y:S03]  /*87d0*/  STL [R1+0x11c], R38 ;  /* 0x00011c2601007387 */ /* 0x0001e60000100800 */
[----:B------:R-:W-:Y:S01]  /*87e0*/  FFMA.FTZ R109, R111, R109, 1 ;  /* 0x3f8000006f6d7423 */ /* 0x000fe2000001006d */
[----:B------:R-:W-:Y:S01]  /*87f0*/  FFMA.FTZ R111, R33, R41, R64 ;  /* 0x00000029216f7223 */ /* 0x000fe20000010040 */
[----:B------:R-:W-:-:S02]  /*8800*/  SHF.L.U32 R105, R105, 0x10, RZ ;  /* 0x0000001069697819 */ /* 0x000fc400000006ff */
[----:B------:R-:W-:Y:S01]  /*8810*/  SHF.L.U32 R94, R94, 0x10, RZ ;  /* 0x000000105e5e7819 */ /* 0x000fe200000006ff */
[----:B------:R-:W-:Y:S01]  /*8820*/  FMUL.FTZ R101, R115, R109 ;  /* 0x0000006d73657220 */ /* 0x000fe20000410000 */
[----:B------:R-:W-:Y:S01]  /*8830*/  FMUL.FTZ R109, R111, -1.4426950216293334961 ;  /* 0xbfb8aa3b6f6d7820 */ /* 0x000fe20000410000 */
[----:B------:R-:W-:Y:S02]  /*8840*/  SHF.L.U32 R95, R95, 0x10, RZ ;  /* 0x000000105f5f7819 */ /* 0x000fe400000006ff */
[----:B------:R-:W-:Y:S02]  /*8850*/  SHF.L.U32 R96, R96, 0x10, RZ ;  /* 0x0000001060607819 */ /* 0x000fe400000006ff */
[----:B------:R-:W-:Y:S01]  /*8860*/  SHF.L.U32 R90, R90, 0x10, RZ ;  /* 0x000000105a5a7819 */ /* 0x000fe200000006ff */
[----:B------:R-:W1:Y:S01]  /*8870*/  MUFU.EX2 R109, R109 ;  /* 0x0000006d006d7308 */ /* 0x000e620000000800 */
[----:B------:R-:W-:Y:S02]  /*8880*/  SHF.L.U32 R97, R97, 0x10, RZ ;  /* 0x0000001061617819 */ /* 0x000fe400000006ff */
        /* <DEDUP_REMOVED lines=8> */
[----:B-1----:R-:W-:Y:S01]  /*8910*/  FADD.FTZ R109, R109, 1 ;  /* 0x3f8000006d6d7421 */ /* 0x002fe20000010000 */
[----:B------:R-:W-:Y:S02]  /*8920*/  SHF.L.U32 R83, R83, 0x10, RZ ;  /* 0x0000001053537819 */ /* 0x000fe400000006ff */
[----:B------:R-:W-:Y:S02]  /*8930*/  SHF.L.U32 R84, R84, 0x10, RZ ;  /* 0x0000001054547819 */ /* 0x000fe400000006ff */
[----:B------:R-:W-:Y:S01]  /*8940*/  SHF.L.U32 R78, R78, 0x10, RZ ;  /* 0x000000104e4e7819 */ /* 0x000fe200000006ff */
[----:B------:R-:W1:Y:S01]  /*8950*/  MUFU.RCP R109, R109 ;  /* 0x0000006d006d7308 */ /* 0x000e620000001000 */
[----:B------:R-:W-:Y:S01]  /*8960*/  FFMA.FTZ R115, R99, R40, R68 ;  /* 0x0000002863737223 */ /* 0x000fe20000010044 */
[----:B------:R-:W-:Y:S02]  /*8970*/  SHF.L.U32 R85, R85, 0x10, RZ ;  /* 0x0000001055557819 */ /* 0x000fe400000006ff */
[----:B------:R-:W-:-:S02]  /*8980*/  SHF.L.U32 R79, R79, 0x10, RZ ;  /* 0x000000104f4f7819 */ /* 0x000fc400000006ff */
[----:B------:R-:W-:Y:S02]  /*8990*/  SHF.L.U32 R80, R80, 0x10, RZ ;  /* 0x0000001050507819 */ /* 0x000fe400000006ff */
[----:B------:R-:W-:Y:S02]  /*89a0*/  SHF.L.U32 R17, R17, 0x10, RZ ;  /* 0x0000001011117819 */ /* 0x000fe400000006ff */
[----:B------:R-:W-:Y:S02]  /*89b0*/  SHF.L.U32 R81, R81, 0x10, RZ ;  /* 0x0000001051517819 */ /* 0x000fe400000006ff */
[----:B------:R-:W-:Y:S02]  /*89c0*/  SHF.L.U32 R37, R37, 0x10, RZ ;  /* 0x0000001025257819 */ /* 0x000fe400000006ff */
[----:B------:R-:W-:Y:S02]  /*89d0*/  SHF.L.U32 R42, R42, 0x10, RZ ;  /* 0x000000102a2a7819 */ /* 0x000fe400000006ff */
[----:B------:R-:W-:Y:S01]  /*89e0*/  SHF.L.U32 R2, R2, 0x10, RZ ;  /* 0x0000001002027819 */ /* 0x000fe200000006ff */
[----:B-1----:R-:W-:Y:S01]  /*89f0*/  FMUL.FTZ R125, R125, R109 ;  /* 0x0000006d7d7d7220 */ /* 0x002fe20000410000 */
[----:B------:R-:W-:Y:S01]  /*8a00*/  FADD.FTZ R109, -R109, 1 ;  /* 0x3f8000006d6d7421 */ /* 0x000fe20000010100 */
[----:B------:R-:W-:-:S02]  /*8a10*/  SHF.L.U32 R43, R43, 0x10, RZ ;  /* 0x000000102b2b7819 */ /* 0x000fc400000006ff */
[----:B------:R-:W-:Y:S01]  /*8a20*/  SHF.L.U32 R45, R45, 0x10, RZ ;  /* 0x000000102d2d7819 */ /* 0x000fe200000006ff */
[----:B------:R-:W-:Y:S01]  /*8a30*/  FFMA.FTZ R109, R111, R109, 1 ;  /* 0x3f8000006f6d7423 */ /* 0x000fe2000001006d */
        /* <DEDUP_REMOVED lines=19> */
[----:B------:R-:W-:Y:S01]  /*8b70*/  FADD.FTZ R102, R102, -UR28 ;  /* 0x8000001c66667e21 */ /* 0x000fe20008010000 */
[----:B------:R-:W-:Y:S02]  /*8b80*/  SHF.L.U32 R61, R61, 0x10, RZ ;  /* 0x000000103d3d7819 */ /* 0x000fe400000006ff */
[----:B------:R-:W-:Y:S01]  /*8b90*/  SHF.L.U32 R62, R62, 0x10, RZ ;  /* 0x000000103e3e7819 */ /* 0x000fe200000006ff */
[----:B------:R-:W-:Y:S01]  /*8ba0*/  FMUL.FTZ R39, R102, UR16 ;  /* 0x0000001066277c20 */ /* 0x000fe20008410000 */
[----:B------:R-:W-:-:S02]  /*8bb0*/  SHF.L.U32 R12, R12, 0x10, RZ ;  /* 0x000000100c0c7819 */ /* 0x000fc400000006ff */
        /* <DEDUP_REMOVED lines=10> */
[----:B------:R-:W-:Y:S01]  /*8c60*/  FFMA.FTZ R115, R33, R39, R64 ;  /* 0x0000002721737223 */ /* 0x000fe20000010040 */
[----:B------:R-:W-:Y:S02]  /*8c70*/  SHF.L.U32 R16, R16, 0x10, RZ ;  /* 0x0000001010107819 */ /* 0x000fe400000006ff */
[----:B------:R-:W-:Y:S01]  /*8c80*/  SHF.L.U32 R71, R71, 0x10, RZ ;  /* 0x0000001047477819 */ /* 0x000fe200000006ff */
[----:B------:R-:W-:Y:S01]  /*8c90*/  FMUL.FTZ R102, R119, R111 ;  /* 0x0000006f77667220 */ /* 0x000fe20000410000 */
[----:B------:R-:W-:Y:S01]  /*8ca0*/  FMUL.FTZ R111, R115, -1.4426950216293334961 ;  /* 0xbfb8aa3b736f7820 */ /* 0x000fe20000410000 */
[----:B------:R-:W-:Y:S02]  /*8cb0*/  SHF.L.U32 R73, R73, 0x10, RZ ;  /* 0x0000001049497819 */ /* 0x000fe400000006ff */
[----:B------:R-:W-:-:S02]  /*8cc0*/  SHF.L.U32 R74, R74, 0x10, RZ ;  /* 0x000000104a4a7819 */ /* 0x000fc400000006ff */
[----:B------:R-:W-:Y:S01]  /*8cd0*/  SHF.L.U32 R20, R20, 0x10, RZ ;  /* 0x0000001014147819 */ /* 0x000fe200000006ff */
[----:B------:R-:W1:Y:S01]  /*8ce0*/  MUFU.EX2 R111, R111 ;  /* 0x0000006f006f7308 */ /* 0x000e620000000800 */
[----:B------:R-:W-:Y:S02]  /*8cf0*/  SHF.L.U32 R75, R75, 0x10, RZ ;  /* 0x000000104b4b7819 */ /* 0x000fe400000006ff */
[----:B------:R-:W-:Y:S02]  /*8d00*/  SHF.L.U32 R77, R77, 0x10, RZ ;  /* 0x000000104d4d7819 */ /* 0x000fe400000006ff */
[----:B------:R-:W-:Y:S02]  /*8d10*/  SHF.L.U32 R107, R107, 0x10, RZ ;  /* 0x000000106b6b7819 */ /* 0x000fe400000006ff */
[----:B------:R-:W-:Y:S02]  /*8d20*/  SHF.L.U32 R110, R110, 0x10, RZ ;  /* 0x000000106e6e7819 */ /* 0x000fe400000006ff */
[----:B------:R-:W-:-:S02]  /*8d30*/  SHF.L.U32 R22, R22, 0x10, RZ ;  /* 0x0000001016167819 */ /* 0x000fc400000006ff */
[----:B------:R-:W-:Y:S02]  /*8d40*/  SHF.L.U32 R113, R113, 0x10, RZ ;  /* 0x0000001071717819 */ /* 0x000fe400000006ff */
[----:B------:R-:W-:Y:S02]  /*8d50*/  SHF.L.U32 R112, R112, 0x10, RZ ;  /* 0x0000001070707819 */ /* 0x000fe400000006ff */
[----:B------:R-:W-:Y:S02]  /*8d60*/  SHF.L.U32 R114, R114, 0x10, RZ ;  /* 0x0000001072727819 */ /* 0x000fe400000006ff */
[----:B------:R-:W-:Y:S01]  /*8d70*/  SHF.L.U32 R24, R24, 0x10, RZ ;  /* 0x0000001018187819 */ /* 0x000fe200000006ff */
[----:B-1----:R-:W-:Y:S01]  /*8d80*/  FADD.FTZ R111, R111, 1 ;  /* 0x3f8000006f6f7421 */ /* 0x002fe20000010000 */
[----:B------:R-:W-:Y:S02]  /*8d90*/  SHF.L.U32 R117, R117, 0x10, RZ ;  /* 0x0000001075757819 */ /* 0x000fe400000006ff */
[----:B------:R-:W-:-:S02]  /*8da0*/  SHF.L.U32 R116, R116, 0x10, RZ ;  /* 0x0000001074747819 */ /* 0x000fc400000006ff */
[----:B------:R-:W-:Y:S01]  /*8db0*/  SHF.L.U32 R118, R118, 0x10, RZ ;  /* 0x0000001076767819 */ /* 0x000fe200000006ff */
[----:B------:R-:W1:Y:S01]  /*8dc0*/  MUFU.RCP R111, R111 ;  /* 0x0000006f006f7308 */ /* 0x000e620000001000 */
[----:B------:R-:W-:Y:S01]  /*8dd0*/  FADD.FTZ R103, R103, -UR28 ;  /* 0x8000001c67677e21 */ /* 0x000fe20008010000 */
[----:B------:R-:W-:Y:S02]  /*8de0*/  SHF.L.U32 R26, R26, 0x10, RZ ;  /* 0x000000101a1a7819 */ /* 0x000fe400000006ff */
[----:B------:R-:W-:Y:S01]  /*8df0*/  SHF.L.U32 R121, R121, 0x10, RZ ;  /* 0x0000001079797819 */ /* 0x000fe200000006ff */
[----:B0-----:R-:W-:Y:S01]  /*8e00*/  FMUL.FTZ R38, R103, UR16 ;  /* 0x0000001067267c20 */ /* 0x001fe20008410000 */
[----:B------:R-:W-:Y:S02]  /*8e10*/  SHF.L.U32 R120, R120, 0x10, RZ ;  /* 0x0000001078787819 */ /* 0x000fe400000006ff */
[----:B------:R-:W-:Y:S02]  /*8e20*/  SHF.L.U32 R122, R122, 0x10, RZ ;  /* 0x000000107a7a7819 */ /* 0x000fe400000006ff */
[----:B------:R-:W-:-:S02]  /*8e30*/  SHF.L.U32 R28, R28, 0x10, RZ ;  /* 0x000000101c1c7819 */ /* 0x000fc400000006ff */
[----:B------:R-:W-:Y:S02]  /*8e40*/  SHF.L.U32 R29, R29, 0x10, RZ ;  /* 0x000000101d1d7819 */ /* 0x000fe400000006ff */
[----:B------:R-:W-:Y:S02]  /*8e50*/  SHF.L.U32 R30, R30, 0x10, RZ ;  /* 0x000000101e1e7819 */ /* 0x000fe400000006ff */
[----:B------:R-:W-:Y:S01]  /*8e60*/  SHF.L.U32 R0, R0, 0x10, RZ ;  /* 0x0000001000007819 */ /* 0x000fe200000006ff */
[----:B-1----:R-:W-:Y:S01]  /*8e70*/  FMUL.FTZ R104, R104, R111 ;  /* 0x0000006f68687220 */ /* 0x002fe20000410000 */
[----:B------:R-:W-:Y:S01]  /*8e80*/  FADD.FTZ R111, -R111, 1 ;  /* 0x3f8000006f6f7421 */ /* 0x000fe20000010100 */
[----:B------:R-:W-:Y:S02]  /*8e90*/  SHF.L.U32 R31, R31, 0x10, RZ ;  /* 0x000000101f1f7819 */ /* 0x000fe400000006ff */
[----:B------:R-:W-:Y:S01]  /*8ea0*/  SHF.L.U32 R3, R3, 0x10, RZ ;  /* 0x0000001003037819 */ /* 0x000fe200000006ff */
[----:B------:R-:W-:Y:S01]  /*8eb0*/  FFMA.FTZ R111, R115, R111, 1 ;  /* 0x3f800000736f7423 */ /* 0x000fe2000001006f */
[----:B------:R-:W-:-:S02]  /*8ec0*/  SHF.L.U32 R4, R4, 0x10, RZ ;  /* 0x0000001004047819 */ /* 0x000fc400000006ff */
[----:B------:R-:W-:Y:S01]  /*8ed0*/  SHF.L.U32 R9, R9, 0x10, RZ ;  /* 0x0000001009097819 */ /* 0x000fe200000006ff */
[----:B------:R-:W-:Y:S01]  /*8ee0*/  FMUL.FTZ R103, R104, R111 ;  /* 0x0000006f68677220 */ /* 0x000fe20000410000 */
[----:B------:R-:W-:Y:S01]  /*8ef0*/  FFMA.FTZ R111, R99, R38, R68 ;  /* 0x00000026636f7223 */ /* 0x000fe20000010044 */
[----:B------:R-:W-:Y:S02]  /*8f00*/  SHF.L.U32 R7, R7, 0x10, RZ ;  /* 0x0000001007077819 */ /* 0x000fe400000006ff */
[----:B------:R-:W-:Y:S01]  /*8f10*/  SHF.L.U32 R11, R11, 0x10, RZ ;  /* 0x000000100b0b7819 */ /* 0x000fe200000006ff */
[----:B------:R-:W-:Y:S01]  /*8f20*/  FMUL.FTZ R104, R111, -1.4426950216293334961 ;  /* 0xbfb8aa3b6f687820 */ /* 0x000fe20000410000 */
        /* <DEDUP_REMOVED lines=20> */
[----:B------:R-:W-:Y:S01]  /*9070*/  SHF.L.U32 R27, R27, 0x10, RZ ;  /* 0x000000101b1b7819 */ /* 0x000fe200000006ff */
[----:B------:R1:W-:Y:S04]  /*9080*/  STL [R1+0x1c0], R72 ;  /* 0x0001c04801007387 */ /* 0x0003e80000100800 */
[----:B------:R2:W-:Y:S04]  /*9090*/  STL [R1+0x1bc], R106 ;  /* 0x0001bc6a01007387 */ /* 0x0005e80000100800 */
[----:B------:R3:W-:Y:S01]  /*90a0*/  STL [R1+0x1c4], R76 ;  /* 0x0001c44c01007387 */ /* 0x0007e20000100800 */
[----:B0-----:R-:W-:Y:S01]  /*90b0*/  FMUL.FTZ R105, R105, R104 ;  /* 0x0000006869697220 */ /* 0x001fe20000410000 */
[----:B------:R-:W-:Y:S01]  /*90c0*/  FADD.FTZ R104, -R104, 1 ;  /* 0x3f80000068687421 */ /* 0x000fe20000010100 */
[----:B------:R-:W-:Y:S01]  /*90d0*/  FADD.FTZ R95, R95, -UR28 ;  /* 0x8000001c5f5f7e21 */ /* 0x000fe20008010000 */
[----:B------:R-:W-:Y:S01]  /*90e0*/  FADD.FTZ R90, R90, -UR28 ;  /* 0x8000001c5a5a7e21 */ /* 0x000fe20008010000 */
[----:B------:R-:W-:Y:S01]  /*90f0*/  FADD.FTZ R91, R91, -UR28 ;  /* 0x8000001c5b5b7e21 */ /* 0x000fe20008010000 */
[----:B------:R-:W-:Y:S01]  /*9100*/  FFMA.FTZ R111, R111, R104, 1 ;  /* 0x3f8000006f6f7423 */ /* 0x000fe20000010068 */
[----:B------:R-:W-:Y:S01]  /*9110*/  FMUL.FTZ R104, R94, UR16 ;  /* 0x000000105e687c20 */ /* 0x000fe20008410000 */
[----:B------:R-:W-:Y:S01]  /*9120*/  FADD.FTZ R86, R86, -UR28 ;  /* 0x8000001c56567e21 */ /* 0x000fe20008010000 */
[----:B------:R-:W-:Y:S01]  /*9130*/  FADD.FTZ R87, R87, -UR28 ;  /* 0x8000001c57577e21 */ /* 0x000fe20008010000 */
[----:B------:R-:W-:Y:S01]  /*9140*/  FMUL.FTZ R94, R105, R111 ;  /* 0x0000006f695e7220 */ /* 0x000fe20000410000 */
[----:B------:R-:W-:Y:S01]  /*9150*/  FFMA.FTZ R111, R33, R104, R64 ;  /* 0x00000068216f7223 */ /* 0x000fe20000010040 */
[----:B------:R-:W-:Y:S01]  /*9160*/  FADD.FTZ R82, R82, -UR28 ;  /* 0x8000001c52527e21 */ /* 0x000fe20008010000 */
[----:B------:R-:W-:Y:S01]  /*9170*/  FADD.FTZ R83, R83, -UR28 ;  /* 0x8000001c53537e21 */ /* 0x000fe20008010000 */
[----:B------:R-:W-:Y:S01]  /*9180*/  FADD.FTZ R78, R78, -UR28 ;  /* 0x8000001c4e4e7e21 */ /* 0x000fe20008010000 */
[----:B------:R-:W-:Y:S01]  /*9190*/  FMUL.FTZ R105, R111, -1.4426950216293334961 ;  /* 0xbfb8aa3b6f697820 */ /* 0x000fe20000410000 */
[----:B------:R-:W-:Y:S01]  /*91a0*/  FADD.FTZ R79, R79, -UR28 ;  /* 0x8000001c4f4f7e21 */ /* 0x000fe20008010000 */
[----:B------:R-:W-:Y:S01]  /*91b0*/  FADD.FTZ R17, R17, -UR28 ;  /* 0x8000001c11117e21 */ /* 0x000fe20008010000 */
[----:B------:R-:W-:Y:S01]  /*91c0*/  FADD.FTZ R37, R37, -UR28 ;  /* 0x8000001c25257e21 */ /* 0x000fe20008010000 */
[----:B------:R-:W-:Y:S01]  /*91d0*/  FADD.FTZ R2, R2, -UR28 ;  /* 0x8000001c02027e21 */ /* 0x000fe20008010000 */
[----:B------:R-:W-:Y:S01]  /*91e0*/  FADD.FTZ R45, R45, -UR28 ;  /* 0x8000001c2d2d7e21 */ /* 0x000fe20008010000 */
[----:B------:R-:W0:Y:S01]  /*91f0*/  MUFU.EX2 R105, R105 ;  /* 0x0000006900697308 */ /* 0x000e220000000800 */
[----:B------:R-:W-:Y:S01]  /*9200*/  FADD.FTZ R49, R49, -UR28 ;  /* 0x8000001c31317e21 */ /* 0x000fe20008010000 */
        /* <DEDUP_REMOVED lines=15> */
[----:B0-----:R-:W-:Y:S01]  /*9300*/  FADD.FTZ R105, R105, 1 ;  /* 0x3f80000069697421 */ /* 0x001fe20000010000 */
[----:B------:R-:W-:Y:S01]  /*9310*/  FADD.FTZ R22, R22, -UR28 ;  /* 0x8000001c16167e21 */ /* 0x000fe20008010000 */
[----:B------:R-:W-:Y:S01]  /*9320*/  FADD.FTZ R112, R112, -UR28 ;  /* 0x8000001c70707e21 */ /* 0x000fe20008010000 */
[----:B------:R-:W-:Y:S01]  /*9330*/  FADD.FTZ R24, R24, -UR28 ;  /* 0x8000001c18187e21 */ /* 0x000fe20008010000 */
[----:B------:R-:W-:Y:S01]  /*9340*/  FADD.FTZ R116, R116, -UR28 ;  /* 0x8000001c74747e21 */ /* 0x000fe20008010000 */
[----:B------:R-:W-:Y:S01]  /*9350*/  FADD.FTZ R26, R26, -UR28 ;  /* 0x8000001c1a1a7e21 */ /* 0x000fe20008010000 */
[----:B------:R-:W0:Y:S01]  /*9360*/  MUFU.RCP R105, R105 ;  /* 0x0000006900697308 */ /* 0x000e220000001000 */
        /* <DEDUP_REMOVED lines=15> */
[----:B------:R-:W-:Y:S01]  /*9460*/  FMUL.FTZ R109, R125, R109 ;  /* 0x0000006d7d6d7220 */ /* 0x000fe20000410000 */
[----:B0-----:R-:W-:Y:S01]  /*9470*/  FMUL.FTZ R115, R96, R105 ;  /* 0x0000006960737220 */ /* 0x001fe20000410000 */
[----:B------:R-:W-:Y:S01]  /*9480*/  FADD.FTZ R105, -R105, 1 ;  /* 0x3f80000069697421 */ /* 0x000fe20000010100 */
[----:B------:R-:W-:Y:S01]  /*9490*/  FMUL.FTZ R96, R95, UR16 ;  /* 0x000000105f607c20 */ /* 0x000fe20008410000 */
[----:B------:R-:W-:Y:S01]  /*94a0*/  FMUL.FTZ R49, R49, UR16 ;  /* 0x0000001031317c20 */ /* 0x000fe20008410000 */
[----:B------:R-:W-:Y:S01]  /*94b0*/  FMUL.FTZ R9, R9, UR16 ;  /* 0x0000001009097c20 */ /* 0x000fe20008410000 */
[----:B------:R-:W-:Y:S01]  /*94c0*/  FFMA.FTZ R105, R111, R105, 1 ;  /* 0x3f8000006f697423 */ /* 0x000fe20000010069 */
[----:B------:R-:W-:Y:S01]  /*94d0*/  FFMA.FTZ R111, R99, R96, R68 ;  /* 0x00000060636f7223 */ /* 0x000fe20000010044 */
[----:B------:R-:W-:Y:S01]  /*94e0*/  FMUL.FTZ R44, R44, UR16 ;  /* 0x000000102c2c7c20 */ /* 0x000fe20008410000 */
[----:B------:R-:W-:Y:S01]  /*94f0*/  FMUL.FTZ R56, R56, UR16 ;  /* 0x0000001038387c20 */ /* 0x000fe20008410000 */
[----:B------:R-:W-:Y:S01]  /*9500*/  FMUL.FTZ R95, R115, R105 ;  /* 0x00000069735f7220 */ /* 0x000fe20000410000 */
[----:B------:R-:W-:Y:S01]  /*9510*/  FMUL.FTZ R105, R111, -1.4426950216293334961 ;  /* 0xbfb8aa3b6f697820 */ /* 0x000fe20000410000 */
[----:B------:R-:W4:Y:S04]  /*9520*/  LDL.LU R125, [R1+0x144] ;  /* 0x00014400017d7983 */ /* 0x000f280000300800 */
[----:B-1----:R-:W4:Y:S01]  /*9530*/  LDL.LU R72, [R1+0x134] ;  /* 0x0001340001487983 */ /* 0x002f220000300800 */
[----:B------:R-:W0:Y:S03]  /*9540*/  MUFU.EX2 R105, R105 ;  /* 0x0000006900697308 */ /* 0x000e260000000800 */
[----:B--2---:R-:W2:Y:S04]  /*9550*/  LDL.LU R106, [R1+0x128] ;  /* 0x00012800016a7983 */ /* 0x004ea80000300800 */
[----:B---3--:R-:W3:Y:S04]  /*9560*/  LDL.LU R76, [R1+0x140] ;  /* 0x00014000014c7983 */ /* 0x008ee80000300800 */
[----:B------:R-:W3:Y:S01]  /*9570*/  LDL.LU R124, [R1+0x12c] ;  /* 0x00012c00017c7983 */ /* 0x000ee20000300800 */
        /* <DEDUP_REMOVED lines=320> */
[----:B------:R-:W-:Y:S01]  /*a980*/  FMUL.FTZ R113, R117, R113 ;  /* 0x0000007175717220 */ /* 0x000fe20000410000 */
[----:B0-----:R-:W-:Y:S01]  /*a990*/  FMUL.FTZ R118, R118, R115 ;  /* 0x0000007376767220 */ /* 0x001fe20000410000 */
[----:B------:R-:W-:-:S04]  /*a9a0*/  FADD.FTZ R115, -R115, 1 ;  /* 0x3f80000073737421 */ /* 0x000fc80000010100 */
[----:B------:R-:W-:Y:S01]  /*a9b0*/  FFMA.FTZ R116, R116, R115, 1 ;  /* 0x3f80000074747423 */ /* 0x000fe20000010073 */
[----:B------:R-:W-:-:S04]  /*a9c0*/  FMUL.FTZ R115, R26, UR16 ;  /* 0x000000101a737c20 */ /* 0x000fc80008410000 */
[----:B------:R-:W-:Y:S01]  /*a9d0*/  FFMA.FTZ R117, R33, R115, R64 ;  /* 0x0000007321757223 */ /* 0x000fe20000010040 */
[----:B------:R-:W-:-:S03]  /*a9e0*/  FMUL.FTZ R26, R118, R116 ;  /* 0x00000074761a7220 */ /* 0x000fc60000410000 */
        /* <DEDUP_REMOVED lines=17> */
[----:B------:R-:W-:Y:S01]  /*ab00*/  FFMA.FTZ R120, R33, R118, R64 ;  /* 0x0000007621787223 */ /* 0x000fe20000010040 */
[----:B------:R-:W-:Y:S01]  /*ab10*/  FMUL.FTZ R28, R122, R119 ;  /* 0x000000777a1c7220 */ /* 0x000fe20000410000 */
[----:B------:R-:W-:Y:S01]  /*ab20*/  FMUL.FTZ R116, R121, R116 ;  /* 0x0000007479747220 */ /* 0x000fe20000410000 */
[----:B------:R-:W2:Y:S01]  /*ab30*/  LDL.LU R122, [R1+0x138] ;  /* 0x00013800017a7983 */ /* 0x000ea20000300800 */
        /* <DEDUP_REMOVED lines=105> */
[----:B------:R-:W-:-:S04]  /*b1d0*/  FFMA.FTZ R119, R120, R119, 1 ;  /* 0x3f80000078777423 */ /* 0x000fc80000010077 */
[----:B------:R-:W-:Y:S02]  /*b1e0*/  FMUL.FTZ R25, R121, R119 ;  /* 0x0000007779197220 */ /* 0x000fe40000410000 */
[----:B------:R-:W4:Y:S01]  /*b1f0*/  LDL.LU R121, [R1+0x118] ;  /* 0x0001180001797983 */ /* 0x000f220000300800 */
        /* <DEDUP_REMOVED lines=24> */
[----:B----4-:R-:W-:-:S05]  /*b380*/  SHF.L.U32 R121, R121, 0x10, RZ ;  /* 0x0000001079797819 */ /* 0x010fca00000006ff */
[----:B0-----:R-:W-:Y:S01]  /*b390*/  FMUL.FTZ R121, R121, R120 ;  /* 0x0000007879797220 */ /* 0x001fe20000410000 */
[----:B------:R-:W-:-:S04]  /*b3a0*/  FADD.FTZ R120, -R120, 1 ;  /* 0x3f80000078787421 */ /* 0x000fc80000010100 */
[----:B------:R-:W-:Y:S02]  /*b3b0*/  FFMA.FTZ R60, R60, R120, 1 ;  /* 0x3f8000003c3c7423 */ /* 0x000fe40000010078 */
[----:B------:R-:W4:Y:S02]  /*b3c0*/  LDL.LU R120, [R1+0x148] ;  /* 0x0001480001787983 */ /* 0x000f240000300800 */
[----:B------:R-:W-:Y:S01]  /*b3d0*/  FMUL.FTZ R60, R121, R60 ;  /* 0x0000003c793c7220 */ /* 0x000fe20000410000 */
[----:B----4-:R-:W-:Y:S01]  /*b3e0*/  FADD.FTZ R121, R120, R6 ;  /* 0x0000000678797221 */ /* 0x010fe20000010000 */
[-C--:B------:R-:W-:Y:S01]  /*b3f0*/  FFMA.FTZ R120, R123, R6.reuse, R125 ;  /* 0x000000067b787223 */ /* 0x080fe2000001007d */
[----:B------:R-:W-:Y:S02]  /*b400*/  FMUL.FTZ R125, R33, R6 ;  /* 0x00000006217d7220 */ /* 0x000fe40000410000 */
[----:B------:R-:W4:Y:S02]  /*b410*/  LDL.LU R6, [R1+0x13c] ;  /* 0x00013c0001067983 */ /* 0x000f240000300800 */
[----:B------:R-:W-:-:S02]  /*b420*/  FFMA.FTZ R123, R123, R125, R72 ;  /* 0x0000007d7b7b7223 */ /* 0x000fc40000010048 */
[----:B------:R-:W4:Y:S04]  /*b430*/  LDL.LU R72, [R1+0x1c0] ;  /* 0x0001c00001487983 */ /* 0x000f280000300800 */
[----:B------:R0:W-:Y:S04]  /*b440*/  STL [R1+0x1b8], R32 ;  /* 0x0001b82001007387 */ /* 0x0001e80000100800 */
[----:B0-----:R-:W3:Y:S01]  /*b450*/  LDL.LU R32, [R1+0x124] ;  /* 0x0001240001207983 */ /* 0x001ee20000300800 */
[----:B----4-:R-:W-:Y:S01]  /*b460*/  FADD.FTZ R6, R6, R72 ;  /* 0x0000004806067221 */ /* 0x010fe20000010000 */
[-C--:B--2---:R-:W-:Y:S01]  /*b470*/  FFMA.FTZ R122, R106, R72.reuse, R122 ;  /* 0x000000486a7a7223 */ /* 0x084fe2000001007a */
[----:B------:R-:W-:-:S04]  /*b480*/  FMUL.FTZ R72, R99, R72 ;  /* 0x0000004863487220 */ /* 0x000fc80000410000 */
[----:B------:R-:W-:Y:S02]  /*b490*/  FFMA.FTZ R123, R106, R72, R123 ;  /* 0x000000486a7b7223 */ /* 0x000fe4000001007b */
[----:B------:R-:W2:Y:S01]  /*b4a0*/  LDL.LU R106, [R1+0x1bc] ;  /* 0x0001bc00016a7983 */ /* 0x000ea20000300800 */
[----:B---3--:R-:W-:-:S03]  /*b4b0*/  FADD.FTZ R124, R124, R76 ;  /* 0x0000004c7c7c7221 */ /* 0x008fc60000010000 */
[----:B------:R-:W3:Y:S01]  /*b4c0*/  LDL.LU R76, [R1+0x1c4] ;  /* 0x0001c400014c7983 */ /* 0x000ee20000300800 */
[----:B------:R-:W-:-:S03]  /*b4d0*/  FADD.FTZ R124, R124, R125 ;  /* 0x0000007d7c7c7221 */ /* 0x000fc60000010000 */
[----:B------:R-:W4:Y:S01]  /*b4e0*/  LDL.LU R125, [R1+0x11c] ;  /* 0x00011c00017d7983 */ /* 0x000f220000300800 */
[----:B------:R-:W-:-:S03]  /*b4f0*/  FADD.FTZ R124, R72, R124 ;  /* 0x0000007c487c7221 */ /* 0x000fc60000010000 */
[----:B------:R-:W4:Y:S01]  /*b500*/  LDL.LU R72, [R1+0x120] ;  /* 0x0001200001487983 */ /* 0x000f220000300800 */
[----:B--2---:R-:W-:Y:S01]  /*b510*/  FADD.FTZ R121, R121, R106 ;  /* 0x0000006a79797221 */ /* 0x004fe20000010000 */
[-C--:B------:R-:W-:Y:S01]  /*b520*/  FFMA.FTZ R120, R32, R106.reuse, R120 ;  /* 0x0000006a20787223 */ /* 0x080fe20000010078 */
[----:B------:R-:W-:-:S04]  /*b530*/  FMUL.FTZ R106, R33, R106 ;  /* 0x0000006a216a7220 */ /* 0x000fc80000410000 */
[----:B------:R-:W-:Y:S02]  /*b540*/  FFMA.FTZ R123, R32, R106, R123 ;  /* 0x0000006a207b7223 */ /* 0x000fe4000001007b */
[----:B------:R-:W2:Y:S01]  /*b550*/  LDL.LU R32, [R1+0x1b8] ;  /* 0x0001b80001207983 */ /* 0x000ea20000300800 */
[----:B------:R-:W-:Y:S01]  /*b560*/  FADD.FTZ R124, R124, R106 ;  /* 0x0000006a7c7c7221 */ /* 0x000fe20000010000 */
[----:B---3--:R-:W-:Y:S01]  /*b570*/  FADD.FTZ R121, R121, R76 ;  /* 0x0000004c79797221 */ /* 0x008fe20000010000 */
[----:B----4-:R-:W-:-:S04]  /*b580*/  FFMA.FTZ R120, R125, R76, R120 ;  /* 0x0000004c7d787223 */ /* 0x010fc80000010078 */
[----:B------:R-:W-:Y:S01]  /*b590*/  FFMA.FTZ R120, R41, R109, R120 ;  /* 0x0000006d29787223 */ /* 0x000fe20000010078 */
[----:B--2---:R-:W-:Y:S01]  /*b5a0*/  FADD.FTZ R6, R6, R32 ;  /* 0x0000002006067221 */ /* 0x004fe20000010000 */
        /* <DEDUP_REMOVED lines=9> */
[C---:B------:R-:W-:Y:S01]  /*b640*/  FFMA.FTZ R123, R100.reuse, R32, R123 ;  /* 0x00000020647b7223 */ /* 0x040fe2000001007b */
[----:B------:R-:W-:Y:S01]  /*b650*/  FFMA.FTZ R122, R100, R101, R122 ;  /* 0x00000065647a7223 */ /* 0x000fe2000001007a */
[----:B------:R-:W-:Y:S01]  /*b660*/  FADD.FTZ R6, R6, R101 ;  /* 0x0000006506067221 */ /* 0x000fe20000010000 */
[----:B------:R-:W-:Y:S01]  /*b670*/  FADD.FTZ R101, R32, R124 ;  /* 0x0000007c20657221 */ /* 0x000fe20000010000 */
[----:B------:R-:W-:Y:S01]  /*b680*/  FFMA.FTZ R123, R41, R72, R123 ;  /* 0x00000048297b7223 */ /* 0x000fe2000001007b */
[----:B------:R-:W-:Y:S01]  /*b690*/  FMUL.FTZ R32, R99, R102 ;  /* 0x0000006663207220 */ /* 0x000fe20000410000 */
[----:B------:R-:W-:Y:S01]  /*b6a0*/  FADD.FTZ R76, R121, R109 ;  /* 0x0000006d794c7221 */ /* 0x000fe20000010000 */
[----:B------:R-:W-:Y:S01]  /*b6b0*/  FADD.FTZ R101, R101, R72 ;  /* 0x0000004865657221 */ /* 0x000fe20000010000 */
[-C--:B------:R-:W-:Y:S01]  /*b6c0*/  FMUL.FTZ R72, R33, R103.reuse ;  /* 0x0000006721487220 */ /* 0x080fe20000410000 */
[----:B------:R-:W-:Y:S01]  /*b6d0*/  FFMA.FTZ R123, R40, R32, R123 ;  /* 0x00000020287b7223 */ /* 0x000fe2000001007b */
[----:B------:R-:W-:Y:S01]  /*b6e0*/  FADD.FTZ R121, R6, R102 ;  /* 0x0000006606797221 */ /* 0x000fe20000010000 */
[----:B------:R-:W-:Y:S01]  /*b6f0*/  FFMA.FTZ R109, R40, R102, R122 ;  /* 0x00000066286d7223 */ /* 0x000fe2000001007a */
[----:B------:R-:W-:Y:S01]  /*b700*/  FMUL.FTZ R6, R99, R94 ;  /* 0x0000005e63067220 */ /* 0x000fe20000410000 */
[C---:B------:R-:W-:Y:S01]  /*b710*/  FFMA.FTZ R123, R39.reuse, R72, R123 ;  /* 0x00000048277b7223 */ /* 0x040fe2000001007b */
        /* <DEDUP_REMOVED lines=10> */
[----:B------:R-:W-:Y:S01]  /*b7c0*/  FMUL.FTZ R32, R33, R95 ;  /* 0x0000005f21207220 */ /* 0x000fe20000410000 */
[----:B------:R-:W-:-:S02]  /*b7d0*/  FADD.FTZ R76, R76, R103 ;  /* 0x000000674c4c7221 */ /* 0x000fc40000010000 */
        /* <DEDUP_REMOVED lines=8> */
[C---:B------:R-:W-:Y:S02]  /*b860*/  FFMA.FTZ R6, R97.reuse, R91, R6 ;  /* 0x0000005b61067223 */ /* 0x040fe40000010006 */
[----:B------:R-:W-:Y:S01]  /*b870*/  FFMA.FTZ R104, R97, R95, R104 ;  /* 0x0000005f61687223 */ /* 0x000fe20000010068 */
[----:B------:R-:W-:Y:S01]  /*b880*/  FMUL.FTZ R97, R99, R86 ;  /* 0x0000005663617220 */ /* 0x000fe20000410000 */
[----:B------:R-:W-:Y:S01]  /*b890*/  FADD.FTZ R32, R101, R32 ;  /* 0x0000002065207221 */ /* 0x000fe20000010000 */
[----:B------:R-:W-:Y:S01]  /*b8a0*/  FADD.FTZ R76, R76, R91 ;  /* 0x0000005b4c4c7221 */ /* 0x000fe20000010000 */
[----:B------:R-:W-:Y:S01]  /*b8b0*/  FMUL.FTZ R91, R33, R87 ;  /* 0x00000057215b7220 */ /* 0x000fe20000410000 */
[----:B------:R-:W-:Y:S01]  /*b8c0*/  FFMA.FTZ R104, R92, R97, R104 ;  /* 0x000000615c687223 */ /* 0x000fe20000010068 */
[----:B------:R-:W-:Y:S01]  /*b8d0*/  FADD.FTZ R32, R32, R95 ;  /* 0x0000005f20207221 */ /* 0x000fe20000010000 */
[----:B------:R-:W-:-:S02]  /*b8e0*/  FFMA.FTZ R6, R93, R87, R6 ;  /* 0x000000575d067223 */ /* 0x000fc40000010006 */
[----:B------:R-:W-:Y:S01]  /*b8f0*/  FFMA.FTZ R104, R93, R91, R104 ;  /* 0x0000005b5d687223 */ /* 0x000fe20000010068 */
[----:B------:R-:W-:Y:S01]  /*b900*/  FADD.FTZ R32, R97, R32 ;  /* 0x0000002061207221 */ /* 0x000fe20000010000 */
[----:B------:R-:W-:Y:S01]  /*b910*/  FMUL.FTZ R93, R99, R82 ;  /* 0x00000052635d7220 */ /* 0x000fe20000410000 */
[----:B------:R-:W-:Y:S01]  /*b920*/  FADD.FTZ R76, R76, R87 ;  /* 0x000000574c4c7221 */ /* 0x000fe20000010000 */
[----:B------:R-:W-:Y:S01]  /*b930*/  FMUL.FTZ R87, R33, R83 ;  /* 0x0000005321577220 */ /* 0x000fe20000410000 */
[----:B------:R-:W-:Y:S01]  /*b940*/  FADD.FTZ R32, R32, R91 ;  /* 0x0000005b20207221 */ /* 0x000fe20000010000 */
[----:B------:R-:W-:Y:S01]  /*b950*/  FFMA.FTZ R104, R88, R93, R104 ;  /* 0x0000005d58687223 */ /* 0x000fe20000010068 */
[----:B------:R-:W-:Y:S02]  /*b960*/  FFMA.FTZ R6, R89, R83, R6 ;  /* 0x0000005359067223 */ /* 0x000fe40000010006 */
[----:B------:R-:W-:Y:S01]  /*b970*/  FADD.FTZ R32, R93, R32 ;  /* 0x000000205d207221 */ /* 0x000fe20000010000 */
[----:B------:R-:W-:Y:S01]  /*b980*/  FFMA.FTZ R104, R89, R87, R104 ;  /* 0x0000005759687223 */ /* 0x000fe20000010068 */
[----:B------:R-:W-:Y:S01]  /*b990*/  FMUL.FTZ R89, R99, R78 ;  /* 0x0000004e63597220 */ /* 0x000fe20000410000 */
[----:B------:R-:W-:Y:S01]  /*b9a0*/  FADD.FTZ R121, R121, R94 ;  /* 0x0000005e79797221 */ /* 0x000fe20000010000 */
        /* <DEDUP_REMOVED lines=8> */
[C---:B------:R-:W-:Y:S01]  /*ba30*/  FFMA.FTZ R6, R85.reuse, R79, R6 ;  /* 0x0000004f55067223 */ /* 0x040fe20000010006 */
[----:B------:R-:W-:Y:S01]  /*ba40*/  FFMA.FTZ R104, R85, R83, R104 ;  /* 0x0000005355687223 */ /* 0x000fe20000010068 */
[----:B------:R-:W-:Y:S01]  /*ba50*/  FADD.FTZ R121, R121, R86 ;  /* 0x0000005679797221 */ /* 0x000fe20000010000 */
[----:B------:R-:W-:Y:S01]  /*ba60*/  FMUL.FTZ R85, R99, R17 ;  /* 0x0000001163557220 */ /* 0x000fe20000410000 */
[----:B------:R-:W-:Y:S01]  /*ba70*/  FADD.FTZ R32, R32, R83 ;  /* 0x0000005320207221 */ /* 0x000fe20000010000 */
[----:B------:R-:W-:Y:S01]  /*ba80*/  FFMA.FTZ R109, R88, R82, R109 ;  /* 0x00000052586d7223 */ /* 0x000fe2000001006d */
[----:B------:R-:W-:Y:S01]  /*ba90*/  FADD.FTZ R76, R76, R79 ;  /* 0x0000004f4c4c7221 */ /* 0x000fe20000010000 */
[----:B------:R-:W-:Y:S01]  /*baa0*/  FADD.FTZ R121, R121, R82 ;  /* 0x0000005279797221 */ /* 0x000fe20000010000 */
[----:B------:R-:W-:Y:S01]  /*bab0*/  FFMA.FTZ R104, R80, R85, R104 ;  /* 0x0000005550687223 */ /* 0x000fe20000010068 */
[-C--:B------:R-:W-:Y:S01]  /*bac0*/  FMUL.FTZ R79, R33, R37.reuse ;  /* 0x00000025214f7220 */ /* 0x080fe20000410000 */
[----:B------:R-:W-:Y:S01]  /*bad0*/  FADD.FTZ R32, R85, R32 ;  /* 0x0000002055207221 */ /* 0x000fe20000010000 */
[----:B------:R-:W-:Y:S01]  /*bae0*/  FFMA.FTZ R109, R84, R78, R109 ;  /* 0x0000004e546d7223 */ /* 0x000fe2000001006d */
[----:B------:R-:W-:Y:S01]  /*baf0*/  FADD.FTZ R78, R121, R78 ;  /* 0x0000004e794e7221 */ /* 0x000fe20000010000 */
[C---:B------:R-:W-:Y:S01]  /*bb00*/  FFMA.FTZ R6, R81.reuse, R37, R6 ;  /* 0x0000002551067223 */ /* 0x040fe20000010006 */
[----:B------:R-:W-:Y:S01]  /*bb10*/  FFMA.FTZ R104, R81, R79, R104 ;  /* 0x0000004f51687223 */ /* 0x000fe20000010068 */
[-C--:B------:R-:W-:Y:S01]  /*bb20*/  FMUL.FTZ R81, R99, R2.reuse ;  /* 0x0000000263517220 */ /* 0x080fe20000410000 */
[----:B------:R-:W-:Y:S01]  /*bb30*/  FADD.FTZ R32, R32, R79 ;  /* 0x0000004f20207221 */ /* 0x000fe20000010000 */
[----:B------:R-:W-:Y:S01]  /*bb40*/  FFMA.FTZ R109, R80, R17, R109 ;  /* 0x00000011506d7223 */ /* 0x000fe2000001006d */
        /* <DEDUP_REMOVED lines=11> */
[-C--:B------:R-:W-:Y:S01]  /*bc00*/  FMUL.FTZ R37, R33, R50.reuse ;  /* 0x0000003221257220 */ /* 0x080fe20000410000 */
[----:B------:R-:W-:Y:S01]  /*bc10*/  FFMA.FTZ R104, R46, R17, R104 ;  /* 0x000000112e687223 */ /* 0x000fe20000010068 */
[----:B------:R-:W-:Y:S01]  /*bc20*/  FADD.FTZ R42, R17, R42 ;  /* 0x0000002a112a7221 */ /* 0x000fe20000010000 */
[----:B------:R-:W-:Y:S01]  /*bc30*/  FFMA.FTZ R17, R49, R50, R6 ;  /* 0x0000003231117223 */ /* 0x000fe20000010006 */
[----:B------:R-:W-:Y:S01]  /*bc40*/  FMUL.FTZ R6, R99, R53 ;  /* 0x0000003563067220 */ /* 0x000fe20000410000 */
[----:B------:R-:W-:Y:S01]  /*bc50*/  FFMA.FTZ R49, R49, R37, R104 ;  /* 0x0000002531317223 */ /* 0x000fe20000010068 */
[----:B------:R-:W-:Y:S01]  /*bc60*/  FADD.FTZ R37, R42, R37 ;  /* 0x000000252a257221 */ /* 0x000fe20000010000 */
[----:B------:R-:W-:Y:S01]  /*bc70*/  FFMA.FTZ R32, R46, R47, R109 ;  /* 0x0000002f2e207223 */ /* 0x000fe2000001006d */
[----:B------:R-:W-:Y:S01]  /*bc80*/  FMUL.FTZ R42, R33, R54 ;  /* 0x00000036212a7220 */ /* 0x000fe20000410000 */
[C---:B------:R-:W-:Y:S01]  /*bc90*/  FFMA.FTZ R49, R51.reuse, R6, R49 ;  /* 0x0000000633317223 */ /* 0x040fe20000010031 */
[----:B------:R-:W-:Y:S01]  /*bca0*/  FADD.FTZ R2, R2, R47 ;  /* 0x0000002f02027221 */ /* 0x000fe20000010000 */
        /* <DEDUP_REMOVED lines=9> */
[C---:B------:R-:W-:Y:S01]  /*bd40*/  FFMA.FTZ R17, R55.reuse, R8, R32 ;  /* 0x0000000837117223 */ /* 0x040fe20000010020 */
[----:B------:R-:W-:Y:S01]  /*bd50*/  FFMA.FTZ R32, R55, R6, R49 ;  /* 0x0000000637207223 */ /* 0x000fe20000010031 */
[----:B------:R-:W-:Y:S01]  /*bd60*/  FMUL.FTZ R43, R33, R57 ;  /* 0x00000039212b7220 */ /* 0x000fe20000410000 */
[----:B------:R-:W-:Y:S01]  /*bd70*/  FADD.FTZ R37, R6, R37 ;  /* 0x0000002506257221 */ /* 0x000fe20000010000 */
[----:B------:R-:W-:Y:S01]  /*bd80*/  FADD.FTZ R54, R45, R54 ;  /* 0x000000362d367221 */ /* 0x000fe20000010000 */
        /* <DEDUP_REMOVED lines=15> */
[----:B------:R-:W-:Y:S01]  /*be80*/  FFMA.FTZ R2, R105, R57, R2 ;  /* 0x0000003969027223 */ /* 0x000fe20000010002 */
[----:B------:R-:W-:Y:S01]  /*be90*/  FMUL.FTZ R37, R33, R69 ;  /* 0x0000004521257220 */ /* 0x000fe20000410000 */
[----:B------:R-:W-:Y:S01]  /*bea0*/  FFMA.FTZ R32, R66, R43, R32 ;  /* 0x0000002b42207223 */ /* 0x000fe20000010020 */
[----:B------:R-:W-:Y:S01]  /*beb0*/  FADD.FTZ R6, R43, R6 ;  /* 0x000000062b067221 */ /* 0x000fe20000010000 */
[----:B------:R-:W-:Y:S01]  /*bec0*/  FFMA.FTZ R17, R58, R10, R17 ;  /* 0x0000000a3a117223 */ /* 0x000fe20000010011 */
[----:B------:R-:W-:Y:S01]  /*bed0*/  FFMA.FTZ R2, R59, R61, R2 ;  /* 0x0000003d3b027223 */ /* 0x000fe20000010002 */
[----:B------:R-:W-:Y:S01]  /*bee0*/  FFMA.FTZ R32, R67, R37, R32 ;  /* 0x0000002543207223 */ /* 0x000fe20000010020 */
[----:B------:R-:W-:Y:S01]  /*bef0*/  FMUL.FTZ R43, R99, R16 ;  /* 0x00000010632b7220 */ /* 0x000fe20000410000 */
        /* <DEDUP_REMOVED lines=8> */
[----:B------:R-:W-:Y:S01]  /*bf80*/  FADD.FTZ R53, R53, R8 ;  /* 0x0000000835357221 */ /* 0x000fe20000010000 */
[----:B------:R-:W-:Y:S01]  /*bf90*/  FFMA.FTZ R32, R71, R37, R32 ;  /* 0x0000002547207223 */ /* 0x000fe20000010020 */
[----:B------:R-:W-:Y:S01]  /*bfa0*/  FMUL.FTZ R43, R99, R20 ;  /* 0x00000014632b7220 */ /* 0x000fe20000410000 */
[----:B------:R-:W-:Y:S01]  /*bfb0*/  FADD.FTZ R8, R6, R37 ;  /* 0x0000002506087221 */ /* 0x000fe20000010000 */
[----:B------:R-:W-:Y:S01]  /*bfc0*/  FFMA.FTZ R17, R70, R16, R17 ;  /* 0x0000001046117223 */ /* 0x000fe20000010011 */
[----:B------:R-:W-:Y:S01]  /*bfd0*/  FFMA.FTZ R2, R71, R73, R2 ;  /* 0x0000004947027223 */ /* 0x000fe20000010002 */
[C---:B------:R-:W-:Y:S01]  /*bfe0*/  FFMA.FTZ R32, R74.reuse, R43, R32 ;  /* 0x0000002b4a207223 */ /* 0x040fe20000010020 */
[-C--:B------:R-:W-:Y:S01]  /*bff0*/  FMUL.FTZ R37, R33, R77.reuse ;  /* 0x0000004d21257220 */ /* 0x080fe20000410000 */
        /* <DEDUP_REMOVED lines=56> */
[----:B------:R-:W-:Y:S01]  /*c380*/  FFMA.FTZ R118, R30, R17, R118 ;  /* 0x000000111e767223 */ /* 0x000fe20000010076 */
[----:B------:R-:W-:Y:S01]  /*c390*/  FMUL.FTZ R29, R33, R3 ;  /* 0x00000003211d7220 */ /* 0x000fe20000410000 */
[----:B------:R-:W-:Y:S01]  /*c3a0*/  FADD.FTZ R6, R17, R6 ;  /* 0x0000000611067221 */ /* 0x000fe20000010000 */
[----:B------:R-:W-:Y:S01]  /*c3b0*/  FADD.FTZ R53, R53, R28 ;  /* 0x0000001c35357221 */ /* 0x000fe20000010000 */
[----:B------:R-:W-:Y:S01]  /*c3c0*/  FMUL.FTZ R17, R99, R7 ;  /* 0x0000000763117220 */ /* 0x000fe20000410000 */
[----:B------:R-:W-:Y:S01]  /*c3d0*/  FFMA.FTZ R118, R31, R29, R118 ;  /* 0x0000001d1f767223 */ /* 0x000fe20000010076 */
[----:B------:R-:W-:Y:S01]  /*c3e0*/  FADD.FTZ R6, R6, R29 ;  /* 0x0000001d06067221 */ /* 0x000fe20000010000 */
[----:B------:R-:W-:Y:S01]  /*c3f0*/  FFMA.FTZ R37, R30, R0, R37 ;  /* 0x000000001e257223 */ /* 0x000fe20000010025 */
[----:B------:R-:W-:Y:S01]  /*c400*/  FADD.FTZ R0, R53, R0 ;  /* 0x0000000035007221 */ /* 0x000fe20000010000 */
[----:B------:R-:W-:Y:S01]  /*c410*/  FFMA.FTZ R2, R31, R3, R2 ;  /* 0x000000031f027223 */ /* 0x000fe20000010002 */
        /* <DEDUP_REMOVED lines=44> */
[----:B------:R-:W-:Y:S01]  /*c6e0*/  FADD.FTZ R116, R116, R25 ;  /* 0x0000001974747221 */ /* 0x000fe20000010000 */
[----:B------:R-:W-:Y:S01]  /*c6f0*/  FMUL.FTZ R2, R99, R60 ;  /* 0x0000003c63027220 */ /* 0x000fe20000410000 */
[----:B------:R-:W-:Y:S01]  /*c700*/  FADD.FTZ R7, R0, R7 ;  /* 0x0000000700077221 */ /* 0x000fe20000010000 */
[----:B------:R-:W-:Y:S01]  /*c710*/  FFMA.FTZ R52, R52, R48, R3 ;  /* 0x0000003034347223 */ /* 0x000fe20000010003 */
[----:B------:R-:W-:Y:S01]  /*c720*/  FADD.FTZ R23, R23, R48 ;  /* 0x0000003017177221 */ /* 0x000fe20000010000 */
[C---:B------:R-:W-:Y:S01]  /*c730*/  FFMA.FTZ R0, R119.reuse, R2, R4 ;  /* 0x0000000277007223 */ /* 0x040fe20000010004 */
[----:B------:R-:W-:Y:S01]  /*c740*/  FADD.FTZ R31, R2, R7 ;  /* 0x00000007021f7221 */ /* 0x000fe20000010000 */
[----:B------:R-:W-:Y:S01]  /*c750*/  FFMA.FTZ R56, R56, R27, R5 ;  /* 0x0000001b38387223 */ /* 0x000fe20000010005 */
[----:B------:R-:W-:Y:S01]  /*c760*/  FADD.FTZ R58, R116, R27 ;  /* 0x0000001b743a7221 */ /* 0x000fe20000010000 */
[----:B------:R-:W-:Y:S01]  /*c770*/  FFMA.FTZ R57, R119, R60, R52 ;  /* 0x0000003c77397223 */ /* 0x000fe20000010034 */
[----:B0-----:R-:W-:-:S07]  /*c780*/  FADD.FTZ R59, R23, R60 ;  /* 0x0000003c173b7221 */ /* 0x001fce0000010000 */
.L_x_381:
[----:B------:R-:W0:Y:S01]  /*c790*/  S2R R5, SR_LANEID ;  /* 0x0000000000057919 */ /* 0x000e220000000000 */
[----:B------:R-:W-:Y:S01]  /*c7a0*/  MOV R3, R0 ;  /* 0x0000000000037202 */ /* 0x000fe20000000f00 */
[----:B------:R-:W1:Y:S01]  /*c7b0*/  S2UR UR7, SR_CgaCtaId ;  /* 0x00000000000779c3 */ /* 0x000e620000008800 */
[----:B------:R-:W-:Y:S01]  /*c7c0*/  UMOV UR6, 0x400 ;  /* 0x0000040000067882 */ /* 0x000fe20000000000 */
[----:B------:R-:W-:Y:S01]  /*c7d0*/  SHFL.DOWN PT, R2, R31, 0x1, 0x1f ;  /* 0x08201f001f027f89 */ /* 0x000fe200000e0000 */
[----:B------:R-:W-:Y:S01]  /*c7e0*/  UIADD3 UR5, UPT, UPT, UR6, 0x90, URZ ;  /* 0x0000009006057890 */ /* 0x000fe2000fffe0ff */
[----:B------:R-:W-:Y:S01]  /*c7f0*/  BSSY.RECONVERGENT B0, `(.L_x_382) ;  /* 0x000002a000007945 */ /* 0x000fe20003800200 */
[----:B------:R-:W2:Y:S01]  /*c800*/  LDCU UR9, c[0x0][0x374] ;  /* 0x00006e80ff0977ac */ /* 0x000ea20008000800 */
[----:B------:R-:W3:Y:S01]  /*c810*/  SHFL.DOWN PT, R0, R3, 0x1, 0x1f ;  /* 0x08201f0003007f89 */ /* 0x000ee200000e0000 */
[----:B------:R-:W4:Y:S01]  /*c820*/  LDCU UR12, c[0x0][0x370] ;  /* 0x00006e00ff0c77ac */ /* 0x000f220008000800 */
[----:B------:R-:W2:Y:S01]  /*c830*/  S2R R4, SR_TID.X ;  /* 0x0000000000047919 */ /* 0x000ea20000002100 */
[----:B-1----:R-:W-:Y:S01]  /*c840*/  ULEA UR5, UR7, UR5, 0x18 ;  /* 0x0000000507057291 */ /* 0x002fe2000f8ec0ff */
[----:B0-----:R-:W-:-:S02]  /*c850*/  ISETP.GT.AND P0, PT, R5, 0x1e, PT ;  /* 0x0000001e0500780c */ /* 0x001fc40003f04270 */
[C---:B------:R-:W-:Y:S02]  /*c860*/  ISETP.GT.AND P2, PT, R5.reuse, 0xf, PT ;  /* 0x0000000f0500780c */ /* 0x040fe40003f44270 */
[----:B------:R-:W-:Y:S02]  /*c870*/  ISETP.GT.AND P1, PT, R5, 0x17, PT ;  /* 0x000000170500780c */ /* 0x000fe40003f24270 */
[----:B--2---:R-:W-:-:S07]  /*c880*/  ISETP.GT.U32.AND P3, PT, R4, 0x1b, PT ;  /* 0x0000001b0400780c */ /* 0x004fce0003f64070 */
[----:B---3--:R-:W-:Y:S01]  /*c890*/  @!P0 FADD.FTZ R3, R0, R3 ;  /* 0x0000000300038221 */ /* 0x008fe20000010000 */
[----:B------:R-:W-:Y:S01]  /*c8a0*/  @!P0 FADD.FTZ R31, R2, R31 ;  /* 0x0000001f021f8221 */ /* 0x000fe20000010000 */
        /* <DEDUP_REMOVED lines=30> */
.L_x_383:
[----:B------:R-:W-:Y:S05]  /*ca90*/  BSYNC.RECONVERGENT B0 ;  /* 0x0000000000007941 */ /* 0x000fea0003800200 */
.L_x_382:
[----:B------:R-:W-:Y:S06]  /*caa0*/  BAR.SYNC.DEFER_BLOCKING 0x0 ;  /* 0x0000000000007b1d */ /* 0x000fec0000010000 */
[----:B------:R-:W-:Y:S04]  /*cab0*/  BSSY.RECONVERGENT B0, `(.L_x_384) ;  /* 0x0000024000007945 */ /* 0x000fe80003800200 */
[----:B------:R-:W-:Y:S05]  /*cac0*/  @P0 BRA `(.L_x_385) ;  /* 0x0000000000880947 */ /* 0x000fea0003800000 */
[----:B------:R-:W-:-:S09]  /*cad0*/  ULEA UR5, UR7, UR6, 0x18 ;  /* 0x0000000607057291 */ /* 0x000fd2000f8ec0ff */
[----:B-1----:R-:W3:Y:S04]  /*cae0*/  LDS.64 R6, [UR5+0x18] ;  /* 0x00001805ff067984 */ /* 0x002ee80008000a00 */
[----:B------:R-:W1:Y:S04]  /*caf0*/  LDS.128 R24, [UR5+0x20] ;  /* 0x00002005ff187984 */ /* 0x000e680008000c00 */
[----:B------:R-:W4:Y:S04]  /*cb00*/  LDS.128 R28, [UR5+0x30] ;  /* 0x00003005ff1c7984 */ /* 0x000f280008000c00 */
[----:B------:R-:W4:Y:S04]  /*cb10*/  LDS.128 R16, [UR5+0x40] ;  /* 0x00004005ff107984 */ /* 0x000f280008000c00 */
[----:B------:R-:W4:Y:S04]  /*cb20*/  LDS.128 R12, [UR5+0x50] ;  /* 0x00005005ff0c7984 */ /* 0x000f280008000c00 */
[----:B--2---:R-:W2:Y:S04]  /*cb30*/  LDS.128 R8, [UR5+0x60] ;  /* 0x00006005ff087984 */ /* 0x004ea80008000c00 */
[----:B------:R-:W2:Y:S01]  /*cb40*/  LDS.128 R20, [UR5+0x70] ;  /* 0x00007005ff147984 */ /* 0x000ea20008000c00 */
[----:B---3--:R-:W-:Y:S01]  /*cb50*/  FADD.FTZ R5, R2, R6 ;  /* 0x0000000602057221 */ /* 0x008fe20000010000 */
[----:B0-----:R-:W-:-:S03]  /*cb60*/  FADD.FTZ R2, R3, R7 ;  /* 0x0000000703027221 */ /* 0x001fc60000010000 */
[----:B-1----:R-:W-:Y:S01]  /*cb70*/  FADD.FTZ R5, R5, R24 ;  /* 0x0000001805057221 */ /* 0x002fe20000010000 */
        /* <DEDUP_REMOVED lines=15> */
[----:B--2---:R-:W-:Y:S01]  /*cc70*/  FADD.FTZ R5, R5, R8 ;  /* 0x0000000805057221 */ /* 0x004fe20000010000 */
[----:B------:R-:W-:-:S03]  /*cc80*/  FADD.FTZ R2, R2, R9 ;  /* 0x0000000902027221 */ /* 0x000fc60000010000 */
[----:B------:R-:W-:Y:S01]  /*cc90*/  FADD.FTZ R5, R5, R10 ;  /* 0x0000000a05057221 */ /* 0x000fe20000010000 */
[----:B------:R-:W-:-:S03]  /*cca0*/  FADD.FTZ R2, R2, R11 ;  /* 0x0000000b02027221 */ /* 0x000fc60000010000 */
[----:B------:R-:W-:Y:S01]  /*ccb0*/  FADD.FTZ R5, R5, R20 ;  /* 0x0000001405057221 */ /* 0x000fe20000010000 */
[----:B------:R-:W-:-:S03]  /*ccc0*/  FADD.FTZ R6, R2, R21 ;  /* 0x0000001502067221 */ /* 0x000fc60000010000 */
[----:B------:R-:W-:Y:S01]  /*ccd0*/  FADD.FTZ R2, R5, R22 ;  /* 0x0000001605027221 */ /* 0x000fe20000010000 */
[----:B------:R-:W-:-:S07]  /*cce0*/  FADD.FTZ R3, R6, R23 ;  /* 0x0000001706037221 */ /* 0x000fce0000010000 */
.L_x_385:
[----:B------:R-:W-:Y:S05]  /*ccf0*/  BSYNC.RECONVERGENT B0 ;  /* 0x0000000000007941 */ /* 0x000fea0003800200 */
.L_x_384:
[----:B------:R-:W-:Y:S06]  /*cd00*/  BAR.SYNC.DEFER_BLOCKING 0x0 ;  /* 0x0000000000007b1d */ /* 0x000fec0000010000 */
[----:B------:R-:W-:Y:S04]  /*cd10*/  BSSY.RECONVERGENT B0, `(.L_x_386) ;  /* 0x000004d000007945 */ /* 0x000fe80003800200 */
[----:B------:R-:W-:Y:S05]  /*cd20*/  @P3 BRA `(.L_x_387) ;  /* 0x00000004002c3947 */ /* 0x000fea0003800000 */
[----:B------:R-:W3:Y:S04]  /*cd30*/  LDS.128 R52, [R0+0x1c0] ;  /* 0x0001c00000347984 */ /* 0x000ee80000000c00 */
[----:B------:R-:W4:Y:S04]  /*cd40*/  LDS.128 R60, [R0+0x380] ;  /* 0x00038000003c7984 */ /* 0x000f280000000c00 */
[----:B------:R-:W0:Y:S04]  /*cd50*/  LDS.128 R48, [R0+0x540] ;  /* 0x0005400000307984 */ /* 0x000e280000000c00 */
[----:B------:R-:W0:Y:S04]  /*cd60*/  LDS.128 R44, [R0+0x700] ;  /* 0x00070000002c7984 */ /* 0x000e280000000c00 */
[----:B--2---:R-:W2:Y:S04]  /*cd70*/  LDS.128 R8, [R0+0x8c0] ;  /* 0x0008c00000087984 */ /* 0x004ea80000000c00 */
[----:B------:R-:W2:Y:S04]  /*cd80*/  LDS.128 R12, [R0+0xa80] ;  /* 0x000a8000000c7984 */ /* 0x000ea80000000c00 */
[----:B------:R-:W2:Y:S04]  /*cd90*/  LDS.128 R16, [R0+0xc40] ;  /* 0x000c400000107984 */ /* 0x000ea80000000c00 */
[----:B------:R-:W2:Y:S04]  /*cda0*/  LDS.128 R20, [R0+0xe00] ;  /* 0x000e000000147984 */ /* 0x000ea80000000c00 */
[----:B------:R-:W2:Y:S04]  /*cdb0*/  LDS.128 R24, [R0+0xfc0] ;  /* 0x000fc00000187984 */ /* 0x000ea80000000c00 */
[----:B------:R-:W2:Y:S01]  /*cdc0*/  LDS.128 R28, [R0+0x1180] ;  /* 0x00118000001c7984 */ /* 0x000ea20000000c00 */
[----:B---3--:R-:W-:Y:S01]  /*cdd0*/  FADD.FTZ R5, R56, R52 ;  /* 0x0000003438057221 */ /* 0x008fe20000010000 */
[----:B------:R-:W-:Y:S01]  /*cde0*/  FADD.FTZ R6, R57, R53 ;  /* 0x0000003539067221 */ /* 0x000fe20000010000 */
[----:B-1----:R-:W-:Y:S01]  /*cdf0*/  FADD.FTZ R7, R58, R54 ;  /* 0x000000363a077221 */ /* 0x002fe20000010000 */
[----:B------:R-:W-:Y:S01]  /*ce00*/  FADD.FTZ R32, R59, R55 ;  /* 0x000000373b207221 */ /* 0x000fe20000010000 */
[----:B----4-:R-:W-:Y:S01]  /*ce10*/  FADD.FTZ R5, R5, R60 ;  /* 0x0000003c05057221 */ /* 0x010fe20000010000 */
[----:B------:R-:W1:Y:S01]  /*ce20*/  LDS.128 R52, [R0+0x1340] ;  /* 0x0013400000347984 */ /* 0x000e620000000c00 */
[----:B------:R-:W-:Y:S01]  /*ce30*/  FADD.FTZ R6, R6, R61 ;  /* 0x0000003d06067221 */ /* 0x000fe20000010000 */
[----:B------:R-:W-:Y:S01]  /*ce40*/  FADD.FTZ R7, R7, R62 ;  /* 0x0000003e07077221 */ /* 0x000fe20000010000 */
[----:B------:R-:W-:Y:S01]  /*ce50*/  FADD.FTZ R32, R32, R63 ;  /* 0x0000003f20207221 */ /* 0x000fe20000010000 */
[----:B0-----:R-:W0:Y:S01]  /*ce60*/  LDS.128 R56, [R0+0x1500] ;  /* 0x0015000000387984 */ /* 0x001e220000000c00 */
        /* <DEDUP_REMOVED lines=35> */
[----:B-1----:R-:W-:Y:S01]  /*d0a0*/  FADD.FTZ R5, R5, R52 ;  /* 0x0000003405057221 */ /* 0x002fe20000010000 */
[----:B------:R-:W-:Y:S01]  /*d0b0*/  FADD.FTZ R6, R6, R53 ;  /* 0x0000003506067221 */ /* 0x000fe20000010000 */
[----:B------:R-:W-:Y:S01]  /*d0c0*/  FADD.FTZ R7, R7, R54 ;  /* 0x0000003607077221 */ /* 0x000fe20000010000 */
[----:B------:R-:W-:Y:S01]  /*d0d0*/  FADD.FTZ R32, R32, R55 ;  /* 0x0000003720207221 */ /* 0x000fe20000010000 */
[----:B0-----:R-:W-:Y:S01]  /*d0e0*/  FADD.FTZ R5, R5, R56 ;  /* 0x0000003805057221 */ /* 0x001fe20000010000 */
        /* <DEDUP_REMOVED lines=14> */
[----:B------:R-:W-:-:S07]  /*d1d0*/  FADD.FTZ R59, R32, R47 ;  /* 0x0000002f203b7221 */ /* 0x000fce0000010000 */
.L_x_387:
[----:B------:R-:W-:Y:S05]  /*d1e0*/  BSYNC.RECONVERGENT B0 ;  /* 0x0000000000007941 */ /* 0x000fea0003800200 */
.L_x_386:
[----:B------:R-:W-:Y:S04]  /*d1f0*/  BSSY.RECONVERGENT B0, `(.L_x_388) ;  /* 0x000001e000007945 */ /* 0x000fe80003800200 */
[----:B------:R-:W-:Y:S05]  /*d200*/  @P3 BRA `(.L_x_389) ;  /* 0x0000000000703947 */ /* 0x000fea0003800000 */
[----:B------:R-:W2:Y:S01]  /*d210*/  LDC.64 R16, c[0x0][0x3f8] ;  /* 0x0000fe00ff107b82 */ /* 0x000ea20000000a00 */
[----:B------:R-:W-:-:S05]  /*d220*/  MOV R11, UR13 ;  /* 0x0000000d000b7c02 */ /* 0x000fca0008000f00 */
[----:B------:R-:W-:Y:S02]  /*d230*/  IMAD R11, R11, 0x1c, R4 ;  /* 0x0000001c0b0b7824 */ /* 0x000fe400078e0204 */
[----:B-1----:R-:W1:Y:S01]  /*d240*/  LDC.64 R6, c[0x0][0x3d8] ;  /* 0x0000f600ff067b82 */ /* 0x002e620000000a00 */
[----:B--2---:R-:W-:Y:S01]  /*d250*/  IMAD.WIDE.U32 R8, R16, 0x3, RZ ;  /* 0x0000000310087825 */ /* 0x004fe200078e00ff */
[C---:B---3--:R-:W-:Y:S02]  /*d260*/  LEA R5, R17.reuse, R17, 0x1 ;  /* 0x0000001111057211 */ /* 0x048fe400078e08ff */
[----:B------:R-:W-:Y:S02]  /*d270*/  LEA.HI R15, P1, R17, R16, RZ, 0x1 ;  /* 0x00000010110f7211 */ /* 0x000fe400078308ff */
[----:B------:R-:W-:Y:S02]  /*d280*/  IADD3 R9, PT, PT, R9, R5, RZ ;  /* 0x0000000509097210 */ /* 0x000fe40007ffe0ff */
[----:B0-----:R-:W-:Y:S01]  /*d290*/  IADD3.X R0, PT, PT, RZ, R17, RZ, P1, !PT ;  /* 0x00000011ff007210 */ /* 0x001fe20000ffe4ff */
[----:B-1----:R-:W-:Y:S01]  /*d2a0*/  IMAD.WIDE R6, R11, 0x4, R6 ;  /* 0x000000040b067825 */ /* 0x002fe200078e0206 */
        /* <DEDUP_REMOVED lines=18> */
.L_x_389:
[----:B------:R-:W-:Y:S05]  /*d3d0*/  BSYNC.RECONVERGENT B0 ;  /* 0x0000000000007941 */ /* 0x000fea0003800200 */
.L_x_388:
[----:B------:R-:W-:-:S09]  /*d3e0*/  UISETP.GE.U32.AND UP0, UPT, UR12, 0x2, UPT ;  /* 0x000000020c00788c */ /* 0x000fd2000bf06070 */
[----:B------:R-:W-:Y:S05]  /*d3f0*/  BRA.U !UP0, `(.L_x_390) ;  /* 0x0000000d08787547 */ /* 0x000fea000b800000 */
[----:B-1--4-:R-:W1:Y:S01]  /*d400*/  LDC.64 R6, c[0x0][0x3d0] ;  /* 0x0000f400ff067b82 */ /* 0x012e620000000a00 */
        /* <DEDUP_REMOVED lines=8> */
[----:B-1----:R-:W-:Y:S01]  /*d490*/  IMAD.WIDE R6, R5, 0x4, R6 ;  /* 0x0000000405067825 */ /* 0x002fe200078e0206 */
[----:B0---4-:R-:W-:Y:S06]  /*d4a0*/  @P0 BRA `(.L_x_392) ;  /* 0x0000000000680947 */ /* 0x011fec0003800000 */
[----:B--2---:R-:W0:Y:S01]  /*d4b0*/  LDC.64 R8, c[0x0][0x3c8] ;  /* 0x0000f200ff087b82 */ /* 0x004e220000000a00 */
        /* <DEDUP_REMOVED lines=20> */
.L_x_393:
[----:B------:R-:W2:Y:S04]  /*d600*/  LDG.E.STRONG.GPU R0, desc[UR10][R10.64] ;  /* 0x0000000a0a007981 */ /* 0x000ea8000c1ef900 */
[----:B--2---:R-:W-:Y:S04]  /*d610*/  CCTL.IVALL ;  /* 0x00000000ff00798f */ /* 0x004fe80002000000 */
[----:B------:R0:W-:Y:S01]  /*d620*/  STL [R1], R0 ;  /* 0x0000000001007387 */ /* 0x0001e20000100800 */
[----:B------:R-:W-:-:S13]  /*d630*/  ISETP.NE.AND P0, PT, R0, UR5, PT ;  /* 0x0000000500007c0c */ /* 0x000fda000bf05270 */
[----:B0-----:R-:W-:Y:S05]  /*d640*/  @P0 BRA `(.L_x_393) ;  /* 0xfffffffc00ec0947 */ /* 0x001fea000383ffff */
.L_x_392:
[----:B------:R-:W-:Y:S05]  /*d650*/  BSYNC.RECONVERGENT B0 ;  /* 0x0000000000007941 */ /* 0x000fea0003800200 */
.L_x_391:
        /* <DEDUP_REMOVED lines=15> */
.L_x_395:
[----:B------:R-:W-:Y:S02]  /*d750*/  ISETP.NE.AND P1, PT, RZ, UR23, PT ;  /* 0x00000017ff007c0c */ /* 0x000fe4000bf25270 */
[----:B--2---:R-:W-:Y:S02]  /*d760*/  MOV R9, UR6 ;  /* 0x0000000600097c02 */ /* 0x004fe40008000f00 */
        /* <DEDUP_REMOVED lines=75> */
.L_x_394:
        /* <DEDUP_REMOVED lines=29> */
[----:B------:R-:W3:Y:S02]  /*ddf0*/  @!P1 LDG.E.64 R10, desc[UR10][R10.64] ;  /* 0x0000000a0a0a9981 */ /* 0x000ee4000c1e1b00 */
[----:B------:R-:W-:Y:S01]  /*de00*/  @!UP1 UIMAD UR17, UR5, UR9, UR14 ;  /* 0x00000009051192a4 */ /* 0x000fe2000f8e020e */
[----:B------:R-:W-:-:S05]  /*de10*/  VOTEU.ALL UP1, P2 ;  /* 0x0000000000ff7886 */ /* 0x000fca0001020000 */
[----:B--2---:R-:W-:Y:S01]  /*de20*/  MOV R9, UR17 ;  /* 0x0000001100097c02 */ /* 0x004fe20008000f00 */
[----:B------:R-:W-:-:S04]  /*de30*/  @!UP1 UIMAD UR7, UR7, UR9, UR14 ;  /* 0x00000009070792a4 */ /* 0x000fc8000f8e020e */
[----:B------:R-:W-:Y:S02]  /*de40*/  @!P0 IMAD.WIDE.U32 R8, R9, 0x8, R6 ;  /* 0x0000000809088825 */ /* 0x000fe400078e0006 */
[----:B------:R-:W-:-:S04]  /*de50*/  MOV R13, UR7 ;  /* 0x00000007000d7c02 */ /* 0x000fc80008000f00 */
[----:B------:R-:W2:Y:S01]  /*de60*/  @!P0 LDG.E.64 R8, desc[UR10][R8.64] ;  /* 0x0000000a08088981 */ /* 0x000ea2000c1e1b00 */
[----:B------:R-:W-:-:S04]  /*de70*/  @!P2 IMAD.WIDE.U32 R12, R13, 0x8, R6 ;  /* 0x000000080d0ca825 */ /* 0x000fc800078e0006 */
[----:B------:R-:W-:Y:S02]  /*de80*/  @!P3 IMAD.WIDE.U32 R14, R15, 0x8, R6 ;  /* 0x000000080f0eb825 */ /* 0x000fe400078e0006 */
[----:B------:R-:W4:Y:S04]  /*de90*/  @!P2 LDG.E.64 R12, desc[UR10][R12.64] ;  /* 0x0000000a0c0ca981 */ /* 0x000f28000c1e1b00 */
[----:B------:R-:W4:Y:S01]  /*dea0*/  @!P3 LDG.E.64 R14, desc[UR10][R14.64] ;  /* 0x0000000a0e0eb981 */ /* 0x000f22000c1e1b00 */
[----:B------:R-:W-:-:S04]  /*deb0*/  MOV R0, UR5 ;  /* 0x0000000500007c02 */ /* 0x000fc80008000f00 */
[----:B------:R-:W-:-:S04]  /*dec0*/  IADD3 R0, PT, PT, R0, 0x4, RZ ;  /* 0x0000000400007810 */ /* 0x000fc80007ffe0ff */
[----:B------:R-:W-:Y:S01]  /*ded0*/  R2UR UR5, R0 ;  /* 0x00000000000572ca */ /* 0x000fe200000e0000 */
[----:B--2---:R-:W-:Y:S01]  /*dee0*/  @!P0 FADD.FTZ R2, R2, R8 ;  /* 0x0000000802028221 */ /* 0x004fe20000010000 */
[----:B------:R-:W-:-:S03]  /*def0*/  @!P0 FADD.FTZ R3, R3, R9 ;  /* 0x0000000903038221 */ /* 0x000fc60000010000 */
[----:B---3--:R-:W-:Y:S01]  /*df00*/  @!P1 FADD.FTZ R2, R2, R10 ;  /* 0x0000000a02029221 */ /* 0x008fe20000010000 */
[----:B------:R-:W-:-:S03]  /*df10*/  @!P1 FADD.FTZ R3, R3, R11 ;  /* 0x0000000b03039221 */ /* 0x000fc60000010000 */
[----:B----4-:R-:W-:Y:S01]  /*df20*/  @!P2 FADD.FTZ R2, R2, R12 ;  /* 0x0000000c0202a221 */ /* 0x010fe20000010000 */
[----:B------:R-:W-:-:S03]  /*df30*/  @!P2 FADD.FTZ R3, R3, R13 ;  /* 0x0000000d0303a221 */ /* 0x000fc60000010000 */
[----:B------:R-:W-:Y:S01]  /*df40*/  @!P3 FADD.FTZ R2, R2, R14 ;  /* 0x0000000e0202b221 */ /* 0x000fe20000010000 */
[----:B------:R-:W-:-:S07]  /*df50*/  @!P3 FADD.FTZ R3, R3, R15 ;  /* 0x0000000f0303b221 */ /* 0x000fce0000010000 */
.L_x_396:
[----:B------:R-:W-:Y:S05]  /*df60*/  BRA.U !UP0, `(.L_x_390) ;  /* 0x00000001089c7547 */ /* 0x000fea000b800000 */
[----:B------:R-:W0:Y:S01]  /*df70*/  S2R R5, SR_CTAID.X ;  /* 0x0000000000057919 */ /* 0x000e220000002500 */
[----:B------:R-:W-:Y:S02]  /*df80*/  UISETP.NE.AND UP0, UPT, UR18, 0x1, UPT ;  /* 0x000000011200788c */ /* 0x000fe4000bf05270 */
[----:B------:R-:W-:-:S07]  /*df90*/  ULOP3.LUT UR6, UR12, 0x1, URZ, 0xc0, !UPT ;  /* 0x000000010c067892 */ /* 0x000fce000f8ec0ff */
[----:B------:R-:W-:Y:S05]  /*dfa0*/  BRA.U !UP0, `(.L_x_397) ;  /* 0x0000000108587547 */ /* 0x000fea000b800000 */
[----:B------:R-:W1:Y:S01]  /*dfb0*/  S2R R0, SR_CTAID.X ;  /* 0x0000000000007919 */ /* 0x000e620000002500 */
[----:B------:R-:W3:Y:S01]  /*dfc0*/  S2R R8, SR_CTAID.Y ;  /* 0x0000000000087919 */ /* 0x000ee20000002600 */
[----:B-1----:R-:W-:Y:S02]  /*dfd0*/  ISETP.NE.AND P0, PT, R0, UR5, PT ;  /* 0x0000000500007c0c */ /* 0x002fe4000bf05270 */
[----:B------:R-:W-:Y:S02]  /*dfe0*/  MOV R0, UR5 ;  /* 0x0000000500007c02 */ /* 0x000fe40008000f00 */
[----:B------:R-:W-:Y:S02]  /*dff0*/  ISETP.NE.OR P1, PT, R4, RZ, !P0 ;  /* 0x000000ff0400720c */ /* 0x000fe40004725670 */
[----:B--2---:R-:W-:-:S04]  /*e000*/  IADD3 R9, PT, PT, R0, 0x1, RZ ;  /* 0x0000000100097810 */ /* 0x004fc80007ffe0ff */
        /* <DEDUP_REMOVED lines=16> */
.L_x_397:
        /* <DEDUP_REMOVED lines=9> */
[----:B------:R-:W3:Y:S02]  /*e1a0*/  LDG.E.64 R6, desc[UR10][R6.64] ;  /* 0x0000000a06067981 */ /* 0x000ee4000c1e1b00 */
[----:B---3--:R-:W-:Y:S01]  /*e1b0*/  FADD.FTZ R2, R2, R6 ;  /* 0x0000000602027221 */ /* 0x008fe20000010000 */
[----:B------:R-:W-:-:S07]  /*e1c0*/  FADD.FTZ R3, R3, R7 ;  /* 0x0000000703037221 */ /* 0x000fce0000010000 */
.L_x_398:
[----:B------:R-:W-:Y:S05]  /*e1d0*/  BSYNC.RECONVERGENT B0 ;  /* 0x0000000000007941 */ /* 0x000fea0003800200 */
.L_x_390:
[----:B------:R-:W0:Y:S01]  /*e1e0*/  S2UR UR6, SR_CgaCtaId ;  /* 0x00000000000679c3 */ /* 0x000e220000008800 */
[----:B------:R-:W-:Y:S01]  /*e1f0*/  ISETP.NE.AND P0, PT, R4, RZ, PT ;  /* 0x000000ff0400720c */ /* 0x000fe20003f05270 */
[----:B------:R-:W-:Y:S01]  /*e200*/  UMOV UR5, 0x400 ;  /* 0x0000040000057882 */ /* 0x000fe20000000000 */
[----:B------:R-:W1:Y:S01]  /*e210*/  LDCU.U8 UR12, c[0x0][0x414] ;  /* 0x00008280ff0c77ac */ /* 0x000e620008000000 */
[----:B----4-:R-:W-:Y:S01]  /*e220*/  HFMA2 R11, -RZ, RZ, 0, 0 ;  /* 0x00000000ff0b7431 */ /* 0x010fe200000001ff */
[----:B------:R-:W4:Y:S01]  /*e230*/  LDCU.64 UR20, c[0x0][0x3f8] ;  /* 0x00007f00ff1477ac */ /* 0x000f220008000a00 */
[----:B------:R-:W0:Y:S01]  /*e240*/  LDCU.64 UR18, c[0x0][0x400] ;  /* 0x00008000ff1277ac */ /* 0x000e220008000a00 */
        /* <DEDUP_REMOVED lines=10> */
.L_x_404:
[----:B------:R-:W-:-:S05]  /*e2f0*/  LEA R10, R11, UR15, 0x2 ;  /* 0x0000000f0b0a7c11 */ /* 0x000fca000f8e10ff */
[----:B0-----:R-:W2:Y:S04]  /*e300*/  LDL.64 R4, [R10+0x10] ;  /* 0x000010000a047983 */ /* 0x001ea80000100a00 */
[----:B------:R-:W3:Y:S01]  /*e310*/  LDL.64 R2, [R10+0x90] ;  /* 0x000090000a027983 */ /* 0x000ee20000100a00 */
[----:B------:R-:W-:Y:S01]  /*e320*/  BSSY.RECONVERGENT B0, `(.L_x_399) ;  /* 0x0000036000007945 */ /* 0x000fe20003800200 */
[C---:B--2---:R-:W-:Y:S02]  /*e330*/  SHF.L.U32 R6, R4.reuse, 0x10, RZ ;  /* 0x0000001004067819 */ /* 0x044fe400000006ff */
[----:B------:R-:W-:-:S03]  /*e340*/  PRMT R4, R4, 0x7632, R4 ;  /* 0x0000763204047816 */ /* 0x000fc60000000004 */
[----:B------:R-:W-:Y:S01]  /*e350*/  FADD.FTZ R6, R6, -UR28 ;  /* 0x8000001c06067e21 */ /* 0x000fe20008010000 */
[----:B------:R-:W-:-:S03]  /*e360*/  SHF.L.U32 R4, R4, 0x10, RZ ;  /* 0x0000001004047819 */ /* 0x000fc600000006ff */
[----:B------:R-:W-:Y:S02]  /*e370*/  FMUL.FTZ R16, R6, UR16 ;  /* 0x0000001006107c20 */ /* 0x000fe40008410000 */
[----:B------:R-:W-:Y:S02]  /*e380*/  FADD.FTZ R4, R4, -UR28 ;  /* 0x8000001c04047e21 */ /* 0x000fe40008010000 */
[----:B------:R-:W-:Y:S02]  /*e390*/  @P1 FFMA.FTZ R6, R33, R16, R64 ;  /* 0x0000001021061223 */ /* 0x000fe40000010040 */
[----:B------:R-:W-:Y:S01]  /*e3a0*/  FMUL.FTZ R18, R4, UR16 ;  /* 0x0000001004127c20 */ /* 0x000fe20008410000 */
[----:B---3--:R-:W-:Y:S01]  /*e3b0*/  SHF.L.U32 R4, R2, 0x10, RZ ;  /* 0x0000001002047819 */ /* 0x008fe200000006ff */
[----:B------:R-:W-:Y:S01]  /*e3c0*/  @P1 FMUL.FTZ R8, R6, -1.4426950216293334961 ;  /* 0xbfb8aa3b06081820 */ /* 0x000fe20000410000 */
[----:B------:R-:W-:Y:S01]  /*e3d0*/  PRMT R2, R2, 0x7632, R2 ;  /* 0x0000763202027816 */ /* 0x000fe20000000002 */
[----:B------:R-:W-:-:S03]  /*e3e0*/  @P1 FFMA.FTZ R7, R99, R18, R68 ;  /* 0x0000001263071223 */ /* 0x000fc60000010044 */
[----:B------:R-:W-:Y:S01]  /*e3f0*/  SHF.L.U32 R2, R2, 0x10, RZ ;  /* 0x0000001002027819 */ /* 0x000fe200000006ff */
[----:B------:R-:W0:Y:S01]  /*e400*/  @P1 MUFU.EX2 R8, R8 ;  /* 0x0000000800081308 */ /* 0x000e220000000800 */
[----:B------:R-:W-:-:S07]  /*e410*/  @P1 FMUL.FTZ R12, R7, -1.4426950216293334961 ;  /* 0xbfb8aa3b070c1820 */ /* 0x000fce0000410000 */
[----:B------:R-:W1:Y:S01]  /*e420*/  @P1 MUFU.EX2 R12, R12 ;  /* 0x0000000c000c1308 */ /* 0x000e620000000800 */
[----:B0-----:R-:W-:-:S07]  /*e430*/  @P1 FADD.FTZ R10, R8, 1 ;  /* 0x3f800000080a1421 */ /* 0x001fce0000010000 */
[----:B------:R-:W0:Y:S01]  /*e440*/  @P1 MUFU.RCP R13, R10 ;  /* 0x0000000a000d1308 */ /* 0x000e220000001000 */
[----:B-1----:R-:W-:-:S07]  /*e450*/  @P1 FADD.FTZ R14, R12, 1 ;  /* 0x3f8000000c0e1421 */ /* 0x002fce0000010000 */
[----:B------:R-:W1:Y:S01]  /*e460*/  @P1 MUFU.RCP R15, R14 ;  /* 0x0000000e000f1308 */ /* 0x000e620000001000 */
[----:B0-----:R-:W-:Y:S01]  /*e470*/  @P1 FADD.FTZ R17, -R13, 1 ;  /* 0x3f8000000d111421 */ /* 0x001fe20000010100 */
[----:B------:R-:W-:-:S03]  /*e480*/  @P1 FMUL.FTZ R13, R4, R13 ;  /* 0x0000000d040d1220 */ /* 0x000fc60000410000 */
[----:B------:R-:W-:Y:S01]  /*e490*/  @P1 FFMA.FTZ R6, R6, R17, 1 ;  /* 0x3f80000006061423 */ /* 0x000fe20000010011 */
[----:B-----5:R-:W-:-:S03]  /*e4a0*/  LEA R17, R11, R100, 0x4 ;  /* 0x000000640b117211 */ /* 0x020fc600078e20ff */
[----:B------:R-:W-:Y:S01]  /*e4b0*/  @P1 FMUL.FTZ R4, R13, R6 ;  /* 0x000000060d041220 */ /* 0x000fe20000410000 */
[----:B------:R-:W-:Y:S01]  /*e4c0*/  ISETP.GE.U32.AND P0, PT, R17, UR18, PT ;  /* 0x0000001211007c0c */ /* 0x000fe2000bf06070 */
[----:B-1----:R-:W-:Y:S01]  /*e4d0*/  @P1 FADD.FTZ R8, -R15, 1 ;  /* 0x3f8000000f081421 */ /* 0x002fe20000010100 */
[----:B------:R-:W-:Y:S01]  /*e4e0*/  SHF.R.S32.HI R13, RZ, 0x1f, R17 ;  /* 0x0000001fff0d7819 */ /* 0x000fe20000011411 */
[----:B------:R-:W-:Y:S01]  /*e4f0*/  FFMA.FTZ R6, R0, R16, R9 ;  /* 0x0000001000067223 */ /* 0x000fe20000010009 */
[----:B------:R-:W-:Y:S01]  /*e500*/  @P1 FMUL.FTZ R15, R2, R15 ;  /* 0x0000000f020f1220 */ /* 0x000fe20000410000 */
[----:B------:R-:W-:Y:S01]  /*e510*/  @P1 FFMA.FTZ R8, R7, R8, 1 ;  /* 0x3f80000007081423 */ /* 0x000fe20000010008 */
[----:B------:R-:W-:Y:S01]  /*e520*/  ISETP.GE.AND.EX P0, PT, R13, UR19, PT, P0 ;  /* 0x000000130d007c0c */ /* 0x000fe2000bf06300 */
[----:B------:R-:W-:Y:S01]  /*e530*/  FFMA.FTZ R6, R33, R4, -R6 ;  /* 0x0000000421067223 */ /* 0x000fe20000010806 */
[----:B------:R-:W-:Y:S01]  /*e540*/  PRMT R7, R5, 0x7632, R7 ;  /* 0x0000763205077816 */ /* 0x000fe20000000007 */
[----:B------:R-:W-:Y:S01]  /*e550*/  @P1 FMUL.FTZ R2, R15, R8 ;  /* 0x000000080f021220 */ /* 0x000fe20000410000 */
[----:B------:R-:W-:Y:S01]  /*e560*/  FFMA.FTZ R4, R0, R18, R9 ;  /* 0x0000001200047223 */ /* 0x000fe20000010009 */
[----:B------:R-:W-:-:S02]  /*e570*/  SHF.L.U32 R8, R5, 0x10, RZ ;  /* 0x0000001005087819 */ /* 0x000fc400000006ff */
[----:B------:R-:W-:Y:S01]  /*e580*/  IADD3 R15, PT, PT, R17, 0x10, RZ ;  /* 0x00000010110f7810 */ /* 0x000fe20007ffe0ff */
[----:B------:R-:W-:Y:S01]  /*e590*/  FFMA.FTZ R12, R99, R2, -R4 ;  /* 0x00000002630c7223 */ /* 0x000fe20000010804 */
[----:B------:R-:W-:-:S04]  /*e5a0*/  SHF.L.U32 R10, R7, 0x10, RZ ;  /* 0x00000010070a7819 */ /* 0x000fc800000006ff */
[----:B------:R-:W-:Y:S05]  /*e5b0*/  @P0 BRA `(.L_x_400) ;  /* 0x0000000000300947 */ /* 0x000fea0003800000 */
[----:B------:R-:W-:Y:S01]  /*e5c0*/  MOV R4, R38 ;  /* 0x0000002600047202 */ /* 0x000fe20000000f00 */
[----:B------:R-:W-:Y:S01]  /*e5d0*/  IMAD R2, R13, UR20, RZ ;  /* 0x000000140d027c24 */ /* 0x000fe2000f8e02ff */
[----:B------:R-:W-:Y:S01]  /*e5e0*/  MOV R5, R41 ;  /* 0x0000002900057202 */ /* 0x000fe20000000f00 */
[----:B------:R-:W-:Y:S02]  /*e5f0*/  FMUL.FTZ R13, R6, UR16 ;  /* 0x00000010060d7c20 */ /* 0x000fe40008410000 */
[C---:B------:R-:W-:Y:S02]  /*e600*/  IMAD R7, R17.reuse, UR21, R2 ;  /* 0x0000001511077c24 */ /* 0x040fe4000f8e0202 */
[----:B------:R-:W-:Y:S01]  /*e610*/  FMUL.FTZ R2, R12, UR16 ;  /* 0x000000100c027c20 */ /* 0x000fe20008410000 */
[----:B------:R-:W-:-:S05]  /*e620*/  IMAD.WIDE.U32 R4, R17, UR20, R4 ;  /* 0x0000001411047c25 */ /* 0x000fca000f8e0004 */
[----:B------:R-:W-:Y:S02]  /*e630*/  IADD3 R5, PT, PT, R5, R7, RZ ;  /* 0x0000000705057210 */ /* 0x000fe40007ffe0ff */
[----:B------:R-:W-:-:S04]  /*e640*/  LEA R6, P0, R4, UR6, 0x1 ;  /* 0x0000000604067c11 */ /* 0x000fc8000f8008ff */
[----:B------:R-:W-:Y:S02]  /*e650*/  LEA.HI.X R7, R4, UR7, R5, 0x1, P0 ;  /* 0x0000000704077c11 */ /* 0x000fe400080f0c05 */
[----:B------:R-:W-:-:S05]  /*e660*/  F2FP.BF16.F32.PACK_AB R5, R2, R13 ;  /* 0x0000000d0205723e */ /* 0x000fca00000010ff */
[----:B------:R0:W-:Y:S02]  /*e670*/  STG.E desc[UR10][R6.64], R5 ;  /* 0x0000000506007986 */ /* 0x0001e4000c10190a */
.L_x_400:
[----:B------:R-:W-:Y:S05]  /*e680*/  BSYNC.RECONVERGENT B0 ;  /* 0x0000000000007941 */ /* 0x000fea0003800200 */
.L_x_399:
[----:B------:R-:W-:Y:S01]  /*e690*/  ISETP.NE.AND P1, PT, RZ, UR12, PT ;  /* 0x0000000cff007c0c */ /* 0x000fe2000bf25270 */
[----:B------:R-:W-:Y:S01]  /*e6a0*/  FADD.FTZ R8, R8, -UR28 ;  /* 0x8000001c08087e21 */ /* 0x000fe20008010000 */
[----:B------:R-:W-:Y:S01]  /*e6b0*/  FADD.FTZ R10, R10, -UR28 ;  /* 0x8000001c0a0a7e21 */ /* 0x000fe20008010000 */
[----:B------:R-:W-:Y:S02]  /*e6c0*/  ISETP.GE.U32.AND P0, PT, R15, UR18, PT ;  /* 0x000000120f007c0c */ /* 0x000fe4000bf06070 */
[----:B------:R-:W-:Y:S01]  /*e6d0*/  SHF.R.S32.HI R17, RZ, 0x1f, R15 ;  /* 0x0000001fff117819 */ /* 0x000fe2000001140f */
[----:B------:R-:W-:Y:S01]  /*e6e0*/  FMUL.FTZ R8, R8, UR16 ;  /* 0x0000001008087c20 */ /* 0x000fe20008410000 */
[----:B------:R-:W-:Y:S01]  /*e6f0*/  FMUL.FTZ R10, R10, UR16 ;  /* 0x000000100a0a7c20 */ /* 0x000fe20008410000 */
[----:B------:R-:W-:Y:S02]  /*e700*/  PRMT R2, R3, 0x7632, R2 ;  /* 0x0000763203027816 */ /* 0x000fe40000000002 */
[----:B------:R-:W-:Y:S01]  /*e710*/  ISETP.GE.AND.EX P0, PT, R17, UR19, PT, P0 ;  /* 0x0000001311007c0c */ /* 0x000fe2000bf06300 */
[C-C-:B------:R-:W-:Y:S01]  /*e720*/  FFMA.FTZ R16, R0.reuse, R8, R9.reuse ;  /* 0x0000000800107223 */ /* 0x140fe20000010009 */
[----:B------:R-:W-:Y:S01]  /*e730*/  SHF.L.U32 R4, R3, 0x10, RZ ;  /* 0x0000001003047819 */ /* 0x000fe200000006ff */
[----:B------:R-:W-:Y:S01]  /*e740*/  FFMA.FTZ R18, R0, R10, R9 ;  /* 0x0000000a00127223 */ /* 0x000fe20000010009 */
[----:B------:R-:W-:Y:S01]  /*e750*/  SHF.L.U32 R2, R2, 0x10, RZ ;  /* 0x0000001002027819 */ /* 0x000fe200000006ff */
[----:B------:R-:W-:Y:S08]  /*e760*/  @!P1 BRA `(.L_x_401) ;  /* 0x0000000000489947 */ /* 0x000ff00003800000 */
        /* <DEDUP_REMOVED lines=18> */
.L_x_401:
[----:B------:R-:W-:Y:S01]  /*e890*/  BSSY.RECONVERGENT B0, `(.L_x_402) ;  /* 0x0000010000007945 */ /* 0x000fe20003800200 */
[----:B------:R-:W-:Y:S01]  /*e8a0*/  FFMA.FTZ R16, R33, R4, -R16 ;  /* 0x0000000421107223 */ /* 0x000fe20000010810 */
[----:B0-----:R-:W-:Y:S02]  /*e8b0*/  FFMA.FTZ R6, R99, R2, -R18 ;  /* 0x0000000263067223 */ /* 0x001fe40000010812 */
        /* <DEDUP_REMOVED lines=13> */
.L_x_403:
[----:B------:R-:W-:Y:S05]  /*e990*/  BSYNC.RECONVERGENT B0 ;  /* 0x0000000000007941 */ /* 0x000fea0003800200 */
.L_x_402:
        /* <DEDUP_REMOVED lines=10> */
.L_x_379:
[----:B------:R-:W1:Y:S01]  /*ea40*/  S2R R6, SR_TID.X ;  /* 0x0000000000067919 */ /* 0x000e620000002100 */
[----:B0-----:R-:W0:Y:S01]  /*ea50*/  LDC R4, c[0x0][0x370] ;  /* 0x0000dc00ff047b82 */ /* 0x001e220000000800 */
[----:B------:R-:W-:Y:S07]  /*ea60*/  BSSY.RECONVERGENT B0, `(.L_x_406) ;  /* 0x000000e000007945 */ /* 0x000fee0003800200 */
[----:B------:R-:W2:Y:S08]  /*ea70*/  LDC R7, c[0x0][0x374] ;  /* 0x0000dd00ff077b82 */ /* 0x000eb00000000800 */
[----:B------:R-:W3:Y:S01]  /*ea80*/  LDC.64 R2, c[0x0][0x3c8] ;  /* 0x0000f200ff027b82 */ /* 0x000ee20000000a00 */
[----:B0-----:R-:W-:-:S02]  /*ea90*/  ISETP.NE.AND P0, PT, R4, 0x1, PT ;  /* 0x000000010400780c */ /* 0x001fc40003f05270 */
[----:B-1----:R-:W-:Y:S02]  /*eaa0*/  ISETP.NE.AND P1, PT, R6, RZ, PT ;  /* 0x000000ff0600720c */ /* 0x002fe40003f25270 */
        /* <DEDUP_REMOVED lines=9> */
.L_x_407:
[----:B------:R-:W-:Y:S05]  /*eb40*/  BSYNC.RECONVERGENT B0 ;  /* 0x0000000000007941 */ /* 0x000fea0003800200 */
.L_x_406:
        /* <DEDUP_REMOVED lines=11> */
.L_x_409:
[----:B------:R-:W2:Y:S04]  /*ec00*/  LDG.E.STRONG.GPU R5, desc[UR10][R2.64] ;  /* 0x0000000a02057981 */ /* 0x000ea8000c1ef900 */
[----:B--2---:R-:W-:Y:S01]  /*ec10*/  CCTL.IVALL ;  /* 0x00000000ff00798f */ /* 0x004fe20002000000 */
[----:B------:R-:W-:Y:S05]  /*ec20*/  YIELD ;  /* 0x0000000000007946 */ /* 0x000fea0003800000 */
[----:B------:R-:W-:-:S13]  /*ec30*/  ISETP.NE.AND P0, PT, R5, R0, PT ;  /* 0x000000000500720c */ /* 0x000fda0003f05270 */
[----:B------:R-:W-:Y:S05]  /*ec40*/  @P0 BRA `(.L_x_409) ;  /* 0xfffffffc00ec0947 */ /* 0x000fea000383ffff */
.L_x_408:
        /* <DEDUP_REMOVED lines=60> */
[----:B------:R-:W-:Y:S01]  /*f010*/  UMOV UR4, URZ ;  /* 0x000000ff00047c82 */ /* 0x000fe20008000000 */
[----:B------:R-:W-:-:S02]  /*f020*/  SHF.L.U64.HI R30, R3, 0x2, R2 ;  /* 0x00000002031e7819 */ /* 0x000fc40000010202 */
[----:B------:R-:W-:Y:S02]  /*f030*/  SHF.L.U64.HI R26, R31, 0x2, R32 ;  /* 0x000000021f1a7819 */ /* 0x000fe40000010220 */
[C---:B0-----:R-:W-:Y:S02]  /*f040*/  IADD3 R22, P2, PT, R20.reuse, UR8, RZ ;  /* 0x0000000814167c10 */ /* 0x041fe4000ff5e0ff */
[----:B------:R-:W-:Y:S02]  /*f050*/  IADD3 R33, PT, PT, R7, UR4, RZ ;  /* 0x0000000407217c10 */ /* 0x000fe4000fffe0ff */
[----:B-1----:R-:W-:Y:S02]  /*f060*/  IADD3 R24, P1, PT, R20, UR6, RZ ;  /* 0x0000000614187c10 */ /* 0x002fe4000ff3e0ff */
[----:B------:R-:W-:Y:S01]  /*f070*/  MOV R0, R6 ;  /* 0x0000000600007202 */ /* 0x000fe20000000f00 */
[----:B------:R-:W-:Y:S01]  /*f080*/  IMAD.WIDE.U32 R6, R4, 0x4, RZ ;  /* 0x0000000404067825 */ /* 0x000fe200078e00ff */
[----:B------:R-:W-:-:S02]  /*f090*/  IADD3.X R23, PT, PT, R21, UR9, RZ, P2, !PT ;  /* 0x0000000915177c10 */ /* 0x000fc400097fe4ff */
[----:B------:R-:W-:Y:S02]  /*f0a0*/  IADD3.X R25, PT, PT, R21, UR7, RZ, P1, !PT ;  /* 0x0000000715197c10 */ /* 0x000fe40008ffe4ff */
[----:B------:R-:W-:Y:S02]  /*f0b0*/  IADD3 R16, P2, PT, RZ, -R9, RZ ;  /* 0x80000009ff107210 */ /* 0x000fe40007f5e0ff */
[----:B--2---:R-:W-:Y:S02]  /*f0c0*/  IADD3 R20, P1, PT, R20, UR12, RZ ;  /* 0x0000000c14147c10 */ /* 0x004fe4000ff3e0ff */
[----:B------:R-:W-:Y:S02]  /*f0d0*/  SHF.L.U32 R9, R5, 0x2, RZ ;  /* 0x0000000205097819 */ /* 0x000fe400000006ff */
[----:B------:R-:W-:Y:S02]  /*f0e0*/  IADD3.X R21, PT, PT, R21, UR13, RZ, P1, !PT ;  /* 0x0000000d15157c10 */ /* 0x000fe40008ffe4ff */
[----:B------:R-:W-:-:S02]  /*f0f0*/  IADD3 R28, PT, PT, R7, R9, RZ ;  /* 0x00000009071c7210 */ /* 0x000fc40007ffe0ff */
[----:B------:R-:W-:-:S07]  /*f100*/  IADD3.X R18, PT, PT, RZ, -0x1, RZ, P2, !PT ;  /* 0xffffffffff127810 */ /* 0x000fce00017fe4ff */
.L_x_412:
        /* <DEDUP_REMOVED lines=31> */
.L_x_411:
[----:B------:R-:W-:Y:S05]  /*f300*/  BSYNC.RECONVERGENT B0 ;  /* 0x0000000000007941 */ /* 0x000fea0003800200 */
.L_x_410:
[----:B------:R-:W-:Y:S05]  /*f310*/  @!P0 EXIT ;  /* 0x000000000000894d */ /* 0x000fea0003800000 */
[C---:B------:R-:W-:Y:S01]  /*f320*/  SHF.L.U64.HI R37, R31.reuse, 0x2, R32 ;  /* 0x000000021f257819 */ /* 0x040fe20000010220 */
[----:B------:R-:W1:Y:S01]  /*f330*/  LDCU.64 UR4, c[0x0][0x3d8] ;  /* 0x00007b00ff0477ac */ /* 0x000e620008000a00 */
[----:B------:R-:W-:Y:S02]  /*f340*/  SHF.L.U32 R39, R31, 0x2, RZ ;  /* 0x000000021f277819 */ /* 0x000fe400000006ff */
[C---:B------:R-:W-:Y:S01]  /*f350*/  SHF.L.U64.HI R29, R4.reuse, 0x2, R5 ;  /* 0x00000002041d7819 */ /* 0x040fe20000010205 */
[----:B------:R-:W2:Y:S01]  /*f360*/  LDCU.64 UR6, c[0x0][0x388] ;  /* 0x00007100ff0677ac */ /* 0x000ea20008000a00 */
[----:B------:R-:W-:Y:S02]  /*f370*/  SHF.L.U32 R27, R4, 0x2, RZ ;  /* 0x00000002041b7819 */ /* 0x000fe400000006ff */
[C---:B------:R-:W-:Y:S01]  /*f380*/  SHF.L.U64.HI R31, R3.reuse, 0x2, R2 ;  /* 0x00000002031f7819 */ /* 0x040fe20000010202 */
[----:B------:R-:W3:Y:S01]  /*f390*/  LDCU.64 UR8, c[0x0][0x390] ;  /* 0x00007200ff0877ac */ /* 0x000ee20008000a00 */
[----:B------:R-:W-:-:S07]  /*f3a0*/  SHF.L.U32 R35, R3, 0x2, RZ ;  /* 0x0000000203237819 */ /* 0x000fce00000006ff */
.L_x_413:
[C---:B------:R-:W-:Y:S02]  /*f3b0*/  SHF.L.U32 R24, R0.reuse, 0x2, RZ ;  /* 0x0000000200187819 */ /* 0x040fe400000006ff */
[----:B------:R-:W-:Y:S02]  /*f3c0*/  SHF.L.U64.HI R26, R0, 0x2, R33 ;  /* 0x00000002001a7819 */ /* 0x000fe40000010221 */
[----:B-1----:R-:W-:-:S04]  /*f3d0*/  IADD3 R4, P0, PT, R24, UR4, RZ ;  /* 0x0000000418047c10 */ /* 0x002fc8000ff1e0ff */
[----:B----4-:R-:W-:Y:S02]  /*f3e0*/  IADD3.X R5, PT, PT, R26, UR5, RZ, P0, !PT ;  /* 0x000000051a057c10 */ /* 0x010fe400087fe4ff */
[C---:B------:R-:W-:Y:S02]  /*f3f0*/  IADD3 R6, P0, PT, R4.reuse, R35, RZ ;  /* 0x0000002304067210 */ /* 0x040fe40007f1e0ff */
[C---:B0-----:R-:W-:Y:S02]  /*f400*/  IADD3 R10, P2, PT, R4.reuse, R39, RZ ;  /* 0x00000027040a7210 */ /* 0x041fe40007f5e0ff */
[C---:B------:R-:W-:Y:S02]  /*f410*/  IADD3.X R7, PT, PT, R5.reuse, R31, RZ, P0, !PT ;  /* 0x0000001f05077210 */ /* 0x040fe400007fe4ff */
[----:B------:R-:W-:Y:S02]  /*f420*/  IADD3 R8, P1, PT, R4, R27, RZ ;  /* 0x0000001b04087210 */ /* 0x000fe40007f3e0ff */
[----:B------:R-:W4:Y:S01]  /*f430*/  LDG.E R4, desc[UR10][R4.64] ;  /* 0x0000000a04047981 */ /* 0x000f22000c1e1900 */
        /* <DEDUP_REMOVED lines=12> */
[----:B----4-:R-:W-:Y:S02]  /*f500*/  F2FP.BF16.F32.PACK_AB R19, R7, R4 ;  /* 0x000000040713723e */ /* 0x010fe400000010ff */
        /* <DEDUP_REMOVED lines=65> */
.L_x_414:
        /* <DEDUP_REMOVED lines=14> */
.L_x_4500:


//--------------------- .text._Z35group_norm_nhwc_bwd_one_pass_kernelI11Bf16IOFp16WLi64ELi56ELi448EEv26Group_norm_nhwc_bwd_params --------------------------
	.section	.text._Z35group_norm_nhwc_bwd_one_pass_kernelI11Bf16IOFp16WLi64ELi56ELi448EEv26Group_norm_nhwc_bwd_params,"ax",@progbits
	.align	128
        .global         _Z35group_norm_nhwc_bwd_one_pass_kernelI11Bf16IOFp16WLi64ELi56ELi448EEv26Group_norm_nhwc_bwd_params
        .type           _Z35group_norm_nhwc_bwd_one_pass_kernelI11Bf16IOFp16WLi64ELi56ELi448EEv26Group_norm_nhwc_bwd_params,@function
        .size           _Z35group_norm_nhwc_bwd_one_pass_kernelI11Bf16IOFp16WLi64ELi56ELi448EEv26Group_norm_nhwc_bwd_params,(.L_x_4501 - _Z35group_norm_nhwc_bwd_one_pass_kernelI11Bf16IOFp16WLi64ELi56ELi448EEv26Group_norm_nhwc_bwd_params)
        .other          _Z35group_norm_nhwc_bwd_one_pass_kernelI11Bf16IOFp16WLi64ELi56ELi448EEv26Group_norm_nhwc_bwd_params,@"STO_CUDA_ENTRY STV_DEFAULT"
_Z35group_norm_nhwc_bwd_one_pass_kernelI11Bf16IOFp16WLi64ELi56ELi448EEv26Group_norm_nhwc_bwd_params:
.text._Z35group_norm_nhwc_bwd_one_pass_kernelI11Bf16IOFp16WLi64ELi56ELi448EEv26Group_norm_nhwc_bwd_params:
        /* <DEDUP_REMOVED lines=24> */
.L_x_446:
[----:B-1----:R-:W2:Y:S01]  /*0180*/  LDC R15, c[0x0][0x410] ;  /* 0x00010400ff0f7b82 */ /* 0x002ea20000000800 */
[----:B------:R-:W3:Y:S01]  /*0190*/  LDCU.128 UR12, c[0x0][0x400] ;  /* 0x00008000ff0c77ac */ /* 0x000ee20008000c00 */
[----:B------:R-:W-:Y:S01]  /*01a0*/  ISETP.GE.AND P3, PT, R30, RZ, PT ;  /* 0x000000ff1e00720c */ /* 0x000fe20003f66270 */
[----:B------:R-:W4:Y:S05]  /*01b0*/  LDCU.U8 UR4, c[0x0][0x414] ;  /* 0x00008280ff0477ac */ /* 0x000f2a0008000000 */
[----:B------:R-:W5:Y:S01]  /*01c0*/  LDC R12, c[0x0][0x41c] ;  /* 0x00010700ff0c7b82 */ /* 0x000f620000000800 */
        /* <DEDUP_REMOVED lines=25> */
[----:B------:R-:W-:Y:S02]  /*0360*/  ISETP.GE.AND P2, PT, R8, RZ, PT ;  /* 0x000000ff0800720c */ /* 0x000fe40003f46270 */
[----:B------:R-:W-:-:S09]  /*0370*/  LOP3.LUT R8, RZ, R15, RZ, 0x33, !PT ;  /* 0x0000000fff087212 */ /* 0x000fd200078e33ff */
[-C--:B------:R-:W-:Y:S02]  /*0380*/  @!P4 IADD3 R6, PT, PT, R6, -R9.reuse, RZ ;  /* 0x800000090606c210 */ /* 0x080fe40007ffe0ff */
[----:B------:R-:W-:Y:S02]  /*0390*/  @!P4 IADD3 R7, PT, PT, R7, 0x1, RZ ;  /* 0x000000010707c810 */ /* 0x000fe40007ffe0ff */
[CC--:B------:R-:W-:Y:S02]  /*03a0*/  ISETP.GE.U32.AND P1, PT, R6.reuse, R9.reuse, PT ;  /* 0x000000090600720c */ /* 0x0c0fe40003f26070 */
[----:B------:R-:W-:Y:S02]  /*03b0*/  ISETP.GT.U32.AND P5, PT, R9, R6, PT ;  /* 0x000000060900720c */ /* 0x000fe40003fa4070 */
[----:B------:R-:W-:Y:S02]  /*03c0*/  IADD3 R9, PT, PT, R6, -R9, RZ ;  /* 0x8000000906097210 */ /* 0x000fe40007ffe0ff */
[----:B------:R-:W-:-:S02]  /*03d0*/  ISETP.NE.AND P4, PT, R15, RZ, PT ;  /* 0x000000ff0f00720c */ /* 0x000fc40003f85270 */
[----:B------:R-:W-:Y:S01]  /*03e0*/  SEL R9, R9, R6, !P5 ;  /* 0x0000000609097207 */ /* 0x000fe20006800000 */
[----:B------:R-:W2:Y:S03]  /*03f0*/  @!P0 LDC.64 R14, c[0x0][0x3a0] ;  /* 0x0000e800ff0e8b82 */ /* 0x000ea60000000a00 */
[----:B------:R-:W-:Y:S02]  /*0400*/  @!P3 IADD3 R9, PT, PT, -R9, RZ, RZ ;  /* 0x000000ff0909b210 */ /* 0x000fe40007ffe1ff */
[----:B------:R-:W-:Y:S02]  /*0410*/  @P1 IADD3 R7, PT, PT, R7, 0x1, RZ ;  /* 0x0000000107071810 */ /* 0x000fe40007ffe0ff */
[----:B------:R-:W-:Y:S02]  /*0420*/  SEL R47, R8, R9, !P4 ;  /* 0x00000009082f7207 */ /* 0x000fe40006000000 */
[----:B------:R-:W-:-:S02]  /*0430*/  MOV R11, R7 ;  /* 0x00000007000b7202 */ /* 0x000fc40000000f00 */
[----:B------:R-:W3:Y:S01]  /*0440*/  @!P0 LDC.64 R6, c[0x0][0x3f8] ;  /* 0x0000fe00ff068b82 */ /* 0x000ee20000000a00 */
[----:B------:R-:W-:Y:S01]  /*0450*/  IMAD R9, R47, 0x38, RZ ;  /* 0x000000382f097824 */ /* 0x000fe200078e02ff */
[----:B------:R-:W-:Y:S02]  /*0460*/  @!P2 IADD3 R11, PT, PT, -R11, RZ, RZ ;  /* 0x000000ff0b0ba210 */ /* 0x000fe40007ffe1ff */
[----:B------:R-:W-:Y:S02]  /*0470*/  ISETP.GE.U32.AND P1, PT, R25, UR12, PT ;  /* 0x0000000c19007c0c */ /* 0x000fe4000bf26070 */
[----:B------:R-:W-:Y:S02]  /*0480*/  SEL R11, R8, R11, !P4 ;  /* 0x0000000b080b7207 */ /* 0x000fe40006000000 */
[----:B------:R-:W-:Y:S02]  /*0490*/  ISETP.GE.AND.EX P1, PT, R21, UR13, PT, P1 ;  /* 0x0000000d15007c0c */ /* 0x000fe4000bf26310 */
[----:B------:R-:W-:-:S02]  /*04a0*/  IADD3 R48, P2, PT, R9, R4, RZ ;  /* 0x0000000409307210 */ /* 0x000fc40007f5e0ff */
[----:B------:R-:W-:Y:S02]  /*04b0*/  SHF.R.S32.HI R4, RZ, 0x1f, R11 ;  /* 0x0000001fff047819 */ /* 0x000fe4000001140b */
[----:B------:R-:W-:Y:S02]  /*04c0*/  LEA.HI.X.SX32 R49, R9, RZ, 0x1, P2 ;  /* 0x000000ff09317211 */ /* 0x000fe400010f0eff */
[----:B------:R-:W5:Y:S01]  /*04d0*/  LDC.64 R8, c[0x0][0x3b8] ;  /* 0x0000ee00ff087b82 */ /* 0x000f620000000a00 */
[----:B------:R-:W-:Y:S01]  /*04e0*/  IMAD R4, R4, UR14, RZ ;  /* 0x0000000e04047c24 */ /* 0x000fe2000f8e02ff */
[----:B----4-:R-:W-:Y:S01]  /*04f0*/  ISETP.NE.AND P4, PT, RZ, UR4, PT ;  /* 0x00000004ff007c0c */ /* 0x010fe2000bf85270 */
[C---:B------:R-:W-:Y:S01]  /*0500*/  IMAD.WIDE.U32 R48, R11.reuse, UR14, R48 ;  /* 0x0000000e0b307c25 */ /* 0x040fe2000f8e0030 */
[----:B------:R-:W-:Y:S02]  /*0510*/  ISETP.GE.U32.AND P2, PT, R18, UR12, PT ;  /* 0x0000000c12007c0c */ /* 0x000fe4000bf46070 */
[----:B------:R-:W-:Y:S01]  /*0520*/  ISETP.GE.U32.AND P3, PT, R26, UR12, PT ;  /* 0x0000000c1a007c0c */ /* 0x000fe2000bf66070 */
[----:B------:R-:W-:Y:S01]  /*0530*/  IMAD R51, R11, UR15, R4 ;  /* 0x0000000f0b337c24 */ /* 0x000fe2000f8e0204 */
[----:B------:R-:W-:Y:S01]  /*0540*/  @!P0 MOV R50, R48 ;  /* 0x0000003000328202 */ /* 0x000fe20000000f00 */
[----:B---3--:R-:W-:Y:S01]  /*0550*/  @!P0 IMAD R4, R13, R6, RZ ;  /* 0x000000060d048224 */ /* 0x008fe200078e02ff */
[----:B------:R-:W-:Y:S01]  /*0560*/  ISETP.GE.AND.EX P2, PT, R19, UR13, PT, P2 ;  /* 0x0000000d13007c0c */ /* 0x000fe2000bf46320 */
[----:B------:R-:W3:Y:S01]  /*0570*/  @!P1 LDC.64 R12, c[0x0][0x3f8] ;  /* 0x0000fe00ff0c9b82 */ /* 0x000ee20000000a00 */
[----:B------:R-:W-:Y:S01]  /*0580*/  IADD3 R51, PT, PT, R49, R51, RZ ;  /* 0x0000003331337210 */ /* 0x000fe20007ffe0ff */
[----:B------:R-:W-:Y:S01]  /*0590*/  @!P0 IMAD R7, R17, R7, R4 ;  /* 0x0000000711078224 */ /* 0x000fe200078e0204 */
[----:B------:R-:W-:-:S02]  /*05a0*/  ISETP.GE.AND.EX P3, PT, R27, UR13, PT, P3 ;  /* 0x0000000d1b007c0c */ /* 0x000fc4000bf66330 */
[----:B------:R-:W-:Y:S01]  /*05b0*/  LOP3.LUT R4, R32, 0xffff, RZ, 0xc0, !PT ;  /* 0x0000ffff20047812 */ /* 0x000fe200078ec0ff */
[----:B------:R-:W-:Y:S02]  /*05c0*/  @!P0 IMAD.WIDE.U32 R16, R17, R6, R50 ;  /* 0x0000000611108225 */ /* 0x000fe400078e0032 */
[----:B------:R-:W4:Y:S02]  /*05d0*/  @P4 LDC.64 R34, c[0x0][0x3b0] ;  /* 0x0000ec00ff224b82 */ /* 0x000f240000000a00 */
[----:B------:R-:W-:Y:S01]  /*05e0*/  IMAD R23, R47, 0x38, R4 ;  /* 0x000000382f177824 */ /* 0x000fe200078e0204 */
[C---:B------:R-:W-:Y:S02]  /*05f0*/  @!P0 SHF.L.U32 R39, R16.reuse, 0x1, RZ ;  /* 0x0000000110278819 */ /* 0x040fe400000006ff */
[----:B------:R-:W-:Y:S02]  /*0600*/  @!P0 IADD3 R17, PT, PT, R17, R7, RZ ;  /* 0x0000000711118210 */ /* 0x000fe40007ffe0ff */
[----:B--2---:R-:W-:Y:S01]  /*0610*/  @!P0 IADD3 R20, P5, PT, R39, R14, RZ ;  /* 0x0000000e27148210 */ /* 0x004fe20007fbe0ff */
[----:B------:R-:W2:Y:S01]  /*0620*/  @!P0 LDC.64 R10, c[0x0][0x398] ;  /* 0x0000e600ff0a8b82 */ /* 0x000ea20000000a00 */
[----:B------:R-:W-:Y:S01]  /*0630*/  @!P0 SHF.L.U64.HI R28, R16, 0x1, R17 ;  /* 0x00000001101c8819 */ /* 0x000fe20000010211 */
[----:B---3--:R-:W-:-:S03]  /*0640*/  @!P1 IMAD R14, R21, R12, RZ ;  /* 0x0000000c150e9224 */ /* 0x008fc600078e02ff */
[----:B------:R-:W-:-:S03]  /*0650*/  @!P0 IADD3.X R21, PT, PT, R28, R15, RZ, P5, !PT ;  /* 0x0000000f1c158210 */ /* 0x000fc60002ffe4ff */
[----:B------:R-:W3:Y:S01]  /*0660*/  @!P1 LDC.64 R6, c[0x0][0x3a0] ;  /* 0x0000e800ff069b82 */ /* 0x000ee20000000a00 */
[----:B------:R-:W-:Y:S01]  /*0670*/  @!P1 MOV R15, R51 ;  /* 0x00000033000f9202 */ /* 0x000fe20000000f00 */
[----:B------:R-:W-:Y:S01]  /*0680*/  @!P1 IMAD R41, R25, R13, R14 ;  /* 0x0000000d19299224 */ /* 0x000fe200078e020e */
[----:B------:R-:W-:Y:S01]  /*0690*/  @!P1 MOV R14, R48 ;  /* 0x00000030000e9202 */ /* 0x000fe20000000f00 */
[----:B----4-:R-:W-:-:S04]  /*06a0*/  @P4 IMAD.WIDE R34, R23, 0x2, R34 ;  /* 0x0000000217224825 */ /* 0x010fc800078e0222 */
[----:B------:R-:W4:Y:S01]  /*06b0*/  @!P2 LDC.64 R16, c[0x0][0x3f8] ;  /* 0x0000fe00ff10ab82 */ /* 0x000f220000000a00 */
[----:B------:R-:W-:Y:S01]  /*06c0*/  @!P1 IMAD.WIDE.U32 R14, R25, R12, R14 ;  /* 0x0000000c190e9225 */ /* 0x000fe200078e000e */
[----:B------:R-:W4:Y:S03]  /*06d0*/  @P4 LDG.E.U16 R37, desc[UR6][R34.64] ;  /* 0x0000000622254981 */ /* 0x000f26000c1e1500 */
[----:B-----5:R-:W-:Y:S01]  /*06e0*/  IMAD.WIDE R12, R30, 0x8, R8 ;  /* 0x000000081e0c7825 */ /* 0x020fe200078e0208 */
[----:B------:R-:W-:Y:S02]  /*06f0*/  @!P1 IADD3 R15, PT, PT, R15, R41, RZ ;  /* 0x000000290f0f9210 */ /* 0x000fe40007ffe0ff */
[----:B------:R-:W5:Y:S01]  /*0700*/  @!P1 LDC.64 R24, c[0x0][0x398] ;  /* 0x0000e600ff189b82 */ /* 0x000f620000000a00 */
[----:B------:R2:W5:Y:S01]  /*0710*/  @P4 LDG.E.U16 R22, desc[UR6][R34.64+0x2] ;  /* 0x0000020622164981 */ /* 0x000562000c1e1500 */
[----:B------:R-:W-:-:S03]  /*0720*/  MOV R29, RZ ;  /* 0x000000ff001d7202 */ /* 0x000fc60000000f00 */
[----:B------:R-:W5:Y:S03]  /*0730*/  LDG.E.64 R12, desc[UR6][R12.64] ;  /* 0x000000060c0c7981 */ /* 0x000f66000c1e1b00 */
[----:B------:R-:W1:Y:S01]  /*0740*/  @!P3 LDC.64 R8, c[0x0][0x3f8] ;  /* 0x0000fe00ff08bb82 */ /* 0x000e620000000a00 */
[C---:B------:R-:W-:Y:S01]  /*0750*/  @!P1 SHF.L.U32 R43, R14.reuse, 0x1, RZ ;  /* 0x000000010e2b9819 */ /* 0x040fe200000006ff */
[----:B------:R0:W5:Y:S01]  /*0760*/  @!P0 LDG.E R29, desc[UR6][R20.64] ;  /* 0x00000006141d8981 */ /* 0x000162000c1e1900 */
[----:B------:R-:W-:Y:S02]  /*0770*/  @!P1 SHF.L.U64.HI R36, R14, 0x1, R15 ;  /* 0x000000010e249819 */ /* 0x000fe4000001020f */
[----:B--2---:R-:W-:-:S03]  /*0780*/  @!P0 IADD3 R34, P5, PT, R39, R10, RZ ;  /* 0x0000000a27228210 */ /* 0x004fc60007fbe0ff */
[----:B------:R-:W2:Y:S01]  /*0790*/  @!P2 LDC.64 R14, c[0x0][0x3a0] ;  /* 0x0000e800ff0eab82 */ /* 0x000ea20000000a00 */
[----:B---3--:R-:W-:Y:S01]  /*07a0*/  @!P1 IADD3 R38, P6, PT, R43, R6, RZ ;  /* 0x000000062b269210 */ /* 0x008fe20007fde0ff */
[----:B----4-:R-:W-:Y:S01]  /*07b0*/  @!P2 IMAD R19, R19, R16, RZ ;  /* 0x000000101313a224 */ /* 0x010fe200078e02ff */
[----:B------:R-:W-:Y:S02]  /*07c0*/  @!P2 MOV R40, R48 ;  /* 0x000000300028a202 */ /* 0x000fe40000000f00 */
[----:B------:R-:W-:Y:S02]  /*07d0*/  @!P2 MOV R41, R51 ;  /* 0x000000330029a202 */ /* 0x000fe40000000f00 */
[----:B------:R-:W-:Y:S01]  /*07e0*/  @!P0 IADD3.X R35, PT, PT, R28, R11, RZ, P5, !PT ;  /* 0x0000000b1c238210 */ /* 0x000fe20002ffe4ff */
[----:B0-----:R-:W0:Y:S01]  /*07f0*/  LDC.64 R20, c[0x0][0x3a8] ;  /* 0x0000ea00ff147b82 */ /* 0x001e220000000a00 */
[----:B------:R-:W-:Y:S01]  /*0800*/  @!P1 IADD3.X R39, PT, PT, R36, R7, RZ, P6, !PT ;  /* 0x0000000724279210 */ /* 0x000fe200037fe4ff */
[----:B------:R-:W-:-:S02]  /*0810*/  @!P2 IMAD R7, R18, R17, R19 ;  /* 0x000000111207a224 */ /* 0x000fc400078e0213 */
[----:B------:R-:W-:-:S04]  /*0820*/  @!P2 IMAD.WIDE.U32 R40, R18, R16, R40 ;  /* 0x000000101228a225 */ /* 0x000fc800078e0028 */
[----:B------:R-:W3:Y:S01]  /*0830*/  @!P2 LDC.64 R10, c[0x0][0x398] ;  /* 0x0000e600ff0aab82 */ /* 0x000ee20000000a00 */
[----:B------:R-:W-:Y:S02]  /*0840*/  MOV R28, RZ ;  /* 0x000000ff001c7202 */ /* 0x000fe40000000f00 */
[----:B------:R-:W-:-:S05]  /*0850*/  MOV R6, RZ ;  /* 0x000000ff00067202 */ /* 0x000fca0000000f00 */
[----:B------:R-:W4:Y:S01]  /*0860*/  @!P3 LDC.64 R16, c[0x0][0x3a0] ;  /* 0x0000e800ff10bb82 */ /* 0x000f220000000a00 */
[----:B------:R-:W4:Y:S07]  /*0870*/  @!P0 LDG.E R28, desc[UR6][R34.64] ;  /* 0x00000006221c8981 */ /* 0x000f2e000c1e1900 */
[----:B------:R-:W0:Y:S01]  /*0880*/  @!P3 LDC.64 R18, c[0x0][0x398] ;  /* 0x0000e600ff12bb82 */ /* 0x000e220000000a00 */
[----:B------:R2:W4:Y:S01]  /*0890*/  @!P1 LDG.E R6, desc[UR6][R38.64] ;  /* 0x0000000626069981 */ /* 0x000522000c1e1900 */
[----:B-----5:R-:W-:Y:S01]  /*08a0*/  @!P1 IADD3 R24, P0, PT, R43, R24, RZ ;  /* 0x000000182b189210 */ /* 0x020fe20007f1e0ff */
[----:B-1----:R-:W-:Y:S01]  /*08b0*/  @!P3 IMAD R27, R27, R8, RZ ;  /* 0x000000081b1bb224 */ /* 0x002fe200078e02ff */
[----:B------:R-:W-:-:S02]  /*08c0*/  @!P2 IADD3 R7, PT, PT, R41, R7, RZ ;  /* 0x000000072907a210 */ /* 0x000fc40007ffe0ff */
[----:B------:R-:W-:Y:S01]  /*08d0*/  @!P2 SHF.L.U32 R41, R40, 0x1, RZ ;  /* 0x000000012829a819 */ /* 0x000fe200000006ff */
[----:B------:R-:W-:Y:S01]  /*08e0*/  @!P3 IMAD R9, R26, R9, R27 ;  /* 0x000000091a09b224 */ /* 0x000fe200078e021b */
[----:B--2---:R-:W-:Y:S02]  /*08f0*/  @!P3 MOV R38, R48 ;  /* 0x000000300026b202 */ /* 0x004fe40000000f00 */
[----:B------:R-:W-:Y:S02]  /*0900*/  @!P3 MOV R39, R51 ;  /* 0x000000330027b202 */ /* 0x000fe40000000f00 */
[----:B------:R-:W-:Y:S02]  /*0910*/  @!P1 IADD3.X R25, PT, PT, R36, R25, RZ, P0, !PT ;  /* 0x0000001924199210 */ /* 0x000fe400007fe4ff */
[----:B------:R-:W-:Y:S01]  /*0920*/  @!P2 SHF.L.U64.HI R40, R40, 0x1, R7 ;  /* 0x000000012828a819 */ /* 0x000fe20000010207 */
[----:B------:R-:W-:Y:S01]  /*0930*/  @!P3 IMAD.WIDE.U32 R26, R26, R8, R38 ;  /* 0x000000081a1ab225 */ /* 0x000fe200078e0026 */
[----:B------:R-:W-:-:S02]  /*0940*/  @!P2 IADD3 R34, P0, PT, R41, R14, RZ ;  /* 0x0000000e2922a210 */ /* 0x000fc40007f1e0ff */
[----:B------:R-:W-:Y:S02]  /*0950*/  MOV R7, RZ ;  /* 0x000000ff00077202 */ /* 0x000fe40000000f00 */
[----:B------:R-:W-:Y:S02]  /*0960*/  @!P2 IADD3.X R35, PT, PT, R40, R15, RZ, P0, !PT ;  /* 0x0000000f2823a210 */ /* 0x000fe400007fe4ff */
[----:B------:R-:W-:Y:S02]  /*0970*/  @!P3 IADD3 R15, PT, PT, R27, R9, RZ ;  /* 0x000000091b0fb210 */ /* 0x000fe40007ffe0ff */
[C---:B------:R-:W-:Y:S01]  /*0980*/  @!P3 SHF.L.U32 R9, R26.reuse, 0x1, RZ ;  /* 0x000000011a09b819 */ /* 0x040fe200000006ff */
[----:B------:R-:W2:Y:S01]  /*0990*/  @!P1 LDG.E R7, desc[UR6][R24.64] ;  /* 0x0000000618079981 */ /* 0x000ea2000c1e1900 */
[----:B---3--:R-:W-:Y:S02]  /*09a0*/  @!P2 IADD3 R14, P0, PT, R41, R10, RZ ;  /* 0x0000000a290ea210 */ /* 0x008fe40007f1e0ff */
[----:B------:R-:W-:-:S02]  /*09b0*/  @!P3 SHF.L.U64.HI R26, R26, 0x1, R15 ;  /* 0x000000011a1ab819 */ /* 0x000fc4000001020f */
[C---:B----4-:R-:W-:Y:S02]  /*09c0*/  @!P3 IADD3 R16, P1, PT, R9.reuse, R16, RZ ;  /* 0x000000100910b210 */ /* 0x050fe40007f3e0ff */
[----:B0-----:R-:W-:Y:S02]  /*09d0*/  @!P3 IADD3 R18, P5, PT, R9, R18, RZ ;  /* 0x000000120912b210 */ /* 0x001fe40007fbe0ff */
[----:B------:R-:W-:Y:S02]  /*09e0*/  @!P2 IADD3.X R15, PT, PT, R40, R11, RZ, P0, !PT ;  /* 0x0000000b280fa210 */ /* 0x000fe400007fe4ff */
[----:B------:R-:W-:Y:S02]  /*09f0*/  CS2R R10, SRZ ;  /* 0x00000000000a7805 */ /* 0x000fe4000001ff00 */
[----:B------:R-:W-:Y:S01]  /*0a00*/  MOV R8, RZ ;  /* 0x000000ff00087202 */ /* 0x000fe20000000f00 */
[----:B------:R-:W-:Y:S01]  /*0a10*/  IMAD.WIDE R20, R23, 0x2, R20 ;  /* 0x0000000217147825 */ /* 0x000fe200078e0214 */
[----:B------:R-:W-:-:S02]  /*0a20*/  MOV R9, RZ ;  /* 0x000000ff00097202 */ /* 0x000fc40000000f00 */
[C---:B------:R-:W-:Y:S02]  /*0a30*/  @!P3 IADD3.X R17, PT, PT, R26.reuse, R17, RZ, P1, !PT ;  /* 0x000000111a11b210 */ /* 0x040fe40000ffe4ff */
[----:B------:R-:W-:Y:S01]  /*0a40*/  @!P3 IADD3.X R19, PT, PT, R26, R19, RZ, P5, !PT ;  /* 0x000000131a13b210 */ /* 0x000fe20002ffe4ff */
[----:B------:R0:W3:Y:S04]  /*0a50*/  @!P2 LDG.E R8, desc[UR6][R34.64] ;  /* 0x000000062208a981 */ /* 0x0000e8000c1e1900 */
[----:B------:R-:W4:Y:S04]  /*0a60*/  LDG.E.U16 R23, desc[UR6][R20.64] ;  /* 0x0000000614177981 */ /* 0x000f28000c1e1500 */
[----:B------:R1:W5:Y:S04]  /*0a70*/  LDG.E.U16 R24, desc[UR6][R20.64+0x2] ;  /* 0x0000020614187981 */ /* 0x000368000c1e1500 */
[----:B------:R-:W5:Y:S04]  /*0a80*/  @!P2 LDG.E R9, desc[UR6][R14.64] ;  /* 0x000000060e09a981 */ /* 0x000f68000c1e1900 */
[----:B------:R-:W5:Y:S04]  /*0a90*/  @!P3 LDG.E R10, desc[UR6][R16.64] ;  /* 0x00000006100ab981 */ /* 0x000f68000c1e1900 */
[----:B------:R-:W5:Y:S01]  /*0aa0*/  @!P3 LDG.E R11, desc[UR6][R18.64] ;  /* 0x00000006120bb981 */ /* 0x000f62000c1e1900 */
[----:B------:R-:W-:Y:S01]  /*0ab0*/  MOV R45, 0x3f800000 ;  /* 0x3f800000002d7802 */ /* 0x000fe20000000f00 */
[----:B------:R-:W-:Y:S01]  /*0ac0*/  UISETP.NE.AND UP0, UPT, UR4, URZ, UPT ;  /* 0x000000ff0400728c */ /* 0x000fe2000bf05270 */
[----:B0-----:R-:W-:-:S02]  /*0ad0*/  MOV R35, RZ ;  /* 0x000000ff00237202 */ /* 0x001fc40000000f00 */
[----:B------:R-:W-:Y:S01]  /*0ae0*/  MOV R36, RZ ;  /* 0x000000ff00247202 */ /* 0x000fe20000000f00 */
[----:B------:R-:W-:-:S05]  /*0af0*/  FFMA.FTZ R26, -R12, R12, R13 ;  /* 0x0000000c0c1a7223 */ /* 0x000fca000001010d */
[----:B------:R-:W-:-:S13]  /*0b00*/  FSETP.GTU.FTZ.AND P0, PT, R26, RZ, PT ;  /* 0x000000ff1a00720b */ /* 0x000fda0003f1c000 */
[----:B------:R-:W1:Y:S01]  /*0b10*/  @P0 LDC R13, c[0x0][0x3c0] ;  /* 0x0000f000ff0d0b82 */ /* 0x000e620000000800 */
[----:B------:R-:W-:Y:S01]  /*0b20*/  @P4 HADD2.F32 R35, -RZ, R37.H0_H0 ;  /* 0x20000025ff234230 */ /* 0x000fe20000004100 */
[----:B------:R-:W-:Y:S01]  /*0b30*/  PRMT R43, R29, 0x7632, R43 ;  /* 0x000076321d2b7816 */ /* 0x000fe2000000002b */
[----:B------:R-:W-:Y:S02]  /*0b40*/  @P4 HADD2.F32 R36, -RZ, R22.H0_H0 ;  /* 0x20000016ff244230 */ /* 0x000fe40000004100 */
[----:B-1----:R-:W-:-:S04]  /*0b50*/  @P0 FADD.FTZ R20, R26, R13 ;  /* 0x0000000d1a140221 */ /* 0x002fc80000010000 */
[----:B------:R0:W1:Y:S01]  /*0b60*/  @P0 MUFU.RSQ R45, R20 ;  /* 0x00000014002d0308 */ /* 0x0000620000001400 */
[----:B------:R-:W-:Y:S02]  /*0b70*/  PRMT R44, R28, 0x7632, R44 ;  /* 0x000076321c2c7816 */ /* 0x000fe4000000002c */
[----:B------:R-:W-:Y:S02]  /*0b80*/  PRMT R41, R6, 0x7632, R41 ;  /* 0x0000763206297816 */ /* 0x000fe40000000029 */
[----:B--2---:R-:W-:Y:S02]  /*0b90*/  PRMT R42, R7, 0x7632, R42 ;  /* 0x00007632072a7816 */ /* 0x004fe4000000002a */
[----:B---3--:R-:W-:Y:S01]  /*0ba0*/  PRMT R39, R8, 0x7632, R39 ;  /* 0x0000763208277816 */ /* 0x008fe20000000027 */
[----:B----4-:R-:W-:Y:S02]  /*0bb0*/  HADD2.F32 R34, -RZ, R23.H0_H0 ;  /* 0x20000017ff227230 */ /* 0x010fe40000004100 */
[----:B-----5:R-:W-:Y:S01]  /*0bc0*/  HADD2.F32 R13, -RZ, R24.H0_H0 ;  /* 0x20000018ff0d7230 */ /* 0x020fe20000004100 */
        /* <DEDUP_REMOVED lines=77> */
.L_x_416:
        /* <DEDUP_REMOVED lines=144> */
.L_x_417:
        /* <DEDUP_REMOVED lines=44> */
.L_x_419:
[----:B------:R-:W-:Y:S05]  /*1c60*/  BSYNC.RECONVERGENT B0 ;  /* 0x0000000000007941 */ /* 0x000fea0003800200 */
.L_x_418:
        /* <DEDUP_REMOVED lines=37> */
.L_x_421:
[----:B------:R-:W-:Y:S05]  /*1ec0*/  BSYNC.RECONVERGENT B0 ;  /* 0x0000000000007941 */ /* 0x000fea0003800200 */
.L_x_420:
        /* <DEDUP_REMOVED lines=78> */
.L_x_423:
[----:B------:R-:W-:Y:S05]  /*23b0*/  BSYNC.RECONVERGENT B0 ;  /* 0x0000000000007941 */ /* 0x000fea0003800200 */
.L_x_422:
        /* <DEDUP_REMOVED lines=31> */
.L_x_425:
[----:B------:R-:W-:Y:S05]  /*25b0*/  BSYNC.RECONVERGENT B0 ;  /* 0x0000000000007941 */ /* 0x000fea0003800200 */
.L_x_424:
        /* <DEDUP_REMOVED lines=24> */
.L_x_428:
[----:B-1----:R-:W2:Y:S04]  /*2740*/  LDG.E.STRONG.GPU R18, desc[UR6][R16.64] ;  /* 0x0000000610127981 */ /* 0x002ea8000c1ef900 */
[----:B--2---:R-:W-:Y:S01]  /*2750*/  CCTL.IVALL ;  /* 0x00000000ff00798f */ /* 0x004fe20002000000 */
[----:B------:R-:W-:Y:S05]  /*2760*/  YIELD ;  /* 0x0000000000007946 */ /* 0x000fea0003800000 */
[----:B------:R-:W-:-:S13]  /*2770*/  ISETP.NE.AND P0, PT, R18, R23, PT ;  /* 0x000000171200720c */ /* 0x000fda0003f05270 */
[----:B------:R-:W-:Y:S05]  /*2780*/  @P0 BRA `(.L_x_428) ;  /* 0xfffffffc00ec0947 */ /* 0x000fea000383ffff */
.L_x_427:
        /* <DEDUP_REMOVED lines=15> */
.L_x_430:
        /* <DEDUP_REMOVED lines=60> */
.L_x_429:
        /* <DEDUP_REMOVED lines=33> */
.L_x_431:
        /* <DEDUP_REMOVED lines=19> */
.L_x_432:
        /* <DEDUP_REMOVED lines=9> */
.L_x_433:
[----:B------:R-:W-:Y:S05]  /*3010*/  BSYNC.RECONVERGENT B0 ;  /* 0x0000000000007941 */ /* 0x000fea0003800200 */
.L_x_426:
        /* <DEDUP_REMOVED lines=72> */
.L_x_434:
        /* <DEDUP_REMOVED lines=26> */
.L_x_436:
[----:B------:R-:W-:Y:S05]  /*3640*/  BSYNC.RECONVERGENT B0 ;  /* 0x0000000000007941 */ /* 0x000fea0003800200 */
.L_x_435:
        /* <DEDUP_REMOVED lines=21> */
.L_x_437:
        /* <DEDUP_REMOVED lines=18> */
.L_x_439:
[----:B------:R-:W-:Y:S05]  /*38c0*/  BSYNC.RECONVERGENT B0 ;  /* 0x0000000000007941 */ /* 0x000fea0003800200 */
.L_x_438:
        /* <DEDUP_REMOVED lines=21> */
.L_x_440:
        /* <DEDUP_REMOVED lines=18> */
.L_x_442:
[----:B------:R-:W-:Y:S05]  /*3b40*/  BSYNC.RECONVERGENT B0 ;  /* 0x0000000000007941 */ /* 0x000fea0003800200 */
.L_x_441:
        /* <DEDUP_REMOVED lines=22> */
.L_x_443:
        /* <DEDUP_REMOVED lines=18> */
.L_x_445:
[----:B------:R-:W-:Y:S05]  /*3dd0*/  BSYNC.RECONVERGENT B0 ;  /* 0x0000000000007941 */ /* 0x000fea0003800200 */
.L_x_444:
[----:B------:R-:W2:Y:S01]  /*3de0*/  LDCU UR4, c[0x0][0x410] ;  /* 0x00008200ff0477ac */ /* 0x000ea20008000800 */
[----:B------:R-:W-:Y:S02]  /*3df0*/  IADD3 R30, PT, PT, R5, R30, RZ ;  /* 0x0000001e051e7210 */ /* 0x000fe40007ffe0ff */
[----:B------:R-:W-:Y:S01]  /*3e00*/  IADD3 R31, PT, PT, R31, 0x1, RZ ;  /* 0x000000011f1f7810 */ /* 0x000fe20007ffe0ff */
[----:B------:R-:W2:Y:S02]  /*3e10*/  LDCU UR5, c[0x0][0x3e0] ;  /* 0x00007c00ff0577ac */ /* 0x000ea40008000800 */
[----:B--2---:R-:W-:-:S06]  /*3e20*/  UIMAD UR4, UR4, UR5, URZ ;  /* 0x00000005040472a4 */ /* 0x004fcc000f8e02ff */
[----:B------:R-:W-:-:S13]  /*3e30*/  ISETP.GE.AND P0, PT, R30, UR4, PT ;  /* 0x000000041e007c0c */ /* 0x000fda000bf06270 */
[----:B------:R-:W-:Y:S05]  /*3e40*/  @!P0 BRA `(.L_x_446) ;  /* 0xffffffc000cc8947 */ /* 0x000fea000383ffff */
.L_x_415:
        /* <DEDUP_REMOVED lines=19> */
.L_x_448:
[----:B------:R-:W-:Y:S05]  /*3f80*/  BSYNC.RECONVERGENT B0 ;  /* 0x0000000000007941 */ /* 0x000fea0003800200 */
.L_x_447:
[----:B------:R-:W-:Y:S05]  /*3f90*/  @P0 EXIT ;  /* 0x000000000000094d */ /* 0x000fea0003800000 */
[----:B------:R-:W-:Y:S05]  /*3fa0*/  @P2 BRA `(.L_x_449) ;  /* 0x0000000000202947 */ /* 0x000fea0003800000 */
[----:B------:R-:W-:-:S05]  /*3fb0*/  IMAD R0, R6, R7, RZ ;  /* 0x0000000706007224 */ /* 0x000fca00078e02ff */
[----:B------:R-:W-:-:S13]  /*3fc0*/  ISETP.NE.AND P0, PT, R0, -0x1, PT ;  /* 0xffffffff0000780c */ /* 0x000fda0003f05270 */
[----:B------:R-:W-:Y:S05]  /*3fd0*/  @!P0 BRA `(.L_x_449) ;  /* 0x0000000000148947 */ /* 0x000fea0003800000 */
.L_x_450:
[----:B0-----:R-:W2:Y:S04]  /*3fe0*/  LDG.E.STRONG.GPU R3, desc[UR6][R4.64] ;  /* 0x0000000604037981 */ /* 0x001ea8000c1ef900 */
[----:B--2---:R-:W-:Y:S01]  /*3ff0*/  CCTL.IVALL ;  /* 0x00000000ff00798f */ /* 0x004fe20002000000 */
[----:B------:R-:W-:Y:S05]  /*4000*/  YIELD ;  /* 0x0000000000007946 */ /* 0x000fea0003800000 */
[----:B------:R-:W-:-:S13]  /*4010*/  ISETP.NE.AND P0, PT, R3, R0, PT ;  /* 0x000000000300720c */ /* 0x000fda0003f05270 */
[----:B------:R-:W-:Y:S05]  /*4020*/  @P0 BRA `(.L_x_450) ;  /* 0xfffffffc00ec0947 */ /* 0x000fea000383ffff */
.L_x_449:
        /* <DEDUP_REMOVED lines=74> */
.L_x_453:
        /* <DEDUP_REMOVED lines=24> */
[----:B--2---:R-:W-:Y:S02]  /*4650*/  F2FP.F16.F32.PACK_AB R19, R13, R4 ;  /* 0x000000040d13723e */ /* 0x004fe400000000ff */
[-C--:B------:R-:W-:Y:S02]  /*4660*/  MOV R13, R25.reuse ;  /* 0x00000019000d7202 */ /* 0x080fe40000000f00 */
[----:B---3--:R-:W-:Y:S01]  /*4670*/  F2FP.F16.F32.PACK_AB R21, R17, R14 ;  /* 0x0000000e1115723e */ /* 0x008fe200000000ff */
[----:B------:R0:W-:Y:S04]  /*4680*/  STG.E desc[UR6][R8.64], R19 ;  /* 0x0000001308007986 */ /* 0x0001e8000c101906 */
[----:B------:R0:W-:Y:S01]  /*4690*/  STG.E desc[UR6][R12.64], R21 ;  /* 0x000000150c007986 */ /* 0x0001e2000c101906 */
[----:B------:R-:W-:Y:S01]  /*46a0*/  IADD3.X R25, PT, PT, RZ, R25, RZ, P3, !PT ;  /* 0x00000019ff197210 */ /* 0x000fe20001ffe4ff */
[----:B------:R-:W-:Y:S06]  /*46b0*/  @P1 BRA `(.L_x_453) ;  /* 0xfffffffc00841947 */ /* 0x000fec000383ffff */
.L_x_452:
[----:B------:R-:W-:Y:S05]  /*46c0*/  BSYNC.RECONVERGENT B0 ;  /* 0x0000000000007941 */ /* 0x000fea0003800200 */
.L_x_451:
        /* <DEDUP_REMOVED lines=10> */
.L_x_454:
        /* <DEDUP_REMOVED lines=21> */
[----:B---3--:R-:W-:Y:S02]  /*48c0*/  F2FP.F16.F32.PACK_AB R29, R7, R4 ;  /* 0x00000004071d723e */ /* 0x008fe400000000ff */
[----:B------:R-:W-:-:S04]  /*48d0*/  IADD3 R4, P1, PT, R14, UR4, RZ ;  /* 0x000000040e047c10 */ /* 0x000fc8000ff3e0ff */
[----:B------:R-:W-:Y:S02]  /*48e0*/  IADD3.X R5, PT, PT, R5, UR5, RZ, P1, !PT ;  /* 0x0000000505057c10 */ /* 0x000fe40008ffe4ff */
[----:B----4-:R-:W-:Y:S02]  /*48f0*/  F2FP.F16.F32.PACK_AB R31, R23, R8 ;  /* 0x00000008171f723e */ /* 0x010fe400000000ff */
        /* <DEDUP_REMOVED lines=20> */
[----:B--2---:R-:W-:Y:S02]  /*4a40*/  F2FP.F16.F32.PACK_AB R33, R33, R14 ;  /* 0x0000000e2121723e */ /* 0x004fe400000000ff */
[----:B---3--:R-:W-:-:S03]  /*4a50*/  F2FP.F16.F32.PACK_AB R35, R35, R16 ;  /* 0x000000102323723e */ /* 0x008fc600000000ff */
        /* <DEDUP_REMOVED lines=14> */
[----:B---3--:R-:W-:Y:S02]  /*4b40*/  F2FP.F16.F32.PACK_AB R31, R31, R14 ;  /* 0x0000000e1f1f723e */ /* 0x008fe400000000ff */
[----:B----4-:R-:W-:-:S03]  /*4b50*/  F2FP.F16.F32.PACK_AB R37, R37, R16 ;  /* 0x000000102525723e */ /* 0x010fc600000000ff */
        /* <DEDUP_REMOVED lines=18> */
[----:B----4-:R-:W-:Y:S02]  /*4c80*/  F2FP.F16.F32.PACK_AB R23, R23, R4 ;  /* 0x000000041717723e */ /* 0x010fe400000000ff */
[----:B-----5:R-:W-:-:S03]  /*4c90*/  F2FP.F16.F32.PACK_AB R9, R7, R8 ;  /* 0x000000080709723e */ /* 0x020fc600000000ff */
[----:B------:R3:W-:Y:S04]  /*4ca0*/  STG.E desc[UR6][R28.64], R23 ;  /* 0x000000171c007986 */ /* 0x0007e8000c101906 */
[----:B------:R3:W-:Y:S02]  /*4cb0*/  STG.E desc[UR6][R26.64], R9 ;  /* 0x000000091a007986 */ /* 0x0007e4000c101906 */
[----:B------:R-:W-:Y:S05]  /*4cc0*/  @P0 BRA `(.L_x_454) ;  /* 0xfffffff800a80947 */ /* 0x000fea000383ffff */
[----:B------:R-:W-:Y:S05]  /*4cd0*/  EXIT ;  /* 0x000000000000794d */ /* 0x000fea0003800000 */
.L_x_455:
        /* <DEDUP_REMOVED lines=10> */
.L_x_4501:


//--------------------- .text._Z35group_norm_nhwc_bwd_one_pass_kernelI11Bf16IOFp16WLi128ELi56ELi448EEv26Group_norm_nhwc_bwd_params --------------------------
	.section	.text._Z35group_norm_nhwc_bwd_one_pass_kernelI11Bf16IOFp16WLi128ELi56ELi448EEv26Group_norm_nhwc_bwd_params,"ax",@progbits
	.align	128
        .global         _Z35group_norm_nhwc_bwd_one_pass_kernelI11Bf16IOFp16WLi128ELi56ELi448EEv26Group_norm_nhwc_bwd_params
        .type           _Z35group_norm_nhwc_bwd_one_pass_kernelI11Bf16IOFp16WLi128ELi56ELi448EEv26Group_norm_nhwc_bwd_params,@function
        .size           _Z35group_norm_nhwc_bwd_one_pass_kernelI11Bf16IOFp16WLi128ELi56ELi448EEv26Group_norm_nhwc_bwd_params,(.L_x_4502 - _Z35group_norm_nhwc_bwd_one_pass_kernelI11Bf16IOFp16WLi128ELi56ELi448EEv26Group_norm_nhwc_bwd_params)
        .other          _Z35group_norm_nhwc_bwd_one_pass_kernelI11Bf16IOFp16WLi128ELi56ELi448EEv26Group_norm_nhwc_bwd_params,@"STO_CUDA_ENTRY STV_DEFAULT"
_Z35group_norm_nhwc_bwd_one_pass_kernelI11Bf16IOFp16WLi128ELi56ELi448EEv26Group_norm_nhwc_bwd_params:
.text._Z35group_norm_nhwc_bwd_one_pass_kernelI11Bf16IOFp16WLi128ELi56ELi448EEv26Group_norm_nhwc_bwd_params:
        /* <DEDUP_REMOVED lines=53> */
.L_x_499:
        /* <DEDUP_REMOVED lines=238> */
[----:B------:R-:W-:Y:S01]  /*1230*/  PRMT R72, R49, 0x7632, R72 ;  /* 0x0000763231487816 */ /* 0x000fe20000000048 */
[----:B------:R-:W-:Y:S02]  /*1240*/  @P1 HADD2.F32 R67, -RZ, R35.H0_H0 ;  /* 0x20000023ff431230 */ /* 0x000fe40000004100 */
[----:B------:R-:W-:-:S02]  /*1250*/  @P1 HADD2.F32 R68, -RZ, R40.H0_H0 ;  /* 0x20000028ff441230 */ /* 0x000fc40000004100 */
[----:B------:R-:W-:Y:S02]  /*1260*/  HADD2.F32 R66, -RZ, R66.H0_H0 ;  /* 0x20000042ff427230 */ /* 0x000fe40000004100 */
[----:B------:R-:W-:Y:S01]  /*1270*/  HADD2.F32 R27, -RZ, R34.H0_H0 ;  /* 0x20000022ff1b7230 */ /* 0x000fe20000004100 */
        /* <DEDUP_REMOVED lines=150> */
.L_x_457:
        /* <DEDUP_REMOVED lines=288> */
.L_x_458:
        /* <DEDUP_REMOVED lines=36> */
.L_x_460:
[----:B------:R-:W-:Y:S05]  /*3020*/  BSYNC.RECONVERGENT B0 ;  /* 0x0000000000007941 */ /* 0x000fea0003800200 */
.L_x_459:
        /* <DEDUP_REMOVED lines=39> */
.L_x_462:
[----:B------:R-:W-:Y:S05]  /*32a0*/  BSYNC.RECONVERGENT B0 ;  /* 0x0000000000007941 */ /* 0x000fea0003800200 */
.L_x_461:
        /* <DEDUP_REMOVED lines=78> */
.L_x_464:
[----:B------:R-:W-:Y:S05]  /*3790*/  BSYNC.RECONVERGENT B0 ;  /* 0x0000000000007941 */ /* 0x000fea0003800200 */
.L_x_463:
        /* <DEDUP_REMOVED lines=29> */
.L_x_466:
[----:B------:R-:W-:Y:S05]  /*3970*/  BSYNC.RECONVERGENT B0 ;  /* 0x0000000000007941 */ /* 0x000fea0003800200 */
.L_x_465:
        /* <DEDUP_REMOVED lines=24> */
.L_x_469:
[----:B-1----:R-:W2:Y:S04]  /*3b00*/  LDG.E.STRONG.GPU R30, desc[UR8][R28.64] ;  /* 0x000000081c1e7981 */ /* 0x002ea8000c1ef900 */
[----:B--2---:R-:W-:Y:S01]  /*3b10*/  CCTL.IVALL ;  /* 0x00000000ff00798f */ /* 0x004fe20002000000 */
[----:B------:R-:W-:Y:S05]  /*3b20*/  YIELD ;  /* 0x0000000000007946 */ /* 0x000fea0003800000 */
[----:B------:R-:W-:-:S13]  /*3b30*/  ISETP.NE.AND P0, PT, R30, R37, PT ;  /* 0x000000251e00720c */ /* 0x000fda0003f05270 */
[----:B------:R-:W-:Y:S05]  /*3b40*/  @P0 BRA `(.L_x_469) ;  /* 0xfffffffc00ec0947 */ /* 0x000fea000383ffff */
.L_x_468:
        /* <DEDUP_REMOVED lines=15> */
.L_x_471:
        /* <DEDUP_REMOVED lines=60> */
.L_x_470:
        /* <DEDUP_REMOVED lines=34> */
.L_x_472:
        /* <DEDUP_REMOVED lines=18> */
.L_x_473:
        /* <DEDUP_REMOVED lines=9> */
.L_x_474:
[----:B------:R-:W-:Y:S05]  /*43d0*/  BSYNC.RECONVERGENT B0 ;  /* 0x0000000000007941 */ /* 0x000fea0003800200 */
.L_x_467:
        /* <DEDUP_REMOVED lines=65> */
.L_x_475:
        /* <DEDUP_REMOVED lines=20> */
.L_x_477:
[----:B------:R-:W-:Y:S05]  /*4930*/  BSYNC.RECONVERGENT B0 ;  /* 0x0000000000007941 */ /* 0x000fea0003800200 */
.L_x_476:
        /* <DEDUP_REMOVED lines=63> */
.L_x_478:
        /* <DEDUP_REMOVED lines=18> */
.L_x_480:
[----:B------:R-:W-:Y:S05]  /*4e50*/  BSYNC.RECONVERGENT B0 ;  /* 0x0000000000007941 */ /* 0x000fea0003800200 */
.L_x_479:
        /* <DEDUP_REMOVED lines=21> */
.L_x_481:
        /* <DEDUP_REMOVED lines=18> */
.L_x_483:
[----:B------:R-:W-:Y:S05]  /*50d0*/  BSYNC.RECONVERGENT B0 ;  /* 0x0000000000007941 */ /* 0x000fea0003800200 */
.L_x_482:
        /* <DEDUP_REMOVED lines=21> */
.L_x_484:
        /* <DEDUP_REMOVED lines=18> */
.L_x_486:
[----:B------:R-:W-:Y:S05]  /*5350*/  BSYNC.RECONVERGENT B0 ;  /* 0x0000000000007941 */ /* 0x000fea0003800200 */
.L_x_485:
        /* <DEDUP_REMOVED lines=21> */
.L_x_487:
        /* <DEDUP_REMOVED lines=18> */
.L_x_489:
[----:B------:R-:W-:Y:S05]  /*55d0*/  BSYNC.RECONVERGENT B0 ;  /* 0x0000000000007941 */ /* 0x000fea0003800200 */
.L_x_488:
        /* <DEDUP_REMOVED lines=21> */
.L_x_490:
        /* <DEDUP_REMOVED lines=18> */
.L_x_492:
[----:B------:R-:W-:Y:S05]  /*5850*/  BSYNC.RECONVERGENT B0 ;  /* 0x0000000000007941 */ /* 0x000fea0003800200 */
.L_x_491:
        /* <DEDUP_REMOVED lines=21> */
.L_x_493:
        /* <DEDUP_REMOVED lines=18> */
.L_x_495:
[----:B------:R-:W-:Y:S05]  /*5ad0*/  BSYNC.RECONVERGENT B0 ;  /* 0x0000000000007941 */ /* 0x000fea0003800200 */
.L_x_494:
        /* <DEDUP_REMOVED lines=21> */
.L_x_496:
        /* <DEDUP_REMOVED lines=18> */
.L_x_498:
[----:B------:R-:W-:Y:S05]  /*5d50*/  BSYNC.RECONVERGENT B0 ;  /* 0x0000000000007941 */ /* 0x000fea0003800200 */
.L_x_497:
[----:B------:R-:W-:Y:S02]  /*5d60*/  IADD3 R4, PT, PT, R9, R4, RZ ;  /* 0x0000000409047210 */ /* 0x000fe40007ffe0ff */
[----:B------:R-:W-:Y:S02]  /*5d70*/  IADD3 R5, PT, PT, R5, 0x1, RZ ;  /* 0x0000000105057810 */ /* 0x000fe40007ffe0ff */
[----:B------:R-:W-:-:S13]  /*5d80*/  ISETP.GE.AND P0, PT, R4, UR4, PT ;  /* 0x0000000404007c0c */ /* 0x000fda000bf06270 */
[----:B------:R-:W-:Y:S05]  /*5d90*/  @!P0 BRA `(.L_x_499) ;  /* 0xffffffa4006c8947 */ /* 0x000fea000383ffff */
.L_x_456:
        /* <DEDUP_REMOVED lines=19> */
.L_x_501:
[----:B------:R-:W-:Y:S05]  /*5ed0*/  BSYNC.RECONVERGENT B0 ;  /* 0x0000000000007941 */ /* 0x000fea0003800200 */
.L_x_500:
[----:B------:R-:W-:Y:S05]  /*5ee0*/  @P0 EXIT ;  /* 0x000000000000094d */ /* 0x000fea0003800000 */
[----:B------:R-:W-:Y:S05]  /*5ef0*/  @P2 BRA `(.L_x_502) ;  /* 0x0000000000202947 */ /* 0x000fea0003800000 */
[----:B------:R-:W-:-:S05]  /*5f00*/  IMAD R0, R4, R7, RZ ;  /* 0x0000000704007224 */ /* 0x000fca00078e02ff */
[----:B------:R-:W-:-:S13]  /*5f10*/  ISETP.NE.AND P0, PT, R0, -0x1, PT ;  /* 0xffffffff0000780c */ /* 0x000fda0003f05270 */
[----:B------:R-:W-:Y:S05]  /*5f20*/  @!P0 BRA `(.L_x_502) ;  /* 0x0000000000148947 */ /* 0x000fea0003800000 */
.L_x_503:
[----:B0-----:R-:W5:Y:S04]  /*5f30*/  LDG.E.STRONG.GPU R5, desc[UR8][R2.64] ;  /* 0x0000000802057981 */ /* 0x001f68000c1ef900 */
[----:B-----5:R-:W-:Y:S01]  /*5f40*/  CCTL.IVALL ;  /* 0x00000000ff00798f */ /* 0x020fe20002000000 */
[----:B------:R-:W-:Y:S05]  /*5f50*/  YIELD ;  /* 0x0000000000007946 */ /* 0x000fea0003800000 */
[----:B------:R-:W-:-:S13]  /*5f60*/  ISETP.NE.AND P0, PT, R5, R0, PT ;  /* 0x000000000500720c */ /* 0x000fda0003f05270 */
[----:B------:R-:W-:Y:S05]  /*5f70*/  @P0 BRA `(.L_x_503) ;  /* 0xfffffffc00ec0947 */ /* 0x000fea000383ffff */
.L_x_502:
        /* <DEDUP_REMOVED lines=74> */
.L_x_506:
        /* <DEDUP_REMOVED lines=25> */
[----:B------:R-:W-:Y:S02]  /*65b0*/  MOV R13, R24 ;  /* 0x00000018000d7202 */ /* 0x000fe40000000f00 */
[----:B---3--:R-:W-:Y:S01]  /*65c0*/  F2FP.F16.F32.PACK_AB R19, R17, R14 ;  /* 0x0000000e1113723e */ /* 0x008fe200000000ff */
[----:B------:R0:W-:Y:S04]  /*65d0*/  STG.E desc[UR8][R10.64], R9 ;  /* 0x000000090a007986 */ /* 0x0001e8000c101908 */
[----:B------:R0:W-:Y:S01]  /*65e0*/  STG.E desc[UR8][R12.64], R19 ;  /* 0x000000130c007986 */ /* 0x0001e2000c101908 */
[----:B------:R-:W-:Y:S01]  /*65f0*/  IADD3.X R24, PT, PT, RZ, R24, RZ, P3, !PT ;  /* 0x00000018ff187210 */ /* 0x000fe20001ffe4ff */
[----:B------:R-:W-:Y:S06]  /*6600*/  @P1 BRA `(.L_x_506) ;  /* 0xfffffffc00841947 */ /* 0x000fec000383ffff */
.L_x_505:
[----:B------:R-:W-:Y:S05]  /*6610*/  BSYNC.RECONVERGENT B0 ;  /* 0x0000000000007941 */ /* 0x000fea0003800200 */
.L_x_504:
        /* <DEDUP_REMOVED lines=10> */
.L_x_507:
        /* <DEDUP_REMOVED lines=22> */
[----:B----4-:R-:W-:-:S02]  /*6820*/  F2FP.F16.F32.PACK_AB R9, R7, R2 ;  /* 0x000000020709723e */ /* 0x010fc400000000ff */
[----:B------:R-:W-:-:S04]  /*6830*/  LOP3.LUT R2, R26, 0x3, RZ, 0xc0, !PT ;  /* 0x000000031a027812 */ /* 0x000fc800078ec0ff */
[----:B------:R-:W-:Y:S02]  /*6840*/  IADD3.X R19, PT, PT, R2, UR5, RZ, P1, !PT ;  /* 0x0000000502137c10 */ /* 0x000fe40008ffe4ff */
[----:B-----5:R-:W-:Y:S02]  /*6850*/  F2FP.F16.F32.PACK_AB R21, R13, R10 ;  /* 0x0000000a0d15723e */ /* 0x020fe400000000ff */
        /* <DEDUP_REMOVED lines=55> */
[----:B---3--:R-:W-:Y:S02]  /*6bd0*/  F2FP.F16.F32.PACK_AB R5, R5, R18 ;  /* 0x000000120505723e */ /* 0x008fe400000000ff */
[----:B-----5:R-:W-:-:S03]  /*6be0*/  F2FP.F16.F32.PACK_AB R7, R11, R6 ;  /* 0x000000060b07723e */ /* 0x020fc600000000ff */
[----:B------:R4:W-:Y:S04]  /*6bf0*/  STG.E desc[UR8][R14.64], R5 ;  /* 0x000000050e007986 */ /* 0x0009e8000c101908 */
[----:B------:R4:W-:Y:S02]  /*6c00*/  STG.E desc[UR8][R16.64], R7 ;  /* 0x0000000710007986 */ /* 0x0009e4000c101908 */
[----:B------:R-:W-:Y:S05]  /*6c10*/  @P0 BRA `(.L_x_507) ;  /* 0xfffffff800a80947 */ /* 0x000fea000383ffff */
[----:B------:R-:W-:Y:S05]  /*6c20*/  EXIT ;  /* 0x000000000000794d */ /* 0x000fea0003800000 */
.L_x_508:
        /* <DEDUP_REMOVED lines=13> */
.L_x_4502:


//--------------------- .text._Z35group_norm_nhwc_bwd_one_pass_kernelI11Bf16IOFp16WLi256ELi56ELi448EEv26Group_norm_nhwc_bwd_params --------------------------
	.section	.text._Z35group_norm_nhwc_bwd_one_pass_kernelI11Bf16IOFp16WLi256ELi56ELi448EEv26Group_norm_nhwc_bwd_params,"ax",@progbits
	.align	128
        .global         _Z35group_norm_nhwc_bwd_one_pass_kernelI11Bf16IOFp16WLi256ELi56ELi448EEv26Group_norm_nhwc_bwd_params
        .type           _Z35group_norm_nhwc_bwd_one_pass_kernelI11Bf16IOFp16WLi256ELi56ELi448EEv26Group_norm_nhwc_bwd_params,@function
        .size           _Z35group_norm_nhwc_bwd_one_pass_kernelI11Bf16IOFp16WLi256ELi56ELi448EEv26Group_norm_nhwc_bwd_params,(.L_x_4503 - _Z35group_norm_nhwc_bwd_one_pass_kernelI11Bf16IOFp16WLi256ELi56ELi448EEv26Group_norm_nhwc_bwd_params)
        .other          _Z35group_norm_nhwc_bwd_one_pass_kernelI11Bf16IOFp16WLi256ELi56ELi448EEv26Group_norm_nhwc_bwd_params,@"STO_CUDA_ENTRY STV_DEFAULT"
_Z35group_norm_nhwc_bwd_one_pass_kernelI11Bf16IOFp16WLi256ELi56ELi448EEv26Group_norm_nhwc_bwd_params:
.text._Z35group_norm_nhwc_bwd_one_pass_kernelI11Bf16IOFp16WLi256ELi56ELi448EEv26Group_norm_nhwc_bwd_params:
        /* <DEDUP_REMOVED lines=22> */
.L_x_576:
        /* <DEDUP_REMOVED lines=30> */
[----:B------:R-:W-:Y:S02]  /*0340*/  ISETP.GE.AND.EX P0, PT, R13, UR9, PT, P0 ;  /* 0x000000090d007c0c */ /* 0x000fe4000bf06300 */
[----:B------:R-:W-:-:S02]  /*0350*/  IADD3 R7, PT, PT, R4, -R7, RZ ;  /* 0x8000000704077210 */ /* 0x000fc40007ffe0ff */
[----:B------:R-:W-:Y:S02]  /*0360*/  @!P4 IADD3 R5, PT, PT, R5, 0x1, RZ ;  /* 0x000000010505c810 */ /* 0x000fe40007ffe0ff */
[----:B------:R-:W-:Y:S02]  /*0370*/  SEL R4, R7, R4, !P5 ;  /* 0x0000000407047207 */ /* 0x000fe40006800000 */
[----:B------:R-:W-:Y:S02]  /*0380*/  ISETP.NE.AND P4, PT, R11, RZ, PT ;  /* 0x000000ff0b00720c */ /* 0x000fe40003f85270 */
[----:B------:R-:W-:Y:S02]  /*0390*/  LOP3.LUT R7, RZ, R11, RZ, 0x33, !PT ;  /* 0x0000000bff077212 */ /* 0x000fe400078e33ff */
[----:B------:R-:W-:Y:S01]  /*03a0*/  IADD3 R11, PT, PT, R25, 0x10, RZ ;  /* 0x00000010190b7810 */ /* 0x000fe20007ffe0ff */
[----:B------:R-:W1:Y:S01]  /*03b0*/  @!P0 LDC.64 R14, c[0x0][0x3f8] ;  /* 0x0000fe00ff0e8b82 */ /* 0x000e620000000a00 */
[----:B------:R-:W-:-:S02]  /*03c0*/  @P1 IADD3 R5, PT, PT, R5, 0x1, RZ ;  /* 0x0000000105051810 */ /* 0x000fc40007ffe0ff */
[----:B------:R-:W-:Y:S02]  /*03d0*/  ISETP.GE.U32.AND P1, PT, R11, UR8, PT ;  /* 0x000000080b007c0c */ /* 0x000fe4000bf26070 */
[----:B------:R-:W-:Y:S02]  /*03e0*/  SHF.R.S32.HI R17, RZ, 0x1f, R11 ;  /* 0x0000001fff117819 */ /* 0x000fe4000001140b */
[----:B------:R-:W-:Y:S01]  /*03f0*/  @!P2 IADD3 R4, PT, PT, -R4, RZ, RZ ;  /* 0x000000ff0404a210 */ /* 0x000fe20007ffe1ff */
[----:B------:R-:W2:Y:S01]  /*0400*/  @!P0 LDC.64 R22, c[0x0][0x3a0] ;  /* 0x0000e800ff168b82 */ /* 0x000ea20000000a00 */
[----:B------:R-:W-:Y:S02]  /*0410*/  ISETP.GE.AND.EX P1, PT, R17, UR9, PT, P1 ;  /* 0x0000000911007c0c */ /* 0x000fe4000bf26310 */
[----:B------:R-:W-:Y:S02]  /*0420*/  SEL R119, R7, R4, !P4 ;  /* 0x0000000407777207 */ /* 0x000fe40006000000 */
[----:B------:R-:W-:-:S03]  /*0430*/  @!P3 IADD3 R5, PT, PT, -R5, RZ, RZ ;  /* 0x000000ff0505b210 */ /* 0x000fc60007ffe1ff */
[----:B------:R-:W-:Y:S01]  /*0440*/  IMAD R9, R119, 0x38, RZ ;  /* 0x0000003877097824 */ /* 0x000fe200078e02ff */
[----:B------:R-:W-:Y:S01]  /*0450*/  SEL R5, R7, R5, !P4 ;  /* 0x0000000507057207 */ /* 0x000fe20006000000 */
[----:B------:R-:W4:Y:S03]  /*0460*/  @!P0 LDC.64 R26, c[0x0][0x398] ;  /* 0x0000e600ff1a8b82 */ /* 0x000f260000000a00 */
[C---:B------:R-:W-:Y:S02]  /*0470*/  IADD3 R120, P2, PT, R9.reuse, R2, RZ ;  /* 0x0000000209787210 */ /* 0x040fe40007f5e0ff */
[----:B------:R-:W-:Y:S02]  /*0480*/  SHF.R.S32.HI R2, RZ, 0x1f, R5 ;  /* 0x0000001fff027819 */ /* 0x000fe40000011405 */
[----:B------:R-:W-:Y:S01]  /*0490*/  LEA.HI.X.SX32 R121, R9, RZ, 0x1, P2 ;  /* 0x000000ff09797211 */ /* 0x000fe200010f0eff */
[----:B------:R-:W5:Y:S02]  /*04a0*/  @!P1 LDC.64 R18, c[0x0][0x3f8] ;  /* 0x0000fe00ff129b82 */ /* 0x000f640000000a00 */
[----:B------:R-:W-:-:S02]  /*04b0*/  IMAD R2, R2, UR10, RZ ;  /* 0x0000000a02027c24 */ /* 0x000fc4000f8e02ff */
[----:B------:R-:W-:-:S04]  /*04c0*/  IMAD.WIDE.U32 R120, R5, UR10, R120 ;  /* 0x0000000a05787c25 */ /* 0x000fc8000f8e0078 */
[----:B------:R-:W-:Y:S01]  /*04d0*/  IMAD R123, R5, UR11, R2 ;  /* 0x0000000b057b7c24 */ /* 0x000fe2000f8e0202 */
[----:B------:R-:W-:Y:S01]  /*04e0*/  @!P0 MOV R122, R120 ;  /* 0x00000078007a8202 */ /* 0x000fe20000000f00 */
[-C--:B-1----:R-:W-:Y:S01]  /*04f0*/  @!P0 IMAD R2, R13, R14.reuse, RZ ;  /* 0x0000000e0d028224 */ /* 0x082fe200078e02ff */
[----:B------:R-:W-:Y:S01]  /*0500*/  IADD3 R13, PT, PT, R25, 0x20, RZ ;  /* 0x00000020190d7810 */ /* 0x000fe20007ffe0ff */
[----:B------:R-:W1:Y:S01]  /*0510*/  @!P1 LDC.64 R28, c[0x0][0x3a0] ;  /* 0x0000e800ff1c9b82 */ /* 0x000e620000000a00 */
[----:B------:R-:W-:Y:S01]  /*0520*/  IADD3 R123, PT, PT, R121, R123, RZ ;  /* 0x0000007b797b7210 */ /* 0x000fe20007ffe0ff */
[----:B------:R-:W-:Y:S01]  /*0530*/  @!P0 IMAD R7, R25, R15, R2 ;  /* 0x0000000f19078224 */ /* 0x000fe200078e0202 */
[----:B------:R-:W-:Y:S02]  /*0540*/  ISETP.GE.U32.AND P3, PT, R13, UR8, PT ;  /* 0x000000080d007c0c */ /* 0x000fe4000bf66070 */
[----:B------:R-:W-:Y:S01]  /*0550*/  SHF.R.S32.HI R21, RZ, 0x1f, R13 ;  /* 0x0000001fff157819 */ /* 0x000fe2000001140d */
[----:B------:R-:W-:Y:S01]  /*0560*/  @!P0 IMAD.WIDE.U32 R4, R25, R14, R122 ;  /* 0x0000000e19048225 */ /* 0x000fe200078e007a */
[----:B------:R-:W-:Y:S01]  /*0570*/  @!P1 MOV R9, R123 ;  /* 0x0000007b00099202 */ /* 0x000fe20000000f00 */
[----:B------:R-:W3:Y:S01]  /*0580*/  @!P1 LDC.64 R30, c[0x0][0x398] ;  /* 0x0000e600ff1e9b82 */ /* 0x000ee20000000a00 */
[----:B------:R-:W-:-:S02]  /*0590*/  ISETP.GE.AND.EX P3, PT, R21, UR9, PT, P3 ;  /* 0x0000000915007c0c */ /* 0x000fc4000bf66330 */
[----:B------:R-:W-:Y:S01]  /*05a0*/  @!P0 IADD3 R5, PT, PT, R5, R7, RZ ;  /* 0x0000000705058210 */ /* 0x000fe20007ffe0ff */
[----:B-----5:R-:W-:Y:S01]  /*05b0*/  @!P1 IMAD R8, R17, R18, RZ ;  /* 0x0000001211089224 */ /* 0x020fe200078e02ff */
[C---:B------:R-:W-:Y:S02]  /*05c0*/  @!P0 SHF.L.U32 R7, R4.reuse, 0x1, RZ ;  /* 0x0000000104078819 */ /* 0x040fe400000006ff */
[----:B------:R-:W-:Y:S01]  /*05d0*/  IADD3 R15, PT, PT, R25, 0x30, RZ ;  /* 0x00000030190f7810 */ /* 0x000fe20007ffe0ff */
[----:B------:R-:W-:Y:S01]  /*05e0*/  @!P1 IMAD R19, R11, R19, R8 ;  /* 0x000000130b139224 */ /* 0x000fe200078e0208 */
[----:B------:R-:W-:Y:S02]  /*05f0*/  @!P1 MOV R8, R120 ;  /* 0x0000007800089202 */ /* 0x000fe40000000f00 */
[----:B------:R-:W-:Y:S02]  /*0600*/  @!P0 SHF.L.U64.HI R2, R4, 0x1, R5 ;  /* 0x0000000104028819 */ /* 0x000fe40000010205 */
[C---:B--2---:R-:W-:Y:S01]  /*0610*/  @!P0 IADD3 R4, P2, PT, R7.reuse, R22, RZ ;  /* 0x0000001607048210 */ /* 0x044fe20007f5e0ff */
[----:B------:R-:W2:Y:S01]  /*0620*/  @!P3 LDC.64 R32, c[0x0][0x3f8] ;  /* 0x0000fe00ff20bb82 */ /* 0x000ea20000000a00 */
[----:B----4-:R-:W-:Y:S01]  /*0630*/  @!P0 IADD3 R6, P5, PT, R7, R26, RZ ;  /* 0x0000001a07068210 */ /* 0x010fe20007fbe0ff */
[----:B------:R-:W-:Y:S01]  /*0640*/  @!P1 IMAD.WIDE.U32 R8, R11, R18, R8 ;  /* 0x000000120b089225 */ /* 0x000fe200078e0008 */
[----:B------:R-:W-:-:S02]  /*0650*/  ISETP.GE.U32.AND P4, PT, R15, UR8, PT ;  /* 0x000000080f007c0c */ /* 0x000fc4000bf86070 */
[----:B------:R-:W-:Y:S02]  /*0660*/  SHF.R.S32.HI R17, RZ, 0x1f, R15 ;  /* 0x0000001fff117819 */ /* 0x000fe4000001140f */
[C---:B------:R-:W-:Y:S01]  /*0670*/  @!P0 IADD3.X R5, PT, PT, R2.reuse, R23, RZ, P2, !PT ;  /* 0x0000001702058210 */ /* 0x040fe200017fe4ff */
[----:B------:R-:W4:Y:S01]  /*0680*/  @!P3 LDC.64 R34, c[0x0][0x3a0] ;  /* 0x0000e800ff22bb82 */ /* 0x000f220000000a00 */
[----:B------:R-:W-:Y:S02]  /*0690*/  ISETP.GE.AND.EX P4, PT, R17, UR9, PT, P4 ;  /* 0x0000000911007c0c */ /* 0x000fe4000bf86340 */
[----:B------:R-:W-:Y:S01]  /*06a0*/  @!P0 IADD3.X R7, PT, PT, R2, R27, RZ, P5, !PT ;  /* 0x0000001b02078210 */ /* 0x000fe20002ffe4ff */
[----:B------:R2:W5:Y:S01]  /*06b0*/  @!P0 LDG.E R75, desc[UR6][R4.64] ;  /* 0x00000006044b8981 */ /* 0x000562000c1e1900 */
[----:B------:R-:W-:Y:S02]  /*06c0*/  @!P1 IADD3 R9, PT, PT, R9, R19, RZ ;  /* 0x0000001309099210 */ /* 0x000fe40007ffe0ff */
[C---:B------:R-:W-:Y:S01]  /*06d0*/  @!P1 SHF.L.U32 R11, R8.reuse, 0x1, RZ ;  /* 0x00000001080b9819 */ /* 0x040fe200000006ff */
[----:B------:R0:W5:Y:S01]  /*06e0*/  @!P0 LDG.E R74, desc[UR6][R6.64] ;  /* 0x00000006064a8981 */ /* 0x000162000c1e1900 */
[----:B------:R-:W-:-:S02]  /*06f0*/  @!P1 SHF.L.U64.HI R2, R8, 0x1, R9 ;  /* 0x0000000108029819 */ /* 0x000fc40000010209 */
[C---:B-1----:R-:W-:Y:S02]  /*0700*/  @!P1 IADD3 R8, P0, PT, R11.reuse, R28, RZ ;  /* 0x0000001c0b089210 */ /* 0x042fe40007f1e0ff */
[----:B---3--:R-:W-:Y:S01]  /*0710*/  @!P1 IADD3 R10, P2, PT, R11, R30, RZ ;  /* 0x0000001e0b0a9210 */ /* 0x008fe20007f5e0ff */
[----:B------:R-:W1:Y:S01]  /*0720*/  @!P4 LDC.64 R36, c[0x0][0x3f8] ;  /* 0x0000fe00ff24cb82 */ /* 0x000e620000000a00 */
[----:B------:R-:W-:Y:S01]  /*0730*/  IADD3 R19, PT, PT, R25, 0x40, RZ ;  /* 0x0000004019137810 */ /* 0x000fe20007ffe0ff */
[----:B--2---:R-:W-:Y:S01]  /*0740*/  @!P3 IMAD R4, R21, R32, RZ ;  /* 0x000000201504b224 */ /* 0x004fe200078e02ff */
[----:B------:R-:W-:Y:S02]  /*0750*/  @!P1 IADD3.X R9, PT, PT, R2, R29, RZ, P0, !PT ;  /* 0x0000001d02099210 */ /* 0x000fe400007fe4ff */
[----:B------:R-:W-:Y:S01]  /*0760*/  ISETP.GE.U32.AND P0, PT, R19, UR8, PT ;  /* 0x0000000813007c0c */ /* 0x000fe2000bf06070 */
[----:B------:R-:W-:Y:S01]  /*0770*/  @!P3 IMAD R23, R13, R33, R4 ;  /* 0x000000210d17b224 */ /* 0x000fe200078e0204 */
[----:B------:R-:W-:-:S02]  /*0780*/  SHF.R.S32.HI R27, RZ, 0x1f, R19 ;  /* 0x0000001fff1b7819 */ /* 0x000fc40000011413 */
[----:B------:R-:W-:Y:S02]  /*0790*/  CS2R R4, SRZ ;  /* 0x0000000000047805 */ /* 0x000fe4000001ff00 */
[----:B------:R-:W-:Y:S02]  /*07a0*/  @!P1 IADD3.X R11, PT, PT, R2, R31, RZ, P2, !PT ;  /* 0x0000001f020b9210 */ /* 0x000fe400017fe4ff */
[----:B------:R-:W2:Y:S01]  /*07b0*/  @!P3 LDC.64 R30, c[0x0][0x398] ;  /* 0x0000e600ff1ebb82 */ /* 0x000ea20000000a00 */
[----:B------:R-:W-:Y:S02]  /*07c0*/  ISETP.GE.AND.EX P0, PT, R27, UR9, PT, P0 ;  /* 0x000000091b007c0c */ /* 0x000fe4000bf06300 */
[----:B0-----:R-:W-:Y:S01]  /*07d0*/  @!P3 MOV R6, R120 ;  /* 0x000000780006b202 */ /* 0x001fe20000000f00 */
[----:B------:R0:W3:Y:S01]  /*07e0*/  @!P1 LDG.E R4, desc[UR6][R8.64] ;  /* 0x0000000608049981 */ /* 0x0000e2000c1e1900 */
[----:B------:R-:W-:Y:S02]  /*07f0*/  @!P3 MOV R7, R123 ;  /* 0x0000007b0007b202 */ /* 0x000fe40000000f00 */
[----:B------:R-:W-:Y:S01]  /*0800*/  IADD3 R21, PT, PT, R25, 0x50, RZ ;  /* 0x0000005019157810 */ /* 0x000fe20007ffe0ff */
[----:B------:R2:W3:Y:S01]  /*0810*/  @!P1 LDG.E R5, desc[UR6][R10.64] ;  /* 0x000000060a059981 */ /* 0x0004e2000c1e1900 */
[----:B------:R-:W-:-:S05]  /*0820*/  @!P3 IMAD.WIDE.U32 R6, R13, R32, R6 ;  /* 0x000000200d06b225 */ /* 0x000fca00078e0006 */
[----:B------:R-:W2:Y:S01]  /*0830*/  @!P0 LDC.64 R38, c[0x0][0x3f8] ;  /* 0x0000fe00ff268b82 */ /* 0x000ea20000000a00 */
[----:B------:R-:W-:Y:S02]  /*0840*/  @!P3 IADD3 R13, PT, PT, R7, R23, RZ ;  /* 0x00000017070db210 */ /* 0x000fe40007ffe0ff */
[C---:B------:R-:W-:Y:S02]  /*0850*/  @!P3 SHF.L.U32 R7, R6.reuse, 0x1, RZ ;  /* 0x000000010607b819 */ /* 0x040fe400000006ff */
[----:B------:R-:W-:Y:S02]  /*0860*/  @!P3 SHF.L.U64.HI R2, R6, 0x1, R13 ;  /* 0x000000010602b819 */ /* 0x000fe4000001020d */
[----:B----4-:R-:W-:Y:S01]  /*0870*/  @!P3 IADD3 R12, P1, PT, R7, R34, RZ ;  /* 0x00000022070cb210 */ /* 0x010fe20007f3e0ff */
[----:B------:R-:W4:Y:S01]  /*0880*/  @!P4 LDC.64 R32, c[0x0][0x3a0] ;  /* 0x0000e800ff20cb82 */ /* 0x000f220000000a00 */
[----:B------:R-:W-:Y:S02]  /*0890*/  ISETP.GE.U32.AND P2, PT, R21, UR8, PT ;  /* 0x0000000815007c0c */ /* 0x000fe4000bf46070 */
[----:B------:R-:W-:-:S02]  /*08a0*/  SHF.R.S32.HI R29, RZ, 0x1f, R21 ;  /* 0x0000001fff1d7819 */ /* 0x000fc40000011415 */
[C---:B------:R-:W-:Y:S01]  /*08b0*/  @!P3 IADD3.X R13, PT, PT, R2.reuse, R35, RZ, P1, !PT ;  /* 0x00000023020db210 */ /* 0x040fe20000ffe4ff */
[----:B-1----:R-:W-:Y:S01]  /*08c0*/  @!P4 IMAD R6, R17, R36, RZ ;  /* 0x000000241106c224 */ /* 0x002fe200078e02ff */
[----:B0-----:R-:W-:Y:S01]  /*08d0*/  @!P4 MOV R8, R120 ;  /* 0x000000780008c202 */ /* 0x001fe20000000f00 */
[----:B------:R-:W0:Y:S01]  /*08e0*/  @!P4 LDC.64 R34, c[0x0][0x398] ;  /* 0x0000e600ff22cb82 */ /* 0x000e220000000a00 */
[----:B------:R-:W-:Y:S02]  /*08f0*/  @!P4 MOV R9, R123 ;  /* 0x0000007b0009c202 */ /* 0x000fe40000000f00 */
[----:B--2---:R-:W-:Y:S02]  /*0900*/  @!P3 IADD3 R10, P1, PT, R7, R30, RZ ;  /* 0x0000001e070ab210 */ /* 0x004fe40007f3e0ff */
[----:B------:R-:W-:Y:S02]  /*0910*/  IADD3 R23, PT, PT, R25, 0x60, RZ ;  /* 0x0000006019177810 */ /* 0x000fe40007ffe0ff */
[----:B------:R-:W-:Y:S01]  /*0920*/  ISETP.GE.AND.EX P2, PT, R29, UR9, PT, P2 ;  /* 0x000000091d007c0c */ /* 0x000fe2000bf46320 */
[C---:B------:R-:W-:Y:S01]  /*0930*/  @!P4 IMAD R17, R15.reuse, R37, R6 ;  /* 0x000000250f11c224 */ /* 0x040fe200078e0206 */
[----:B------:R-:W-:Y:S01]  /*0940*/  @!P3 IADD3.X R11, PT, PT, R2, R31, RZ, P1, !PT ;  /* 0x0000001f020bb210 */ /* 0x000fe20000ffe4ff */
[----:B------:R-:W-:Y:S01]  /*0950*/  @!P4 IMAD.WIDE.U32 R8, R15, R36, R8 ;  /* 0x000000240f08c225 */ /* 0x000fe200078e0008 */
[----:B------:R-:W-:Y:S01]  /*0960*/  ISETP.GE.U32.AND P1, PT, R23, UR8, PT ;  /* 0x0000000817007c0c */ /* 0x000fe2000bf26070 */
[----:B------:R-:W1:Y:S01]  /*0970*/  @!P0 LDC.64 R36, c[0x0][0x3a0] ;  /* 0x0000e800ff248b82 */ /* 0x000e620000000a00 */
[----:B------:R-:W-:-:S02]  /*0980*/  SHF.R.S32.HI R31, RZ, 0x1f, R23 ;  /* 0x0000001fff1f7819 */ /* 0x000fc40000011417 */
[----:B------:R-:W-:Y:S02]  /*0990*/  @!P4 IADD3 R7, PT, PT, R9, R17, RZ ;  /* 0x000000110907c210 */ /* 0x000fe40007ffe0ff */
[----:B------:R-:W-:Y:S02]  /*09a0*/  ISETP.GE.AND.EX P1, PT, R31, UR9, PT, P1 ;  /* 0x000000091f007c0c */ /* 0x000fe4000bf26310 */
[C---:B------:R-:W-:Y:S01]  /*09b0*/  @!P4 SHF.L.U32 R15, R8.reuse, 0x1, RZ ;  /* 0x00000001080fc819 */ /* 0x040fe200000006ff */
[----:B------:R-:W2:Y:S01]  /*09c0*/  @!P2 LDC.64 R40, c[0x0][0x3f8] ;  /* 0x0000fe00ff28ab82 */ /* 0x000ea20000000a00 */
[----:B------:R-:W-:Y:S01]  /*09d0*/  @!P4 SHF.L.U64.HI R2, R8, 0x1, R7 ;  /* 0x000000010802c819 */ /* 0x000fe20000010207 */
[----:B------:R-:W-:Y:S01]  /*09e0*/  @!P0 IMAD R8, R27, R38, RZ ;  /* 0x000000261b088224 */ /* 0x000fe200078e02ff */
[----:B------:R-:W-:Y:S02]  /*09f0*/  @!P0 MOV R16, R120 ;  /* 0x0000007800108202 */ /* 0x000fe40000000f00 */
[----:B------:R-:W-:-:S02]  /*0a00*/  @!P0 MOV R17, R123 ;  /* 0x0000007b00118202 */ /* 0x000fc40000000f00 */
[----:B------:R-:W-:Y:S02]  /*0a10*/  MOV R6, RZ ;  /* 0x000000ff00067202 */ /* 0x000fe40000000f00 */
[----:B------:R-:W-:Y:S01]  /*0a20*/  MOV R7, RZ ;  /* 0x000000ff00077202 */ /* 0x000fe20000000f00 */
[C---:B------:R-:W-:Y:S01]  /*0a30*/  @!P0 IMAD R9, R19.reuse, R39, R8 ;  /* 0x0000002713098224 */ /* 0x040fe200078e0208 */
[----:B------:R-:W1:Y:S01]  /*0a40*/  @!P1 LDC.64 R42, c[0x0][0x3f8] ;  /* 0x0000fe00ff2a9b82 */ /* 0x000e620000000a00 */
[----:B------:R-:W-:Y:S01]  /*0a50*/  @!P0 IMAD.WIDE.U32 R16, R19, R38, R16 ;  /* 0x0000002613108225 */ /* 0x000fe200078e0010 */
[----:B------:R4:W3:Y:S04]  /*0a60*/  @!P3 LDG.E R6, desc[UR6][R12.64] ;  /* 0x000000060c06b981 */ /* 0x0008e8000c1e1900 */
[----:B------:R4:W3:Y:S01]  /*0a70*/  @!P3 LDG.E R7, desc[UR6][R10.64] ;  /* 0x000000060a07b981 */ /* 0x0008e2000c1e1900 */
[----:B0-----:R-:W-:Y:S01]  /*0a80*/  @!P4 IADD3 R14, P3, PT, R15, R34, RZ ;  /* 0x000000220f0ec210 */ /* 0x001fe20007f7e0ff */
[----:B------:R-:W0:Y:S01]  /*0a90*/  @!P0 LDC.64 R38, c[0x0][0x398] ;  /* 0x0000e600ff268b82 */ /* 0x000e220000000a00 */
[----:B------:R-:W-:-:S02]  /*0aa0*/  @!P0 IADD3 R9, PT, PT, R17, R9, RZ ;  /* 0x0000000911098210 */ /* 0x000fc40007ffe0ff */
[----:B----4-:R-:W-:Y:S02]  /*0ab0*/  @!P4 IADD3 R12, P5, PT, R15, R32, RZ ;  /* 0x000000200f0cc210 */ /* 0x010fe40007fbe0ff */
[----:B------:R-:W-:Y:S02]  /*0ac0*/  @!P4 IADD3.X R15, PT, PT, R2, R35, RZ, P3, !PT ;  /* 0x00000023020fc210 */ /* 0x000fe40001ffe4ff */
[----:B------:R-:W-:Y:S02]  /*0ad0*/  @!P0 SHF.L.U32 R11, R16, 0x1, RZ ;  /* 0x00000001100b8819 */ /* 0x000fe400000006ff */
[----:B------:R-:W-:Y:S02]  /*0ae0*/  IADD3 R27, PT, PT, R25, 0x70, RZ ;  /* 0x00000070191b7810 */ /* 0x000fe40007ffe0ff */
[----:B------:R-:W-:Y:S01]  /*0af0*/  MOV R8, RZ ;  /* 0x000000ff00087202 */ /* 0x000fe20000000f00 */
[----:B--2---:R-:W-:Y:S01]  /*0b00*/  @!P2 IMAD R10, R29, R40, RZ ;  /* 0x000000281d0aa224 */ /* 0x004fe200078e02ff */
[----:B------:R-:W-:Y:S01]  /*0b10*/  @!P4 IADD3.X R13, PT, PT, R2, R33, RZ, P5, !PT ;  /* 0x00000021020dc210 */ /* 0x000fe20002ffe4ff */
[----:B------:R-:W2:Y:S01]  /*0b20*/  @!P2 LDC.64 R34, c[0x0][0x3a0] ;  /* 0x0000e800ff22ab82 */ /* 0x000ea20000000a00 */
[----:B------:R-:W-:-:S02]  /*0b30*/  @!P0 SHF.L.U64.HI R2, R16, 0x1, R9 ;  /* 0x0000000110028819 */ /* 0x000fc40000010209 */
[----:B-1----:R-:W-:Y:S01]  /*0b40*/  @!P0 IADD3 R16, P3, PT, R11, R36, RZ ;  /* 0x000000240b108210 */ /* 0x002fe20007f7e0ff */
[----:B------:R1:W4:Y:S01]  /*0b50*/  @!P4 LDG.E R8, desc[UR6][R12.64] ;  /* 0x000000060c08c981 */ /* 0x000322000c1e1900 */
[----:B------:R-:W-:Y:S02]  /*0b60*/  SHF.R.S32.HI R33, RZ, 0x1f, R27 ;  /* 0x0000001fff217819 */ /* 0x000fe4000001141b */
[----:B------:R-:W-:Y:S02]  /*0b70*/  @!P0 IADD3.X R17, PT, PT, R2, R37, RZ, P3, !PT ;  /* 0x0000002502118210 */ /* 0x000fe40001ffe4ff */
[----:B------:R-:W-:Y:S01]  /*0b80*/  ISETP.GE.U32.AND P3, PT, R27, UR8, PT ;  /* 0x000000081b007c0c */ /* 0x000fe2000bf66070 */
[----:B------:R-:W2:Y:S03]  /*0b90*/  @!P2 LDC.64 R36, c[0x0][0x398] ;  /* 0x0000e600ff24ab82 */ /* 0x000ea60000000a00 */
[----:B------:R-:W-:-:S02]  /*0ba0*/  ISETP.GE.AND.EX P3, PT, R33, UR9, PT, P3 ;  /* 0x0000000921007c0c */ /* 0x000fc4000bf66330 */
[-C--:B-1----:R-:W-:Y:S02]  /*0bb0*/  @!P2 MOV R12, R120.reuse ;  /* 0x00000078000ca202 */ /* 0x082fe40000000f00 */
[----:B------:R-:W-:Y:S01]  /*0bc0*/  @!P2 MOV R13, R123 ;  /* 0x0000007b000da202 */ /* 0x000fe20000000f00 */
[----:B------:R-:W-:Y:S01]  /*0bd0*/  @!P2 IMAD R19, R21, R41, R10 ;  /* 0x000000291513a224 */ /* 0x000fe200078e020a */
[----:B------:R-:W-:Y:S01]  /*0be0*/  @!P1 MOV R20, R120 ;  /* 0x0000007800149202 */ /* 0x000fe20000000f00 */
[----:B------:R-:W-:Y:S02]  /*0bf0*/  @!P1 IMAD R18, R31, R42, RZ ;  /* 0x0000002a1f129224 */ /* 0x000fe400078e02ff */
[----:B------:R-:W-:Y:S01]  /*0c00*/  @!P2 IMAD.WIDE.U32 R12, R21, R40, R12 ;  /* 0x00000028150ca225 */ /* 0x000fe200078e000c */
[----:B------:R-:W-:Y:S02]  /*0c10*/  @!P1 MOV R21, R123 ;  /* 0x0000007b00159202 */ /* 0x000fe40000000f00 */
[----:B------:R-:W-:Y:S01]  /*0c20*/  MOV R9, RZ ;  /* 0x000000ff00097202 */ /* 0x000fe20000000f00 */
[C---:B------:R-:W-:Y:S01]  /*0c30*/  @!P1 IMAD R31, R23.reuse, R43, R18 ;  /* 0x0000002b171f9224 */ /* 0x040fe200078e0212 */
[----:B------:R-:W1:Y:S01]  /*0c40*/  @!P3 LDC.64 R40, c[0x0][0x3f8] ;  /* 0x0000fe00ff28bb82 */ /* 0x000e620000000a00 */
[----:B------:R-:W-:-:S03]  /*0c50*/  @!P1 IMAD.WIDE.U32 R20, R23, R42, R20 ;  /* 0x0000002a17149225 */ /* 0x000fc600078e0014 */
[----:B------:R0:W4:Y:S04]  /*0c60*/  @!P4 LDG.E R9, desc[UR6][R14.64] ;  /* 0x000000060e09c981 */ /* 0x000128000c1e1900 */
[----:B------:R-:W1:Y:S01]  /*0c70*/  @!P1 LDC.64 R22, c[0x0][0x3a0] ;  /* 0x0000e800ff169b82 */ /* 0x000e620000000a00 */
[----:B0-----:R-:W-:Y:S02]  /*0c80*/  @!P0 IADD3 R14, P4, PT, R11, R38, RZ ;  /* 0x000000260b0e8210 */ /* 0x001fe40007f9e0ff */
[----:B------:R-:W-:-:S05]  /*0c90*/  @!P2 IADD3 R11, PT, PT, R13, R19, RZ ;  /* 0x000000130d0ba210 */ /* 0x000fca0007ffe0ff */
[----:B------:R-:W0:Y:S01]  /*0ca0*/  @!P3 LDC.64 R42, c[0x0][0x3a0] ;  /* 0x0000e800ff2abb82 */ /* 0x000e220000000a00 */
[----:B------:R-:W-:Y:S02]  /*0cb0*/  @!P0 IADD3.X R15, PT, PT, R2, R39, RZ, P4, !PT ;  /* 0x00000027020f8210 */ /* 0x000fe400027fe4ff */
[C---:B------:R-:W-:Y:S02]  /*0cc0*/  @!P2 SHF.L.U64.HI R2, R12.reuse, 0x1, R11 ;  /* 0x000000010c02a819 */ /* 0x040fe4000001020b */
[----:B------:R-:W-:Y:S02]  /*0cd0*/  MOV R10, RZ ;  /* 0x000000ff000a7202 */ /* 0x000fe40000000f00 */
[----:B------:R-:W-:Y:S01]  /*0ce0*/  MOV R11, RZ ;  /* 0x000000ff000b7202 */ /* 0x000fe20000000f00 */
[----:B------:R-:W0:Y:S01]  /*0cf0*/  @!P1 LDC.64 R38, c[0x0][0x398] ;  /* 0x0000e600ff269b82 */ /* 0x000e220000000a00 */
[----:B------:R-:W-:Y:S02]  /*0d00*/  @!P2 SHF.L.U32 R13, R12, 0x1, RZ ;  /* 0x000000010c0da819 */ /* 0x000fe400000006ff */
[----:B------:R2:W4:Y:S02]  /*0d10*/  @!P0 LDG.E R10, desc[UR6][R16.64] ;  /* 0x00000006100a8981 */ /* 0x000524000c1e1900 */
[----:B--2---:R-:W-:-:S02]  /*0d20*/  @!P2 IADD3 R18, P4, PT, R13, R34, RZ ;  /* 0x000000220d12a210 */ /* 0x004fc40007f9e0ff */
[----:B------:R-:W2:Y:S01]  /*0d30*/  @!P0 LDG.E R11, desc[UR6][R14.64] ;  /* 0x000000060e0b8981 */ /* 0x000ea2000c1e1900 */
[----:B------:R-:W-:Y:S01]  /*0d40*/  IADD3 R29, PT, PT, R25, 0x80, RZ ;  /* 0x00000080191d7810 */ /* 0x000fe20007ffe0ff */
[----:B------:R-:W5:Y:S01]  /*0d50*/  @!P3 LDC.64 R44, c[0x0][0x398] ;  /* 0x0000e600ff2cbb82 */ /* 0x000f620000000a00 */
[----:B------:R-:W-:Y:S02]  /*0d60*/  MOV R12, RZ ;  /* 0x000000ff000c7202 */ /* 0x000fe40000000f00 */
[----:B------:R-:W-:Y:S02]  /*0d70*/  @!P2 IADD3 R16, P0, PT, R13, R36, RZ ;  /* 0x000000240d10a210 */ /* 0x000fe40007f1e0ff */
[----:B------:R-:W-:Y:S02]  /*0d80*/  @!P1 IADD3 R13, PT, PT, R21, R31, RZ ;  /* 0x0000001f150d9210 */ /* 0x000fe40007ffe0ff */
[----:B------:R-:W-:Y:S02]  /*0d90*/  IADD3 R31, PT, PT, R25, 0x90, RZ ;  /* 0x00000090191f7810 */ /* 0x000fe40007ffe0ff */
[----:B------:R-:W-:-:S02]  /*0da0*/  @!P2 IADD3.X R19, PT, PT, R2, R35, RZ, P4, !PT ;  /* 0x000000230213a210 */ /* 0x000fc400027fe4ff */
[----:B------:R-:W-:Y:S02]  /*0db0*/  @!P2 IADD3.X R17, PT, PT, R2, R37, RZ, P0, !PT ;  /* 0x000000250211a210 */ /* 0x000fe400007fe4ff */
[----:B------:R-:W-:Y:S01]  /*0dc0*/  @!P1 SHF.L.U32 R21, R20, 0x1, RZ ;  /* 0x0000000114159819 */ /* 0x000fe200000006ff */
[----:B------:R1:W2:Y:S01]  /*0dd0*/  @!P2 LDG.E R12, desc[UR6][R18.64] ;  /* 0x00000006120ca981 */ /* 0x0002a2000c1e1900 */
[----:B------:R-:W-:Y:S02]  /*0de0*/  ISETP.GE.U32.AND P4, PT, R29, UR8, PT ;  /* 0x000000081d007c0c */ /* 0x000fe4000bf86070 */
[----:B------:R-:W-:Y:S02]  /*0df0*/  SHF.R.S32.HI R35, RZ, 0x1f, R29 ;  /* 0x0000001fff237819 */ /* 0x000fe4000001141d */
[----:B------:R-:W-:Y:S02]  /*0e00*/  ISETP.GE.U32.AND P5, PT, R31, UR8, PT ;  /* 0x000000081f007c0c */ /* 0x000fe4000bfa6070 */
[----:B------:R-:W-:-:S02]  /*0e10*/  SHF.R.S32.HI R37, RZ, 0x1f, R31 ;  /* 0x0000001fff257819 */ /* 0x000fc4000001141f */
[----:B------:R-:W-:Y:S02]  /*0e20*/  ISETP.GE.AND.EX P4, PT, R35, UR9, PT, P4 ;  /* 0x0000000923007c0c */ /* 0x000fe4000bf86340 */
[----:B-1----:R-:W-:Y:S01]  /*0e30*/  @!P1 IADD3 R18, P0, PT, R21, R22, RZ ;  /* 0x0000001615129210 */ /* 0x002fe20007f1e0ff */
[----:B------:R-:W-:Y:S01]  /*0e40*/  @!P3 IMAD R22, R33, R40, RZ ;  /* 0x000000282116b224 */ /* 0x000fe200078e02ff */
[----:B------:R-:W-:Y:S02]  /*0e50*/  @!P1 SHF.L.U64.HI R2, R20, 0x1, R13 ;  /* 0x0000000114029819 */ /* 0x000fe4000001020d */
[----:B------:R-:W-:Y:S01]  /*0e60*/  ISETP.GE.AND.EX P5, PT, R37, UR9, PT, P5 ;  /* 0x0000000925007c0c */ /* 0x000fe2000bfa6350 */
[----:B------:R-:W-:Y:S01]  /*0e70*/  @!P3 IMAD R33, R27, R41, R22 ;  /* 0x000000291b21b224 */ /* 0x000fe200078e0216 */
[----:B------:R-:W-:Y:S02]  /*0e80*/  @!P1 IADD3.X R19, PT, PT, R2, R23, RZ, P0, !PT ;  /* 0x0000001702139210 */ /* 0x000fe400007fe4ff */
[----:B------:R-:W-:-:S02]  /*0e90*/  @!P3 MOV R22, R120 ;  /* 0x000000780016b202 */ /* 0x000fc40000000f00 */
[----:B------:R-:W-:Y:S01]  /*0ea0*/  @!P3 MOV R23, R123 ;  /* 0x0000007b0017b202 */ /* 0x000fe20000000f00 */
[----:B------:R-:W1:Y:S01]  /*0eb0*/  @!P4 LDC.64 R46, c[0x0][0x3f8] ;  /* 0x0000fe00ff2ecb82 */ /* 0x000e620000000a00 */
[----:B------:R-:W-:Y:S01]  /*0ec0*/  MOV R13, RZ ;  /* 0x000000ff000d7202 */ /* 0x000fe20000000f00 */
[----:B------:R-:W-:-:S05]  /*0ed0*/  @!P3 IMAD.WIDE.U32 R22, R27, R40, R22 ;  /* 0x000000281b16b225 */ /* 0x000fca00078e0016 */
[----:B------:R0:W2:Y:S01]  /*0ee0*/  @!P2 LDG.E R13, desc[UR6][R16.64] ;  /* 0x00000006100da981 */ /* 0x0000a2000c1e1900 */
[----:B------:R-:W5:Y:S01]  /*0ef0*/  @!P5 LDC.64 R40, c[0x0][0x3f8] ;  /* 0x0000fe00ff28db82 */ /* 0x000f620000000a00 */
[----:B0-----:R-:W-:-:S04]  /*0f00*/  @!P1 IADD3 R20, P2, PT, R21, R38, RZ ;  /* 0x0000002615149210 */ /* 0x001fc80007f5e0ff */
[----:B------:R-:W-:Y:S02]  /*0f10*/  @!P1 IADD3.X R21, PT, PT, R2, R39, RZ, P2, !PT ;  /* 0x0000002702159210 */ /* 0x000fe400017fe4ff */
[----:B------:R-:W-:Y:S01]  /*0f20*/  CS2R R14, SRZ ;  /* 0x00000000000e7805 */ /* 0x000fe2000001ff00 */
[----:B------:R-:W0:Y:S01]  /*0f30*/  @!P4 LDC.64 R48, c[0x0][0x3a0] ;  /* 0x0000e800ff30cb82 */ /* 0x000e220000000a00 */
[----:B------:R-:W-:Y:S02]  /*0f40*/  @!P3 IADD3 R17, PT, PT, R23, R33, RZ ;  /* 0x000000211711b210 */ /* 0x000fe40007ffe0ff */
[----:B------:R-:W-:Y:S02]  /*0f50*/  IADD3 R33, PT, PT, R25, 0xa0, RZ ;  /* 0x000000a019217810 */ /* 0x000fe40007ffe0ff */
[----:B------:R-:W2:Y:S02]  /*0f60*/  @!P1 LDG.E R14, desc[UR6][R18.64] ;  /* 0x00000006120e9981 */ /* 0x000ea4000c1e1900 */
[----:B------:R-:W-:-:S02]  /*0f70*/  ISETP.GE.U32.AND P2, PT, R33, UR8, PT ;  /* 0x0000000821007c0c */ /* 0x000fc4000bf46070 */
[----:B------:R5:W2:Y:S01]  /*0f80*/  @!P1 LDG.E R15, desc[UR6][R20.64] ;  /* 0x00000006140f9981 */ /* 0x000aa2000c1e1900 */
[----:B------:R-:W-:-:S04]  /*0f90*/  SHF.R.S32.HI R39, RZ, 0x1f, R33 ;  /* 0x0000001fff277819 */ /* 0x000fc80000011421 */
[----:B------:R-:W-:Y:S02]  /*0fa0*/  ISETP.GE.AND.EX P2, PT, R39, UR9, PT, P2 ;  /* 0x0000000927007c0c */ /* 0x000fe4000bf46320 */
[C---:B------:R-:W-:Y:S02]  /*0fb0*/  @!P3 SHF.L.U32 R27, R22.reuse, 0x1, RZ ;  /* 0x00000001161bb819 */ /* 0x040fe400000006ff */
[----:B------:R-:W-:Y:S02]  /*0fc0*/  @!P3 SHF.L.U64.HI R2, R22, 0x1, R17 ;  /* 0x000000011602b819 */ /* 0x000fe40000010211 */
[----:B------:R-:W-:Y:S01]  /*0fd0*/  @!P3 IADD3 R22, P0, PT, R27, R42, RZ ;  /* 0x0000002a1b16b210 */ /* 0x000fe20007f1e0ff */
[----:B-1----:R-:W-:Y:S01]  /*0fe0*/  @!P4 IMAD R16, R35, R46, RZ ;  /* 0x0000002e2310c224 */ /* 0x002fe200078e02ff */
[----:B-----5:R-:W-:Y:S02]  /*0ff0*/  @!P3 IADD3 R26, P1, PT, R27, R44, RZ ;  /* 0x0000002c1b1ab210 */ /* 0x020fe40007f3e0ff */
[----:B------:R-:W-:Y:S01]  /*1000*/  @!P3 IADD3.X R23, PT, PT, R2, R43, RZ, P0, !PT ;  /* 0x0000002b0217b210 */ /* 0x000fe200007fe4ff */
[----:B------:R-:W-:Y:S01]  /*1010*/  @!P5 IMAD R20, R37, R40, RZ ;  /* 0x000000282514d224 */ /* 0x000fe200078e02ff */
[----:B------:R-:W1:Y:S01]  /*1020*/  @!P4 LDC.64 R42, c[0x0][0x398] ;  /* 0x0000e600ff2acb82 */ /* 0x000e620000000a00 */
[----:B------:R-:W-:-:S02]  /*1030*/  IADD3 R35, PT, PT, R25, 0xb0, RZ ;  /* 0x000000b019237810 */ /* 0x000fc40007ffe0ff */
[----:B------:R-:W-:Y:S02]  /*1040*/  @!P4 MOV R18, R120 ;  /* 0x000000780012c202 */ /* 0x000fe40000000f00 */
[----:B------:R-:W-:-:S03]  /*1050*/  @!P4 MOV R19, R123 ;  /* 0x0000007b0013c202 */ /* 0x000fc60000000f00 */
[----:B------:R-:W5:Y:S01]  /*1060*/  @!P2 LDC.64 R50, c[0x0][0x3f8] ;  /* 0x0000fe00ff32ab82 */ /* 0x000f620000000a00 */
[----:B------:R-:W-:Y:S01]  /*1070*/  @!P3 IADD3.X R27, PT, PT, R2, R45, RZ, P1, !PT ;  /* 0x0000002d021bb210 */ /* 0x000fe20000ffe4ff */
[----:B------:R-:W-:Y:S01]  /*1080*/  @!P5 IMAD R37, R31, R41, R20 ;  /* 0x000000291f25d224 */ /* 0x000fe200078e0214 */
[----:B------:R-:W-:Y:S02]  /*1090*/  ISETP.GE.U32.AND P0, PT, R35, UR8, PT ;  /* 0x0000000823007c0c */ /* 0x000fe4000bf06070 */
[----:B------:R-:W-:Y:S01]  /*10a0*/  SHF.R.S32.HI R41, RZ, 0x1f, R35 ;  /* 0x0000001fff297819 */ /* 0x000fe20000011423 */
[C---:B------:R-:W-:Y:S02]  /*10b0*/  @!P4 IMAD R17, R29.reuse, R47, R16 ;  /* 0x0000002f1d11c224 */ /* 0x040fe400078e0210 */
[----:B------:R-:W1:Y:S01]  /*10c0*/  @!P5 LDC.64 R44, c[0x0][0x3a0] ;  /* 0x0000e800ff2cdb82 */ /* 0x000e620000000a00 */
[----:B------:R-:W-:Y:S01]  /*10d0*/  @!P4 IMAD.WIDE.U32 R18, R29, R46, R18 ;  /* 0x0000002e1d12c225 */ /* 0x000fe200078e0012 */
[----:B------:R-:W-:-:S06]  /*10e0*/  ISETP.GE.AND.EX P0, PT, R41, UR9, PT, P0 ;  /* 0x0000000929007c0c */ /* 0x000fcc000bf06300 */
[----:B------:R-:W1:Y:S01]  /*10f0*/  @!P5 LDC.64 R46, c[0x0][0x398] ;  /* 0x0000e600ff2edb82 */ /* 0x000e620000000a00 */
[----:B------:R-:W-:Y:S02]  /*1100*/  @!P4 IADD3 R17, PT, PT, R19, R17, RZ ;  /* 0x000000111311c210 */ /* 0x000fe40007ffe0ff */
[C---:B------:R-:W-:Y:S02]  /*1110*/  @!P4 SHF.L.U32 R19, R18.reuse, 0x1, RZ ;  /* 0x000000011213c819 */ /* 0x040fe400000006ff */
[----:B------:R-:W-:Y:S02]  /*1120*/  @!P5 MOV R28, R120 ;  /* 0x00000078001cd202 */ /* 0x000fe40000000f00 */
[----:B------:R-:W-:Y:S01]  /*1130*/  @!P5 MOV R29, R123 ;  /* 0x0000007b001dd202 */ /* 0x000fe20000000f00 */
[----:B------:R-:W3:Y:S01]  /*1140*/  @!P0 LDC.64 R52, c[0x0][0x3f8] ;  /* 0x0000fe00ff348b82 */ /* 0x000ee20000000a00 */
[----:B------:R-:W-:Y:S02]  /*1150*/  MOV R16, RZ ;  /* 0x000000ff00107202 */ /* 0x000fe40000000f00 */
[----:B------:R-:W-:Y:S01]  /*1160*/  @!P4 SHF.L.U64.HI R2, R18, 0x1, R17 ;  /* 0x000000011202c819 */ /* 0x000fe20000010211 */
[----:B------:R-:W-:Y:S01]  /*1170*/  @!P5 IMAD.WIDE.U32 R28, R31, R40, R28 ;  /* 0x000000281f1cd225 */ /* 0x000fe200078e001c */
[----:B0-----:R-:W-:-:S02]  /*1180*/  @!P4 IADD3 R20, P1, PT, R19, R48, RZ ;  /* 0x000000301314c210 */ /* 0x001fc40007f3e0ff */
[----:B------:R1:W2:Y:S01]  /*1190*/  @!P3 LDG.E R16, desc[UR6][R22.64] ;  /* 0x000000061610b981 */ /* 0x0002a2000c1e1900 */
[----:B------:R-:W-:Y:S02]  /*11a0*/  MOV R17, RZ ;  /* 0x000000ff00117202 */ /* 0x000fe40000000f00 */
[----:B------:R-:W-:Y:S01]  /*11b0*/  @!P4 IADD3.X R21, PT, PT, R2, R49, RZ, P1, !PT ;  /* 0x000000310215c210 */ /* 0x000fe20000ffe4ff */
[----:B-----5:R-:W-:Y:S01]  /*11c0*/  @!P2 IMAD R24, R39, R50, RZ ;  /* 0x000000322718a224 */ /* 0x020fe200078e02ff */
[----:B------:R-:W-:Y:S01]  /*11d0*/  @!P2 MOV R30, R120 ;  /* 0x00000078001ea202 */ /* 0x000fe20000000f00 */
[----:B------:R-:W0:Y:S01]  /*11e0*/  @!P2 LDC.64 R48, c[0x0][0x398] ;  /* 0x0000e600ff30ab82 */ /* 0x000e220000000a00 */
[----:B------:R-:W-:Y:S01]  /*11f0*/  @!P2 MOV R31, R123 ;  /* 0x0000007b001fa202 */ /* 0x000fe20000000f00 */
[----:B------:R5:W2:Y:S01]  /*1200*/  @!P3 LDG.E R17, desc[UR6][R26.64] ;  /* 0x000000061a11b981 */ /* 0x000aa2000c1e1900 */
[----:B-1----:R-:W-:Y:S02]  /*1210*/  @!P4 IADD3 R22, P1, PT, R19, R42, RZ ;  /* 0x0000002a1316c210 */ /* 0x002fe40007f3e0ff */
[----:B------:R-:W-:-:S02]  /*1220*/  @!P5 IADD3 R19, PT, PT, R29, R37, RZ ;  /* 0x000000251d13d210 */ /* 0x000fc40007ffe0ff */
[----:B------:R-:W-:Y:S01]  /*1230*/  @!P5 SHF.L.U32 R29, R28, 0x1, RZ ;  /* 0x000000011c1dd819 */ /* 0x000fe200000006ff */
[C---:B------:R-:W-:Y:S01]  /*1240*/  @!P2 IMAD R39, R33.reuse, R51, R24 ;  /* 0x000000332127a224 */ /* 0x040fe200078e0218 */
[----:B------:R-:W-:Y:S01]  /*1250*/  @!P4 IADD3.X R23, PT, PT, R2, R43, RZ, P1, !PT ;  /* 0x0000002b0217c210 */ /* 0x000fe20000ffe4ff */
[----:B------:R-:W-:Y:S01]  /*1260*/  @!P2 IMAD.WIDE.U32 R30, R33, R50, R30 ;  /* 0x00000032211ea225 */ /* 0x000fe200078e001e */
[----:B------:R-:W-:Y:S01]  /*1270*/  MOV R18, RZ ;  /* 0x000000ff00127202 */ /* 0x000fe20000000f00 */
[----:B------:R-:W1:Y:S01]  /*1280*/  @!P2 LDC.64 R42, c[0x0][0x3a0] ;  /* 0x0000e800ff2aab82 */ /* 0x000e620000000a00 */
[----:B------:R-:W-:Y:S02]  /*1290*/  @!P5 SHF.L.U64.HI R2, R28, 0x1, R19 ;  /* 0x000000011c02d819 */ /* 0x000fe40000010213 */
[----:B-----5:R-:W-:Y:S02]  /*12a0*/  @!P5 IADD3 R26, P1, PT, R29, R44, RZ ;  /* 0x0000002c1d1ad210 */ /* 0x020fe40007f3e0ff */
[----:B------:R-:W-:Y:S01]  /*12b0*/  IADD3 R37, PT, PT, R25, 0xc0, RZ ;  /* 0x000000c019257810 */ /* 0x000fe20007ffe0ff */
[----:B------:R5:W2:Y:S01]  /*12c0*/  @!P4 LDG.E R18, desc[UR6][R20.64] ;  /* 0x000000061412c981 */ /* 0x000aa2000c1e1900 */
[----:B------:R-:W-:-:S02]  /*12d0*/  @!P5 IADD3 R28, P3, PT, R29, R46, RZ ;  /* 0x0000002e1d1cd210 */ /* 0x000fc40007f7e0ff */
[C---:B------:R-:W-:Y:S02]  /*12e0*/  @!P5 IADD3.X R27, PT, PT, R2.reuse, R45, RZ, P1, !PT ;  /* 0x0000002d021bd210 */ /* 0x040fe40000ffe4ff */
[----:B------:R-:W-:Y:S02]  /*12f0*/  @!P2 IADD3 R31, PT, PT, R31, R39, RZ ;  /* 0x000000271f1fa210 */ /* 0x000fe40007ffe0ff */
[----:B------:R-:W-:Y:S02]  /*1300*/  ISETP.GE.U32.AND P1, PT, R37, UR8, PT ;  /* 0x0000000825007c0c */ /* 0x000fe4000bf26070 */
[----:B------:R-:W-:Y:S02]  /*1310*/  SHF.R.S32.HI R39, RZ, 0x1f, R37 ;  /* 0x0000001fff277819 */ /* 0x000fe40000011425 */
[----:B-----5:R-:W-:Y:S02]  /*1320*/  CS2R R20, SRZ ;  /* 0x0000000000147805 */ /* 0x020fe4000001ff00 */
[----:B------:R-:W-:-:S02]  /*1330*/  @!P5 IADD3.X R29, PT, PT, R2, R47, RZ, P3, !PT ;  /* 0x0000002f021dd210 */ /* 0x000fc40001ffe4ff */
[----:B------:R-:W-:Y:S02]  /*1340*/  ISETP.GE.AND.EX P1, PT, R39, UR9, PT, P1 ;  /* 0x0000000927007c0c */ /* 0x000fe4000bf26310 */
[----:B------:R-:W-:Y:S01]  /*1350*/  MOV R19, RZ ;  /* 0x000000ff00137202 */ /* 0x000fe20000000f00 */
[----:B------:R5:W2:Y:S04]  /*1360*/  @!P5 LDG.E R21, desc[UR6][R28.64] ;  /* 0x000000061c15d981 */ /* 0x000aa8000c1e1900 */
[----:B------:R0:W2:Y:S01]  /*1370*/  @!P5 LDG.E R20, desc[UR6][R26.64] ;  /* 0x000000061a14d981 */ /* 0x0000a2000c1e1900 */
[----:B------:R-:W-:-:S03]  /*1380*/  @!P2 SHF.L.U32 R33, R30, 0x1, RZ ;  /* 0x000000011e21a819 */ /* 0x000fc600000006ff */
[----:B------:R3:W2:Y:S01]  /*1390*/  @!P4 LDG.E R19, desc[UR6][R22.64] ;  /* 0x000000061613c981 */ /* 0x0006a2000c1e1900 */
[----:B-----5:R-:W5:Y:S01]  /*13a0*/  @!P0 LDC.64 R28, c[0x0][0x3a0] ;  /* 0x0000e800ff1c8b82 */ /* 0x020f620000000a00 */
[----:B0-----:R-:W-:Y:S02]  /*13b0*/  @!P0 MOV R26, R120 ;  /* 0x00000078001a8202 */ /* 0x001fe40000000f00 */
[----:B------:R-:W-:Y:S01]  /*13c0*/  @!P0 MOV R27, R123 ;  /* 0x0000007b001b8202 */ /* 0x000fe20000000f00 */
[-C--:B---3--:R-:W-:Y:S01]  /*13d0*/  @!P0 IMAD R22, R41, R52.reuse, RZ ;  /* 0x0000003429168224 */ /* 0x088fe200078e02ff */
[----:B------:R-:W-:Y:S01]  /*13e0*/  @!P2 SHF.L.U64.HI R2, R30, 0x1, R31 ;  /* 0x000000011e02a819 */ /* 0x000fe2000001021f */
[----:B------:R-:W-:Y:S01]  /*13f0*/  @!P0 IMAD.WIDE.U32 R26, R35, R52, R26 ;  /* 0x00000034231a8225 */ /* 0x000fe200078e001a */
[----:B-1----:R-:W-:-:S03]  /*1400*/  @!P2 IADD3 R30, P3, PT, R33, R42, RZ ;  /* 0x0000002a211ea210 */ /* 0x002fc60007f7e0ff */
[----:B------:R-:W-:Y:S02]  /*1410*/  @!P0 IMAD R41, R35, R53, R22 ;  /* 0x0000003523298224 */ /* 0x000fe400078e0216 */
[----:B------:R-:W0:Y:S01]  /*1420*/  @!P1 LDC.64 R52, c[0x0][0x3f8] ;  /* 0x0000fe00ff349b82 */ /* 0x000e220000000a00 */
[----:B------:R-:W-:Y:S02]  /*1430*/  @!P2 IADD3 R32, P4, PT, R33, R48, RZ ;  /* 0x000000302120a210 */ /* 0x000fe40007f9e0ff */
[C---:B------:R-:W-:Y:S02]  /*1440*/  @!P2 IADD3.X R31, PT, PT, R2.reuse, R43, RZ, P3, !PT ;  /* 0x0000002b021fa210 */ /* 0x040fe40001ffe4ff */
[----:B------:R-:W-:Y:S02]  /*1450*/  @!P2 IADD3.X R33, PT, PT, R2, R49, RZ, P4, !PT ;  /* 0x000000310221a210 */ /* 0x000fe400027fe4ff */
[----:B------:R-:W-:Y:S02]  /*1460*/  CS2R R22, SRZ ;  /* 0x0000000000167805 */ /* 0x000fe4000001ff00 */
[----:B------:R-:W-:Y:S01]  /*1470*/  IADD3 R49, PT, PT, R25, 0xd0, RZ ;  /* 0x000000d019317810 */ /* 0x000fe20007ffe0ff */
[----:B------:R-:W1:Y:S01]  /*1480*/  @!P0 LDC.64 R42, c[0x0][0x398] ;  /* 0x0000e600ff2a8b82 */ /* 0x000e620000000a00 */
[----:B------:R-:W-:-:S02]  /*1490*/  ISETP.NE.AND P5, PT, RZ, UR4, PT ;  /* 0x00000004ff007c0c */ /* 0x000fc4000bfa5270 */
[----:B------:R-:W-:Y:S01]  /*14a0*/  @!P0 IADD3 R27, PT, PT, R27, R41, RZ ;  /* 0x000000291b1b8210 */ /* 0x000fe20007ffe0ff */
[----:B------:R5:W3:Y:S01]  /*14b0*/  @!P2 LDG.E R22, desc[UR6][R30.64] ;  /* 0x000000061e16a981 */ /* 0x000ae2000c1e1900 */
[C---:B------:R-:W-:Y:S02]  /*14c0*/  @!P0 SHF.L.U32 R45, R26.reuse, 0x1, RZ ;  /* 0x000000011a2d8819 */ /* 0x040fe400000006ff */
[----:B------:R-:W-:Y:S01]  /*14d0*/  ISETP.GE.U32.AND P3, PT, R49, UR8, PT ;  /* 0x0000000831007c0c */ /* 0x000fe2000bf66070 */
[----:B------:R-:W4:Y:S01]  /*14e0*/  @!P1 LDC.64 R34, c[0x0][0x3a0] ;  /* 0x0000e800ff229b82 */ /* 0x000f220000000a00 */
[----:B------:R-:W-:Y:S01]  /*14f0*/  SHF.R.S32.HI R47, RZ, 0x1f, R49 ;  /* 0x0000001fff2f7819 */ /* 0x000fe20000011431 */
[----:B------:R0:W3:Y:S01]  /*1500*/  @!P2 LDG.E R23, desc[UR6][R32.64] ;  /* 0x000000062017a981 */ /* 0x0000e2000c1e1900 */
[----:B------:R-:W-:Y:S02]  /*1510*/  @!P0 SHF.L.U64.HI R2, R26, 0x1, R27 ;  /* 0x000000011a028819 */ /* 0x000fe4000001021b */
[----:B------:R-:W-:-:S02]  /*1520*/  ISETP.GE.AND.EX P3, PT, R47, UR9, PT, P3 ;  /* 0x000000092f007c0c */ /* 0x000fc4000bf66330 */
[----:B-----5:R-:W-:-:S04]  /*1530*/  @!P0 IADD3 R30, P6, PT, R45, R28, RZ ;  /* 0x0000001c2d1e8210 */ /* 0x020fc80007fde0ff */
[----:B------:R-:W-:Y:S02]  /*1540*/  @!P0 IADD3.X R31, PT, PT, R2, R29, RZ, P6, !PT ;  /* 0x0000001d021f8210 */ /* 0x000fe400037fe4ff */
[----:B------:R-:W5:Y:S01]  /*1550*/  @P5 LDC.64 R28, c[0x0][0x3b0] ;  /* 0x0000ec00ff1c5b82 */ /* 0x000f620000000a00 */
[----:B------:R-:W-:Y:S01]  /*1560*/  IADD3 R51, PT, PT, R25, 0xe0, RZ ;  /* 0x000000e019337810 */ /* 0x000fe20007ffe0ff */
[----:B0-----:R-:W-:Y:S01]  /*1570*/  @!P1 IMAD R32, R39, R52, RZ ;  /* 0x0000003427209224 */ /* 0x001fe200078e02ff */
[----:B------:R-:W-:-:S05]  /*1580*/  IADD3 R38, PT, PT, R25, 0xf0, RZ ;  /* 0x000000f019267810 */ /* 0x000fca0007ffe0ff */
[----:B------:R-:W0:Y:S01]  /*1590*/  @!P1 LDC.64 R24, c[0x0][0x398] ;  /* 0x0000e600ff189b82 */ /* 0x000e220000000a00 */
[----:B------:R-:W-:Y:S01]  /*15a0*/  @!P1 IMAD R39, R37, R53, R32 ;  /* 0x0000003525279224 */ /* 0x000fe200078e0220 */
[----:B------:R-:W-:Y:S02]  /*15b0*/  ISETP.GE.U32.AND P4, PT, R51, UR8, PT ;  /* 0x0000000833007c0c */ /* 0x000fe4000bf86070 */
[----:B------:R-:W-:Y:S02]  /*15c0*/  SHF.R.S32.HI R55, RZ, 0x1f, R51 ;  /* 0x0000001fff377819 */ /* 0x000fe40000011433 */
[----:B------:R-:W-:Y:S02]  /*15d0*/  @!P1 MOV R32, R120 ;  /* 0x0000007800209202 */ /* 0x000fe40000000f00 */
[----:B------:R-:W0:Y:S01]  /*15e0*/  @!P3 LDC.64 R26, c[0x0][0x3f8] ;  /* 0x0000fe00ff1abb82 */ /* 0x000e220000000a00 */
[----:B------:R-:W-:Y:S02]  /*15f0*/  @!P1 MOV R33, R123 ;  /* 0x0000007b00219202 */ /* 0x000fe40000000f00 */
[----:B-1----:R-:W-:-:S02]  /*1600*/  @!P0 IADD3 R44, P6, PT, R45, R42, RZ ;  /* 0x0000002a2d2c8210 */ /* 0x002fc40007fde0ff */
[----:B------:R-:W-:Y:S02]  /*1610*/  CS2R R64, SRZ ;  /* 0x0000000000407805 */ /* 0x000fe4000001ff00 */
[----:B------:R-:W-:Y:S01]  /*1620*/  ISETP.GE.AND.EX P4, PT, R55, UR9, PT, P4 ;  /* 0x0000000937007c0c */ /* 0x000fe2000bf86340 */
[----:B------:R-:W-:Y:S01]  /*1630*/  @!P1 IMAD.WIDE.U32 R32, R37, R52, R32 ;  /* 0x0000003425209225 */ /* 0x000fe200078e0020 */
[----:B------:R-:W-:Y:S02]  /*1640*/  @!P0 IADD3.X R45, PT, PT, R2, R43, RZ, P6, !PT ;  /* 0x0000002b022d8210 */ /* 0x000fe400037fe4ff */
[----:B------:R-:W-:Y:S01]  /*1650*/  LOP3.LUT R2, R77, 0xffff, RZ, 0xc0, !PT ;  /* 0x0000ffff4d027812 */ /* 0x000fe200078ec0ff */
[----:B------:R1:W3:Y:S01]  /*1660*/  @!P0 LDG.E R64, desc[UR6][R30.64] ;  /* 0x000000061e408981 */ /* 0x0002e2000c1e1900 */
[----:B------:R-:W-:Y:S02]  /*1670*/  ISETP.GE.U32.AND P2, PT, R38, UR8, PT ;  /* 0x0000000826007c0c */ /* 0x000fe4000bf46070 */
[----:B------:R-:W-:Y:S01]  /*1680*/  SHF.R.S32.HI R41, RZ, 0x1f, R38 ;  /* 0x0000001fff297819 */ /* 0x000fe20000011426 */
[----:B------:R-:W-:Y:S01]  /*1690*/  IMAD R53, R119, 0x38, R2 ;  /* 0x0000003877357824 */ /* 0x000fe200078e0202 */
[----:B------:R-:W-:Y:S01]  /*16a0*/  @!P1 SHF.L.U32 R37, R32, 0x1, RZ ;  /* 0x0000000120259819 */ /* 0x000fe200000006ff */
[----:B------:R-:W-:Y:S01]  /*16b0*/  IMAD.WIDE R60, R78, 0x8, R60 ;  /* 0x000000084e3c7825 */ /* 0x000fe200078e023c */
[----:B------:R0:W3:Y:S01]  /*16c0*/  @!P0 LDG.E R65, desc[UR6][R44.64] ;  /* 0x000000062c418981 */ /* 0x0000e2000c1e1900 */
[----:B-1----:R-:W-:-:S02]  /*16d0*/  @!P1 IADD3 R31, PT, PT, R33, R39, RZ ;  /* 0x00000027211f9210 */ /* 0x002fc40007ffe0ff */
[----:B-----5:R-:W-:Y:S01]  /*16e0*/  @P5 IMAD.WIDE R42, R53, 0x2, R28 ;  /* 0x00000002352a5825 */ /* 0x020fe200078e021c */
[----:B------:R-:W-:Y:S01]  /*16f0*/  ISETP.GE.AND.EX P2, PT, R41, UR9, PT, P2 ;  /* 0x0000000929007c0c */ /* 0x000fe2000bf46320 */
[----:B------:R-:W1:Y:S01]  /*1700*/  @!P3 LDC.64 R28, c[0x0][0x3a0] ;  /* 0x0000e800ff1cbb82 */ /* 0x000e620000000a00 */
[----:B------:R-:W-:Y:S01]  /*1710*/  @!P1 SHF.L.U64.HI R48, R32, 0x1, R31 ;  /* 0x0000000120309819 */ /* 0x000fe2000001021f */
[----:B------:R-:W5:Y:S01]  /*1720*/  LDG.E.64 R60, desc[UR6][R60.64] ;  /* 0x000000063c3c7981 */ /* 0x000f62000c1e1b00 */
[C---:B----4-:R-:W-:Y:S02]  /*1730*/  @!P1 IADD3 R36, P0, PT, R37.reuse, R34, RZ ;  /* 0x0000002225249210 */ /* 0x050fe40007f1e0ff */
[----:B0-----:R-:W-:Y:S02]  /*1740*/  @!P1 IADD3 R46, P6, PT, R37, R24, RZ ;  /* 0x00000018252e9210 */ /* 0x001fe40007fde0ff */
[----:B------:R-:W-:Y:S02]  /*1750*/  CS2R R66, SRZ ;  /* 0x0000000000427805 */ /* 0x000fe4000001ff00 */
[----:B------:R-:W-:Y:S01]  /*1760*/  @!P3 MOV R44, R120 ;  /* 0x00000078002cb202 */ /* 0x000fe20000000f00 */
[----:B------:R-:W0:Y:S01]  /*1770*/  @!P3 LDC.64 R30, c[0x0][0x398] ;  /* 0x0000e600ff1ebb82 */ /* 0x000e220000000a00 */
[C---:B------:R-:W-:Y:S01]  /*1780*/  @!P1 IADD3.X R37, PT, PT, R48.reuse, R35, RZ, P0, !PT ;  /* 0x0000002330259210 */ /* 0x040fe200007fe4ff */
[-C--:B------:R-:W-:Y:S01]  /*1790*/  @!P3 IMAD R24, R47, R26.reuse, RZ ;  /* 0x0000001a2f18b224 */ /* 0x080fe200078e02ff */
[----:B------:R-:W-:Y:S01]  /*17a0*/  @!P3 MOV R45, R123 ;  /* 0x0000007b002db202 */ /* 0x000fe20000000f00 */
[----:B------:R-:W4:Y:S04]  /*17b0*/  @P5 LDG.E.U16 R39, desc[UR6][R42.64] ;  /* 0x000000062a275981 */ /* 0x000f28000c1e1500 */
[----:B------:R-:W0:Y:S01]  /*17c0*/  @!P4 LDC.64 R32, c[0x0][0x3f8] ;  /* 0x0000fe00ff20cb82 */ /* 0x000e220000000a00 */
[----:B------:R-:W-:Y:S01]  /*17d0*/  @!P1 IADD3.X R47, PT, PT, R48, R25, RZ, P6, !PT ;  /* 0x00000019302f9210 */ /* 0x000fe200037fe4ff */
[----:B------:R1:W4:Y:S06]  /*17e0*/  @P5 LDG.E.U16 R40, desc[UR6][R42.64+0x2] ;  /* 0x000002062a285981 */ /* 0x00032c000c1e1500 */
[----:B------:R-:W0:Y:S01]  /*17f0*/  LDC.64 R34, c[0x0][0x3a8] ;  /* 0x0000ea00ff227b82 */ /* 0x000e220000000a00 */
[C---:B------:R-:W-:Y:S01]  /*1800*/  @!P3 IMAD R27, R49.reuse, R27, R24 ;  /* 0x0000001b311bb224 */ /* 0x040fe200078e0218 */
[----:B------:R0:W4:Y:S01]  /*1810*/  @!P1 LDG.E R66, desc[UR6][R36.64] ;  /* 0x0000000624429981 */ /* 0x000122000c1e1900 */
[----:B------:R-:W-:-:S03]  /*1820*/  @!P3 IMAD.WIDE.U32 R44, R49, R26, R44 ;  /* 0x0000001a312cb225 */ /* 0x000fc600078e002c */
[----:B------:R0:W4:Y:S02]  /*1830*/  @!P1 LDG.E R67, desc[UR6][R46.64] ;  /* 0x000000062e439981 */ /* 0x000124000c1e1900 */
[----:B------:R-:W0:Y:S01]  /*1840*/  @!P2 LDC.64 R24, c[0x0][0x3f8] ;  /* 0x0000fe00ff18ab82 */ /* 0x000e220000000a00 */
[----:B------:R-:W-:Y:S02]  /*1850*/  @!P3 IADD3 R45, PT, PT, R45, R27, RZ ;  /* 0x0000001b2d2db210 */ /* 0x000fe40007ffe0ff */
[C---:B-1----:R-:W-:Y:S02]  /*1860*/  @!P3 SHF.L.U32 R43, R44.reuse, 0x1, RZ ;  /* 0x000000012c2bb819 */ /* 0x042fe400000006ff */
[----:B------:R-:W-:Y:S02]  /*1870*/  @!P3 SHF.L.U64.HI R42, R44, 0x1, R45 ;  /* 0x000000012c2ab819 */ /* 0x000fe4000001022d */
[C---:B------:R-:W-:Y:S01]  /*1880*/  @!P3 IADD3 R28, P0, PT, R43.reuse, R28, RZ ;  /* 0x0000001c2b1cb210 */ /* 0x040fe20007f1e0ff */
[----:B------:R-:W1:Y:S01]  /*1890*/  @!P4 LDC.64 R26, c[0x0][0x3a0] ;  /* 0x0000e800ff1acb82 */ /* 0x000e620000000a00 */
[----:B0-----:R-:W-:Y:S01]  /*18a0*/  @!P3 IADD3 R30, P1, PT, R43, R30, RZ ;  /* 0x0000001e2b1eb210 */ /* 0x001fe20007f3e0ff */
[----:B------:R-:W-:Y:S01]  /*18b0*/  @!P4 IMAD R48, R55, R32, RZ ;  /* 0x000000203730c224 */ /* 0x000fe200078e02ff */
        /* <DEDUP_REMOVED lines=8> */
[----:B------:R-:W0:Y:S01]  /*1940*/  @!P4 LDC.64 R32, c[0x0][0x398] ;  /* 0x0000e600ff20cb82 */ /* 0x000e220000000a00 */
[----:B------:R-:W-:Y:S01]  /*1950*/  @!P4 IADD3 R45, PT, PT, R45, R49, RZ ;  /* 0x000000312d2dc210 */ /* 0x000fe20007ffe0ff */
[----:B------:R-:W-:Y:S01]  /*1960*/  @!P2 IMAD R46, R41, R24, RZ ;  /* 0x00000018292ea224 */ /* 0x000fe200078e02ff */
[----:B------:R-:W4:Y:S01]  /*1970*/  LDG.E.U16 R80, desc[UR6][R42.64] ;  /* 0x000000062a507981 */ /* 0x000f22000c1e1500 */
[----:B------:R-:W-:-:S03]  /*1980*/  @!P4 SHF.L.U32 R47, R44, 0x1, RZ ;  /* 0x000000012c2fc819 */ /* 0x000fc600000006ff */
[----:B------:R1:W4:Y:S01]  /*1990*/  LDG.E.U16 R41, desc[UR6][R42.64+0x2] ;  /* 0x000002062a297981 */ /* 0x000322000c1e1500 */
[----:B------:R-:W0:Y:S01]  /*19a0*/  @!P2 LDC.64 R34, c[0x0][0x398] ;  /* 0x0000e600ff22ab82 */ /* 0x000e220000000a00 */
[----:B------:R-:W-:Y:S01]  /*19b0*/  @!P4 SHF.L.U64.HI R44, R44, 0x1, R45 ;  /* 0x000000012c2cc819 */ /* 0x000fe2000001022d */
[C---:B------:R-:W-:Y:S01]  /*19c0*/  @!P2 IMAD R45, R38.reuse, R25, R46 ;  /* 0x00000019262da224 */ /* 0x040fe200078e022e */
[----:B-1----:R-:W-:Y:S02]  /*19d0*/  @!P2 MOV R42, R120 ;  /* 0x00000078002aa202 */ /* 0x002fe40000000f00 */
[----:B------:R-:W-:Y:S02]  /*19e0*/  @!P2 MOV R43, R123 ;  /* 0x0000007b002ba202 */ /* 0x000fe40000000f00 */
[----:B------:R-:W-:Y:S01]  /*19f0*/  CS2R R68, SRZ ;  /* 0x0000000000447805 */ /* 0x000fe2000001ff00 */
[----:B------:R-:W-:Y:S01]  /*1a00*/  @!P2 IMAD.WIDE.U32 R24, R38, R24, R42 ;  /* 0x000000182618a225 */ /* 0x000fe200078e002a */
[----:B------:R-:W-:-:S04]  /*1a10*/  @!P4 IADD3 R26, P0, PT, R47, R26, RZ ;  /* 0x0000001a2f1ac210 */ /* 0x000fc80007f1e0ff */
[----:B------:R-:W4:Y:S01]  /*1a20*/  @!P3 LDG.E R68, desc[UR6][R28.64] ;  /* 0x000000061c44b981 */ /* 0x000f22000c1e1900 */
[----:B------:R-:W-:-:S03]  /*1a30*/  @!P2 IADD3 R45, PT, PT, R25, R45, RZ ;  /* 0x0000002d192da210 */ /* 0x000fc60007ffe0ff */
[----:B------:R-:W4:Y:S01]  /*1a40*/  @!P3 LDG.E R69, desc[UR6][R30.64] ;  /* 0x000000061e45b981 */ /* 0x000f22000c1e1900 */
[----:B------:R-:W-:Y:S02]  /*1a50*/  @!P2 SHF.L.U32 R25, R24, 0x1, RZ ;  /* 0x000000011819a819 */ /* 0x000fe400000006ff */
[----:B------:R-:W-:Y:S02]  /*1a60*/  @!P4 IADD3.X R27, PT, PT, R44, R27, RZ, P0, !PT ;  /* 0x0000001b2c1bc210 */ /* 0x000fe400007fe4ff */
[----:B0-----:R-:W-:Y:S02]  /*1a70*/  @!P4 IADD3 R32, P0, PT, R47, R32, RZ ;  /* 0x000000202f20c210 */ /* 0x001fe40007f1e0ff */
[----:B------:R-:W-:Y:S02]  /*1a80*/  @!P2 SHF.L.U64.HI R24, R24, 0x1, R45 ;  /* 0x000000011818a819 */ /* 0x000fe4000001022d */
[C---:B------:R-:W-:Y:S02]  /*1a90*/  @!P2 IADD3 R36, P1, PT, R25.reuse, R36, RZ ;  /* 0x000000241924a210 */ /* 0x040fe40007f3e0ff */
[----:B------:R-:W-:-:S02]  /*1aa0*/  @!P2 IADD3 R34, P3, PT, R25, R34, RZ ;  /* 0x000000221922a210 */ /* 0x000fc40007f7e0ff */
[----:B------:R-:W-:Y:S02]  /*1ab0*/  CS2R R70, SRZ ;  /* 0x0000000000467805 */ /* 0x000fe4000001ff00 */
[----:B------:R-:W-:Y:S02]  /*1ac0*/  CS2R R72, SRZ ;  /* 0x0000000000487805 */ /* 0x000fe4000001ff00 */
[----:B------:R-:W-:Y:S02]  /*1ad0*/  @!P4 IADD3.X R33, PT, PT, R44, R33, RZ, P0, !PT ;  /* 0x000000212c21c210 */ /* 0x000fe400007fe4ff */
[C---:B------:R-:W-:Y:S02]  /*1ae0*/  @!P2 IADD3.X R37, PT, PT, R24.reuse, R37, RZ, P1, !PT ;  /* 0x000000251825a210 */ /* 0x040fe40000ffe4ff */
[----:B------:R-:W-:Y:S01]  /*1af0*/  @!P2 IADD3.X R35, PT, PT, R24, R35, RZ, P3, !PT ;  /* 0x000000231823a210 */ /* 0x000fe20001ffe4ff */
[----:B------:R-:W4:Y:S04]  /*1b00*/  @!P4 LDG.E R70, desc[UR6][R26.64] ;  /* 0x000000061a46c981 */ /* 0x000f28000c1e1900 */
[----:B------:R-:W4:Y:S04]  /*1b10*/  @!P4 LDG.E R71, desc[UR6][R32.64] ;  /* 0x000000062047c981 */ /* 0x000f28000c1e1900 */
[----:B------:R-:W4:Y:S04]  /*1b20*/  @!P2 LDG.E R72, desc[UR6][R36.64] ;  /* 0x000000062448a981 */ /* 0x000f28000c1e1900 */
[----:B------:R-:W4:Y:S01]  /*1b30*/  @!P2 LDG.E R73, desc[UR6][R34.64] ;  /* 0x000000062249a981 */ /* 0x000f22000c1e1900 */
        /* <DEDUP_REMOVED lines=12> */
[----:B--2---:R-:W-:Y:S02]  /*1c00*/  PRMT R107, R11, 0x7632, R107 ;  /* 0x000076320b6b7816 */ /* 0x004fe4000000006b */
        /* <DEDUP_REMOVED lines=10> */
[----:B---3--:R-:W-:Y:S01]  /*1cb0*/  PRMT R94, R22, 0x7632, R94 ;  /* 0x00007632165e7816 */ /* 0x008fe2000000005e */
[----:B-----5:R-:W-:-:S05]  /*1cc0*/  FFMA.FTZ R61, -R60, R60, R61 ;  /* 0x0000003c3c3d7223 */ /* 0x020fca000001013d */
[----:B------:R-:W-:-:S13]  /*1cd0*/  FSETP.GTU.FTZ.AND P0, PT, R61, RZ, PT ;  /* 0x000000ff3d00720b */ /* 0x000fda0003f1c000 */
[----:B------:R-:W0:Y:S01]  /*1ce0*/  @P0 LDC R24, c[0x0][0x3c0] ;  /* 0x0000f000ff180b82 */ /* 0x000e220000000800 */
[----:B----4-:R-:W-:Y:S01]  /*1cf0*/  @P5 HADD2.F32 R83, -RZ, R39.H0_H0 ;  /* 0x20000027ff535230 */ /* 0x010fe20000004100 */
[----:B------:R-:W-:Y:S01]  /*1d00*/  PRMT R95, R23, 0x7632, R95 ;  /* 0x00007632175f7816 */ /* 0x000fe2000000005f */
[----:B------:R-:W-:Y:S01]  /*1d10*/  @P5 HADD2.F32 R82, -RZ, R40.H0_H0 ;  /* 0x20000028ff525230 */ /* 0x000fe20000004100 */
[----:B------:R-:W-:Y:S02]  /*1d20*/  PRMT R92, R64, 0x7632, R92 ;  /* 0x00007632405c7816 */ /* 0x000fe4000000005c */
[----:B------:R-:W-:Y:S02]  /*1d30*/  PRMT R93, R65, 0x7632, R93 ;  /* 0x00007632415d7816 */ /* 0x000fe4000000005d */
[----:B------:R-:W-:Y:S01]  /*1d40*/  PRMT R90, R66, 0x7632, R90 ;  /* 0x00007632425a7816 */ /* 0x000fe2000000005a */
[----:B0-----:R-:W-:-:S04]  /*1d50*/  @P0 FADD.FTZ R24, R61, R24 ;  /* 0x000000183d180221 */ /* 0x001fc80000010000 */
[----:B------:R0:W1:Y:S01]  /*1d60*/  @P0 MUFU.RSQ R116, R24 ;  /* 0x0000001800740308 */ /* 0x0000620000001400 */
[----:B------:R-:W-:Y:S01]  /*1d70*/  PRMT R91, R67, 0x7632, R91 ;  /* 0x00007632435b7816 */ /* 0x000fe2000000005b */
[----:B------:R-:W-:Y:S02]  /*1d80*/  HADD2.F32 R80, -RZ, R80.H0_H0 ;  /* 0x20000050ff507230 */ /* 0x000fe40000004100 */
[----:B------:R-:W-:Y:S01]  /*1d90*/  HADD2.F32 R61, -RZ, R41.H0_H0 ;  /* 0x20000029ff3d7230 */ /* 0x000fe20000004100 */
        /* <DEDUP_REMOVED lines=296> */
.L_x_510:
        /* <DEDUP_REMOVED lines=576> */
.L_x_511:
        /* <DEDUP_REMOVED lines=47> */
.L_x_513:
[----:B------:R-:W-:Y:S05]  /*5710*/  BSYNC.RECONVERGENT B0 ;  /* 0x0000000000007941 */ /* 0x000fea0003800200 */
.L_x_512:
        /* <DEDUP_REMOVED lines=37> */
.L_x_515:
[----:B------:R-:W-:Y:S05]  /*5970*/  BSYNC.RECONVERGENT B0 ;  /* 0x0000000000007941 */ /* 0x000fea0003800200 */
.L_x_514:
        /* <DEDUP_REMOVED lines=79> */
.L_x_517:
[----:B------:R-:W-:Y:S05]  /*5e70*/  BSYNC.RECONVERGENT B0 ;  /* 0x0000000000007941 */ /* 0x000fea0003800200 */
.L_x_516:
        /* <DEDUP_REMOVED lines=28> */
.L_x_519:
[----:B------:R-:W-:Y:S05]  /*6040*/  BSYNC.RECONVERGENT B0 ;  /* 0x0000000000007941 */ /* 0x000fea0003800200 */
.L_x_518:
        /* <DEDUP_REMOVED lines=25> */
.L_x_522:
[----:B0-----:R-:W2:Y:S04]  /*61e0*/  LDG.E.STRONG.GPU R26, desc[UR6][R24.64] ;  /* 0x00000006181a7981 */ /* 0x001ea8000c1ef900 */
[----:B--2---:R-:W-:Y:S01]  /*61f0*/  CCTL.IVALL ;  /* 0x00000000ff00798f */ /* 0x004fe20002000000 */
[----:B------:R-:W-:Y:S05]  /*6200*/  YIELD ;  /* 0x0000000000007946 */ /* 0x000fea0003800000 */
[----:B------:R-:W-:-:S13]  /*6210*/  ISETP.NE.AND P0, PT, R26, R31, PT ;  /* 0x0000001f1a00720c */ /* 0x000fda0003f05270 */
[----:B------:R-:W-:Y:S05]  /*6220*/  @P0 BRA `(.L_x_522) ;  /* 0xfffffffc00ec0947 */ /* 0x000fea000383ffff */
.L_x_521:
        /* <DEDUP_REMOVED lines=15> */
.L_x_524:
        /* <DEDUP_REMOVED lines=59> */
.L_x_523:
        /* <DEDUP_REMOVED lines=34> */
.L_x_525:
        /* <DEDUP_REMOVED lines=18> */
.L_x_526:
        /* <DEDUP_REMOVED lines=9> */
.L_x_527:
[----:B------:R-:W-:Y:S05]  /*6aa0*/  BSYNC.RECONVERGENT B0 ;  /* 0x0000000000007941 */ /* 0x000fea0003800200 */
.L_x_520:
        /* <DEDUP_REMOVED lines=38> */
.L_x_528:
        /* <DEDUP_REMOVED lines=33> */
.L_x_530:
[----:B------:R-:W-:Y:S05]  /*6f20*/  BSYNC.RECONVERGENT B0 ;  /* 0x0000000000007941 */ /* 0x000fea0003800200 */
.L_x_529:
        /* <DEDUP_REMOVED lines=25> */
.L_x_531:
        /* <DEDUP_REMOVED lines=21> */
.L_x_533:
[----:B------:R-:W-:Y:S05]  /*7210*/  BSYNC.RECONVERGENT B0 ;  /* 0x0000000000007941 */ /* 0x000fea0003800200 */
.L_x_532:
        /* <DEDUP_REMOVED lines=107> */
.L_x_534:
        /* <DEDUP_REMOVED lines=19> */
.L_x_536:
[----:B------:R-:W-:Y:S05]  /*7a00*/  BSYNC.RECONVERGENT B0 ;  /* 0x0000000000007941 */ /* 0x000fea0003800200 */
.L_x_535:
        /* <DEDUP_REMOVED lines=23> */
.L_x_537:
        /* <DEDUP_REMOVED lines=21> */
.L_x_539:
[----:B------:R-:W-:Y:S05]  /*7cd0*/  BSYNC.RECONVERGENT B0 ;  /* 0x0000000000007941 */ /* 0x000fea0003800200 */
.L_x_538:
        /* <DEDUP_REMOVED lines=23> */
.L_x_540:
        /* <DEDUP_REMOVED lines=19> */
.L_x_542:
[----:B------:R-:W-:Y:S05]  /*7f80*/  BSYNC.RECONVERGENT B0 ;  /* 0x0000000000007941 */ /* 0x000fea0003800200 */
.L_x_541:
        /* <DEDUP_REMOVED lines=23> */
.L_x_543:
        /* <DEDUP_REMOVED lines=21> */
.L_x_545:
[----:B------:R-:W-:Y:S05]  /*8250*/  BSYNC.RECONVERGENT B0 ;  /* 0x0000000000007941 */ /* 0x000fea0003800200 */
.L_x_544:
        /* <DEDUP_REMOVED lines=23> */
.L_x_546:
        /* <DEDUP_REMOVED lines=19> */
.L_x_548:
[----:B------:R-:W-:Y:S05]  /*8500*/  BSYNC.RECONVERGENT B0 ;  /* 0x0000000000007941 */ /* 0x000fea0003800200 */
.L_x_547:
        /* <DEDUP_REMOVED lines=23> */
.L_x_549:
        /* <DEDUP_REMOVED lines=21> */
.L_x_551:
[----:B------:R-:W-:Y:S05]  /*87d0*/  BSYNC.RECONVERGENT B0 ;  /* 0x0000000000007941 */ /* 0x000fea0003800200 */
.L_x_550:
        /* <DEDUP_REMOVED lines=23> */
.L_x_552:
        /* <DEDUP_REMOVED lines=18> */
.L_x_554:
[----:B------:R-:W-:Y:S05]  /*8a70*/  BSYNC.RECONVERGENT B0 ;  /* 0x0000000000007941 */ /* 0x000fea0003800200 */
.L_x_553:
        /* <DEDUP_REMOVED lines=75> */
.L_x_555:
        /* <DEDUP_REMOVED lines=18> */
.L_x_557:
[----:B------:R-:W-:Y:S05]  /*9050*/  BSYNC.RECONVERGENT B0 ;  /* 0x0000000000007941 */ /* 0x000fea0003800200 */
.L_x_556:
        /* <DEDUP_REMOVED lines=21> */
.L_x_558:
        /* <DEDUP_REMOVED lines=18> */
.L_x_560:
[----:B------:R-:W-:Y:S05]  /*92d0*/  BSYNC.RECONVERGENT B0 ;  /* 0x0000000000007941 */ /* 0x000fea0003800200 */
.L_x_559:
        /* <DEDUP_REMOVED lines=21> */
.L_x_561:
        /* <DEDUP_REMOVED lines=18> */
.L_x_563:
[----:B------:R-:W-:Y:S05]  /*9550*/  BSYNC.RECONVERGENT B0 ;  /* 0x0000000000007941 */ /* 0x000fea0003800200 */
.L_x_562:
        /* <DEDUP_REMOVED lines=21> */
.L_x_564:
        /* <DEDUP_REMOVED lines=18> */
.L_x_566:
[----:B------:R-:W-:Y:S05]  /*97d0*/  BSYNC.RECONVERGENT B0 ;  /* 0x0000000000007941 */ /* 0x000fea0003800200 */
.L_x_565:
        /* <DEDUP_REMOVED lines=21> */
.L_x_567:
        /* <DEDUP_REMOVED lines=18> */
.L_x_569:
[----:B------:R-:W-:Y:S05]  /*9a50*/  BSYNC.RECONVERGENT B0 ;  /* 0x0000000000007941 */ /* 0x000fea0003800200 */
.L_x_568:
        /* <DEDUP_REMOVED lines=21> */
.L_x_570:
        /* <DEDUP_REMOVED lines=18> */
.L_x_572:
[----:B------:R-:W-:Y:S05]  /*9cd0*/  BSYNC.RECONVERGENT B0 ;  /* 0x0000000000007941 */ /* 0x000fea0003800200 */
.L_x_571:
        /* <DEDUP_REMOVED lines=22> */
.L_x_573:
        /* <DEDUP_REMOVED lines=18> */
.L_x_575:
[----:B------:R-:W-:Y:S05]  /*9f60*/  BSYNC.RECONVERGENT B0 ;  /* 0x0000000000007941 */ /* 0x000fea0003800200 */
.L_x_574:
[----:B------:R-:W2:Y:S01]  /*9f70*/  LDCU UR4, c[0x0][0x410] ;  /* 0x00008200ff0477ac */ /* 0x000ea20008000800 */
[----:B------:R-:W-:Y:S02]  /*9f80*/  IADD3 R78, PT, PT, R81, R78, RZ ;  /* 0x0000004e514e7210 */ /* 0x000fe40007ffe0ff */
[----:B------:R-:W-:Y:S01]  /*9f90*/  IADD3 R76, PT, PT, R76, 0x1, RZ ;  /* 0x000000014c4c7810 */ /* 0x000fe20007ffe0ff */
[----:B------:R-:W2:Y:S02]  /*9fa0*/  LDCU UR5, c[0x0][0x3e0] ;  /* 0x00007c00ff0577ac */ /* 0x000ea40008000800 */
[----:B--2---:R-:W-:-:S06]  /*9fb0*/  UIMAD UR4, UR4, UR5, URZ ;  /* 0x00000005040472a4 */ /* 0x004fcc000f8e02ff */
[----:B------:R-:W-:-:S13]  /*9fc0*/  ISETP.GE.AND P0, PT, R78, UR4, PT ;  /* 0x000000044e007c0c */ /* 0x000fda000bf06270 */
[----:B------:R-:W-:Y:S05]  /*9fd0*/  @!P0 BRA `(.L_x_576) ;  /* 0xffffff6000608947 */ /* 0x000fea000383ffff */
.L_x_509:
        /* <DEDUP_REMOVED lines=16> */
.L_x_578:
[----:B------:R-:W-:Y:S05]  /*a0e0*/  BSYNC.RECONVERGENT B0 ;  /* 0x0000000000007941 */ /* 0x000fea0003800200 */
.L_x_577:
        /* <DEDUP_REMOVED lines=11> */
.L_x_580:
[----:B------:R-:W2:Y:S04]  /*a1a0*/  LDG.E.STRONG.GPU R5, desc[UR6][R2.64] ;  /* 0x0000000602057981 */ /* 0x000ea8000c1ef900 */
[----:B--2---:R-:W-:Y:S01]  /*a1b0*/  CCTL.IVALL ;  /* 0x00000000ff00798f */ /* 0x004fe20002000000 */
[----:B------:R-:W-:Y:S05]  /*a1c0*/  YIELD ;  /* 0x0000000000007946 */ /* 0x000fea0003800000 */
[----:B------:R-:W-:-:S13]  /*a1d0*/  ISETP.NE.AND P0, PT, R5, R0, PT ;  /* 0x000000000500720c */ /* 0x000fda0003f05270 */
[----:B------:R-:W-:Y:S05]  /*a1e0*/  @P0 BRA `(.L_x_580) ;  /* 0xfffffffc00ec0947 */ /* 0x000fea000383ffff */
.L_x_579:
        /* <DEDUP_REMOVED lines=76> */
.L_x_583:
        /* <DEDUP_REMOVED lines=21> */
[----:B--2---:R-:W-:Y:S02]  /*a800*/  F2FP.F16.F32.PACK_AB R17, R11, R8 ;  /* 0x000000080b11723e */ /* 0x004fe400000000ff */
[----:B------:R-:W-:-:S02]  /*a810*/  MOV R8, R20 ;  /* 0x0000001400087202 */ /* 0x000fc40000000f00 */
[-C--:B------:R-:W-:Y:S02]  /*a820*/  MOV R11, R23.reuse ;  /* 0x00000017000b7202 */ /* 0x080fe40000000f00 */
[----:B---3--:R-:W-:Y:S01]  /*a830*/  F2FP.F16.F32.PACK_AB R19, R15, R12 ;  /* 0x0000000c0f13723e */ /* 0x008fe200000000ff */
[----:B------:R1:W-:Y:S04]  /*a840*/  STG.E desc[UR6][R8.64], R17 ;  /* 0x0000001108007986 */ /* 0x0003e8000c101906 */
[----:B------:R1:W-:Y:S01]  /*a850*/  STG.E desc[UR6][R10.64], R19 ;  /* 0x000000130a007986 */ /* 0x0003e2000c101906 */
[----:B------:R-:W-:Y:S02]  /*a860*/  IADD3 R20, P4, PT, R20, 0x700, RZ ;  /* 0x0000070014147810 */ /* 0x000fe40007f9e0ff */
[----:B------:R-:W-:-:S02]  /*a870*/  IADD3.X R23, PT, PT, RZ, R23, RZ, P3, !PT ;  /* 0x00000017ff177210 */ /* 0x000fc40001ffe4ff */
[----:B------:R-:W-:Y:S01]  /*a880*/  IADD3.X R21, PT, PT, RZ, R21, RZ, P4, !PT ;  /* 0x00000015ff157210 */ /* 0x000fe200027fe4ff */
[----:B------:R-:W-:Y:S08]  /*a890*/  @P1 BRA `(.L_x_583) ;  /* 0xfffffffc00841947 */ /* 0x000ff0000383ffff */
.L_x_582:
[----:B------:R-:W-:Y:S05]  /*a8a0*/  BSYNC.RECONVERGENT B0 ;  /* 0x0000000000007941 */ /* 0x000fea0003800200 */
.L_x_581:
        /* <DEDUP_REMOVED lines=10> */
.L_x_584:
        /* <DEDUP_REMOVED lines=21> */
[----:B--2---:R-:W-:Y:S02]  /*aaa0*/  F2FP.F16.F32.PACK_AB R19, R7, R4 ;  /* 0x000000040713723e */ /* 0x004fe400000000ff */
[----:B------:R-:W-:-:S04]  /*aab0*/  LOP3.LUT R4, R26, 0x3, RZ, 0xc0, !PT ;  /* 0x000000031a047812 */ /* 0x000fc800078ec0ff */
[----:B------:R-:W-:Y:S02]  /*aac0*/  IADD3.X R17, PT, PT, R4, UR5, RZ, P1, !PT ;  /* 0x0000000504117c10 */ /* 0x000fe40008ffe4ff */
[----:B-----5:R-:W-:Y:S02]  /*aad0*/  F2FP.F16.F32.PACK_AB R21, R11, R8 ;  /* 0x000000080b15723e */ /* 0x020fe400000000ff */
        /* <DEDUP_REMOVED lines=57> */
[----:B----4-:R-:W-:-:S03]  /*ae70*/  F2FP.F16.F32.PACK_AB R7, R9, R6 ;  /* 0x000000060907723e */ /* 0x010fc600000000ff */
[----:B------:R1:W-:Y:S04]  /*ae80*/  STG.E desc[UR6][R12.64], R5 ;  /* 0x000000050c007986 */ /* 0x0003e8000c101906 */
[----:B------:R1:W-:Y:S02]  /*ae90*/  STG.E desc[UR6][R14.64], R7 ;  /* 0x000000070e007986 */ /* 0x0003e4000c101906 */
[----:B------:R-:W-:Y:S05]  /*aea0*/  @P0 BRA `(.L_x_584) ;  /* 0xfffffff800a80947 */ /* 0x000fea000383ffff */
[----:B------:R-:W-:Y:S05]  /*aeb0*/  EXIT ;  /* 0x000000000000794d */ /* 0x000fea0003800000 */
.L_x_585:
        /* <DEDUP_REMOVED lines=12> */
.L_x_4503:


//--------------------- .text._Z35group_norm_nhwc_bwd_one_pass_kernelI11Bf16IOFp16WLi512ELi56ELi448EEv26Group_norm_nhwc_bwd_params --------------------------
	.section	.text._Z35group_norm_nhwc_bwd_one_pass_kernelI11Bf16IOFp16WLi512ELi56ELi448EEv26Group_norm_nhwc_bwd_params,"ax",@progbits
	.align	128
        .global         _Z35group_norm_nhwc_bwd_one_pass_kernelI11Bf16IOFp16WLi512ELi56ELi448EEv26Group_norm_nhwc_bwd_params
        .type           _Z35group_norm_nhwc_bwd_one_pass_kernelI11Bf16IOFp16WLi512ELi56ELi448EEv26Group_norm_nhwc_bwd_params,@function
        .size           _Z35group_norm_nhwc_bwd_one_pass_kernelI11Bf16IOFp16WLi512ELi56ELi448EEv26Group_norm_nhwc_bwd_params,(.L_x_4504 - _Z35group_norm_nhwc_bwd_one_pass_kernelI11Bf16IOFp16WLi512ELi56ELi448EEv26Group_norm_nhwc_bwd_params)
        .other          _Z35group_norm_nhwc_bwd_one_pass_kernelI11Bf16IOFp16WLi512ELi56ELi448EEv26Group_norm_nhwc_bwd_params,@"STO_CUDA_ENTRY STV_DEFAULT"
_Z35group_norm_nhwc_bwd_one_pass_kernelI11Bf16IOFp16WLi512ELi56ELi448EEv26Group_norm_nhwc_bwd_params:
.text._Z35group_norm_nhwc_bwd_one_pass_kernelI11Bf16IOFp16WLi512ELi56ELi448EEv26Group_norm_nhwc_bwd_params:
        /* <DEDUP_REMOVED lines=26> */
.L_x_612:
        /* <DEDUP_REMOVED lines=1296> */
[----:B------:R2:W-:Y:S04]  /*52a0*/  STL [R1+0x60], R48 ;  /* 0x0000603001007387 */ /* 0x0005e80000100800 */
[----:B------:R3:W-:Y:S01]  /*52b0*/  STL [R1+0x64], R52 ;  /* 0x0000643401007387 */ /* 0x0007e20000100800 */
[----:B-1----:R-:W-:-:S03]  /*52c0*/  PRMT R36, RZ, 0x7610, R36 ;  /* 0x00007610ff247816 */ /* 0x002fc60000000024 */
[----:B------:R1:W-:Y:S01]  /*52d0*/  STL [R1+0xf4], R15 ;  /* 0x0000f40f01007387 */ /* 0x0003e20000100800 */
[----:B--2---:R-:W-:-:S03]  /*52e0*/  PRMT R48, RZ, 0x7610, R48 ;  /* 0x00007610ff307816 */ /* 0x004fc60000000030 */
[----:B------:R2:W-:Y:S01]  /*52f0*/  STL [R1+0xf8], R18 ;  /* 0x0000f81201007387 */ /* 0x0005e20000100800 */
[----:B---3--:R-:W-:-:S03]  /*5300*/  PRMT R52, RZ, 0x7610, R52 ;  /* 0x00007610ff347816 */ /* 0x008fc60000000034 */
[----:B------:R3:W-:Y:S01]  /*5310*/  STL [R1+0x100], R23 ;  /* 0x0001001701007387 */ /* 0x0007e20000100800 */
[----:B-1----:R-:W-:-:S03]  /*5320*/  PRMT R15, RZ, 0x7610, R15 ;  /* 0x00007610ff0f7816 */ /* 0x002fc6000000000f */
[----:B------:R1:W-:Y:S01]  /*5330*/  STL [R1+0x70], R64 ;  /* 0x0000704001007387 */ /* 0x0003e20000100800 */
[----:B--2---:R-:W-:Y:S02]  /*5340*/  PRMT R18, RZ, 0x7610, R18 ;  /* 0x00007610ff127816 */ /* 0x004fe40000000012 */
[----:B---3--:R-:W-:Y:S01]  /*5350*/  PRMT R23, RZ, 0x7610, R23 ;  /* 0x00007610ff177816 */ /* 0x008fe20000000017 */
[----:B------:R2:W-:Y:S01]  /*5360*/  STL [R1+0xd0], R34 ;  /* 0x0000d02201007387 */ /* 0x0005e20000100800 */
[C---:B------:R-:W-:Y:S01]  /*5370*/  @!P2 PRMT R18, R21.reuse, 0x7610, R18 ;  /* 0x000076101512a816 */ /* 0x040fe20000000012 */
[----:B-1----:R-:W-:Y:S02]  /*5380*/  HFMA2 R64, -RZ, RZ, 0, 0 ;  /* 0x00000000ff407431 */ /* 0x002fe400000001ff */
[----:B------:R-:W-:Y:S01]  /*5390*/  STL [R1+0x5c], R44 ;  /* 0x00005c2c01007387 */ /* 0x000fe20000100800 */
[----:B------:R-:W-:Y:S02]  /*53a0*/  @!P2 PRMT R15, R21, 0x7632, R15 ;  /* 0x00007632150fa816 */ /* 0x000fe4000000000f */
[C---:B------:R-:W-:Y:S01]  /*53b0*/  @!P4 PRMT R36, R25.reuse, 0x7610, R36 ;  /* 0x000076101924c816 */ /* 0x040fe20000000024 */
[----:B------:R1:W-:Y:S01]  /*53c0*/  STL [R1+0xe8], R9 ;  /* 0x0000e80901007387 */ /* 0x0003e20000100800 */
[----:B------:R-:W-:-:S02]  /*53d0*/  @!P4 PRMT R23, R25, 0x7632, R23 ;  /* 0x000076321917c816 */ /* 0x000fc40000000017 */
[C---:B------:R-:W-:Y:S01]  /*53e0*/  @!P5 PRMT R52, R27.reuse, 0x7610, R52 ;  /* 0x000076101b34d816 */ /* 0x040fe20000000034 */
[----:B------:R3:W-:Y:S01]  /*53f0*/  STL [R1+0x6c], R60 ;  /* 0x00006c3c01007387 */ /* 0x0007e20000100800 */
[----:B------:R-:W-:Y:S02]  /*5400*/  @!P5 PRMT R48, R27, 0x7632, R48 ;  /* 0x000076321b30d816 */ /* 0x000fe40000000030 */
[----:B------:R-:W-:Y:S01]  /*5410*/  PRMT R5, RZ, 0x7610, R5 ;  /* 0x00007610ff057816 */ /* 0x000fe20000000005 */
[----:B------:R4:W-:Y:S01]  /*5420*/  STL [R1+0xec], R11 ;  /* 0x0000ec0b01007387 */ /* 0x0009e20000100800 */
[----:B--2---:R-:W-:Y:S02]  /*5430*/  PRMT R34, RZ, 0x7610, R34 ;  /* 0x00007610ff227816 */ /* 0x004fe40000000022 */
[----:B-1----:R-:W-:Y:S01]  /*5440*/  PRMT R9, RZ, 0x7610, R9 ;  /* 0x00007610ff097816 */ /* 0x002fe20000000009 */
[----:B------:R1:W-:Y:S01]  /*5450*/  STL [R1+0xf0], R13 ;  /* 0x0000f00d01007387 */ /* 0x0003e20000100800 */
[----:B------:R-:W-:-:S02]  /*5460*/  PRMT R44, RZ, 0x7610, R44 ;  /* 0x00007610ff2c7816 */ /* 0x000fc4000000002c */
[----:B------:R-:W-:Y:S01]  /*5470*/  PRMT R56, RZ, 0x7610, R56 ;  /* 0x00007610ff387816 */ /* 0x000fe20000000038 */
[----:B------:R2:W-:Y:S01]  /*5480*/  STL [R1+0xfc], R21 ;  /* 0x0000fc1501007387 */ /* 0x0005e20000100800 */
[----:B---3--:R-:W-:Y:S02]  /*5490*/  PRMT R60, RZ, 0x7610, R60 ;  /* 0x00007610ff3c7816 */ /* 0x008fe4000000003c */
[----:B----4-:R-:W-:Y:S01]  /*54a0*/  PRMT R11, RZ, 0x7610, R11 ;  /* 0x00007610ff0b7816 */ /* 0x010fe2000000000b */
[----:B------:R3:W-:Y:S01]  /*54b0*/  STL [R1+0x104], R25 ;  /* 0x0001041901007387 */ /* 0x0007e20000100800 */
[----:B-1----:R-:W-:-:S03]  /*54c0*/  PRMT R13, RZ, 0x7610, R13 ;  /* 0x00007610ff0d7816 */ /* 0x002fc6000000000d */
[----:B------:R1:W-:Y:S01]  /*54d0*/  STL [R1+0x108], R27 ;  /* 0x0001081b01007387 */ /* 0x0003e20000100800 */
[----:B--2---:R-:W-:Y:S01]  /*54e0*/  PRMT R21, RZ, 0x7610, R21 ;  /* 0x00007610ff157816 */ /* 0x004fe20000000015 */
[----:B------:R-:W-:Y:S01]  /*54f0*/  @P0 HADD2.F32 R64, -RZ, R99.H0_H0 ;  /* 0x20000063ff400230 */ /* 0x000fe20000004100 */
[----:B---3--:R-:W-:Y:S02]  /*5500*/  PRMT R25, RZ, 0x7610, R25 ;  /* 0x00007610ff197816 */ /* 0x008fe40000000019 */
[----:B-1----:R-:W-:Y:S01]  /*5510*/  PRMT R27, RZ, 0x7610, R27 ;  /* 0x00007610ff1b7816 */ /* 0x002fe2000000001b */
[----:B------:R-:W-:Y:S01]  /*5520*/  HADD2.F32 R33, -RZ, R33.H0_H0 ;  /* 0x20000021ff217230 */ /* 0x000fe20000004100 */
[----:B------:R-:W-:Y:S01]  /*5530*/  MOV R68, RZ ;  /* 0x000000ff00447202 */ /* 0x000fe20000000f00 */
[----:B------:R-:W-:Y:S01]  /*5540*/  @P0 HADD2.F32 R68, -RZ, R32.H0_H0 ;  /* 0x20000020ff440230 */ /* 0x000fe20000004100 */
[C---:B------:R-:W-:Y:S01]  /*5550*/  @!P2 PRMT R9, R76.reuse, 0x7610, R9 ;  /* 0x000076104c09a816 */ /* 0x040fe20000000009 */
[----:B------:R-:W-:Y:S01]  /*5560*/  HADD2.F32 R99, -RZ, R6.H0_H0 ;  /* 0x20000006ff637230 */ /* 0x000fe20000004100 */
        /* <DEDUP_REMOVED lines=612> */
.L_x_587:
        /* <DEDUP_REMOVED lines=1214> */
.L_x_588:
        /* <DEDUP_REMOVED lines=48> */
.L_x_590:
[----:B------:R-:W-:Y:S05]  /*ca90*/  BSYNC.RECONVERGENT B0 ;  /* 0x0000000000007941 */ /* 0x000fea0003800200 */
.L_x_589:
        /* <DEDUP_REMOVED lines=37> */
.L_x_592:
[----:B------:R-:W-:Y:S05]  /*ccf0*/  BSYNC.RECONVERGENT B0 ;  /* 0x0000000000007941 */ /* 0x000fea0003800200 */
.L_x_591:
        /* <DEDUP_REMOVED lines=78> */
.L_x_594:
[----:B------:R-:W-:Y:S05]  /*d1e0*/  BSYNC.RECONVERGENT B0 ;  /* 0x0000000000007941 */ /* 0x000fea0003800200 */
.L_x_593:
        /* <DEDUP_REMOVED lines=30> */
.L_x_596:
[----:B------:R-:W-:Y:S05]  /*d3d0*/  BSYNC.RECONVERGENT B0 ;  /* 0x0000000000007941 */ /* 0x000fea0003800200 */
.L_x_595:
        /* <DEDUP_REMOVED lines=34> */
.L_x_600:
[----:B------:R-:W2:Y:S04]  /*d600*/  LDG.E.STRONG.GPU R0, desc[UR10][R10.64] ;  /* 0x0000000a0a007981 */ /* 0x000ea8000c1ef900 */
[----:B--2---:R-:W-:Y:S04]  /*d610*/  CCTL.IVALL ;  /* 0x00000000ff00798f */ /* 0x004fe80002000000 */
[----:B------:R0:W-:Y:S01]  /*d620*/  STL [R1], R0 ;  /* 0x0000000001007387 */ /* 0x0001e20000100800 */
[----:B------:R-:W-:-:S13]  /*d630*/  ISETP.NE.AND P0, PT, R0, UR5, PT ;  /* 0x0000000500007c0c */ /* 0x000fda000bf05270 */
[----:B0-----:R-:W-:Y:S05]  /*d640*/  @P0 BRA `(.L_x_600) ;  /* 0xfffffffc00ec0947 */ /* 0x001fea000383ffff */
.L_x_599:
[----:B------:R-:W-:Y:S05]  /*d650*/  BSYNC.RECONVERGENT B0 ;  /* 0x0000000000007941 */ /* 0x000fea0003800200 */
.L_x_598:
        /* <DEDUP_REMOVED lines=15> */
.L_x_602:
        /* <DEDUP_REMOVED lines=77> */
.L_x_601:
        /* <DEDUP_REMOVED lines=52> */
.L_x_603:
        /* <DEDUP_REMOVED lines=27> */
.L_x_604:
        /* <DEDUP_REMOVED lines=12> */
.L_x_605:
[----:B------:R-:W-:Y:S05]  /*e1d0*/  BSYNC.RECONVERGENT B0 ;  /* 0x0000000000007941 */ /* 0x000fea0003800200 */
.L_x_597:
        /* <DEDUP_REMOVED lines=17> */
.L_x_611:
        /* <DEDUP_REMOVED lines=57> */
.L_x_607:
[----:B------:R-:W-:Y:S05]  /*e680*/  BSYNC.RECONVERGENT B0 ;  /* 0x0000000000007941 */ /* 0x000fea0003800200 */
.L_x_606:
        /* <DEDUP_REMOVED lines=32> */
.L_x_608:
        /* <DEDUP_REMOVED lines=16> */
.L_x_610:
[----:B------:R-:W-:Y:S05]  /*e990*/  BSYNC.RECONVERGENT B0 ;  /* 0x0000000000007941 */ /* 0x000fea0003800200 */
.L_x_609:
        /* <DEDUP_REMOVED lines=10> */
.L_x_586:
        /* <DEDUP_REMOVED lines=16> */
.L_x_614:
[----:B------:R-:W-:Y:S05]  /*eb40*/  BSYNC.RECONVERGENT B0 ;  /* 0x0000000000007941 */ /* 0x000fea0003800200 */
.L_x_613:
        /* <DEDUP_REMOVED lines=11> */
.L_x_616:
[----:B------:R-:W2:Y:S04]  /*ec00*/  LDG.E.STRONG.GPU R5, desc[UR10][R2.64] ;  /* 0x0000000a02057981 */ /* 0x000ea8000c1ef900 */
[----:B--2---:R-:W-:Y:S01]  /*ec10*/  CCTL.IVALL ;  /* 0x00000000ff00798f */ /* 0x004fe20002000000 */
[----:B------:R-:W-:Y:S05]  /*ec20*/  YIELD ;  /* 0x0000000000007946 */ /* 0x000fea0003800000 */
[----:B------:R-:W-:-:S13]  /*ec30*/  ISETP.NE.AND P0, PT, R5, R0, PT ;  /* 0x000000000500720c */ /* 0x000fda0003f05270 */
[----:B------:R-:W-:Y:S05]  /*ec40*/  @P0 BRA `(.L_x_616) ;  /* 0xfffffffc00ec0947 */ /* 0x000fea000383ffff */
.L_x_615:
        /* <DEDUP_REMOVED lines=76> */
.L_x_619:
        /* <DEDUP_REMOVED lines=31> */
.L_x_618:
[----:B------:R-:W-:Y:S05]  /*f300*/  BSYNC.RECONVERGENT B0 ;  /* 0x0000000000007941 */ /* 0x000fea0003800200 */
.L_x_617:
        /* <DEDUP_REMOVED lines=10> */
.L_x_620:
        /* <DEDUP_REMOVED lines=21> */
[----:B----4-:R-:W-:Y:S02]  /*f500*/  F2FP.F16.F32.PACK_AB R19, R7, R4 ;  /* 0x000000040713723e */ /* 0x010fe400000000ff */
        /* <DEDUP_REMOVED lines=65> */
.L_x_621:
        /* <DEDUP_REMOVED lines=14> */
.L_x_4504:


//--------------------- .text._Z35group_norm_nhwc_bwd_one_pass_kernelI11Fp16IOFp32WLi64ELi56ELi448EEv26Group_norm_nhwc_bwd_params --------------------------
	.section	.text._Z35group_norm_nhwc_bwd_one_pass_kernelI11Fp16IOFp32WLi64ELi56ELi448EEv26Group_norm_nhwc_bwd_params,"ax",@progbits
	.align	128
        .global         _Z35group_norm_nhwc_bwd_one_pass_kernelI11Fp16IOFp32WLi64ELi56ELi448EEv26Group_norm_nhwc_bwd_params
        .type           _Z35group_norm_nhwc_bwd_one_pass_kernelI11Fp16IOFp32WLi64ELi56ELi448EEv26Group_norm_nhwc_bwd_params,@function
        .size           _Z35group_norm_nhwc_bwd_one_pass_kernelI11Fp16IOFp32WLi64ELi56ELi448EEv26Group_norm_nhwc_bwd_params,(.L_x_4505 - _Z35group_norm_nhwc_bwd_one_pass_kernelI11Fp16IOFp32WLi64ELi56ELi448EEv26Group_norm_nhwc_bwd_params)
        .other          _Z35group_norm_nhwc_bwd_one_pass_kernelI11Fp16IOFp32WLi64ELi56ELi448EEv26Group_norm_nhwc_bwd_params,@"STO_CUDA_ENTRY STV_DEFAULT"
_Z35group_norm_nhwc_bwd_one_pass_kernelI11Fp16IOFp32WLi64ELi56ELi448EEv26Group_norm_nhwc_bwd_params:
.text._Z35group_norm_nhwc_bwd_one_pass_kernelI11Fp16IOFp32WLi64ELi56ELi448EEv26Group_norm_nhwc_bwd_params:
        /* <DEDUP_REMOVED lines=24> */
.L_x_653:
[----:B------:R-:W2:Y:S01]  /*0180*/  LDC R13, c[0x0][0x410] ;  /* 0x00010400ff0d7b82 */ /* 0x000ea20000000800 */
[----:B------:R-:W3:Y:S01]  /*0190*/  LDCU.128 UR12, c[0x0][0x400] ;  /* 0x00008000ff0c77ac */ /* 0x000ee20008000c00 */
[----:B------:R-:W-:Y:S01]  /*01a0*/  ISETP.GE.AND P1, PT, R38, RZ, PT ;  /* 0x000000ff2600720c */ /* 0x000fe20003f26270 */
[----:B------:R-:W4:Y:S05]  /*01b0*/  LDCU.U8 UR5, c[0x0][0x414] ;  /* 0x00008280ff0577ac */ /* 0x000f2a0008000000 */
[----:B------:R-:W1:Y:S08]  /*01c0*/  LDC R15, c[0x0][0x41c] ;  /* 0x00010700ff0f7b82 */ /* 0x000e700000000800 */
[----:B0-----:R-:W0:Y:S01]  /*01d0*/  LDC.64 R16, c[0x0][0x3b8] ;  /* 0x0000ee00ff107b82 */ /* 0x001e220000000a00 */
[----:B--2---:R-:W-:-:S04]  /*01e0*/  IABS R9, R13 ;  /* 0x0000000d00097213 */ /* 0x004fc80000000000 */
[----:B------:R-:W2:Y:S01]  /*01f0*/  I2F.RP R8, R9 ;  /* 0x0000000900087306 */ /* 0x000ea20000209400 */
[----:B-1----:R-:W-:-:S05]  /*0200*/  IMAD R15, R15, UR10, R40 ;  /* 0x0000000a0f0f7c24 */ /* 0x002fca000f8e0228 */
[C---:B---3--:R-:W-:Y:S02]  /*0210*/  ISETP.GE.U32.AND P0, PT, R15.reuse, UR12, PT ;  /* 0x0000000c0f007c0c */ /* 0x048fe4000bf06070 */
[----:B------:R-:W-:Y:S01]  /*0220*/  SHF.R.S32.HI R21, RZ, 0x1f, R15 ;  /* 0x0000001fff157819 */ /* 0x000fe2000001140f */
[----:B0-----:R-:W-:Y:S01]  /*0230*/  IMAD.WIDE R16, R38, 0x8, R16 ;  /* 0x0000000826107825 */ /* 0x001fe200078e0210 */
[----:B------:R-:W-:Y:S01]  /*0240*/  IADD3 R25, PT, PT, R15, 0x10, RZ ;  /* 0x000000100f197810 */ /* 0x000fe20007ffe0ff */
[----:B--2---:R-:W0:Y:S01]  /*0250*/  MUFU.RCP R8, R8 ;  /* 0x0000000800087308 */ /* 0x004e220000001000 */
[----:B------:R-:W-:Y:S02]  /*0260*/  ISETP.GE.AND.EX P0, PT, R21, UR13, PT, P0 ;  /* 0x0000000d15007c0c */ /* 0x000fe4000bf06300 */
[----:B------:R-:W-:Y:S01]  /*0270*/  SHF.R.S32.HI R27, RZ, 0x1f, R25 ;  /* 0x0000001fff1b7819 */ /* 0x000fe20000011419 */
[----:B------:R-:W2:Y:S10]  /*0280*/  LDG.E.64 R16, desc[UR6][R16.64] ;  /* 0x0000000610107981 */ /* 0x000eb4000c1e1b00 */
[----:B------:R-:W1:Y:S01]  /*0290*/  @!P0 LDC.64 R18, c[0x0][0x3a0] ;  /* 0x0000e800ff128b82 */ /* 0x000e620000000a00 */
[----:B0-----:R-:W-:-:S04]  /*02a0*/  IADD3 R6, PT, PT, R8, 0xffffffe, RZ ;  /* 0x0ffffffe08067810 */ /* 0x001fc80007ffe0ff */
[----:B------:R0:W3:Y:S02]  /*02b0*/  F2I.FTZ.U32.TRUNC.NTZ R7, R6 ;  /* 0x0000000600077305 */ /* 0x0000e4000021f000 */
[----:B0-----:R-:W-:Y:S02]  /*02c0*/  MOV R6, RZ ;  /* 0x000000ff00067202 */ /* 0x001fe40000000f00 */
        /* <DEDUP_REMOVED lines=19> */
[----:B------:R-:W0:Y:S01]  /*0400*/  @!P0 LDC.64 R12, c[0x0][0x3f8] ;  /* 0x0000fe00ff0c8b82 */ /* 0x000e220000000a00 */
[----:B------:R-:W-:Y:S02]  /*0410*/  @P2 IADD3 R7, PT, PT, R7, 0x1, RZ ;  /* 0x0000000107072810 */ /* 0x000fe40007ffe0ff */
[----:B------:R-:W-:Y:S02]  /*0420*/  ISETP.GE.U32.AND P1, PT, R25, UR12, PT ;  /* 0x0000000c19007c0c */ /* 0x000fe4000bf26070 */
[----:B------:R-:W-:-:S02]  /*0430*/  MOV R8, R7 ;  /* 0x0000000700087202 */ /* 0x000fc40000000f00 */
[----:B------:R-:W-:Y:S02]  /*0440*/  SEL R7, R9, R6, !P4 ;  /* 0x0000000609077207 */ /* 0x000fe40006000000 */
[----:B------:R-:W-:Y:S02]  /*0450*/  @!P3 IADD3 R8, PT, PT, -R8, RZ, RZ ;  /* 0x000000ff0808b210 */ /* 0x000fe40007ffe1ff */
[----:B------:R-:W-:Y:S01]  /*0460*/  ISETP.GE.AND.EX P1, PT, R27, UR13, PT, P1 ;  /* 0x0000000d1b007c0c */ /* 0x000fe2000bf26310 */
[----:B------:R-:W-:Y:S01]  /*0470*/  IMAD R11, R7, 0x38, RZ ;  /* 0x00000038070b7824 */ /* 0x000fe200078e02ff */
[----:B------:R-:W-:-:S04]  /*0480*/  SEL R9, R9, R8, !P4 ;  /* 0x0000000809097207 */ /* 0x000fc80006000000 */
[C---:B------:R-:W-:Y:S02]  /*0490*/  IADD3 R42, P2, PT, R11.reuse, R4, RZ ;  /* 0x000000040b2a7210 */ /* 0x040fe40007f5e0ff */
[----:B------:R-:W-:Y:S02]  /*04a0*/  SHF.R.S32.HI R6, RZ, 0x1f, R9 ;  /* 0x0000001fff067819 */ /* 0x000fe40000011409 */
[----:B------:R-:W-:Y:S02]  /*04b0*/  LEA.HI.X.SX32 R43, R11, RZ, 0x1, P2 ;  /* 0x000000ff0b2b7211 */ /* 0x000fe400010f0eff */
[----:B------:R-:W-:Y:S01]  /*04c0*/  IADD3 R4, PT, PT, R15, 0x20, RZ ;  /* 0x000000200f047810 */ /* 0x000fe20007ffe0ff */
[----:B------:R-:W-:Y:S01]  /*04d0*/  IMAD R6, R6, UR14, RZ ;  /* 0x0000000e06067c24 */ /* 0x000fe2000f8e02ff */
[----:B------:R-:W3:Y:S01]  /*04e0*/  @!P0 LDC.64 R10, c[0x0][0x398] ;  /* 0x0000e600ff0a8b82 */ /* 0x000ee20000000a00 */
[----:B------:R-:W-:Y:S01]  /*04f0*/  IMAD.WIDE.U32 R42, R9, UR14, R42 ;  /* 0x0000000e092a7c25 */ /* 0x000fe2000f8e002a */
[----:B------:R-:W-:-:S02]  /*0500*/  ISETP.GE.U32.AND P2, PT, R4, UR12, PT ;  /* 0x0000000c04007c0c */ /* 0x000fc4000bf46070 */
[----:B------:R-:W-:Y:S01]  /*0510*/  SHF.R.S32.HI R29, RZ, 0x1f, R4 ;  /* 0x0000001fff1d7819 */ /* 0x000fe20000011404 */
[----:B------:R-:W-:-:S03]  /*0520*/  IMAD R45, R9, UR15, R6 ;  /* 0x0000000f092d7c24 */ /* 0x000fc6000f8e0206 */
[----:B------:R-:W4:Y:S01]  /*0530*/  @!P1 LDC.64 R8, c[0x0][0x3f8] ;  /* 0x0000fe00ff089b82 */ /* 0x000f220000000a00 */
[----:B------:R-:W-:Y:S01]  /*0540*/  ISETP.GE.AND.EX P2, PT, R29, UR13, PT, P2 ;  /* 0x0000000d1d007c0c */ /* 0x000fe2000bf46320 */
[----:B0-----:R-:W-:Y:S01]  /*0550*/  @!P0 IMAD R6, R21, R12, RZ ;  /* 0x0000000c15068224 */ /* 0x001fe200078e02ff */
[----:B------:R-:W-:Y:S02]  /*0560*/  IADD3 R45, PT, PT, R43, R45, RZ ;  /* 0x0000002d2b2d7210 */ /* 0x000fe40007ffe0ff */
[----:B------:R-:W-:Y:S01]  /*0570*/  @!P0 MOV R44, R42 ;  /* 0x0000002a002c8202 */ /* 0x000fe20000000f00 */
[C---:B------:R-:W-:Y:S01]  /*0580*/  @!P0 IMAD R21, R15.reuse, R13, R6 ;  /* 0x0000000d0f158224 */ /* 0x040fe200078e0206 */
[----:B------:R-:W-:-:S03]  /*0590*/  IADD3 R6, PT, PT, R15, 0x30, RZ ;  /* 0x000000300f067810 */ /* 0x000fc60007ffe0ff */
[----:B------:R-:W-:Y:S01]  /*05a0*/  @!P0 IMAD.WIDE.U32 R14, R15, R12, R44 ;  /* 0x0000000c0f0e8225 */ /* 0x000fe200078e002c */
[----:B------:R-:W-:Y:S02]  /*05b0*/  ISETP.GE.U32.AND P3, PT, R6, UR12, PT ;  /* 0x0000000c06007c0c */ /* 0x000fe4000bf66070 */
[----:B------:R-:W-:Y:S01]  /*05c0*/  SHF.R.S32.HI R23, RZ, 0x1f, R6 ;  /* 0x0000001fff177819 */ /* 0x000fe20000011406 */
[----:B------:R-:W0:Y:S01]  /*05d0*/  @!P2 LDC.64 R12, c[0x0][0x3f8] ;  /* 0x0000fe00ff0cab82 */ /* 0x000e220000000a00 */
[----:B------:R-:W-:Y:S02]  /*05e0*/  @!P0 IADD3 R15, PT, PT, R15, R21, RZ ;  /* 0x000000150f0f8210 */ /* 0x000fe40007ffe0ff */
[----:B------:R-:W-:Y:S02]  /*05f0*/  ISETP.GE.AND.EX P3, PT, R23, UR13, PT, P3 ;  /* 0x0000000d17007c0c */ /* 0x000fe4000bf66330 */
[C---:B------:R-:W-:Y:S02]  /*0600*/  @!P0 SHF.L.U32 R21, R14.reuse, 0x1, RZ ;  /* 0x000000010e158819 */ /* 0x040fe400000006ff */
[----:B------:R-:W-:-:S02]  /*0610*/  @!P0 SHF.L.U64.HI R22, R14, 0x1, R15 ;  /* 0x000000010e168819 */ /* 0x000fc4000001020f */
[----:B------:R-:W0:Y:S01]  /*0620*/  @!P1 LDC.64 R14, c[0x0][0x3a0] ;  /* 0x0000e800ff0e9b82 */ /* 0x000e220000000a00 */
[----:B----4-:R-:W-:Y:S01]  /*0630*/  @!P1 IMAD R20, R27, R8, RZ ;  /* 0x000000081b149224 */ /* 0x010fe200078e02ff */
[C---:B-1----:R-:W-:Y:S02]  /*0640*/  @!P0 IADD3 R18, P4, PT, R21.reuse, R18, RZ ;  /* 0x0000001215128210 */ /* 0x042fe40007f9e0ff */
[----:B---3--:R-:W-:Y:S01]  /*0650*/  @!P0 IADD3 R10, P5, PT, R21, R10, RZ ;  /* 0x0000000a150a8210 */ /* 0x008fe20007fbe0ff */
[C---:B------:R-:W-:Y:S01]  /*0660*/  @!P1 IMAD R9, R25.reuse, R9, R20 ;  /* 0x0000000919099224 */ /* 0x040fe200078e0214 */
[----:B------:R-:W-:Y:S02]  /*0670*/  @!P1 MOV R20, R42 ;  /* 0x0000002a00149202 */ /* 0x000fe40000000f00 */
[----:B------:R-:W-:Y:S01]  /*0680*/  @!P1 MOV R21, R45 ;  /* 0x0000002d00159202 */ /* 0x000fe20000000f00 */
[----:B------:R-:W1:Y:S02]  /*0690*/  LDC.64 R26, c[0x0][0x3a8] ;  /* 0x0000ea00ff1a7b82 */ /* 0x000e640000000a00 */
[----:B------:R-:W-:-:S06]  /*06a0*/  @!P1 IMAD.WIDE.U32 R20, R25, R8, R20 ;  /* 0x0000000819149225 */ /* 0x000fcc00078e0014 */
[----:B------:R-:W3:Y:S01]  /*06b0*/  @!P3 LDC.64 R24, c[0x0][0x3f8] ;  /* 0x0000fe00ff18bb82 */ /* 0x000ee20000000a00 */
[----:B------:R-:W-:Y:S02]  /*06c0*/  @!P1 IADD3 R21, PT, PT, R21, R9, RZ ;  /* 0x0000000915159210 */ /* 0x000fe40007ffe0ff */
[C---:B------:R-:W-:Y:S02]  /*06d0*/  @!P1 SHF.L.U32 R31, R20.reuse, 0x1, RZ ;  /* 0x00000001141f9819 */ /* 0x040fe400000006ff */
[----:B------:R-:W-:Y:S01]  /*06e0*/  @!P1 SHF.L.U64.HI R48, R20, 0x1, R21 ;  /* 0x0000000114309819 */ /* 0x000fe20000010215 */
[----:B0-----:R-:W-:Y:S01]  /*06f0*/  @!P2 IMAD R29, R29, R12, RZ ;  /* 0x0000000c1d1da224 */ /* 0x001fe200078e02ff */
[----:B------:R-:W-:Y:S01]  /*0700*/  @!P2 MOV R20, R42 ;  /* 0x0000002a0014a202 */ /* 0x000fe20000000f00 */
[----:B------:R-:W0:Y:S01]  /*0710*/  @!P1 LDC.64 R8, c[0x0][0x398] ;  /* 0x0000e600ff089b82 */ /* 0x000e220000000a00 */
[----:B------:R-:W-:Y:S01]  /*0720*/  @!P2 MOV R21, R45 ;  /* 0x0000002d0015a202 */ /* 0x000fe20000000f00 */
[----:B------:R-:W-:Y:S01]  /*0730*/  @!P2 IMAD R29, R4, R13, R29 ;  /* 0x0000000d041da224 */ /* 0x000fe200078e021d */
[----:B------:R-:W-:-:S02]  /*0740*/  @!P0 IADD3.X R11, PT, PT, R22, R11, RZ, P5, !PT ;  /* 0x0000000b160b8210 */ /* 0x000fc40002ffe4ff */
[----:B------:R-:W-:Y:S01]  /*0750*/  @!P0 IADD3.X R19, PT, PT, R22, R19, RZ, P4, !PT ;  /* 0x0000001316138210 */ /* 0x000fe200027fe4ff */
[----:B------:R-:W-:Y:S01]  /*0760*/  @!P2 IMAD.WIDE.U32 R20, R4, R12, R20 ;  /* 0x0000000c0414a225 */ /* 0x000fe200078e0014 */
[----:B------:R-:W-:Y:S01]  /*0770*/  @!P1 IADD3 R32, P5, PT, R31, R14, RZ ;  /* 0x0000000e1f209210 */ /* 0x000fe20007fbe0ff */
[----:B------:R-:W4:Y:S01]  /*0780*/  @!P2 LDC.64 R12, c[0x0][0x3a0] ;  /* 0x0000e800ff0cab82 */ /* 0x000f220000000a00 */
[----:B------:R-:W-:Y:S02]  /*0790*/  ISETP.NE.AND P4, PT, RZ, UR5, PT ;  /* 0x00000005ff007c0c */ /* 0x000fe4000bf85270 */
[----:B------:R-:W-:Y:S02]  /*07a0*/  @!P1 IADD3.X R33, PT, PT, R48, R15, RZ, P5, !PT ;  /* 0x0000000f30219210 */ /* 0x000fe40002ffe4ff */
[----:B------:R-:W-:-:S03]  /*07b0*/  @!P2 IADD3 R21, PT, PT, R21, R29, RZ ;  /* 0x0000001d1515a210 */ /* 0x000fc60007ffe0ff */
[----:B------:R-:W1:Y:S01]  /*07c0*/  @!P2 LDC.64 R14, c[0x0][0x398] ;  /* 0x0000e600ff0eab82 */ /* 0x000e620000000a00 */
[----:B------:R-:W-:Y:S01]  /*07d0*/  MOV R36, RZ ;  /* 0x000000ff00247202 */ /* 0x000fe20000000f00 */
[----:B---3--:R-:W-:Y:S01]  /*07e0*/  @!P3 IMAD R28, R23, R24, RZ ;  /* 0x00000018171cb224 */ /* 0x008fe200078e02ff */
[C---:B------:R-:W-:Y:S02]  /*07f0*/  @!P2 SHF.L.U32 R41, R20.reuse, 0x1, RZ ;  /* 0x000000011429a819 */ /* 0x040fe400000006ff */
[----:B------:R-:W-:Y:S02]  /*0800*/  @!P2 SHF.L.U64.HI R46, R20, 0x1, R21 ;  /* 0x00000001142ea819 */ /* 0x000fe40000010215 */
[----:B------:R-:W-:Y:S01]  /*0810*/  CS2R R34, SRZ ;  /* 0x0000000000227805 */ /* 0x000fe2000001ff00 */
[----:B------:R3:W5:Y:S01]  /*0820*/  @!P0 LDG.E R36, desc[UR6][R18.64] ;  /* 0x0000000612248981 */ /* 0x000762000c1e1900 */
[----:B------:R-:W2:Y:S08]  /*0830*/  @!P3 LDC.64 R20, c[0x0][0x3a0] ;  /* 0x0000e800ff14bb82 */ /* 0x000eb00000000a00 */
[----:B------:R-:W2:Y:S01]  /*0840*/  @!P3 LDC.64 R22, c[0x0][0x398] ;  /* 0x0000e600ff16bb82 */ /* 0x000ea20000000a00 */
[----:B------:R-:W5:Y:S01]  /*0850*/  @!P0 LDG.E R35, desc[UR6][R10.64] ;  /* 0x000000060a238981 */ /* 0x000f62000c1e1900 */
[----:B------:R-:W-:Y:S01]  /*0860*/  LOP3.LUT R4, R39, 0xffff, RZ, 0xc0, !PT ;  /* 0x0000ffff27047812 */ /* 0x000fe200078ec0ff */
[----:B------:R-:W-:Y:S01]  /*0870*/  @!P3 IMAD R47, R6, R25, R28 ;  /* 0x00000019062fb224 */ /* 0x000fe200078e021c */
[----:B------:R-:W-:Y:S01]  /*0880*/  @!P3 MOV R29, R45 ;  /* 0x0000002d001db202 */ /* 0x000fe20000000f00 */
[----:B------:R4:W5:Y:S03]  /*0890*/  @!P1 LDG.E R34, desc[UR6][R32.64] ;  /* 0x0000000620229981 */ /* 0x000966000c1e1900 */
[----:B---3--:R-:W3:Y:S01]  /*08a0*/  @P4 LDC.64 R18, c[0x0][0x3b0] ;  /* 0x0000ec00ff124b82 */ /* 0x008ee20000000a00 */
[----:B0-----:R-:W-:-:S02]  /*08b0*/  @!P1 IADD3 R30, P0, PT, R31, R8, RZ ;  /* 0x000000081f1e9210 */ /* 0x001fc40007f1e0ff */
[----:B------:R-:W-:Y:S02]  /*08c0*/  @!P3 MOV R28, R42 ;  /* 0x0000002a001cb202 */ /* 0x000fe40000000f00 */
[----:B------:R-:W-:Y:S01]  /*08d0*/  @!P1 IADD3.X R31, PT, PT, R48, R9, RZ, P0, !PT ;  /* 0x00000009301f9210 */ /* 0x000fe200007fe4ff */
[----:B----4-:R-:W-:Y:S01]  /*08e0*/  IMAD R33, R7, 0x38, R4 ;  /* 0x0000003807217824 */ /* 0x010fe200078e0204 */
[----:B------:R-:W-:Y:S01]  /*08f0*/  @!P2 IADD3 R12, P0, PT, R41, R12, RZ ;  /* 0x0000000c290ca210 */ /* 0x000fe20007f1e0ff */
[----:B------:R-:W-:Y:S01]  /*0900*/  @!P3 IMAD.WIDE.U32 R28, R6, R24, R28 ;  /* 0x00000018061cb225 */ /* 0x000fe200078e001c */
[----:B------:R-:W-:Y:S02]  /*0910*/  CS2R R10, SRZ ;  /* 0x00000000000a7805 */ /* 0x000fe4000001ff00 */
[----:B------:R-:W-:Y:S01]  /*0920*/  @!P2 IADD3.X R13, PT, PT, R46, R13, RZ, P0, !PT ;  /* 0x0000000d2e0da210 */ /* 0x000fe200007fe4ff */
[----:B-1----:R-:W-:Y:S01]  /*0930*/  IMAD.WIDE R24, R33, 0x4, R26 ;  /* 0x0000000421187825 */ /* 0x002fe200078e021a */
[----:B------:R-:W-:-:S02]  /*0940*/  @!P2 IADD3 R26, P0, PT, R41, R14, RZ ;  /* 0x0000000e291aa210 */ /* 0x000fc40007f1e0ff */
[----:B------:R-:W-:Y:S01]  /*0950*/  MOV R6, RZ ;  /* 0x000000ff00067202 */ /* 0x000fe20000000f00 */
[----:B------:R-:W5:Y:S01]  /*0960*/  @!P1 LDG.E R11, desc[UR6][R30.64] ;  /* 0x000000061e0b9981 */ /* 0x000f62000c1e1900 */
[----:B------:R-:W-:Y:S02]  /*0970*/  @!P3 IADD3 R29, PT, PT, R29, R47, RZ ;  /* 0x0000002f1d1db210 */ /* 0x000fe40007ffe0ff */
[----:B------:R-:W-:Y:S02]  /*0980*/  @!P3 SHF.L.U32 R9, R28, 0x1, RZ ;  /* 0x000000011c09b819 */ /* 0x000fe400000006ff */
[----:B------:R-:W-:Y:S01]  /*0990*/  @!P2 IADD3.X R27, PT, PT, R46, R15, RZ, P0, !PT ;  /* 0x0000000f2e1ba210 */ /* 0x000fe200007fe4ff */
[----:B------:R0:W5:Y:S01]  /*09a0*/  @!P2 LDG.E R6, desc[UR6][R12.64] ;  /* 0x000000060c06a981 */ /* 0x000162000c1e1900 */
[----:B------:R-:W-:Y:S02]  /*09b0*/  @!P3 SHF.L.U64.HI R28, R28, 0x1, R29 ;  /* 0x000000011c1cb819 */ /* 0x000fe4000001021d */
[----:B--2---:R-:W-:Y:S01]  /*09c0*/  @!P3 IADD3 R20, P0, PT, R9, R20, RZ ;  /* 0x000000140914b210 */ /* 0x004fe20007f1e0ff */
[----:B---3--:R-:W-:Y:S01]  /*09d0*/  @P4 IMAD.WIDE R18, R33, 0x4, R18 ;  /* 0x0000000421124825 */ /* 0x008fe200078e0212 */
[----:B------:R-:W-:Y:S01]  /*09e0*/  @!P3 IADD3 R22, P1, PT, R9, R22, RZ ;  /* 0x000000160916b210 */ /* 0x000fe20007f3e0ff */
[----:B------:R1:W5:Y:S01]  /*09f0*/  LDG.E.64 R14, desc[UR6][R24.64] ;  /* 0x00000006180e7981 */ /* 0x000362000c1e1b00 */
[----:B------:R-:W-:-:S02]  /*0a00*/  MOV R8, RZ ;  /* 0x000000ff00087202 */ /* 0x000fc40000000f00 */
[----:B------:R-:W-:Y:S02]  /*0a10*/  MOV R9, RZ ;  /* 0x000000ff00097202 */ /* 0x000fe40000000f00 */
[----:B0-----:R-:W-:Y:S02]  /*0a20*/  CS2R R12, SRZ ;  /* 0x00000000000c7805 */ /* 0x001fe4000001ff00 */
[C---:B------:R-:W-:Y:S02]  /*0a30*/  @!P3 IADD3.X R21, PT, PT, R28.reuse, R21, RZ, P0, !PT ;  /* 0x000000151c15b210 */ /* 0x040fe400007fe4ff */
[----:B------:R-:W-:Y:S01]  /*0a40*/  @!P3 IADD3.X R23, PT, PT, R28, R23, RZ, P1, !PT ;  /* 0x000000171c17b210 */ /* 0x000fe20000ffe4ff */
[----:B------:R1:W5:Y:S04]  /*0a50*/  @!P2 LDG.E R8, desc[UR6][R26.64] ;  /* 0x000000061a08a981 */ /* 0x000368000c1e1900 */
[----:B------:R1:W5:Y:S04]  /*0a60*/  @!P3 LDG.E R9, desc[UR6][R20.64] ;  /* 0x000000061409b981 */ /* 0x000368000c1e1900 */
[----:B------:R1:W5:Y:S04]  /*0a70*/  @!P3 LDG.E R10, desc[UR6][R22.64] ;  /* 0x00000006160ab981 */ /* 0x000368000c1e1900 */
[----:B------:R1:W5:Y:S01]  /*0a80*/  @P4 LDG.E.64 R12, desc[UR6][R18.64] ;  /* 0x00000006120c4981 */ /* 0x000362000c1e1b00 */
[----:B------:R-:W-:-:S13]  /*0a90*/  R2UR UR11, R16 ;  /* 0x00000000100b72ca */ /* 0x000fda00000e0000 */
[----:B------:R-:W-:-:S05]  /*0aa0*/  MOV R16, UR11 ;  /* 0x0000000b00107c02 */ /* 0x000fca0008000f00 */
[----:B------:R-:W-:-:S05]  /*0ab0*/  FFMA.FTZ R17, -R16, UR11, R17 ;  /* 0x0000000b10117c23 */ /* 0x000fca0008010111 */
[----:B------:R-:W-:-:S13]  /*0ac0*/  FSETP.GTU.FTZ.AND P0, PT, R17, RZ, PT ;  /* 0x000000ff1100720b */ /* 0x000fda0003f1c000 */
[----:B------:R-:W-:-:S05]  /*0ad0*/  VOTEU.ANY UP0, P0 ;  /* 0x0000000000ff7886 */ /* 0x000fca0000000100 */
[----:B------:R-:W0:Y:S01]  /*0ae0*/  @UP0 LDCU UR4, c[0x0][0x3c0] ;  /* 0x00007800ff0407ac */ /* 0x000e220008000800 */
[----:B------:R-:W-:-:S13]  /*0af0*/  PLOP3.LUT P0, PT, PT, PT, UP0, 0x80, 0x8 ;  /* 0x000000000008781c */ /* 0x000fda0003f0f008 */
[----:B0-----:R-:W-:-:S06]  /*0b00*/  @P0 FADD.FTZ R16, R17, UR4 ;  /* 0x0000000411100e21 */ /* 0x001fcc0008010000 */
[----:B------:R-:W0:Y:S01]  /*0b10*/  @P0 MUFU.RSQ R16, R16 ;  /* 0x0000001000100308 */ /* 0x000e220000001400 */
[----:B------:R-:W-:Y:S01]  /*0b20*/  UISETP.NE.AND UP1, UPT, UR5, URZ, UPT ;  /* 0x000000ff0500728c */ /* 0x000fe2000bf25270 */
[----:B------:R-:W-:Y:S01]  /*0b30*/  UMOV UR8, 0x3f800000 ;  /* 0x3f80000000087882 */ /* 0x000fe20000000000 */
[----:B0-----:R-:W-:-:S13]  /*0b40*/  @P0 R2UR UR4, R16 ;  /* 0x00000000100402ca */ /* 0x001fda00000e0000 */
[----:B------:R-:W-:Y:S01]  /*0b50*/  @UP0 UMOV UR8, UR4 ;  /* 0x0000000400080c82 */ /* 0x000fe20008000000 */
[----:B-1----:R-:W-:Y:S05]  /*0b60*/  BRA.U UP1, `(.L_x_623) ;  /* 0x0000000501247547 */ /* 0x002fea000b800000 */
[--C-:B-----5:R-:W-:Y:S02]  /*0b70*/  HADD2.F32 R18, -RZ, R36.reuse.H0_H0 ;  /* 0x20000024ff127230 */ /* 0x120fe40000004100 */
[--C-:B------:R-:W-:Y:S02]  /*0b80*/  HADD2.F32 R17, -RZ, R35.reuse.H0_H0 ;  /* 0x20000023ff117230 */ /* 0x100fe40000004100 */
[----:B------:R-:W-:Y:S02]  /*0b90*/  HADD2.F32 R19, -RZ, R36.H1_H1 ;  /* 0x30000024ff137230 */ /* 0x000fe40000004100 */
[----:B------:R-:W-:Y:S01]  /*0ba0*/  FADD.FTZ R18, R18, -UR11 ;  /* 0x8000000b12127e21 */ /* 0x000fe20008010000 */
[----:B------:R-:W-:Y:S02]  /*0bb0*/  HADD2.F32 R16, -RZ, R35.H1_H1 ;  /* 0x30000023ff107230 */ /* 0x000fe40000004100 */
[----:B------:R-:W-:Y:S01]  /*0bc0*/  FMUL.FTZ R21, R14, R17 ;  /* 0x000000110e157220 */ /* 0x000fe20000410000 */
[----:B------:R-:W-:-:S02]  /*0bd0*/  HADD2.F32 R25, -RZ, R11.H0_H0 ;  /* 0x2000000bff197230 */ /* 0x000fc40000004100 */
[----:B------:R-:W-:Y:S01]  /*0be0*/  FMUL.FTZ R18, R18, UR8 ;  /* 0x0000000812127c20 */ /* 0x000fe20008410000 */
[----:B------:R-:W-:Y:S01]  /*0bf0*/  FADD.FTZ R19, R19, -UR11 ;  /* 0x8000000b13137e21 */ /* 0x000fe20008010000 */
[----:B------:R-:W-:Y:S01]  /*0c00*/  FADD.FTZ R23, RZ, R21 ;  /* 0x00000015ff177221 */ /* 0x000fe20000010000 */
[----:B------:R-:W-:Y:S01]  /*0c10*/  FMUL.FTZ R20, R15, R16 ;  /* 0x000000100f147220 */ /* 0x000fe20000410000 */
[----:B------:R-:W-:Y:S01]  /*0c20*/  FFMA.FTZ R22, R18, R21, RZ ;  /* 0x0000001512167223 */ /* 0x000fe200000100ff */
[--C-:B------:R-:W-:Y:S02]  /*0c30*/  HADD2.F32 R21, -RZ, R34.reuse.H0_H0 ;  /* 0x20000022ff157230 */ /* 0x100fe40000004100 */
[----:B------:R-:W-:Y:S01]  /*0c40*/  FMUL.FTZ R19, R19, UR8 ;  /* 0x0000000813137c20 */ /* 0x000fe20008410000 */
[----:B------:R-:W-:Y:S01]  /*0c50*/  FADD.FTZ R23, R20, R23 ;  /* 0x0000001714177221 */ /* 0x000fe20000010000 */
[----:B------:R-:W-:Y:S01]  /*0c60*/  FADD.FTZ R26, RZ, R17 ;  /* 0x00000011ff1a7221 */ /* 0x000fe20000010000 */
[----:B------:R-:W-:Y:S01]  /*0c70*/  FFMA.FTZ R24, R17, R18, RZ ;  /* 0x0000001211187223 */ /* 0x000fe200000100ff */
[----:B------:R-:W-:Y:S01]  /*0c80*/  FFMA.FTZ R22, R19, R20, R22 ;  /* 0x0000001413167223 */ /* 0x000fe20000010016 */
[----:B------:R-:W-:Y:S01]  /*0c90*/  FADD.FTZ R21, R21, -UR11 ;  /* 0x8000000b15157e21 */ /* 0x000fe20008010000 */
[----:B------:R-:W-:-:S02]  /*0ca0*/  HADD2.F32 R20, -RZ, R34.H1_H1 ;  /* 0x30000022ff147230 */ /* 0x000fc40000004100 */
[----:B------:R-:W-:Y:S01]  /*0cb0*/  FADD.FTZ R17, R25, R26 ;  /* 0x0000001a19117221 */ /* 0x000fe20000010000 */
[----:B------:R-:W-:Y:S01]  /*0cc0*/  FMUL.FTZ R26, R14, R25 ;  /* 0x000000190e1a7220 */ /* 0x000fe20000410000 */
[----:B------:R-:W-:Y:S01]  /*0cd0*/  FMUL.FTZ R21, R21, UR8 ;  /* 0x0000000815157c20 */ /* 0x000fe20008410000 */
[----:B------:R-:W-:Y:S02]  /*0ce0*/  HADD2.F32 R18, -RZ, R11.H1_H1 ;  /* 0x3000000bff127230 */ /* 0x000fe40000004100 */
[----:B------:R-:W-:Y:S01]  /*0cf0*/  FADD.FTZ R20, R20, -UR11 ;  /* 0x8000000b14147e21 */ /* 0x000fe20008010000 */
[----:B------:R-:W-:Y:S01]  /*0d00*/  FADD.FTZ R27, RZ, R16 ;  /* 0x00000010ff1b7221 */ /* 0x000fe20000010000 */
[----:B------:R-:W-:Y:S01]  /*0d10*/  FFMA.FTZ R24, R25, R21, R24 ;  /* 0x0000001519187223 */ /* 0x000fe20000010018 */
[----:B------:R-:W-:Y:S01]  /*0d20*/  FFMA.FTZ R25, R16, R19, RZ ;  /* 0x0000001310197223 */ /* 0x000fe200000100ff */
[----:B------:R-:W-:Y:S01]  /*0d30*/  FMUL.FTZ R19, R20, UR8 ;  /* 0x0000000814137c20 */ /* 0x000fe20008410000 */
[----:B------:R-:W-:-:S02]  /*0d40*/  HADD2.F32 R16, -RZ, R6.H0_H0 ;  /* 0x20000006ff107230 */ /* 0x000fc40000004100 */
[C---:B------:R-:W-:Y:S01]  /*0d50*/  FADD.FTZ R27, R18.reuse, R27 ;  /* 0x0000001b121b7221 */ /* 0x040fe20000010000 */
[----:B------:R-:W-:Y:S01]  /*0d60*/  FFMA.FTZ R22, R21, R26, R22 ;  /* 0x0000001a15167223 */ /* 0x000fe20000010016 */
[----:B------:R-:W-:Y:S01]  /*0d70*/  FFMA.FTZ R25, R18, R19, R25 ;  /* 0x0000001312197223 */ /* 0x000fe20000010019 */
[----:B------:R-:W-:Y:S01]  /*0d80*/  FMUL.FTZ R18, R15, R18 ;  /* 0x000000120f127220 */ /* 0x000fe20000410000 */
[----:B------:R-:W-:Y:S01]  /*0d90*/  FADD.FTZ R23, R23, R26 ;  /* 0x0000001a17177221 */ /* 0x000fe20000010000 */
[----:B------:R-:W-:Y:S02]  /*0da0*/  HADD2.F32 R21, -RZ, R8.H0_H0 ;  /* 0x20000008ff157230 */ /* 0x000fe40000004100 */
[----:B------:R-:W-:Y:S01]  /*0db0*/  FADD.FTZ R16, R16, -UR11 ;  /* 0x8000000b10107e21 */ /* 0x000fe20008010000 */
[----:B------:R-:W-:Y:S02]  /*0dc0*/  HADD2.F32 R20, -RZ, R6.H1_H1 ;  /* 0x30000006ff147230 */ /* 0x000fe40000004100 */
[----:B------:R-:W-:Y:S01]  /*0dd0*/  FFMA.FTZ R22, R19, R18, R22 ;  /* 0x0000001213167223 */ /* 0x000fe20000010016 */
[----:B------:R-:W-:Y:S01]  /*0de0*/  FADD.FTZ R23, R18, R23 ;  /* 0x0000001712177221 */ /* 0x000fe20000010000 */
[----:B------:R-:W-:Y:S01]  /*0df0*/  FMUL.FTZ R19, R16, UR8 ;  /* 0x0000000810137c20 */ /* 0x000fe20008410000 */
[----:B------:R-:W-:Y:S01]  /*0e00*/  FMUL.FTZ R18, R14, R21 ;  /* 0x000000150e127220 */ /* 0x000fe20000410000 */
[----:B------:R-:W-:-:S02]  /*0e10*/  HADD2.F32 R16, -RZ, R8.H1_H1 ;  /* 0x30000008ff107230 */ /* 0x000fc40000004100 */
[----:B------:R-:W-:Y:S01]  /*0e20*/  FADD.FTZ R20, R20, -UR11 ;  /* 0x8000000b14147e21 */ /* 0x000fe20008010000 */
[----:B------:R-:W-:Y:S01]  /*0e30*/  FFMA.FTZ R24, R21, R19, R24 ;  /* 0x0000001315187223 */ /* 0x000fe20000010018 */
[----:B------:R-:W-:Y:S01]  /*0e40*/  FADD.FTZ R26, R23, R18 ;  /* 0x00000012171a7221 */ /* 0x000fe20000010000 */
[----:B------:R-:W-:Y:S01]  /*0e50*/  FFMA.FTZ R29, R19, R18, R22 ;  /* 0x00000012131d7223 */ /* 0x000fe20000010016 */
[--C-:B------:R-:W-:Y:S02]  /*0e60*/  HADD2.F32 R18, -RZ, R9.reuse.H0_H0 ;  /* 0x20000009ff127230 */ /* 0x100fe40000004100 */
[----:B------:R-:W-:Y:S01]  /*0e70*/  FMUL.FTZ R23, R15, R16 ;  /* 0x000000100f177220 */ /* 0x000fe20000410000 */
[----:B------:R-:W-:Y:S01]  /*0e80*/  FMUL.FTZ R20, R20, UR8 ;  /* 0x0000000814147c20 */ /* 0x000fe20008410000 */
[----:B------:R-:W-:Y:S02]  /*0e90*/  HADD2.F32 R19, -RZ, R10.H0_H0 ;  /* 0x2000000aff137230 */ /* 0x000fe40000004100 */
[----:B------:R-:W-:Y:S01]  /*0ea0*/  FADD.FTZ R17, R17, R21 ;  /* 0x0000001511117221 */ /* 0x000fe20000010000 */
[----:B------:R-:W-:Y:S01]  /*0eb0*/  FADD.FTZ R26, R23, R26 ;  /* 0x0000001a171a7221 */ /* 0x000fe20000010000 */
[----:B------:R-:W-:Y:S01]  /*0ec0*/  FFMA.FTZ R29, R20, R23, R29 ;  /* 0x00000017141d7223 */ /* 0x000fe2000001001d */
[----:B------:R-:W-:Y:S01]  /*0ed0*/  FADD.FTZ R23, R18, -UR11 ;  /* 0x8000000b12177e21 */ /* 0x000fe20008010000 */
[----:B------:R-:W-:-:S02]  /*0ee0*/  HADD2.F32 R18, -RZ, R9.H1_H1 ;  /* 0x30000009ff127230 */ /* 0x000fc40000004100 */
[----:B------:R-:W-:Y:S01]  /*0ef0*/  FMUL.FTZ R31, R14, R19 ;  /* 0x000000130e1f7220 */ /* 0x000fe20000410000 */
[----:B------:R-:W-:Y:S02]  /*0f00*/  HADD2.F32 R22, -RZ, R10.H1_H1 ;  /* 0x3000000aff167230 */ /* 0x000fe40000004100 */
[----:B------:R-:W-:Y:S01]  /*0f10*/  FMUL.FTZ R28, R23, UR8 ;  /* 0x00000008171c7c20 */ /* 0x000fe20008410000 */
[----:B------:R-:W-:Y:S01]  /*0f20*/  FADD.FTZ R27, R27, R16 ;  /* 0x000000101b1b7221 */ /* 0x000fe20000010000 */
[----:B------:R-:W-:Y:S01]  /*0f30*/  FADD.FTZ R18, R18, -UR11 ;  /* 0x8000000b12127e21 */ /* 0x000fe20008010000 */
[----:B------:R-:W-:Y:S01]  /*0f40*/  FADD.FTZ R23, R26, R31 ;  /* 0x0000001f1a177221 */ /* 0x000fe20000010000 */
[----:B------:R-:W-:Y:S01]  /*0f50*/  FMUL.FTZ R26, R15, R22 ;  /* 0x000000160f1a7220 */ /* 0x000fe20000410000 */
[----:B------:R-:W-:Y:S01]  /*0f60*/  FFMA.FTZ R30, R28, R31, R29 ;  /* 0x0000001f1c1e7223 */ /* 0x000fe2000001001d */
[----:B------:R-:W-:Y:S01]  /*0f70*/  FMUL.FTZ R21, R18, UR8 ;  /* 0x0000000812157c20 */ /* 0x000fe20008410000 */
        /* <DEDUP_REMOVED lines=8> */
.L_x_623:
[----:B-----5:R-:W-:Y:S02]  /*1000*/  HADD2.F32 R16, -RZ, R36.H0_H0 ;  /* 0x20000024ff107230 */ /* 0x020fe40000004100 */
[--C-:B------:R-:W-:Y:S02]  /*1010*/  HADD2.F32 R18, -RZ, R34.reuse.H0_H0 ;  /* 0x20000022ff127230 */ /* 0x100fe40000004100 */
[----:B------:R-:W-:Y:S02]  /*1020*/  HADD2.F32 R24, -RZ, R34.H1_H1 ;  /* 0x30000022ff187230 */ /* 0x000fe40000004100 */
[----:B------:R-:W-:Y:S01]  /*1030*/  FADD.FTZ R17, R16, -UR11 ;  /* 0x8000000b10117e21 */ /* 0x000fe20008010000 */
[----:B------:R-:W-:Y:S02]  /*1040*/  HADD2.F32 R16, -RZ, R36.H1_H1 ;  /* 0x30000024ff107230 */ /* 0x000fe40000004100 */
[----:B------:R-:W-:Y:S01]  /*1050*/  FADD.FTZ R18, R18, -UR11 ;  /* 0x8000000b12127e21 */ /* 0x000fe20008010000 */
[----:B------:R-:W-:-:S02]  /*1060*/  HADD2.F32 R31, -RZ, R35.H1_H1 ;  /* 0x30000023ff1f7230 */ /* 0x000fc40000004100 */
[----:B------:R-:W-:Y:S01]  /*1070*/  FMUL.FTZ R17, R17, UR8 ;  /* 0x0000000811117c20 */ /* 0x000fe20008410000 */
[----:B------:R-:W-:Y:S02]  /*1080*/  HADD2.F32 R32, -RZ, R6.H0_H0 ;  /* 0x20000006ff207230 */ /* 0x000fe40000004100 */
[----:B------:R-:W-:Y:S01]  /*1090*/  FADD.FTZ R16, R16, -UR11 ;  /* 0x8000000b10107e21 */ /* 0x000fe20008010000 */
[----:B------:R-:W-:Y:S01]  /*10a0*/  FMUL.FTZ R19, R18, UR8 ;  /* 0x0000000812137c20 */ /* 0x000fe20008410000 */
[--C-:B------:R-:W-:Y:S01]  /*10b0*/  FFMA.FTZ R20, R14, R17, R12.reuse ;  /* 0x000000110e147223 */ /* 0x100fe2000001000c */
[----:B------:R-:W-:Y:S01]  /*10c0*/  FADD.FTZ R18, R24, -UR11 ;  /* 0x8000000b18127e21 */ /* 0x000fe20008010000 */
[----:B------:R-:W-:Y:S01]  /*10d0*/  FMUL.FTZ R16, R16, UR8 ;  /* 0x0000000810107c20 */ /* 0x000fe20008410000 */
[----:B------:R-:W-:Y:S01]  /*10e0*/  FFMA.FTZ R27, R14, R19, R12 ;  /* 0x000000130e1b7223 */ /* 0x000fe2000001000c */
[----:B------:R-:W-:Y:S01]  /*10f0*/  FMUL.FTZ R22, R20, -1.4426950216293334961 ;  /* 0xbfb8aa3b14167820 */ /* 0x000fe20000410000 */
[----:B------:R-:W-:Y:S01]  /*1100*/  FMUL.FTZ R18, R18, UR8 ;  /* 0x0000000812127c20 */ /* 0x000fe20008410000 */
[----:B------:R-:W-:Y:S01]  /*1110*/  FFMA.FTZ R21, R15, R16, R13 ;  /* 0x000000100f157223 */ /* 0x000fe2000001000d */
[----:B------:R-:W-:-:S02]  /*1120*/  FMUL.FTZ R25, R27, -1.4426950216293334961 ;  /* 0xbfb8aa3b1b197820 */ /* 0x000fc40000410000 */
[----:B------:R-:W-:Y:S01]  /*1130*/  FFMA.FTZ R28, R15, R18, R13 ;  /* 0x000000120f1c7223 */ /* 0x000fe2000001000d */
[----:B------:R-:W-:Y:S01]  /*1140*/  FMUL.FTZ R23, R21, -1.4426950216293334961 ;  /* 0xbfb8aa3b15177820 */ /* 0x000fe20000410000 */
[----:B------:R-:W0:Y:S02]  /*1150*/  MUFU.EX2 R22, R22 ;  /* 0x0000001600167308 */ /* 0x000e240000000800 */
[----:B------:R-:W-:-:S06]  /*1160*/  FMUL.FTZ R26, R28, -1.4426950216293334961 ;  /* 0xbfb8aa3b1c1a7820 */ /* 0x000fcc0000410000 */
[----:B------:R-:W1:Y:S08]  /*1170*/  MUFU.EX2 R23, R23 ;  /* 0x0000001700177308 */ /* 0x000e700000000800 */
[----:B------:R-:W2:Y:S01]  /*1180*/  MUFU.EX2 R25, R25 ;  /* 0x0000001900197308 */ /* 0x000ea20000000800 */
[----:B0-----:R-:W-:-:S07]  /*1190*/  FADD.FTZ R22, R22, 1 ;  /* 0x3f80000016167421 */ /* 0x001fce0000010000 */
[----:B------:R-:W0:Y:S01]  /*11a0*/  MUFU.EX2 R26, R26 ;  /* 0x0000001a001a7308 */ /* 0x000e220000000800 */
[----:B-1----:R-:W-:-:S07]  /*11b0*/  FADD.FTZ R24, R23, 1 ;  /* 0x3f80000017187421 */ /* 0x002fce0000010000 */
[----:B------:R-:W1:Y:S01]  /*11c0*/  MUFU.RCP R22, R22 ;  /* 0x0000001600167308 */ /* 0x000e620000001000 */
[----:B--2---:R-:W-:Y:S01]  /*11d0*/  FADD.FTZ R29, R25, 1 ;  /* 0x3f800000191d7421 */ /* 0x004fe20000010000 */
[----:B------:R-:W-:-:S06]  /*11e0*/  HADD2.F32 R25, -RZ, R35.H0_H0 ;  /* 0x20000023ff197230 */ /* 0x000fcc0000004100 */
[----:B------:R-:W2:Y:S01]  /*11f0*/  MUFU.RCP R24, R24 ;  /* 0x0000001800187308 */ /* 0x000ea20000001000 */
[----:B0-----:R-:W-:-:S07]  /*1200*/  FADD.FTZ R30, R26, 1 ;  /* 0x3f8000001a1e7421 */ /* 0x001fce0000010000 */
[----:B------:R-:W0:Y:S01]  /*1210*/  MUFU.RCP R29, R29 ;  /* 0x0000001d001d7308 */ /* 0x000e220000001000 */
[----:B-1----:R-:W-:Y:S01]  /*1220*/  FADD.FTZ R23, -R22, 1 ;  /* 0x3f80000016177421 */ /* 0x002fe20000010100 */
[----:B------:R-:W-:-:S03]  /*1230*/  FMUL.FTZ R22, R25, R22 ;  /* 0x0000001619167220 */ /* 0x000fc60000410000 */
[----:B------:R-:W-:-:S03]  /*1240*/  FFMA.FTZ R23, R20, R23, 1 ;  /* 0x3f80000014177423 */ /* 0x000fc60000010017 */
[----:B------:R-:W1:Y:S01]  /*1250*/  MUFU.RCP R30, R30 ;  /* 0x0000001e001e7308 */ /* 0x000e620000001000 */
[----:B--2---:R-:W-:Y:S01]  /*1260*/  FADD.FTZ R20, -R24, 1 ;  /* 0x3f80000018147421 */ /* 0x004fe20000010100 */
[----:B------:R-:W-:Y:S01]  /*1270*/  FMUL.FTZ R26, R31, R24 ;  /* 0x000000181f1a7220 */ /* 0x000fe20000410000 */
[----:B------:R-:W-:Y:S02]  /*1280*/  HADD2.F32 R31, -RZ, R6.H1_H1 ;  /* 0x30000006ff1f7230 */ /* 0x000fe40000004100 */
[----:B------:R-:W-:Y:S01]  /*1290*/  FMUL.FTZ R22, R22, R23 ;  /* 0x0000001716167220 */ /* 0x000fe20000410000 */
[----:B------:R-:W-:Y:S01]  /*12a0*/  FFMA.FTZ R25, R21, R20, 1 ;  /* 0x3f80000015197423 */ /* 0x000fe20000010014 */
[----:B------:R-:W-:Y:S01]  /*12b0*/  FADD.FTZ R21, R32, -UR11 ;  /* 0x8000000b20157e21 */ /* 0x000fe20008010000 */
[--C-:B------:R-:W-:Y:S02]  /*12c0*/  HADD2.F32 R32, -RZ, R11.reuse.H0_H0 ;  /* 0x2000000bff207230 */ /* 0x100fe40000004100 */
[----:B0-----:R-:W-:Y:S01]  /*12d0*/  FADD.FTZ R20, -R29, 1 ;  /* 0x3f8000001d147421 */ /* 0x001fe20000010100 */
[----:B------:R-:W-:Y:S01]  /*12e0*/  FMUL.FTZ R21, R21, UR8 ;  /* 0x0000000815157c20 */ /* 0x000fe20008410000 */
[----:B------:R-:W-:Y:S01]  /*12f0*/  FMUL.FTZ R26, R26, R25 ;  /* 0x000000191a1a7220 */ /* 0x000fe20000410000 */
[----:B------:R-:W-:Y:S01]  /*1300*/  FMUL.FTZ R29, R32, R29 ;  /* 0x0000001d201d7220 */ /* 0x000fe20000410000 */
[----:B------:R-:W-:Y:S01]  /*1310*/  FFMA.FTZ R24, R27, R20, 1 ;  /* 0x3f8000001b187423 */ /* 0x000fe20000010014 */
[----:B------:R-:W-:Y:S01]  /*1320*/  FADD.FTZ R20, R31, -UR11 ;  /* 0x8000000b1f147e21 */ /* 0x000fe20008010000 */
[----:B------:R-:W-:Y:S01]  /*1330*/  FFMA.FTZ R31, R14, R21, R12 ;  /* 0x000000150e1f7223 */ /* 0x000fe2000001000c */
[----:B------:R-:W-:-:S02]  /*1340*/  HADD2.F32 R27, -RZ, R11.H1_H1 ;  /* 0x3000000bff1b7230 */ /* 0x000fc40000004100 */
[----:B-1----:R-:W-:Y:S01]  /*1350*/  FADD.FTZ R23, -R30, 1 ;  /* 0x3f8000001e177421 */ /* 0x002fe20000010100 */
[----:B------:R-:W-:Y:S01]  /*1360*/  FMUL.FTZ R20, R20, UR8 ;  /* 0x0000000814147c20 */ /* 0x000fe20008410000 */
[----:B------:R-:W-:Y:S01]  /*1370*/  FMUL.FTZ R33, R31, -1.4426950216293334961 ;  /* 0xbfb8aa3b1f217820 */ /* 0x000fe20000410000 */
[--C-:B------:R-:W-:Y:S02]  /*1380*/  HADD2.F32 R25, -RZ, R8.reuse.H0_H0 ;  /* 0x20000008ff197230 */ /* 0x100fe40000004100 */
[----:B------:R-:W-:Y:S01]  /*1390*/  FFMA.FTZ R32, R28, R23, 1 ;  /* 0x3f8000001c207423 */ /* 0x000fe20000010017 */
[----:B------:R-:W-:Y:S01]  /*13a0*/  FFMA.FTZ R23, R15, R20, R13 ;  /* 0x000000140f177223 */ /* 0x000fe2000001000d */
[----:B------:R-:W-:Y:S01]  /*13b0*/  FMUL.FTZ R27, R27, R30 ;  /* 0x0000001e1b1b7220 */ /* 0x000fe20000410000 */
[----:B------:R-:W-:Y:S01]  /*13c0*/  FMUL.FTZ R28, R29, R24 ;  /* 0x000000181d1c7220 */ /* 0x000fe20000410000 */
[----:B------:R-:W0:Y:S01]  /*13d0*/  MUFU.EX2 R33, R33 ;  /* 0x0000002100217308 */ /* 0x000e220000000800 */
[----:B------:R-:W-:Y:S01]  /*13e0*/  FMUL.FTZ R41, R23, -1.4426950216293334961 ;  /* 0xbfb8aa3b17297820 */ /* 0x000fe20000410000 */
[----:B------:R-:W-:-:S02]  /*13f0*/  HADD2.F32 R29, -RZ, R8.H1_H1 ;  /* 0x30000008ff1d7230 */ /* 0x000fc40000004100 */
[----:B------:R-:W-:-:S04]  /*1400*/  FMUL.FTZ R27, R27, R32 ;  /* 0x000000201b1b7220 */ /* 0x000fc80000410000 */
        /* <DEDUP_REMOVED lines=9> */
[----:B------:R-:W-:Y:S01]  /*14a0*/  FMUL.FTZ R46, R29, R46 ;  /* 0x0000002e1d2e7220 */ /* 0x000fe20000410000 */
[----:B------:R-:W-:Y:S02]  /*14b0*/  HADD2.F32 R29, -RZ, R9.H0_H0 ;  /* 0x20000009ff1d7230 */ /* 0x000fe40000004100 */
[----:B------:R-:W-:Y:S01]  /*14c0*/  FMUL.FTZ R25, R25, R24 ;  /* 0x0000001819197220 */ /* 0x000fe20000410000 */
[----:B------:R-:W-:Y:S01]  /*14d0*/  FFMA.FTZ R23, R23, R30, 1 ;  /* 0x3f80000017177423 */ /* 0x000fe2000001001e */
[----:B------:R-:W-:-:S03]  /*14e0*/  FMUL.FTZ R30, R14, R22 ;  /* 0x000000160e1e7220 */ /* 0x000fc60000410000 */
[----:B------:R-:W-:Y:S01]  /*14f0*/  FMUL.FTZ R24, R46, R23 ;  /* 0x000000172e187220 */ /* 0x000fe20000410000 */
[----:B------:R-:W-:Y:S01]  /*1500*/  FADD.FTZ R23, R29, -UR11 ;  /* 0x8000000b1d177e21 */ /* 0x000fe20008010000 */
[----:B------:R-:W-:Y:S01]  /*1510*/  FFMA.FTZ R31, R17, R30, RZ ;  /* 0x0000001e111f7223 */ /* 0x000fe200000100ff */
[----:B------:R-:W-:Y:S01]  /*1520*/  FMUL.FTZ R29, R15, R26 ;  /* 0x0000001a0f1d7220 */ /* 0x000fe20000410000 */
[----:B------:R-:W-:Y:S01]  /*1530*/  FADD.FTZ R30, RZ, R30 ;  /* 0x0000001eff1e7221 */ /* 0x000fe20000010000 */
[----:B------:R-:W-:Y:S02]  /*1540*/  FMUL.FTZ R23, R23, UR8 ;  /* 0x0000000817177c20 */ /* 0x000fe40008410000 */
[----:B------:R-:W-:Y:S01]  /*1550*/  FFMA.FTZ R32, R16, R29, R31 ;  /* 0x0000001d10207223 */ /* 0x000fe2000001001f */
[----:B------:R-:W-:Y:S01]  /*1560*/  FADD.FTZ R29, R29, R30 ;  /* 0x0000001e1d1d7221 */ /* 0x000fe20000010000 */
[C---:B------:R-:W-:Y:S01]  /*1570*/  FFMA.FTZ R33, R14.reuse, R23, R12 ;  /* 0x000000170e217223 */ /* 0x040fe2000001000c */
[----:B------:R-:W-:Y:S01]  /*1580*/  FFMA.FTZ R30, R17, R22, RZ ;  /* 0x00000016111e7223 */ /* 0x000fe200000100ff */
[----:B------:R-:W-:Y:S01]  /*1590*/  FADD.FTZ R17, RZ, R22 ;  /* 0x00000016ff117221 */ /* 0x000fe20000010000 */
[-C--:B------:R-:W-:Y:S01]  /*15a0*/  FMUL.FTZ R31, R14, R28.reuse ;  /* 0x0000001c0e1f7220 */ /* 0x080fe20000410000 */
[----:B------:R-:W-:Y:S01]  /*15b0*/  FMUL.FTZ R41, R33, -1.4426950216293334961 ;  /* 0xbfb8aa3b21297820 */ /* 0x000fe20000410000 */
[----:B------:R-:W-:Y:S01]  /*15c0*/  FFMA.FTZ R30, R19, R28, R30 ;  /* 0x0000001c131e7223 */ /* 0x000fe2000001001e */
[----:B------:R-:W-:Y:S01]  /*15d0*/  FADD.FTZ R22, R17, R28 ;  /* 0x0000001c11167221 */ /* 0x000fe20000010000 */
[----:B------:R-:W-:Y:S01]  /*15e0*/  FFMA.FTZ R32, R19, R31, R32 ;  /* 0x0000001f13207223 */ /* 0x000fe20000010020 */
[----:B------:R-:W-:-:S02]  /*15f0*/  HADD2.F32 R17, -RZ, R10.H0_H0 ;  /* 0x2000000aff117230 */ /* 0x000fc40000004100 */
[----:B------:R-:W-:Y:S01]  /*1600*/  FFMA.FTZ R30, R21, R25, R30 ;  /* 0x00000019151e7223 */ /* 0x000fe2000001001e */
[----:B------:R-:W0:Y:S01]  /*1610*/  MUFU.EX2 R41, R41 ;  /* 0x0000002900297308 */ /* 0x000e220000000800 */
[----:B------:R-:W-:Y:S02]  /*1620*/  HADD2.F32 R19, -RZ, R9.H1_H1 ;  /* 0x30000009ff137230 */ /* 0x000fe40000004100 */
[----:B------:R-:W-:-:S03]  /*1630*/  FADD.FTZ R22, R22, R25 ;  /* 0x0000001916167221 */ /* 0x000fc60000010000 */
[----:B------:R-:W-:Y:S01]  /*1640*/  FADD.FTZ R19, R19, -UR11 ;  /* 0x8000000b13137e21 */ /* 0x000fe20008010000 */
[----:B0-----:R-:W-:-:S06]  /*1650*/  FADD.FTZ R46, R41, 1 ;  /* 0x3f800000292e7421 */ /* 0x001fcc0000010000 */
[----:B------:R-:W0:Y:S02]  /*1660*/  MUFU.RCP R46, R46 ;  /* 0x0000002e002e7308 */ /* 0x000e240000001000 */
[----:B0-----:R-:W-:Y:S01]  /*1670*/  FADD.FTZ R28, -R46, 1 ;  /* 0x3f8000002e1c7421 */ /* 0x001fe20000010100 */
[----:B------:R-:W-:Y:S01]  /*1680*/  FMUL.FTZ R17, R17, R46 ;  /* 0x0000002e11117220 */ /* 0x000fe20000410000 */
[----:B------:R-:W-:Y:S02]  /*1690*/  FADD.FTZ R46, R29, R31 ;  /* 0x0000001f1d2e7221 */ /* 0x000fe40000010000 */
[----:B------:R-:W-:-:S04]  /*16a0*/  FFMA.FTZ R28, R33, R28, 1 ;  /* 0x3f800000211c7423 */ /* 0x000fc8000001001c */
[----:B------:R-:W-:Y:S01]  /*16b0*/  FMUL.FTZ R17, R17, R28 ;  /* 0x0000001c11117220 */ /* 0x000fe20000410000 */
[----:B------:R-:W-:Y:S01]  /*16c0*/  FMUL.FTZ R28, R19, UR8 ;  /* 0x00000008131c7c20 */ /* 0x000fe20008410000 */
[----:B------:R-:W-:Y:S01]  /*16d0*/  FFMA.FTZ R19, R16, R26, RZ ;  /* 0x0000001a10137223 */ /* 0x000fe200000100ff */
[----:B------:R-:W-:Y:S01]  /*16e0*/  FADD.FTZ R26, RZ, R26 ;  /* 0x0000001aff1a7221 */ /* 0x000fe20000010000 */
[----:B------:R-:W-:Y:S02]  /*16f0*/  HADD2.F32 R16, -RZ, R10.H1_H1 ;  /* 0x3000000aff107230 */ /* 0x000fe40000004100 */
[C---:B------:R-:W-:Y:S01]  /*1700*/  FFMA.FTZ R31, R15.reuse, R28, R13 ;  /* 0x0000001c0f1f7223 */ /* 0x040fe2000001000d */
[-C--:B------:R-:W-:Y:S01]  /*1710*/  FFMA.FTZ R19, R18, R27.reuse, R19 ;  /* 0x0000001b12137223 */ /* 0x080fe20000010013 */
[----:B------:R-:W-:Y:S01]  /*1720*/  FADD.FTZ R29, R26, R27 ;  /* 0x0000001b1a1d7221 */ /* 0x000fe20000010000 */
[----:B------:R-:W-:Y:S01]  /*1730*/  FMUL.FTZ R27, R15, R27 ;  /* 0x0000001b0f1b7220 */ /* 0x000fe20000410000 */
[----:B------:R-:W-:Y:S01]  /*1740*/  FMUL.FTZ R33, R31, -1.4426950216293334961 ;  /* 0xbfb8aa3b1f217820 */ /* 0x000fe20000410000 */
[----:B------:R-:W-:Y:S01]  /*1750*/  FFMA.FTZ R19, R20, R24, R19 ;  /* 0x0000001814137223 */ /* 0x000fe20000010013 */
[----:B------:R-:W-:Y:S01]  /*1760*/  FADD.FTZ R29, R29, R24 ;  /* 0x000000181d1d7221 */ /* 0x000fe20000010000 */
[----:B------:R-:W-:Y:S01]  /*1770*/  FFMA.FTZ R32, R18, R27, R32 ;  /* 0x0000001b12207223 */ /* 0x000fe20000010020 */
[----:B------:R-:W-:Y:S01]  /*1780*/  FADD.FTZ R46, R27, R46 ;  /* 0x0000002e1b2e7221 */ /* 0x000fe20000010000 */
[----:B------:R-:W-:Y:S01]  /*1790*/  FMUL.FTZ R27, R14, R25 ;  /* 0x000000190e1b7220 */ /* 0x000fe20000410000 */
[----:B------:R-:W0:Y:S03]  /*17a0*/  MUFU.EX2 R33, R33 ;  /* 0x0000002100217308 */ /* 0x000e260000000800 */
[----:B------:R-:W-:Y:S01]  /*17b0*/  FADD.FTZ R46, R46, R27 ;  /* 0x0000001b2e2e7221 */ /* 0x000fe20000010000 */
[----:B0-----:R-:W-:-:S06]  /*17c0*/  FADD.FTZ R41, R33, 1 ;  /* 0x3f80000021297421 */ /* 0x001fcc0000010000 */
[----:B------:R-:W0:Y:S02]  /*17d0*/  MUFU.RCP R41, R41 ;  /* 0x0000002900297308 */ /* 0x000e240000001000 */
[----:B0-----:R-:W-:Y:S01]  /*17e0*/  FADD.FTZ R18, -R41, 1 ;  /* 0x3f80000029127421 */ /* 0x001fe20000010100 */
[----:B------:R-:W-:-:S03]  /*17f0*/  FMUL.FTZ R16, R16, R41 ;  /* 0x0000002910107220 */ /* 0x000fc60000410000 */
[----:B------:R-:W-:Y:S01]  /*1800*/  FFMA.FTZ R31, R31, R18, 1 ;  /* 0x3f8000001f1f7423 */ /* 0x000fe20000010012 */
[----:B------:R-:W-:-:S03]  /*1810*/  FADD.FTZ R18, R22, R17 ;  /* 0x0000001116127221 */ /* 0x000fc60000010000 */
[----:B------:R-:W-:Y:S01]  /*1820*/  FMUL.FTZ R48, R16, R31 ;  /* 0x0000001f10307220 */ /* 0x000fe20000410000 */
[----:B------:R-:W-:Y:S01]  /*1830*/  FFMA.FTZ R31, R21, R27, R32 ;  /* 0x0000001b151f7223 */ /* 0x000fe20000010020 */
[C---:B------:R-:W-:Y:S01]  /*1840*/  FMUL.FTZ R27, R15.reuse, R24 ;  /* 0x000000180f1b7220 */ /* 0x040fe20000410000 */
[----:B------:R-:W-:Y:S01]  /*1850*/  FMUL.FTZ R21, R14, R17 ;  /* 0x000000110e157220 */ /* 0x000fe20000410000 */
[----:B------:R-:W-:Y:S02]  /*1860*/  FMUL.FTZ R25, R15, R48 ;  /* 0x000000300f197220 */ /* 0x000fe40000410000 */
[----:B------:R-:W-:Y:S01]  /*1870*/  FFMA.FTZ R16, R20, R27, R31 ;  /* 0x0000001b14107223 */ /* 0x000fe2000001001f */
[----:B------:R-:W-:-:S03]  /*1880*/  FADD.FTZ R46, R27, R46 ;  /* 0x0000002e1b2e7221 */ /* 0x000fc60000010000 */
[C---:B------:R-:W-:Y:S01]  /*1890*/  FFMA.FTZ R27, R23.reuse, R21, R16 ;  /* 0x00000015171b7223 */ /* 0x040fe20000010010 */
[----:B------:R-:W-:Y:S01]  /*18a0*/  FADD.FTZ R46, R46, R21 ;  /* 0x000000152e2e7221 */ /* 0x000fe20000010000 */
[----:B------:R-:W-:Y:S01]  /*18b0*/  FFMA.FTZ R16, R23, R17, R30 ;  /* 0x0000001117107223 */ /* 0x000fe2000001001e */
[C---:B------:R-:W-:Y:S01]  /*18c0*/  FFMA.FTZ R17, R28.reuse, R48, R19 ;  /* 0x000000301c117223 */ /* 0x040fe20000010013 */
[----:B------:R-:W-:Y:S01]  /*18d0*/  FFMA.FTZ R26, R28, R25, R27 ;  /* 0x000000191c1a7223 */ /* 0x000fe2000001001b */
[----:B------:R-:W-:Y:S01]  /*18e0*/  FADD.FTZ R20, R25, R46 ;  /* 0x0000002e19147221 */ /* 0x000fe20000010000 */
[----:B------:R-:W-:-:S07]  /*18f0*/  FADD.FTZ R19, R29, R48 ;  /* 0x000000301d137221 */ /* 0x000fce0000010000 */
.L_x_624:
[----:B------:R-:W-:Y:S01]  /*1900*/  MOV R22, R20 ;  /* 0x0000001400167202 */ /* 0x000fe20000000f00 */
[----:B------:R-:W0:Y:S01]  /*1910*/  S2UR UR9, SR_CgaCtaId ;  /* 0x00000000000979c3 */ /* 0x000e220000008800 */
[----:B------:R-:W1:Y:S01]  /*1920*/  SHFL.DOWN PT, R20, R26, 0x1, 0x1f ;  /* 0x08201f001a147f89 */ /* 0x000e6200000e0000 */
[C---:B------:R-:W-:Y:S01]  /*1930*/  ISETP.GT.AND P0, PT, R3.reuse, 0x1e, PT ;  /* 0x0000001e0300780c */ /* 0x040fe20003f04270 */
[----:B------:R-:W-:Y:S01]  /*1940*/  UMOV UR5, 0x400 ;  /* 0x0000040000057882 */ /* 0x000fe20000000000 */
[----:B------:R-:W-:Y:S01]  /*1950*/  ISETP.GT.AND P2, PT, R3, 0xf, PT ;  /* 0x0000000f0300780c */ /* 0x000fe20003f44270 */
[----:B------:R-:W2:Y:S01]  /*1960*/  SHFL.DOWN PT, R21, R22, 0x1, 0x1f ;  /* 0x08201f0016157f89 */ /* 0x000ea200000e0000 */
[----:B------:R-:W-:Y:S01]  /*1970*/  UIADD3 UR4, UPT, UPT, UR5, 0x90, URZ ;  /* 0x0000009005047890 */ /* 0x000fe2000fffe0ff */
[----:B------:R-:W-:Y:S01]  /*1980*/  BSSY.RECONVERGENT B0, `(.L_x_625) ;  /* 0x0000024000007945 */ /* 0x000fe20003800200 */
[C---:B------:R-:W-:Y:S02]  /*1990*/  ISETP.NE.AND P1, PT, R2.reuse, RZ, PT ;  /* 0x000000ff0200720c */ /* 0x040fe40003f25270 */
[----:B------:R-:W-:Y:S01]  /*19a0*/  ISETP.GT.U32.AND P3, PT, R2, 0x1b, PT ;  /* 0x0000001b0200780c */ /* 0x000fe20003f64070 */
[----:B0-----:R-:W-:-:S04]  /*19b0*/  ULEA UR4, UR9, UR4, 0x18 ;  /* 0x0000000409047291 */ /* 0x001fc8000f8ec0ff */
[----:B-1----:R-:W-:Y:S01]  /*19c0*/  @!P0 FADD.FTZ R26, R20, R26 ;  /* 0x0000001a141a8221 */ /* 0x002fe20000010000 */
[----:B--2---:R-:W-:-:S04]  /*19d0*/  @!P0 FADD.FTZ R22, R21, R22 ;  /* 0x0000001615168221 */ /* 0x004fc80000010000 */
        /* <DEDUP_REMOVED lines=30> */
.L_x_626:
[----:B------:R-:W-:Y:S05]  /*1bc0*/  BSYNC.RECONVERGENT B0 ;  /* 0x0000000000007941 */ /* 0x000fea0003800200 */
.L_x_625:
[----:B------:R-:W-:Y:S06]  /*1bd0*/  BAR.SYNC.DEFER_BLOCKING 0x0 ;  /* 0x0000000000007b1d */ /* 0x000fec0000010000 */
[----:B------:R-:W-:Y:S04]  /*1be0*/  BSSY.RECONVERGENT B0, `(.L_x_627) ;  /* 0x0000024000007945 */ /* 0x000fe80003800200 */
[----:B------:R-:W-:Y:S05]  /*1bf0*/  @P1 BRA `(.L_x_628) ;  /* 0x0000000000881947 */ /* 0x000fea0003800000 */
[----:B------:R-:W-:-:S09]  /*1c00*/  ULEA UR4, UR9, UR5, 0x18 ;  /* 0x0000000509047291 */ /* 0x000fd2000f8ec0ff */
[----:B------:R-:W4:Y:S04]  /*1c10*/  LDS.64 R28, [UR4+0x18] ;  /* 0x00001804ff1c7984 */ /* 0x000f280008000a00 */
[----:B-1-3--:R-:W0:Y:S04]  /*1c20*/  LDS.128 R20, [UR4+0x20] ;  /* 0x00002004ff147984 */ /* 0x00ae280008000c00 */
[----:B--2---:R-:W1:Y:S01]  /*1c30*/  LDS.128 R24, [UR4+0x30] ;  /* 0x00003004ff187984 */ /* 0x004e620008000c00 */
[----:B----4-:R-:W-:Y:S01]  /*1c40*/  FADD.FTZ R31, R32, R28 ;  /* 0x0000001c201f7221 */ /* 0x010fe20000010000 */
[----:B------:R-:W-:-:S03]  /*1c50*/  FADD.FTZ R28, R33, R29 ;  /* 0x0000001d211c7221 */ /* 0x000fc60000010000 */
[----:B0-----:R-:W-:Y:S01]  /*1c60*/  FADD.FTZ R33, R31, R20 ;  /* 0x000000141f217221 */ /* 0x001fe20000010000 */
[----:B------:R-:W-:Y:S02]  /*1c70*/  FADD.FTZ R20, R28, R21 ;  /* 0x000000151c147221 */ /* 0x000fe40000010000 */
[----:B------:R-:W0:Y:S01]  /*1c80*/  LDS.128 R28, [UR4+0x40] ;  /* 0x00004004ff1c7984 */ /* 0x000e220008000c00 */
[----:B------:R-:W-:Y:S01]  /*1c90*/  FADD.FTZ R33, R33, R22 ;  /* 0x0000001621217221 */ /* 0x000fe20000010000 */
[----:B------:R-:W-:-:S03]  /*1ca0*/  FADD.FTZ R20, R20, R23 ;  /* 0x0000001714147221 */ /* 0x000fc60000010000 */
[----:B-1----:R-:W-:Y:S01]  /*1cb0*/  FADD.FTZ R33, R33, R24 ;  /* 0x0000001821217221 */ /* 0x002fe20000010000 */
[----:B------:R-:W-:Y:S02]  /*1cc0*/  FADD.FTZ R24, R20, R25 ;  /* 0x0000001914187221 */ /* 0x000fe40000010000 */
[----:B------:R-:W1:Y:S01]  /*1cd0*/  LDS.128 R20, [UR4+0x50] ;  /* 0x00005004ff147984 */ /* 0x000e620008000c00 */
[----:B------:R-:W-:Y:S01]  /*1ce0*/  FADD.FTZ R33, R33, R26 ;  /* 0x0000001a21217221 */ /* 0x000fe20000010000 */
[----:B------:R-:W-:-:S04]  /*1cf0*/  FADD.FTZ R24, R24, R27 ;  /* 0x0000001b18187221 */ /* 0x000fc80000010000 */
[----:B0-----:R-:W-:Y:S01]  /*1d00*/  FADD.FTZ R24, R24, R29 ;  /* 0x0000001d18187221 */ /* 0x001fe20000010000 */
[----:B------:R-:W-:-:S03]  /*1d10*/  FADD.FTZ R33, R33, R28 ;  /* 0x0000001c21217221 */ /* 0x000fc60000010000 */
[----:B------:R-:W-:Y:S01]  /*1d20*/  FADD.FTZ R28, R24, R31 ;  /* 0x0000001f181c7221 */ /* 0x000fe20000010000 */
[----:B------:R-:W-:Y:S01]  /*1d30*/  FADD.FTZ R33, R33, R30 ;  /* 0x0000001e21217221 */ /* 0x000fe20000010000 */
[----:B------:R-:W0:Y:S03]  /*1d40*/  LDS.128 R24, [UR4+0x60] ;  /* 0x00006004ff187984 */ /* 0x000e260008000c00 */
[----:B-1----:R-:W-:Y:S01]  /*1d50*/  FADD.FTZ R33, R33, R20 ;  /* 0x0000001421217221 */ /* 0x002fe20000010000 */
[----:B------:R-:W-:Y:S02]  /*1d60*/  FADD.FTZ R20, R28, R21 ;  /* 0x000000151c147221 */ /* 0x000fe40000010000 */
[----:B------:R-:W1:Y:S01]  /*1d70*/  LDS.128 R28, [UR4+0x70] ;  /* 0x00007004ff1c7984 */ /* 0x000e620008000c00 */
        /* <DEDUP_REMOVED lines=9> */
[----:B------:R-:W-:-:S07]  /*1e10*/  FADD.FTZ R33, R20, R31 ;  /* 0x0000001f14217221 */ /* 0x000fce0000010000 */
.L_x_628:
[----:B------:R-:W-:Y:S05]  /*1e20*/  BSYNC.RECONVERGENT B0 ;  /* 0x0000000000007941 */ /* 0x000fea0003800200 */
.L_x_627:
[----:B------:R-:W-:Y:S06]  /*1e30*/  BAR.SYNC.DEFER_BLOCKING 0x0 ;  /* 0x0000000000007b1d */ /* 0x000fec0000010000 */
[----:B------:R-:W-:Y:S04]  /*1e40*/  BSSY.RECONVERGENT B0, `(.L_x_629) ;  /* 0x000004d000007945 */ /* 0x000fe80003800200 */
[----:B------:R-:W-:Y:S05]  /*1e50*/  @P3 BRA `(.L_x_630) ;  /* 0x00000004002c3947 */ /* 0x000fea0003800000 */
[----:B-1-3--:R-:W1:Y:S04]  /*1e60*/  LDS.128 R20, [R41+0x1c0] ;  /* 0x0001c00029147984 */ /* 0x00ae680000000c00 */
[----:B--2---:R-:W2:Y:S04]  /*1e70*/  LDS.128 R24, [R41+0x380] ;  /* 0x0003800029187984 */ /* 0x004ea80000000c00 */
[----:B------:R-:W3:Y:S01]  /*1e80*/  LDS.128 R28, [R41+0x540] ;  /* 0x00054000291c7984 */ /* 0x000ee20000000c00 */
[----:B-1----:R-:W-:Y:S01]  /*1e90*/  FADD.FTZ R47, R16, R20 ;  /* 0x00000014102f7221 */ /* 0x002fe20000010000 */
[----:B------:R-:W-:Y:S01]  /*1ea0*/  FADD.FTZ R16, R17, R21 ;  /* 0x0000001511107221 */ /* 0x000fe20000010000 */
[----:B------:R-:W-:Y:S01]  /*1eb0*/  FADD.FTZ R21, R18, R22 ;  /* 0x0000001612157221 */ /* 0x000fe20000010000 */
[----:B------:R-:W-:Y:S01]  /*1ec0*/  FADD.FTZ R20, R19, R23 ;  /* 0x0000001713147221 */ /* 0x000fe20000010000 */
[----:B--2---:R-:W-:Y:S01]  /*1ed0*/  FADD.FTZ R47, R47, R24 ;  /* 0x000000182f2f7221 */ /* 0x004fe20000010000 */
[----:B------:R-:W-:Y:S01]  /*1ee0*/  FADD.FTZ R22, R16, R25 ;  /* 0x0000001910167221 */ /* 0x000fe20000010000 */
[----:B------:R-:W-:Y:S01]  /*1ef0*/  FADD.FTZ R25, R21, R26 ;  /* 0x0000001a15197221 */ /* 0x000fe20000010000 */
[----:B------:R-:W1:Y:S01]  /*1f00*/  LDS.128 R16, [R41+0x700] ;  /* 0x0007000029107984 */ /* 0x000e620000000c00 */
[----:B------:R-:W-:Y:S01]  /*1f10*/  FADD.FTZ R24, R20, R27 ;  /* 0x0000001b14187221 */ /* 0x000fe20000010000 */
[----:B---3--:R-:W-:Y:S01]  /*1f20*/  FADD.FTZ R26, R22, R29 ;  /* 0x0000001d161a7221 */ /* 0x008fe20000010000 */
[----:B------:R-:W-:Y:S01]  /*1f30*/  FADD.FTZ R47, R47, R28 ;  /* 0x0000001c2f2f7221 */ /* 0x000fe20000010000 */
[----:B------:R-:W2:Y:S01]  /*1f40*/  LDS.128 R20, [R41+0x8c0] ;  /* 0x0008c00029147984 */ /* 0x000ea20000000c00 */
[----:B------:R-:W-:Y:S01]  /*1f50*/  FADD.FTZ R29, R25, R30 ;  /* 0x0000001e191d7221 */ /* 0x000fe20000010000 */
[----:B------:R-:W-:Y:S01]  /*1f60*/  FADD.FTZ R28, R24, R31 ;  /* 0x0000001f181c7221 */ /* 0x000fe20000010000 */
[----:B-1----:R-:W-:Y:S01]  /*1f70*/  FADD.FTZ R47, R47, R16 ;  /* 0x000000102f2f7221 */ /* 0x002fe20000010000 */
[----:B------:R-:W-:Y:S01]  /*1f80*/  FADD.FTZ R16, R26, R17 ;  /* 0x000000111a107221 */ /* 0x000fe20000010000 */
[----:B------:R-:W-:Y:S01]  /*1f90*/  FADD.FTZ R29, R29, R18 ;  /* 0x000000121d1d7221 */ /* 0x000fe20000010000 */
[----:B------:R-:W1:Y:S01]  /*1fa0*/  LDS.128 R24, [R41+0xa80] ;  /* 0x000a800029187984 */ /* 0x000e620000000c00 */
[----:B--2---:R-:W-:Y:S01]  /*1fb0*/  FADD.FTZ R47, R47, R20 ;  /* 0x000000142f2f7221 */ /* 0x004fe20000010000 */
[----:B------:R-:W-:Y:S01]  /*1fc0*/  FADD.FTZ R28, R28, R19 ;  /* 0x000000131c1c7221 */ /* 0x000fe20000010000 */
[----:B------:R-:W-:Y:S01]  /*1fd0*/  FADD.FTZ R20, R16, R21 ;  /* 0x0000001510147221 */ /* 0x000fe20000010000 */
[----:B------:R-:W-:Y:S01]  /*1fe0*/  FADD.FTZ R29, R29, R22 ;  /* 0x000000161d1d7221 */ /* 0x000fe20000010000 */
[----:B------:R-:W2:Y:S01]  /*1ff0*/  LDS.128 R16, [R41+0xc40] ;  /* 0x000c400029107984 */ /* 0x000ea20000000c00 */
[----:B------:R-:W-:Y:S01]  /*2000*/  FADD.FTZ R28, R28, R23 ;  /* 0x000000171c1c7221 */ /* 0x000fe20000010000 */
[----:B-1----:R-:W-:Y:S01]  /*2010*/  FADD.FTZ R47, R47, R24 ;  /* 0x000000182f2f7221 */ /* 0x002fe20000010000 */
[----:B------:R-:W-:Y:S01]  /*2020*/  FADD.FTZ R24, R20, R25 ;  /* 0x0000001914187221 */ /* 0x000fe20000010000 */
[----:B------:R-:W-:Y:S01]  /*2030*/  FADD.FTZ R29, R29, R26 ;  /* 0x0000001a1d1d7221 */ /* 0x000fe20000010000 */
[----:B------:R-:W1:Y:S01]  /*2040*/  LDS.128 R20, [R41+0xe00] ;  /* 0x000e000029147984 */ /* 0x000e620000000c00 */
[----:B------:R-:W-:Y:S01]  /*2050*/  FADD.FTZ R28, R28, R27 ;  /* 0x0000001b1c1c7221 */ /* 0x000fe20000010000 */
[----:B--2---:R-:W-:Y:S01]  /*2060*/  FADD.FTZ R47, R47, R16 ;  /* 0x000000102f2f7221 */ /* 0x004fe20000010000 */
        /* <DEDUP_REMOVED lines=26> */
[----:B------:R-:W1:Y:S01]  /*2210*/  LDS.128 R20, [R41+0x1880] ;  /* 0x0018800029147984 */ /* 0x000e620000000c00 */
[----:B------:R-:W-:Y:S01]  /*2220*/  FADD.FTZ R29, R29, R26 ;  /* 0x0000001a1d1d7221 */ /* 0x000fe20000010000 */
[----:B------:R-:W-:Y:S01]  /*2230*/  FADD.FTZ R28, R28, R27 ;  /* 0x0000001b1c1c7221 */ /* 0x000fe20000010000 */
[----:B--2---:R-:W-:Y:S01]  /*2240*/  FADD.FTZ R47, R47, R16 ;  /* 0x000000102f2f7221 */ /* 0x004fe20000010000 */
[----:B------:R-:W2:Y:S01]  /*2250*/  LDS.128 R24, [R41+0x1a40] ;  /* 0x001a400029187984 */ /* 0x000ea20000000c00 */
[----:B------:R-:W-:Y:S01]  /*2260*/  FADD.FTZ R30, R30, R17 ;  /* 0x000000111e1e7221 */ /* 0x000fe20000010000 */
[----:B------:R-:W-:Y:S01]  /*2270*/  FADD.FTZ R29, R29, R18 ;  /* 0x000000121d1d7221 */ /* 0x000fe20000010000 */
[----:B------:R-:W-:Y:S01]  /*2280*/  FADD.FTZ R28, R28, R19 ;  /* 0x000000131c1c7221 */ /* 0x000fe20000010000 */
[----:B-1----:R-:W-:Y:S01]  /*2290*/  FADD.FTZ R47, R47, R20 ;  /* 0x000000142f2f7221 */ /* 0x002fe20000010000 */
[----:B------:R-:W-:Y:S01]  /*22a0*/  FADD.FTZ R30, R30, R21 ;  /* 0x000000151e1e7221 */ /* 0x000fe20000010000 */
[----:B------:R-:W-:Y:S01]  /*22b0*/  FADD.FTZ R29, R29, R22 ;  /* 0x000000161d1d7221 */ /* 0x000fe20000010000 */
[----:B------:R-:W-:Y:S01]  /*22c0*/  FADD.FTZ R28, R28, R23 ;  /* 0x000000171c1c7221 */ /* 0x000fe20000010000 */
[----:B--2---:R-:W-:Y:S01]  /*22d0*/  FADD.FTZ R16, R47, R24 ;  /* 0x000000182f107221 */ /* 0x004fe20000010000 */
[----:B------:R-:W-:Y:S01]  /*22e0*/  FADD.FTZ R17, R30, R25 ;  /* 0x000000191e117221 */ /* 0x000fe20000010000 */
[----:B------:R-:W-:Y:S01]  /*22f0*/  FADD.FTZ R18, R29, R26 ;  /* 0x0000001a1d127221 */ /* 0x000fe20000010000 */
[----:B------:R-:W-:-:S07]  /*2300*/  FADD.FTZ R19, R28, R27 ;  /* 0x0000001b1c137221 */ /* 0x000fce0000010000 */
.L_x_630:
[----:B------:R-:W-:Y:S05]  /*2310*/  BSYNC.RECONVERGENT B0 ;  /* 0x0000000000007941 */ /* 0x000fea0003800200 */
.L_x_629:
[----:B---3--:R-:W3:Y:S01]  /*2320*/  LDC R20, c[0x0][0x370] ;  /* 0x0000dc00ff147b82 */ /* 0x008ee20000000800 */
[----:B------:R-:W-:Y:S01]  /*2330*/  BSSY.RECONVERGENT B0, `(.L_x_631) ;  /* 0x000001e000007945 */ /* 0x000fe20003800200 */
[----:B---3--:R-:W-:-:S03]  /*2340*/  ISETP.GE.U32.AND P0, PT, R20, 0x2, PT ;  /* 0x000000021400780c */ /* 0x008fc60003f06070 */
[----:B------:R-:W-:Y:S10]  /*2350*/  @P3 BRA `(.L_x_632) ;  /* 0x00000000006c3947 */ /* 0x000ff40003800000 */
[----:B-1----:R-:W1:Y:S01]  /*2360*/  LDC.64 R22, c[0x0][0x3f8] ;  /* 0x0000fe00ff167b82 */ /* 0x002e620000000a00 */
[----:B------:R-:W-:-:S07]  /*2370*/  IMAD R7, R7, 0x1c, R2 ;  /* 0x0000001c07077824 */ /* 0x000fce00078e0202 */
[----:B--2---:R-:W2:Y:S01]  /*2380*/  LDC.64 R24, c[0x0][0x3d8] ;  /* 0x0000f600ff187b82 */ /* 0x004ea20000000a00 */
[----:B-1----:R-:W-:Y:S01]  /*2390*/  IMAD.WIDE.U32 R26, R22, 0x3, RZ ;  /* 0x00000003161a7825 */ /* 0x002fe200078e00ff */
[C---:B------:R-:W-:Y:S02]  /*23a0*/  LEA R21, R23.reuse, R23, 0x1 ;  /* 0x0000001717157211 */ /* 0x040fe400078e08ff */
[----:B------:R-:W-:Y:S02]  /*23b0*/  LEA.HI R31, P2, R23, R22, RZ, 0x1 ;  /* 0x00000016171f7211 */ /* 0x000fe400078508ff */
[----:B------:R-:W-:Y:S02]  /*23c0*/  IADD3 R21, PT, PT, R27, R21, RZ ;  /* 0x000000151b157210 */ /* 0x000fe40007ffe0ff */
[----:B------:R-:W-:Y:S01]  /*23d0*/  SHF.L.U32 R29, R31, 0x1, RZ ;  /* 0x000000011f1d7819 */ /* 0x000fe200000006ff */
[----:B--2---:R-:W-:Y:S01]  /*23e0*/  IMAD.WIDE R24, R7, 0x4, R24 ;  /* 0x0000000407187825 */ /* 0x004fe200078e0218 */
[----:B------:R-:W-:-:S02]  /*23f0*/  LEA.HI R26, P3, R21, R26, RZ, 0x1 ;  /* 0x0000001a151a7211 */ /* 0x000fc400078708ff */
[----:B------:R-:W-:Y:S02]  /*2400*/  IADD3.X R28, PT, PT, RZ, R23, RZ, P2, !PT ;  /* 0x00000017ff1c7210 */ /* 0x000fe400017fe4ff */
[----:B------:R-:W-:Y:S01]  /*2410*/  IADD3.X R21, PT, PT, RZ, R21, RZ, P3, !PT ;  /* 0x00000015ff157210 */ /* 0x000fe20001ffe4ff */
[----:B------:R3:W-:Y:S01]  /*2420*/  REDG.E.ADD.F32.FTZ.RN.STRONG.GPU desc[UR6][R24.64], R16 ;  /* 0x00000010180079a6 */ /* 0x0007e2000c12f306 */
[C---:B------:R-:W-:Y:S02]  /*2430*/  SHF.L.U32 R7, R26.reuse, 0x1, RZ ;  /* 0x000000011a077819 */ /* 0x040fe400000006ff */
[----:B------:R-:W-:Y:S02]  /*2440*/  SHF.L.U64.HI R21, R26, 0x1, R21 ;  /* 0x000000011a157819 */ /* 0x000fe40000010215 */
[----:B------:R-:W-:Y:S02]  /*2450*/  LOP3.LUT R29, R29, 0xfffffffc, RZ, 0xc0, !PT ;  /* 0xfffffffc1d1d7812 */ /* 0x000fe400078ec0ff */
[----:B------:R-:W-:-:S02]  /*2460*/  LEA R26, P3, R22, R24, 0x2 ;  /* 0x00000018161a7211 */ /* 0x000fc400078610ff */
[----:B------:R-:W-:Y:S02]  /*2470*/  LOP3.LUT R7, R7, 0xfffffffc, RZ, 0xc0, !PT ;  /* 0xfffffffc07077812 */ /* 0x000fe400078ec0ff */
[----:B------:R-:W-:Y:S02]  /*2480*/  SHF.L.U64.HI R31, R31, 0x1, R28 ;  /* 0x000000011f1f7819 */ /* 0x000fe4000001021c */
[----:B------:R-:W-:Y:S02]  /*2490*/  IADD3 R28, P2, PT, R24, R29, RZ ;  /* 0x0000001d181c7210 */ /* 0x000fe40007f5e0ff */
[----:B------:R-:W-:Y:S02]  /*24a0*/  LEA.HI.X R27, R22, R25, R23, 0x2, P3 ;  /* 0x00000019161b7211 */ /* 0x000fe400018f1417 */
[----:B------:R-:W-:Y:S02]  /*24b0*/  IADD3 R22, P3, PT, R24, R7, RZ ;  /* 0x0000000718167210 */ /* 0x000fe40007f7e0ff */
[----:B------:R-:W-:-:S02]  /*24c0*/  IADD3.X R29, PT, PT, R25, R31, RZ, P2, !PT ;  /* 0x0000001f191d7210 */ /* 0x000fc400017fe4ff */
[----:B------:R-:W-:-:S03]  /*24d0*/  IADD3.X R23, PT, PT, R25, R21, RZ, P3, !PT ;  /* 0x0000001519177210 */ /* 0x000fc60001ffe4ff */
[----:B------:R3:W-:Y:S04]  /*24e0*/  REDG.E.ADD.F32.FTZ.RN.STRONG.GPU desc[UR6][R28.64], R17 ;  /* 0x000000111c0079a6 */ /* 0x0007e8000c12f306 */
[----:B------:R3:W-:Y:S04]  /*24f0*/  REDG.E.ADD.F32.FTZ.RN.STRONG.GPU desc[UR6][R26.64], R18 ;  /* 0x000000121a0079a6 */ /* 0x0007e8000c12f306 */
[----:B------:R3:W-:Y:S02]  /*2500*/  REDG.E.ADD.F32.FTZ.RN.STRONG.GPU desc[UR6][R22.64], R19 ;  /* 0x00000013160079a6 */ /* 0x0007e4000c12f306 */
.L_x_632:
[----:B------:R-:W-:Y:S05]  /*2510*/  BSYNC.RECONVERGENT B0 ;  /* 0x0000000000007941 */ /* 0x000fea0003800200 */
.L_x_631:
[----:B------:R-:W-:Y:S05]  /*2520*/  @!P0 BRA `(.L_x_633) ;  /* 0x0000000800908947 */ /* 0x000fea0003800000 */
[----:B------:R-:W4:Y:S01]  /*2530*/  LDC.64 R48, c[0x0][0x3d0] ;  /* 0x0000f400ff307b82 */ /* 0x000f220000000a00 */
[----:B---3--:R-:W-:Y:S02]  /*2540*/  LOP3.LUT R16, R37, 0x1, RZ, 0xc0, !PT ;  /* 0x0000000125107812 */ /* 0x008fe400078ec0ff */
[----:B------:R-:W-:-:S03]  /*2550*/  ISETP.GE.U32.AND P2, PT, R20, 0x8, PT ;  /* 0x000000081400780c */ /* 0x000fc60003f46070 */
[----:B------:R-:W-:-:S04]  /*2560*/  IMAD R19, R16, R5, RZ ;  /* 0x0000000510137224 */ /* 0x000fc800078e02ff */
[----:B------:R-:W-:-:S05]  /*2570*/  IMAD R7, R19, R20, RZ ;  /* 0x0000001413077224 */ /* 0x000fca00078e02ff */
[----:B------:R-:W-:-:S05]  /*2580*/  SHF.L.U32 R7, R7, 0x1, RZ ;  /* 0x0000000107077819 */ /* 0x000fca00000006ff */
[----:B----4-:R-:W-:Y:S01]  /*2590*/  IMAD.WIDE R48, R7, 0x4, R48 ;  /* 0x0000000407307825 */ /* 0x010fe200078e0230 */
[----:B------:R-:W-:Y:S06]  /*25a0*/  @P1 BRA `(.L_x_634) ;  /* 0x0000000000501947 */ /* 0x000fec0003800000 */
[----:B------:R-:W3:Y:S01]  /*25b0*/  LDC.64 R16, c[0x0][0x3c8] ;  /* 0x0000f200ff107b82 */ /* 0x000ee20000000a00 */
[----:B------:R-:W-:Y:S01]  /*25c0*/  LOP3.LUT P0, R21, R37, 0x2, RZ, 0xc0, !PT ;  /* 0x0000000225157812 */ /* 0x000fe2000780c0ff */
[----:B------:R-:W-:Y:S01]  /*25d0*/  IMAD R7, R5, UR10, R0 ;  /* 0x0000000a05077c24 */ /* 0x000fe2000f8e0200 */
[----:B------:R-:W-:Y:S02]  /*25e0*/  IADD3 R19, PT, PT, R19, R0, RZ ;  /* 0x0000000013137210 */ /* 0x000fe40007ffe0ff */
[----:B-1----:R-:W-:Y:S02]  /*25f0*/  SEL R22, R20, RZ, !P0 ;  /* 0x000000ff14167207 */ /* 0x002fe40004000000 */
[----:B------:R-:W-:Y:S02]  /*2600*/  IADD3 R21, PT, PT, -R21, 0x1, RZ ;  /* 0x0000000115157810 */ /* 0x000fe40007ffe1ff */
[----:B------:R-:W-:Y:S01]  /*2610*/  ISETP.NE.AND P0, PT, R22, -0x1, PT ;  /* 0xffffffff1600780c */ /* 0x000fe20003f05270 */
[----:B---3--:R-:W-:-:S04]  /*2620*/  IMAD.WIDE.U32 R18, R19, 0x4, R16 ;  /* 0x0000000413127825 */ /* 0x008fc800078e0010 */
[----:B------:R-:W-:-:S05]  /*2630*/  IMAD.WIDE.U32 R16, R7, 0x8, R48 ;  /* 0x0000000807107825 */ /* 0x000fca00078e0030 */
[----:B------:R3:W-:Y:S01]  /*2640*/  STG.E.64 desc[UR6][R16.64], R32 ;  /* 0x0000002010007986 */ /* 0x0007e2000c101b06 */
[----:B------:R-:W-:Y:S06]  /*2650*/  MEMBAR.ALL.GPU ;  /* 0x0000000000007992 */ /* 0x000fec000000a000 */
[----:B------:R-:W-:-:S00]  /*2660*/  ERRBAR ;  /* 0x00000000000079ab */ /* 0x000fc00000000000 */
[----:B------:R-:W-:Y:S06]  /*2670*/  CGAERRBAR ;  /* 0x00000000000075ab */ /* 0x000fec0000000000 */
[----:B------:R3:W-:Y:S01]  /*2680*/  REDG.E.ADD.S32.STRONG.GPU desc[UR6][R18.64], R21 ;  /* 0x000000151200798e */ /* 0x0007e2000c12e306 */
[----:B------:R-:W-:Y:S05]  /*2690*/  @!P0 BRA `(.L_x_634) ;  /* 0x0000000000148947 */ /* 0x000fea0003800000 */
.L_x_635:
[----:B------:R-:W4:Y:S04]  /*26a0*/  LDG.E.STRONG.GPU R7, desc[UR6][R18.64] ;  /* 0x0000000612077981 */ /* 0x000f28000c1ef900 */
[----:B----4-:R-:W-:Y:S01]  /*26b0*/  CCTL.IVALL ;  /* 0x00000000ff00798f */ /* 0x010fe20002000000 */
[----:B------:R-:W-:Y:S05]  /*26c0*/  YIELD ;  /* 0x0000000000007946 */ /* 0x000fea0003800000 */
[----:B------:R-:W-:-:S13]  /*26d0*/  ISETP.NE.AND P0, PT, R7, R22, PT ;  /* 0x000000160700720c */ /* 0x000fda0003f05270 */
[----:B------:R-:W-:Y:S05]  /*26e0*/  @P0 BRA `(.L_x_635) ;  /* 0xfffffffc00ec0947 */ /* 0x000fea000383ffff */
.L_x_634:
[----:B------:R-:W-:Y:S05]  /*26f0*/  WARPSYNC.ALL ;  /* 0x0000000000007948 */ /* 0x000fea0003800000 */
[----:B------:R-:W-:Y:S01]  /*2700*/  BAR.SYNC.DEFER_BLOCKING 0x0 ;  /* 0x0000000000007b1d */ /* 0x000fe20000010000 */
[----:B------:R-:W-:-:S05]  /*2710*/  HFMA2 R7, -RZ, RZ, 0, 0 ;  /* 0x00000000ff077431 */ /* 0x000fca00000001ff */
[----:B------:R-:W-:Y:S05]  /*2720*/  @!P2 BRA `(.L_x_636) ;  /* 0x000000040018a947 */ /* 0x000fea0003800000 */
[C-C-:B---3--:R-:W-:Y:S01]  /*2730*/  IMAD R18, R5.reuse, 0x3, R0.reuse ;  /* 0x0000000305127824 */ /* 0x148fe200078e0200 */
[CC--:B------:R-:W-:Y:S01]  /*2740*/  LEA R28, R5.reuse, R0.reuse, 0x1 ;  /* 0x00000000051c7211 */ /* 0x0c0fe200078e08ff */
[C-C-:B--2---:R-:W-:Y:S01]  /*2750*/  IMAD R24, R5.reuse, 0x5, R0.reuse ;  /* 0x0000000505187824 */ /* 0x144fe200078e0200 */
[CC--:B------:R-:W-:Y:S01]  /*2760*/  LEA R16, R5.reuse, R0.reuse, 0x2 ;  /* 0x0000000005107211 */ /* 0x0c0fe200078e10ff */
[C-C-:B------:R-:W-:Y:S01]  /*2770*/  IMAD R26, R5.reuse, 0x7, R0.reuse ;  /* 0x00000007051a7824 */ /* 0x140fe200078e0200 */
[----:B------:R-:W-:Y:S01]  /*2780*/  IADD3 R17, PT, PT, R0, R5, RZ ;  /* 0x0000000500117210 */ /* 0x000fe20007ffe0ff */
[----:B-1----:R-:W-:Y:S01]  /*2790*/  IMAD R22, R5, 0x6, R0 ;  /* 0x0000000605167824 */ /* 0x002fe200078e0200 */
[----:B------:R-:W-:Y:S01]  /*27a0*/  MOV R52, RZ ;  /* 0x000000ff00347202 */ /* 0x000fe20000000f00 */
[----:B------:R-:W-:Y:S01]  /*27b0*/  UIADD3 UR4, UPT, UPT, -UR10, URZ, URZ ;  /* 0x000000ff0a047290 */ /* 0x000fe2000fffe1ff */
[----:B------:R-:W-:Y:S02]  /*27c0*/  MOV R30, R0 ;  /* 0x00000000001e7202 */ /* 0x000fe40000000f00 */
[----:B------:R-:W-:-:S09]  /*27d0*/  LOP3.LUT R7, R20, 0x7ffffff8, RZ, 0xc0, !PT ;  /* 0x7ffffff814077812 */ /* 0x000fd200078ec0ff */
.L_x_637:
[----:B------:R-:W-:Y:S02]  /*27e0*/  ISETP.EQ.OR P0, PT, RZ, UR4, P1 ;  /* 0x00000004ff007c0c */ /* 0x000fe40008f02670 */
[----:B------:R-:W-:-:S04]  /*27f0*/  IADD3 R19, PT, PT, R52, 0x1, RZ ;  /* 0x0000000134137810 */ /* 0x000fc80007ffe0ff */
[----:B------:R-:W-:-:S07]  /*2800*/  ISETP.EQ.OR P2, PT, R19, UR10, P1 ;  /* 0x0000000a13007c0c */ /* 0x000fce0008f42670 */
[----:B------:R-:W-:-:S05]  /*2810*/  @!P0 IMAD.WIDE.U32 R54, R30, 0x8, R48 ;  /* 0x000000081e368825 */ /* 0x000fca00078e0030 */
[----:B------:R-:W0:Y:S01]  /*2820*/  @!P0 LDG.E.64 R50, desc[UR6][R54.64] ;  /* 0x0000000636328981 */ /* 0x000e22000c1e1b00 */
[----:B------:R-:W-:-:S06]  /*2830*/  @!P2 IMAD.WIDE.U32 R46, R17, 0x8, R48 ;  /* 0x00000008112ea825 */ /* 0x000fcc00078e0030 */
[----:B------:R-:W2:Y:S01]  /*2840*/  @!P2 LDG.E.64 R46, desc[UR6][R46.64] ;  /* 0x000000062e2ea981 */ /* 0x000ea2000c1e1b00 */
[----:B------:R-:W-:Y:S01]  /*2850*/  IADD3 R19, PT, PT, R52, 0x2, RZ ;  /* 0x0000000234137810 */ /* 0x000fe20007ffe0ff */
[----:B0-----:R-:W-:Y:S01]  /*2860*/  @!P0 FADD.FTZ R32, R32, R50 ;  /* 0x0000003220208221 */ /* 0x001fe20000010000 */
[----:B------:R-:W-:Y:S02]  /*2870*/  @!P0 FADD.FTZ R33, R33, R51 ;  /* 0x0000003321218221 */ /* 0x000fe40000010000 */
[----:B------:R-:W-:Y:S02]  /*2880*/  ISETP.EQ.OR P0, PT, R19, UR10, P1 ;  /* 0x0000000a13007c0c */ /* 0x000fe40008f02670 */
[----:B------:R-:W-:Y:S01]  /*2890*/  IADD3 R19, PT, PT, R52, 0x3, RZ ;  /* 0x0000000334137810 */ /* 0x000fe20007ffe0ff */
[----:B--2---:R-:W-:Y:S01]  /*28a0*/  @!P2 FADD.FTZ R32, R32, R46 ;  /* 0x0000002e2020a221 */ /* 0x004fe20000010000 */
[----:B------:R-:W-:Y:S02]  /*28b0*/  @!P2 FADD.FTZ R33, R33, R47 ;  /* 0x0000002f2121a221 */ /* 0x000fe40000010000 */
[----:B------:R-:W-:-:S07]  /*28c0*/  ISETP.EQ.OR P2, PT, R19, UR10, P1 ;  /* 0x0000000a13007c0c */ /* 0x000fce0008f42670 */
[----:B------:R-:W-:-:S06]  /*28d0*/  @!P0 IMAD.WIDE.U32 R50, R28, 0x8, R48 ;  /* 0x000000081c328825 */ /* 0x000fcc00078e0030 */
[----:B------:R-:W2:Y:S01]  /*28e0*/  @!P0 LDG.E.64 R50, desc[UR6][R50.64] ;  /* 0x0000000632328981 */ /* 0x000ea2000c1e1b00 */
[----:B------:R-:W-:-:S06]  /*28f0*/  @!P2 IMAD.WIDE.U32 R46, R18, 0x8, R48 ;  /* 0x00000008122ea825 */ /* 0x000fcc00078e0030 */
[----:B------:R-:W3:Y:S01]  /*2900*/  @!P2 LDG.E.64 R46, desc[UR6][R46.64] ;  /* 0x000000062e2ea981 */ /* 0x000ee2000c1e1b00 */
[----:B------:R-:W-:Y:S01]  /*2910*/  IADD3 R19, PT, PT, R52, 0x4, RZ ;  /* 0x0000000434137810 */ /* 0x000fe20007ffe0ff */
[----:B--2---:R-:W-:Y:S01]  /*2920*/  @!P0 FADD.FTZ R32, R32, R50 ;  /* 0x0000003220208221 */ /* 0x004fe20000010000 */
[----:B------:R-:W-:Y:S02]  /*2930*/  @!P0 FADD.FTZ R33, R33, R51 ;  /* 0x0000003321218221 */ /* 0x000fe40000010000 */
[----:B------:R-:W-:Y:S02]  /*2940*/  ISETP.EQ.OR P0, PT, R19, UR10, P1 ;  /* 0x0000000a13007c0c */ /* 0x000fe40008f02670 */
[----:B------:R-:W-:Y:S01]  /*2950*/  IADD3 R19, PT, PT, R52, 0x5, RZ ;  /* 0x0000000534137810 */ /* 0x000fe20007ffe0ff */
[----:B---3--:R-:W-:Y:S01]  /*2960*/  @!P2 FADD.FTZ R32, R32, R46 ;  /* 0x0000002e2020a221 */ /* 0x008fe20000010000 */
        /* <DEDUP_REMOVED lines=34> */
.L_x_636:
[----:B---3--:R-:W-:-:S13]  /*2b90*/  LOP3.LUT P0, R16, R20, 0x7, RZ, 0xc0, !PT ;  /* 0x0000000714107812 */ /* 0x008fda000780c0ff */
[----:B------:R-:W-:Y:S05]  /*2ba0*/  @!P0 BRA `(.L_x_633) ;  /* 0x0000000000f08947 */ /* 0x000fea0003800000 */
[----:B------:R-:W-:Y:S02]  /*2bb0*/  IADD3 R16, PT, PT, R16, -0x1, RZ ;  /* 0xffffffff10107810 */ /* 0x000fe40007ffe0ff */
[----:B------:R-:W-:Y:S02]  /*2bc0*/  LOP3.LUT P0, R21, R20, 0x3, RZ, 0xc0, !PT ;  /* 0x0000000314157812 */ /* 0x000fe4000780c0ff */
[----:B------:R-:W-:-:S13]  /*2bd0*/  ISETP.GE.U32.AND P2, PT, R16, 0x3, PT ;  /* 0x000000031000780c */ /* 0x000fda0003f46070 */
[----:B------:R-:W-:Y:S05]  /*2be0*/  @!P2 BRA `(.L_x_638) ;  /* 0x000000000070a947 */ /* 0x000fea0003800000 */
[C---:B------:R-:W-:Y:S02]  /*2bf0*/  IADD3 R19, PT, PT, R7.reuse, 0x1, RZ ;  /* 0x0000000107137810 */ /* 0x040fe40007ffe0ff */
[C---:B------:R-:W-:Y:S02]  /*2c00*/  ISETP.EQ.OR P2, PT, R7.reuse, UR10, P1 ;  /* 0x0000000a07007c0c */ /* 0x040fe40008f42670 */
[----:B------:R-:W-:Y:S02]  /*2c10*/  IADD3 R23, PT, PT, R7, 0x2, RZ ;  /* 0x0000000207177810 */ /* 0x000fe40007ffe0ff */
[----:B------:R-:W-:Y:S02]  /*2c20*/  ISETP.EQ.OR P3, PT, R19, UR10, P1 ;  /* 0x0000000a13007c0c */ /* 0x000fe40008f62670 */
[----:B------:R-:W-:Y:S02]  /*2c30*/  IADD3 R25, PT, PT, R7, 0x3, RZ ;  /* 0x0000000307197810 */ /* 0x000fe40007ffe0ff */
[----:B------:R-:W-:-:S02]  /*2c40*/  ISETP.EQ.OR P4, PT, R23, UR10, P1 ;  /* 0x0000000a17007c0c */ /* 0x000fc40008f82670 */
[----:B------:R-:W-:-:S03]  /*2c50*/  ISETP.EQ.OR P5, PT, R25, UR10, P1 ;  /* 0x0000000a19007c0c */ /* 0x000fc60008fa2670 */
[----:B------:R-:W-:-:S04]  /*2c60*/  @!P2 IMAD R17, R7, R5, R0 ;  /* 0x000000050711a224 */ /* 0x000fc800078e0200 */
[----:B------:R-:W-:Y:S02]  /*2c70*/  @!P3 IMAD R19, R19, R5, R0 ;  /* 0x000000051313b224 */ /* 0x000fe400078e0200 */
[----:B------:R-:W-:-:S04]  /*2c80*/  @!P2 IMAD.WIDE.U32 R16, R17, 0x8, R48 ;  /* 0x000000081110a825 */ /* 0x000fc800078e0030 */
[-C--:B------:R-:W-:Y:S02]  /*2c90*/  @!P4 IMAD R23, R23, R5.reuse, R0 ;  /* 0x000000051717c224 */ /* 0x080fe400078e0200 */
[----:B------:R-:W-:Y:S01]  /*2ca0*/  @!P3 IMAD.WIDE.U32 R18, R19, 0x8, R48 ;  /* 0x000000081312b825 */ /* 0x000fe200078e0030 */
[----:B------:R-:W0:Y:S03]  /*2cb0*/  @!P2 LDG.E.64 R16, desc[UR6][R16.64] ;  /* 0x000000061010a981 */ /* 0x000e26000c1e1b00 */
[----:B------:R-:W-:Y:S02]  /*2cc0*/  @!P5 IMAD R25, R25, R5, R0 ;  /* 0x000000051919d224 */ /* 0x000fe400078e0200 */
[--C-:B-1----:R-:W-:Y:S01]  /*2cd0*/  @!P4 IMAD.WIDE.U32 R22, R23, 0x8, R48.reuse ;  /* 0x000000081716c825 */ /* 0x102fe200078e0030 */
[----:B------:R-:W3:Y:S03]  /*2ce0*/  @!P3 LDG.E.64 R18, desc[UR6][R18.64] ;  /* 0x000000061212b981 */ /* 0x000ee6000c1e1b00 */
[----:B--2---:R-:W-:-:S02]  /*2cf0*/  @!P5 IMAD.WIDE.U32 R24, R25, 0x8, R48 ;  /* 0x000000081918d825 */ /* 0x004fc400078e0030 */
[----:B------:R-:W2:Y:S04]  /*2d00*/  @!P4 LDG.E.64 R22, desc[UR6][R22.64] ;  /* 0x000000061616c981 */ /* 0x000ea8000c1e1b00 */
[----:B------:R-:W4:Y:S01]  /*2d10*/  @!P5 LDG.E.64 R24, desc[UR6][R24.64] ;  /* 0x000000061818d981 */ /* 0x000f22000c1e1b00 */
[----:B------:R-:W-:Y:S01]  /*2d20*/  IADD3 R7, PT, PT, R7, 0x4, RZ ;  /* 0x0000000407077810 */ /* 0x000fe20007ffe0ff */
[----:B0-----:R-:W-:Y:S01]  /*2d30*/  @!P2 FADD.FTZ R32, R32, R16 ;  /* 0x000000102020a221 */ /* 0x001fe20000010000 */
[----:B------:R-:W-:-:S03]  /*2d40*/  @!P2 FADD.FTZ R33, R33, R17 ;  /* 0x000000112121a221 */ /* 0x000fc60000010000 */
[----:B---3--:R-:W-:Y:S01]  /*2d50*/  @!P3 FADD.FTZ R32, R32, R18 ;  /* 0x000000122020b221 */ /* 0x008fe20000010000 */
[----:B------:R-:W-:-:S03]  /*2d60*/  @!P3 FADD.FTZ R33, R33, R19 ;  /* 0x000000132121b221 */ /* 0x000fc60000010000 */
[----:B--2---:R-:W-:Y:S01]  /*2d70*/  @!P4 FADD.FTZ R32, R32, R22 ;  /* 0x000000162020c221 */ /* 0x004fe20000010000 */
[----:B------:R-:W-:-:S03]  /*2d80*/  @!P4 FADD.FTZ R33, R33, R23 ;  /* 0x000000172121c221 */ /* 0x000fc60000010000 */
[----:B----4-:R-:W-:Y:S01]  /*2d90*/  @!P5 FADD.FTZ R32, R32, R24 ;  /* 0x000000182020d221 */ /* 0x010fe20000010000 */
[----:B------:R-:W-:-:S07]  /*2da0*/  @!P5 FADD.FTZ R33, R33, R25 ;  /* 0x000000192121d221 */ /* 0x000fce0000010000 */
.L_x_638:
        /* <DEDUP_REMOVED lines=12> */
[----:B------:R-:W3:Y:S01]  /*2e70*/  @!P0 LDG.E.64 R16, desc[UR6][R16.64] ;  /* 0x0000000610108981 */ /* 0x000ee2000c1e1b00 */
[----:B------:R-:W-:Y:S01]  /*2e80*/  IADD3 R7, PT, PT, R7, 0x2, RZ ;  /* 0x0000000207077810 */ /* 0x000fe20007ffe0ff */
[----:B0-----:R-:W-:Y:S01]  /*2e90*/  @!P2 FADD.FTZ R32, R32, R18 ;  /* 0x000000122020a221 */ /* 0x001fe20000010000 */
[----:B------:R-:W-:-:S03]  /*2ea0*/  @!P2 FADD.FTZ R33, R33, R19 ;  /* 0x000000132121a221 */ /* 0x000fc60000010000 */
[----:B---3--:R-:W-:Y:S01]  /*2eb0*/  @!P0 FADD.FTZ R32, R32, R16 ;  /* 0x0000001020208221 */ /* 0x008fe20000010000 */
[----:B------:R-:W-:-:S07]  /*2ec0*/  @!P0 FADD.FTZ R33, R33, R17 ;  /* 0x0000001121218221 */ /* 0x000fce0000010000 */
.L_x_639:
        /* <DEDUP_REMOVED lines=9> */
.L_x_640:
[----:B------:R-:W-:Y:S05]  /*2f60*/  BSYNC.RECONVERGENT B0 ;  /* 0x0000000000007941 */ /* 0x000fea0003800200 */
.L_x_633:
[----:B------:R-:W4:Y:S01]  /*2f70*/  S2UR UR5, SR_CgaCtaId ;  /* 0x00000000000579c3 */ /* 0x000f220000008800 */
[----:B------:R-:W-:Y:S01]  /*2f80*/  UMOV UR4, 0x400 ;  /* 0x0000040000047882 */ /* 0x000fe20000000000 */
[----:B------:R-:W5:Y:S01]  /*2f90*/  LDCU.64 UR12, c[0x0][0x400] ;  /* 0x00008000ff0c77ac */ /* 0x000f620008000a00 */
[----:B------:R-:W-:-:S05]  /*2fa0*/  HADD2.F32 R20, -RZ, R35.H1_H1 ;  /* 0x30000023ff147230 */ /* 0x000fca0000004100 */
[----:B------:R-:W3:Y:S01]  /*2fb0*/  LDC R7, c[0x0][0x41c] ;  /* 0x00010700ff077b82 */ /* 0x000ee20000000800 */
[----:B----4-:R-:W-:Y:S01]  /*2fc0*/  ULEA UR4, UR5, UR4, 0x18 ;  /* 0x0000000405047291 */ /* 0x010fe2000f8ec0ff */
[----:B------:R-:W4:Y:S01]  /*2fd0*/  LDCU.U8 UR5, c[0x0][0x414] ;  /* 0x00008280ff0577ac */ /* 0x000f220008000000 */
[----:B---3--:R-:W-:-:S07]  /*2fe0*/  IMAD R16, R7, UR10, R40 ;  /* 0x0000000a07107c24 */ /* 0x008fce000f8e0228 */
[----:B------:R-:W-:Y:S01]  /*2ff0*/  @!P1 STS.64 [UR4+0x88], R32 ;  /* 0x00008820ff009988 */ /* 0x000fe20008000a04 */
[--C-:B------:R-:W-:Y:S02]  /*3000*/  HADD2.F32 R7, -RZ, R36.reuse.H0_H0 ;  /* 0x20000024ff077230 */ /* 0x100fe40000004100 */
[----:B------:R-:W-:Y:S01]  /*3010*/  HADD2.F32 R36, -RZ, R36.H1_H1 ;  /* 0x30000024ff247230 */ /* 0x000fe20000004100 */
[----:B------:R-:W-:Y:S01]  /*3020*/  BAR.SYNC.DEFER_BLOCKING 0x0 ;  /* 0x0000000000007b1d */ /* 0x000fe20000010000 */
[----:B-----5:R-:W-:Y:S01]  /*3030*/  ISETP.GE.U32.AND P0, PT, R16, UR12, PT ;  /* 0x0000000c10007c0c */ /* 0x020fe2000bf06070 */
[----:B------:R-:W-:Y:S01]  /*3040*/  FADD.FTZ R7, R7, -UR11 ;  /* 0x8000000b07077e21 */ /* 0x000fe20008010000 */
[----:B------:R-:W-:Y:S01]  /*3050*/  SHF.R.S32.HI R29, RZ, 0x1f, R16 ;  /* 0x0000001fff1d7819 */ /* 0x000fe20000011410 */
[----:B------:R-:W-:Y:S02]  /*3060*/  FADD.FTZ R36, R36, -UR11 ;  /* 0x8000000b24247e21 */ /* 0x000fe40008010000 */
[----:B------:R-:W-:Y:S01]  /*3070*/  FMUL.FTZ R17, R7, UR8 ;  /* 0x0000000807117c20 */ /* 0x000fe20008410000 */
[----:B----4-:R-:W-:Y:S01]  /*3080*/  UISETP.NE.AND UP0, UPT, UR5, URZ, UPT ;  /* 0x000000ff0500728c */ /* 0x010fe2000bf05270 */
[----:B------:R-:W-:Y:S01]  /*3090*/  ISETP.GE.AND.EX P0, PT, R29, UR13, PT, P0 ;  /* 0x0000000d1d007c0c */ /* 0x000fe2000bf06300 */
[----:B------:R-:W-:-:S02]  /*30a0*/  HADD2.F32 R7, -RZ, R35.H0_H0 ;  /* 0x20000023ff077230 */ /* 0x000fc40000004100 */
[----:B------:R-:W-:Y:S01]  /*30b0*/  FMUL.FTZ R36, R36, UR8 ;  /* 0x0000000824247c20 */ /* 0x000fe20008410000 */
[----:B------:R-:W3:Y:S01]  /*30c0*/  LDS.64 R18, [UR4+0x88] ;  /* 0x00008804ff127984 */ /* 0x000ee20008000a00 */
[----:B------:R-:W3:Y:S02]  /*30d0*/  LDCU UR4, c[0x0][0x42c] ;  /* 0x00008580ff0477ac */ /* 0x000ee40008000800 */
[----:B---3--:R-:W-:Y:S01]  /*30e0*/  FMUL.FTZ R18, R18, UR4 ;  /* 0x0000000412127c20 */ /* 0x008fe20008410000 */
[----:B------:R-:W-:-:S04]  /*30f0*/  FMUL.FTZ R23, R19, UR4 ;  /* 0x0000000413177c20 */ /* 0x000fc80008410000 */
[----:B------:R-:W-:Y:S01]  /*3100*/  FFMA.FTZ R27, R18, R17, R23 ;  /* 0x00000011121b7223 */ /* 0x000fe20000010017 */
[----:B------:R-:W-:Y:S06]  /*3110*/  BRA.U !UP0, `(.L_x_641) ;  /* 0x0000000108487547 */ /* 0x000fec000b800000 */
[----:B------:R-:W-:Y:S01]  /*3120*/  FFMA.FTZ R17, R14, R17, R12 ;  /* 0x000000110e117223 */ /* 0x000fe2000001000c */
[----:B------:R-:W-:-:S03]  /*3130*/  FFMA.FTZ R19, R15, R36, R13 ;  /* 0x000000240f137223 */ /* 0x000fc6000001000d */
[----:B------:R-:W-:Y:S01]  /*3140*/  FMUL.FTZ R21, R17, -1.4426950216293334961 ;  /* 0xbfb8aa3b11157820 */ /* 0x000fe20000410000 */
[----:B--2---:R-:W-:-:S05]  /*3150*/  FMUL.FTZ R24, R19, -1.4426950216293334961 ;  /* 0xbfb8aa3b13187820 */ /* 0x004fca0000410000 */
        /* <DEDUP_REMOVED lines=14> */
.L_x_641:
[----:B-1----:R-:W-:Y:S01]  /*3240*/  FFMA.FTZ R22, R18, R36, R23 ;  /* 0x0000002412167223 */ /* 0x002fe20000010017 */
[----:B------:R-:W-:Y:S01]  /*3250*/  BSSY.RECONVERGENT B0, `(.L_x_642) ;  /* 0x0000014000007945 */ /* 0x000fe20003800200 */
[----:B------:R-:W-:Y:S01]  /*3260*/  FFMA.FTZ R27, R14, R7, -R27 ;  /* 0x000000070e1b7223 */ /* 0x000fe2000001081b */
[--C-:B------:R-:W-:Y:S02]  /*3270*/  HADD2.F32 R17, -RZ, R34.reuse.H0_H0 ;  /* 0x20000022ff117230 */ /* 0x100fe40000004100 */
[----:B------:R-:W-:Y:S01]  /*3280*/  FFMA.FTZ R7, R15, R20, -R22 ;  /* 0x000000140f077223 */ /* 0x000fe20000010816 */
[----:B------:R-:W-:Y:S01]  /*3290*/  HADD2.F32 R34, -RZ, R34.H1_H1 ;  /* 0x30000022ff227230 */ /* 0x000fe20000004100 */
[----:B------:R-:W-:Y:S06]  /*32a0*/  @P0 BRA `(.L_x_643) ;  /* 0x0000000000380947 */ /* 0x000fec0003800000 */
[----:B------:R-:W1:Y:S01]  /*32b0*/  LDCU.64 UR14, c[0x0][0x3f8] ;  /* 0x00007f00ff0e77ac */ /* 0x000e620008000a00 */
[----:B------:R-:W-:Y:S01]  /*32c0*/  MOV R20, R42 ;  /* 0x0000002a00147202 */ /* 0x000fe20000000f00 */
[----:B------:R-:W-:Y:S01]  /*32d0*/  FMUL.FTZ R22, R27, UR8 ;  /* 0x000000081b167c20 */ /* 0x000fe20008410000 */
[----:B------:R-:W-:Y:S01]  /*32e0*/  MOV R21, R45 ;  /* 0x0000002d00157202 */ /* 0x000fe20000000f00 */
[----:B------:R-:W3:Y:S01]  /*32f0*/  LDCU.64 UR4, c[0x0][0x380] ;  /* 0x00007000ff0477ac */ /* 0x000ee20008000a00 */
[----:B------:R-:W-:-:S05]  /*3300*/  FMUL.FTZ R7, R7, UR8 ;  /* 0x0000000807077c20 */ /* 0x000fca0008410000 */
[----:B------:R-:W-:Y:S01]  /*3310*/  F2FP.F16.F32.PACK_AB R7, R7, R22 ;  /* 0x000000160707723e */ /* 0x000fe200000000ff */
[----:B-1----:R-:W-:Y:S02]  /*3320*/  IMAD R29, R29, UR14, RZ ;  /* 0x0000000e1d1d7c24 */ /* 0x002fe4000f8e02ff */
[----:B--2---:R-:W-:-:S04]  /*3330*/  IMAD.WIDE.U32 R24, R16, UR14, R20 ;  /* 0x0000000e10187c25 */ /* 0x004fc8000f8e0014 */
[----:B------:R-:W-:Y:S01]  /*3340*/  IMAD R29, R16, UR15, R29 ;  /* 0x0000000f101d7c24 */ /* 0x000fe2000f8e021d */
[----:B---3--:R-:W-:-:S04]  /*3350*/  LEA R20, P0, R24, UR4, 0x1 ;  /* 0x0000000418147c11 */ /* 0x008fc8000f8008ff */
[----:B------:R-:W-:-:S04]  /*3360*/  IADD3 R29, PT, PT, R25, R29, RZ ;  /* 0x0000001d191d7210 */ /* 0x000fc80007ffe0ff */
[----:B------:R-:W-:-:S05]  /*3370*/  LEA.HI.X R21, R24, UR5, R29, 0x1, P0 ;  /* 0x0000000518157c11 */ /* 0x000fca00080f0c1d */
[----:B------:R1:W-:Y:S02]  /*3380*/  STG.E desc[UR6][R20.64], R7 ;  /* 0x0000000714007986 */ /* 0x0003e4000c101906 */
.L_x_643:
[----:B------:R-:W-:Y:S05]  /*3390*/  BSYNC.RECONVERGENT B0 ;  /* 0x0000000000007941 */ /* 0x000fea0003800200 */
.L_x_642:
[--C-:B-1----:R-:W-:Y:S02]  /*33a0*/  HADD2.F32 R7, -RZ, R6.reuse.H0_H0 ;  /* 0x20000006ff077230 */ /* 0x102fe40000004100 */
[----:B------:R-:W-:Y:S01]  /*33b0*/  FADD.FTZ R17, R17, -UR11 ;  /* 0x8000000b11117e21 */ /* 0x000fe20008010000 */
[----:B------:R-:W-:Y:S02]  /*33c0*/  HADD2.F32 R6, -RZ, R6.H1_H1 ;  /* 0x30000006ff067230 */ /* 0x000fe40000004100 */
[----:B------:R-:W-:Y:S01]  /*33d0*/  FADD.FTZ R34, R34, -UR11 ;  /* 0x8000000b22227e21 */ /* 0x000fe20008010000 */
[--C-:B------:R-:W-:Y:S02]  /*33e0*/  HADD2.F32 R19, -RZ, R9.reuse.H0_H0 ;  /* 0x20000009ff137230 */ /* 0x100fe40000004100 */
[----:B------:R-:W-:Y:S01]  /*33f0*/  FADD.FTZ R7, R7, -UR11 ;  /* 0x8000000b07077e21 */ /* 0x000fe20008010000 */
[----:B------:R-:W-:Y:S02]  /*3400*/  HADD2.F32 R9, -RZ, R9.H1_H1 ;  /* 0x30000009ff097230 */ /* 0x000fe40000004100 */
[----:B------:R-:W-:Y:S01]  /*3410*/  FADD.FTZ R6, R6, -UR11 ;  /* 0x8000000b06067e21 */ /* 0x000fe20008010000 */
[----:B------:R-:W-:Y:S01]  /*3420*/  FMUL.FTZ R25, R17, UR8 ;  /* 0x0000000811197c20 */ /* 0x000fe20008410000 */
[----:B------:R-:W-:Y:S01]  /*3430*/  FADD.FTZ R19, R19, -UR11 ;  /* 0x8000000b13137e21 */ /* 0x000fe20008010000 */
[C---:B------:R-:W-:Y:S01]  /*3440*/  IADD3 R35, PT, PT, R16.reuse, 0x10, RZ ;  /* 0x0000001010237810 */ /* 0x040fe20007ffe0ff */
[----:B------:R-:W-:Y:S01]  /*3450*/  FADD.FTZ R9, R9, -UR11 ;  /* 0x8000000b09097e21 */ /* 0x000fe20008010000 */
[----:B------:R-:W-:Y:S01]  /*3460*/  IADD3 R17, PT, PT, R16, 0x20, RZ ;  /* 0x0000002010117810 */ /* 0x000fe20007ffe0ff */
[----:B--2---:R-:W-:Y:S01]  /*3470*/  FMUL.FTZ R24, R7, UR8 ;  /* 0x0000000807187c20 */ /* 0x004fe20008410000 */
[----:B------:R-:W-:Y:S01]  /*3480*/  FMUL.FTZ R22, R6, UR8 ;  /* 0x0000000806167c20 */ /* 0x000fe20008410000 */
[----:B------:R-:W-:Y:S01]  /*3490*/  FMUL.FTZ R34, R34, UR8 ;  /* 0x0000000822227c20 */ /* 0x000fe20008410000 */
[----:B------:R-:W-:Y:S01]  /*34a0*/  FMUL.FTZ R7, R19, UR8 ;  /* 0x0000000813077c20 */ /* 0x000fe20008410000 */
[----:B------:R-:W-:Y:S01]  /*34b0*/  IADD3 R6, PT, PT, R16, 0x30, RZ ;  /* 0x0000003010067810 */ /* 0x000fe20007ffe0ff */
[----:B------:R-:W-:Y:S01]  /*34c0*/  FMUL.FTZ R16, R9, UR8 ;  /* 0x0000000809107c20 */ /* 0x000fe20008410000 */
[----:B------:R-:W-:Y:S01]  /*34d0*/  ISETP.GE.U32.AND P1, PT, R35, UR12, PT ;  /* 0x0000000c23007c0c */ /* 0x000fe2000bf26070 */
[C-C-:B0-----:R-:W-:Y:S01]  /*34e0*/  FFMA.FTZ R33, R18.reuse, R25, R23.reuse ;  /* 0x0000001912217223 */ /* 0x141fe20000010017 */
[----:B------:R-:W-:Y:S01]  /*34f0*/  ISETP.GE.U32.AND P2, PT, R17, UR12, PT ;  /* 0x0000000c11007c0c */ /* 0x000fe2000bf46070 */
[C---:B------:R-:W-:Y:S01]  /*3500*/  FFMA.FTZ R36, R18.reuse, R34, R23 ;  /* 0x0000002212247223 */ /* 0x040fe20000010017 */
[----:B------:R-:W-:Y:S01]  /*3510*/  SHF.R.S32.HI R41, RZ, 0x1f, R35 ;  /* 0x0000001fff297819 */ /* 0x000fe20000011423 */
[C---:B------:R-:W-:Y:S01]  /*3520*/  FFMA.FTZ R21, R18.reuse, R24, R23 ;  /* 0x0000001812157223 */ /* 0x040fe20000010017 */
[----:B------:R-:W-:Y:S01]  /*3530*/  SHF.R.S32.HI R19, RZ, 0x1f, R17 ;  /* 0x0000001fff137819 */ /* 0x000fe20000011411 */
[C-C-:B------:R-:W-:Y:S01]  /*3540*/  FFMA.FTZ R20, R18.reuse, R22, R23.reuse ;  /* 0x0000001612147223 */ /* 0x140fe20000010017 */
[C-C-:B------:R-:W-:Y:S01]  /*3550*/  FFMA.FTZ R9, R18.reuse, R7, R23.reuse ;  /* 0x0000000712097223 */ /* 0x140fe20000010017 */
[----:B------:R-:W-:Y:S01]  /*3560*/  FFMA.FTZ R18, R18, R16, R23 ;  /* 0x0000001012127223 */ /* 0x000fe20000010017 */
[----:B------:R-:W-:Y:S01]  /*3570*/  ISETP.GE.U32.AND P0, PT, R6, UR12, PT ;  /* 0x0000000c06007c0c */ /* 0x000fe2000bf06070 */
[--C-:B------:R-:W-:Y:S01]  /*3580*/  HADD2.F32 R23, -RZ, R11.reuse.H0_H0 ;  /* 0x2000000bff177230 */ /* 0x100fe20000004100 */
[----:B------:R-:W-:Y:S01]  /*3590*/  ISETP.GE.AND.EX P1, PT, R41, UR13, PT, P1 ;  /* 0x0000000d29007c0c */ /* 0x000fe2000bf26310 */
[----:B------:R-:W-:Y:S01]  /*35a0*/  HADD2.F32 R26, -RZ, R11.H1_H1 ;  /* 0x3000000bff1a7230 */ /* 0x000fe20000004100 */
        /* <DEDUP_REMOVED lines=20> */
.L_x_644:
[----:B------:R-:W-:Y:S01]  /*36f0*/  BSSY.RECONVERGENT B0, `(.L_x_645) ;  /* 0x0000012000007945 */ /* 0x000fe20003800200 */
[----:B------:R-:W-:Y:S01]  /*3700*/  FFMA.FTZ R33, R14, R23, -R33 ;  /* 0x000000170e217223 */ /* 0x000fe20000010821 */
[----:B------:R-:W-:Y:S02]  /*3710*/  FFMA.FTZ R11, R15, R26, -R36 ;  /* 0x0000001a0f0b7223 */ /* 0x000fe40000010824 */
[----:B------:R-:W-:Y:S05]  /*3720*/  @P1 BRA `(.L_x_646) ;  /* 0x0000000000381947 */ /* 0x000fea0003800000 */
[----:B------:R-:W0:Y:S01]  /*3730*/  LDCU.64 UR4, c[0x0][0x3f8] ;  /* 0x00007f00ff0477ac */ /* 0x000e220008000a00 */
[----:B------:R-:W-:Y:S01]  /*3740*/  MOV R26, R42 ;  /* 0x0000002a001a7202 */ /* 0x000fe20000000f00 */
[----:B------:R-:W-:Y:S01]  /*3750*/  FMUL.FTZ R30, R33, UR8 ;  /* 0x00000008211e7c20 */ /* 0x000fe20008410000 */
[----:B------:R-:W-:Y:S01]  /*3760*/  MOV R27, R45 ;  /* 0x0000002d001b7202 */ /* 0x000fe20000000f00 */
[----:B------:R-:W1:Y:S01]  /*3770*/  LDCU.64 UR14, c[0x0][0x380] ;  /* 0x00007000ff0e77ac */ /* 0x000e620008000a00 */
[----:B------:R-:W-:-:S05]  /*3780*/  FMUL.FTZ R11, R11, UR8 ;  /* 0x000000080b0b7c20 */ /* 0x000fca0008410000 */
[----:B------:R-:W-:Y:S01]  /*3790*/  F2FP.F16.F32.PACK_AB R11, R11, R30 ;  /* 0x0000001e0b0b723e */ /* 0x000fe200000000ff */
[----:B0-----:R-:W-:Y:S02]  /*37a0*/  IMAD R28, R41, UR4, RZ ;  /* 0x00000004291c7c24 */ /* 0x001fe4000f8e02ff */
[----:B------:R-:W-:-:S04]  /*37b0*/  IMAD.WIDE.U32 R26, R35, UR4, R26 ;  /* 0x00000004231a7c25 */ /* 0x000fc8000f8e001a */
[----:B------:R-:W-:Y:S01]  /*37c0*/  IMAD R35, R35, UR5, R28 ;  /* 0x0000000523237c24 */ /* 0x000fe2000f8e021c */
[----:B-1----:R-:W-:-:S04]  /*37d0*/  LEA R28, P1, R26, UR14, 0x1 ;  /* 0x0000000e1a1c7c11 */ /* 0x002fc8000f8208ff */
[----:B------:R-:W-:-:S04]  /*37e0*/  IADD3 R35, PT, PT, R27, R35, RZ ;  /* 0x000000231b237210 */ /* 0x000fc80007ffe0ff */
[----:B------:R-:W-:-:S05]  /*37f0*/  LEA.HI.X R29, R26, UR15, R35, 0x1, P1 ;  /* 0x0000000f1a1d7c11 */ /* 0x000fca00088f0c23 */
[----:B------:R0:W-:Y:S02]  /*3800*/  STG.E desc[UR6][R28.64], R11 ;  /* 0x0000000b1c007986 */ /* 0x0001e4000c101906 */
.L_x_646:
[----:B------:R-:W-:Y:S05]  /*3810*/  BSYNC.RECONVERGENT B0 ;  /* 0x0000000000007941 */ /* 0x000fea0003800200 */
.L_x_645:
[--C-:B0-----:R-:W-:Y:S02]  /*3820*/  HADD2.F32 R11, -RZ, R8.reuse.H0_H0 ;  /* 0x20000008ff0b7230 */ /* 0x101fe40000004100 */
[----:B------:R-:W-:Y:S01]  /*3830*/  HADD2.F32 R8, -RZ, R8.H1_H1 ;  /* 0x30000008ff087230 */ /* 0x000fe20000004100 */
        /* <DEDUP_REMOVED lines=19> */
.L_x_647:
        /* <DEDUP_REMOVED lines=18> */
.L_x_649:
[----:B------:R-:W-:Y:S05]  /*3a90*/  BSYNC.RECONVERGENT B0 ;  /* 0x0000000000007941 */ /* 0x000fea0003800200 */
.L_x_648:
[--C-:B------:R-:W-:Y:S01]  /*3aa0*/  HADD2.F32 R8, -RZ, R10.reuse.H0_H0 ;  /* 0x2000000aff087230 */ /* 0x100fe20000004100 */
[----:B0-----:R-:W-:Y:S01]  /*3ab0*/  SHF.R.S32.HI R21, RZ, 0x1f, R6 ;  /* 0x0000001fff157819 */ /* 0x001fe20000011406 */
        /* <DEDUP_REMOVED lines=20> */
.L_x_650:
[----:B------:R-:W-:Y:S01]  /*3c00*/  ISETP.GE.AND.EX P0, PT, R21, UR13, PT, P0 ;  /* 0x0000000d15007c0c */ /* 0x000fe2000bf06300 */
[----:B------:R-:W-:Y:S01]  /*3c10*/  FFMA.FTZ R9, R14, R8, -R9 ;  /* 0x000000080e097223 */ /* 0x000fe20000010809 */
[----:B------:R-:W-:Y:S01]  /*3c20*/  FFMA.FTZ R18, R15, R10, -R18 ;  /* 0x0000000a0f127223 */ /* 0x000fe20000010812 */
[----:B------:R-:W-:Y:S02]  /*3c30*/  BSSY.RECONVERGENT B0, `(.L_x_651) ;  /* 0x000000f000007945 */ /* 0x000fe40003800200 */
[----:B------:R-:W-:Y:S01]  /*3c40*/  FMUL.FTZ R9, R9, UR8 ;  /* 0x0000000809097c20 */ /* 0x000fe20008410000 */
[----:B------:R-:W-:-:S07]  /*3c50*/  FMUL.FTZ R18, R18, UR8 ;  /* 0x0000000812127c20 */ /* 0x000fce0008410000 */
[----:B------:R-:W-:Y:S05]  /*3c60*/  @P0 BRA `(.L_x_652) ;  /* 0x00000000002c0947 */ /* 0x000fea0003800000 */
[----:B------:R-:W0:Y:S01]  /*3c70*/  LDCU.64 UR4, c[0x0][0x3f8] ;  /* 0x00007f00ff0477ac */ /* 0x000e220008000a00 */
[----:B------:R-:W-:Y:S02]  /*3c80*/  MOV R43, R45 ;  /* 0x0000002d002b7202 */ /* 0x000fe40000000f00 */
[----:B------:R-:W-:Y:S01]  /*3c90*/  F2FP.F16.F32.PACK_AB R9, R18, R9 ;  /* 0x000000091209723e */ /* 0x000fe200000000ff */
[----:B------:R-:W1:Y:S01]  /*3ca0*/  LDCU.64 UR8, c[0x0][0x380] ;  /* 0x00007000ff0877ac */ /* 0x000e620008000a00 */
[----:B0-----:R-:W-:Y:S02]  /*3cb0*/  IMAD R21, R21, UR4, RZ ;  /* 0x0000000415157c24 */ /* 0x001fe4000f8e02ff */
[----:B------:R-:W-:-:S04]  /*3cc0*/  IMAD.WIDE.U32 R42, R6, UR4, R42 ;  /* 0x00000004062a7c25 */ /* 0x000fc8000f8e002a */
[----:B------:R-:W-:Y:S01]  /*3cd0*/  IMAD R21, R6, UR5, R21 ;  /* 0x0000000506157c24 */ /* 0x000fe2000f8e0215 */
[----:B-1----:R-:W-:-:S04]  /*3ce0*/  LEA R6, P0, R42, UR8, 0x1 ;  /* 0x000000082a067c11 */ /* 0x002fc8000f8008ff */
[----:B------:R-:W-:-:S04]  /*3cf0*/  IADD3 R21, PT, PT, R43, R21, RZ ;  /* 0x000000152b157210 */ /* 0x000fc80007ffe0ff */
[----:B------:R-:W-:-:S05]  /*3d00*/  LEA.HI.X R7, R42, UR9, R21, 0x1, P0 ;  /* 0x000000092a077c11 */ /* 0x000fca00080f0c15 */
[----:B------:R0:W-:Y:S02]  /*3d10*/  STG.E desc[UR6][R6.64], R9 ;  /* 0x0000000906007986 */ /* 0x0001e4000c101906 */
.L_x_652:
[----:B------:R-:W-:Y:S05]  /*3d20*/  BSYNC.RECONVERGENT B0 ;  /* 0x0000000000007941 */ /* 0x000fea0003800200 */
.L_x_651:
[----:B------:R-:W1:Y:S01]  /*3d30*/  LDCU UR4, c[0x0][0x410] ;  /* 0x00008200ff0477ac */ /* 0x000e620008000800 */
[----:B------:R-:W-:Y:S02]  /*3d40*/  IADD3 R38, PT, PT, R5, R38, RZ ;  /* 0x0000002605267210 */ /* 0x000fe40007ffe0ff */
[----:B------:R-:W-:Y:S01]  /*3d50*/  IADD3 R37, PT, PT, R37, 0x1, RZ ;  /* 0x0000000125257810 */ /* 0x000fe20007ffe0ff */
[----:B------:R-:W1:Y:S02]  /*3d60*/  LDCU UR5, c[0x0][0x3e0] ;  /* 0x00007c00ff0577ac */ /* 0x000e640008000800 */
[----:B-1----:R-:W-:-:S06]  /*3d70*/  UIMAD UR4, UR4, UR5, URZ ;  /* 0x00000005040472a4 */ /* 0x002fcc000f8e02ff */
[----:B------:R-:W-:-:S13]  /*3d80*/  ISETP.GE.AND P0, PT, R38, UR4, PT ;  /* 0x0000000426007c0c */ /* 0x000fda000bf06270 */
[----:B------:R-:W-:Y:S05]  /*3d90*/  @!P0 BRA `(.L_x_653) ;  /* 0xffffffc000f88947 */ /* 0x000fea000383ffff */
.L_x_622:
[----:B0-----:R-:W0:Y:S01]  /*3da0*/  LDC R6, c[0x0][0x370] ;  /* 0x0000dc00ff067b82 */ /* 0x001e220000000800 */
[----:B------:R-:W-:Y:S01]  /*3db0*/  ISETP.NE.AND P2, PT, R2, RZ, PT ;  /* 0x000000ff0200720c */ /* 0x000fe20003f45270 */
[----:B------:R-:W-:Y:S06]  /*3dc0*/  BSSY.RECONVERGENT B0, `(.L_x_654) ;  /* 0x0000011000007945 */ /* 0x000fec0003800200 */
[----:B------:R-:W1:Y:S08]  /*3dd0*/  LDC R7, c[0x0][0x374] ;  /* 0x0000dd00ff077b82 */ /* 0x000e700000000800 */
        /* <DEDUP_REMOVED lines=15> */
.L_x_655:
[----:B------:R-:W-:Y:S05]  /*3ed0*/  BSYNC.RECONVERGENT B0 ;  /* 0x0000000000007941 */ /* 0x000fea0003800200 */
.L_x_654:
[----:B------:R-:W-:Y:S05]  /*3ee0*/  @P0 EXIT ;  /* 0x000000000000094d */ /* 0x000fea0003800000 */
[----:B------:R-:W-:Y:S05]  /*3ef0*/  @P2 BRA `(.L_x_656) ;  /* 0x0000000000202947 */ /* 0x000fea0003800000 */
[----:B------:R-:W-:-:S05]  /*3f00*/  IMAD R0, R6, R7, RZ ;  /* 0x0000000706007224 */ /* 0x000fca00078e02ff */
[----:B------:R-:W-:-:S13]  /*3f10*/  ISETP.NE.AND P0, PT, R0, -0x1, PT ;  /* 0xffffffff0000780c */ /* 0x000fda0003f05270 */
[----:B------:R-:W-:Y:S05]  /*3f20*/  @!P0 BRA `(.L_x_656) ;  /* 0x0000000000148947 */ /* 0x000fea0003800000 */
.L_x_657:
[----:B0-----:R-:W2:Y:S04]  /*3f30*/  LDG.E.STRONG.GPU R3, desc[UR6][R4.64] ;  /* 0x0000000604037981 */ /* 0x001ea8000c1ef900 */
[----:B--2---:R-:W-:Y:S01]  /*3f40*/  CCTL.IVALL ;  /* 0x00000000ff00798f */ /* 0x004fe20002000000 */
[----:B------:R-:W-:Y:S05]  /*3f50*/  YIELD ;  /* 0x0000000000007946 */ /* 0x000fea0003800000 */
[----:B------:R-:W-:-:S13]  /*3f60*/  ISETP.NE.AND P0, PT, R3, R0, PT ;  /* 0x000000000300720c */ /* 0x000fda0003f05270 */
[----:B------:R-:W-:Y:S05]  /*3f70*/  @P0 BRA `(.L_x_657) ;  /* 0xfffffffc00ec0947 */ /* 0x000fea000383ffff */
.L_x_656:
        /* <DEDUP_REMOVED lines=74> */
.L_x_660:
        /* <DEDUP_REMOVED lines=29> */
.L_x_659:
[----:B------:R-:W-:Y:S05]  /*45f0*/  BSYNC.RECONVERGENT B0 ;  /* 0x0000000000007941 */ /* 0x000fea0003800200 */
.L_x_658:
        /* <DEDUP_REMOVED lines=10> */
.L_x_661:
        /* <DEDUP_REMOVED lines=82> */
.L_x_662:
        /* <DEDUP_REMOVED lines=12> */
.L_x_4505:


//--------------------- .text._Z35group_norm_nhwc_bwd_one_pass_kernelI11Fp16IOFp32WLi128ELi56ELi448EEv26Group_norm_nhwc_bwd_params --------------------------
	.section	.text._Z35group_norm_nhwc_bwd_one_pass_kernelI11Fp16IOFp32WLi128ELi56ELi448EEv26Group_norm_nhwc_bwd_params,"ax",@progbits
	.align	128
        .global         _Z35group_norm_nhwc_bwd_one_pass_kernelI11Fp16IOFp32WLi128ELi56ELi448EEv26Group_norm_nhwc_bwd_params
        .type           _Z35group_norm_nhwc_bwd_one_pass_kernelI11Fp16IOFp32WLi128ELi56ELi448EEv26Group_norm_nhwc_bwd_params,@function
        .size           _Z35group_norm_nhwc_bwd_one_pass_kernelI11Fp16IOFp32WLi128ELi56ELi448EEv26Group_norm_nhwc_bwd_params,(.L_x_4506 - _Z35group_norm_nhwc_bwd_one_pass_kernelI11Fp16IOFp32WLi128ELi56ELi448EEv26Group_norm_nhwc_bwd_params)
        .other          _Z35group_norm_nhwc_bwd_one_pass_kernelI11Fp16IOFp32WLi128ELi56ELi448EEv26Group_norm_nhwc_bwd_params,@"STO_CUDA_ENTRY STV_DEFAULT"
_Z35group_norm_nhwc_bwd_one_pass_kernelI11Fp16IOFp32WLi128ELi56ELi448EEv26Group_norm_nhwc_bwd_params:
.text._Z35group_norm_nhwc_bwd_one_pass_kernelI11Fp16IOFp32WLi128ELi56ELi448EEv26Group_norm_nhwc_bwd_params:
        /* <DEDUP_REMOVED lines=10> */
[----:B------:R-:W0:Y:S01]  /*00a0*/  LDC R54, c[0x0][0x41c] ;  /* 0x00010700ff367b82 */ /* 0x000e220000000800 */
[----:B------:R-:W-:Y:S01]  /*00b0*/  LOP3.LUT R2, R34, 0xffff, RZ, 0xc0, !PT ;  /* 0x0000ffff22027812 */ /* 0x000fe200078ec0ff */
[----:B------:R-:W-:Y:S01]  /*00c0*/  UMOV UR5, 0x400 ;  /* 0x0000040000057882 */ /* 0x000fe20000000000 */
[----:B------:R-:W-:Y:S01]  /*00d0*/  SHF.R.U32.HI R51, RZ, 0x2, R34 ;  /* 0x00000002ff337819 */ /* 0x000fe20000011622 */
[----:B------:R-:W-:Y:S01]  /*00e0*/  UIADD3 UR6, UPT, UPT, UR5, 0x90, URZ ;  /* 0x0000009005067890 */ /* 0x000fe2000fffe0ff */
[----:B------:R-:W-:Y:S02]  /*00f0*/  HFMA2 R44, -RZ, RZ, 0, 0 ;  /* 0x00000000ff2c7431 */ /* 0x000fe400000001ff */
[----:B------:R-:W-:Y:S01]  /*0100*/  IMAD R2, R2, 0x925, RZ ;  /* 0x0000092502027824 */ /* 0x000fe200078e02ff */
[----:B------:R-:W-:Y:S01]  /*0110*/  MOV R43, R0 ;  /* 0x00000000002b7202 */ /* 0x000fe20000000f00 */
[----:B------:R-:W1:Y:S01]  /*0120*/  S2UR UR7, SR_CgaCtaId ;  /* 0x00000000000779c3 */ /* 0x000e620000008800 */
[----:B------:R-:W-:Y:S01]  /*0130*/  LOP3.LUT R51, R51, 0xf8, RZ, 0xc0, !PT ;  /* 0x000000f833337812 */ /* 0x000fe200078ec0ff */
[----:B------:R-:W2:Y:S01]  /*0140*/  LDCU.U8 UR11, c[0x0][0x414] ;  /* 0x00008280ff0b77ac */ /* 0x000ea20008000000 */
[----:B------:R-:W-:-:S02]  /*0150*/  SHF.R.U32.HI R3, RZ, 0x10, R2 ;  /* 0x00000010ff037819 */ /* 0x000fc40000011602 */
[----:B------:R-:W3:Y:S02]  /*0160*/  S2R R2, SR_LANEID ;  /* 0x0000000000027919 */ /* 0x000ee40000000000 */
[----:B------:R-:W-:-:S05]  /*0170*/  PRMT R5, R3, 0x9910, RZ ;  /* 0x0000991003057816 */ /* 0x000fca00000000ff */
[----:B------:R-:W-:Y:S02]  /*0180*/  IMAD R5, R5, 0x1c, RZ ;  /* 0x0000001c05057824 */ /* 0x000fe400078e02ff */
[----:B0-----:R-:W-:-:S03]  /*0190*/  IMAD R54, R54, UR10, R3 ;  /* 0x0000000a36367c24 */ /* 0x001fc6000f8e0203 */
[----:B------:R-:W-:Y:S01]  /*01a0*/  IADD3 R5, PT, PT, RZ, -R5, RZ ;  /* 0x80000005ff057210 */ /* 0x000fe20007ffe0ff */
[----:B------:R-:W0:Y:S03]  /*01b0*/  LDC R3, c[0x0][0x374] ;  /* 0x0000dd00ff037b82 */ /* 0x000e260000000800 */
[----:B------:R-:W-:Y:S02]  /*01c0*/  PRMT R53, R5, 0x7710, RZ ;  /* 0x0000771005357816 */ /* 0x000fe400000000ff */
[C---:B------:R-:W-:Y:S01]  /*01d0*/  IADD3 R49, PT, PT, R54.reuse, 0x30, RZ ;  /* 0x0000003036317810 */ /* 0x040fe20007ffe0ff */
[----:B-1----:R-:W-:Y:S01]  /*01e0*/  ULEA UR6, UR7, UR6, 0x18 ;  /* 0x0000000607067291 */ /* 0x002fe2000f8ec0ff */
[C---:B------:R-:W-:Y:S01]  /*01f0*/  IADD3 R48, PT, PT, R54.reuse, 0x40, RZ ;  /* 0x0000004036307810 */ /* 0x040fe20007ffe0ff */
[----:B------:R-:W1:Y:S01]  /*0200*/  LDC R4, c[0x0][0x370] ;  /* 0x0000dc00ff047b82 */ /* 0x000e620000000800 */
[C---:B------:R-:W-:Y:S01]  /*0210*/  IADD3 R47, PT, PT, R54.reuse, 0x50, RZ ;  /* 0x00000050362f7810 */ /* 0x040fe20007ffe0ff */
[----:B------:R-:W-:Y:S01]  /*0220*/  ULEA UR5, UR7, UR5, 0x18 ;  /* 0x0000000507057291 */ /* 0x000fe2000f8ec0ff */
[----:B------:R-:W-:-:S02]  /*0230*/  IADD3 R46, PT, PT, R54, 0x60, RZ ;  /* 0x00000060362e7810 */ /* 0x000fc40007ffe0ff */
[----:B------:R-:W-:Y:S02]  /*0240*/  IADD3 R45, PT, PT, R54, 0x70, RZ ;  /* 0x00000070362d7810 */ /* 0x000fe40007ffe0ff */
[----:B------:R-:W-:Y:S02]  /*0250*/  IADD3 R53, PT, PT, R53, R34, RZ ;  /* 0x0000002235357210 */ /* 0x000fe40007ffe0ff */
[----:B------:R-:W-:Y:S02]  /*0260*/  LEA R52, R34, UR6, 0x4 ;  /* 0x0000000622347c11 */ /* 0x000fe4000f8e20ff */
[----:B------:R-:W-:Y:S02]  /*0270*/  IADD3 R50, PT, PT, R54, 0x20, RZ ;  /* 0x0000002036327810 */ /* 0x000fe40007ffe0ff */
[----:B------:R-:W-:Y:S02]  /*0280*/  SHF.R.S32.HI R5, RZ, 0x1f, R49 ;  /* 0x0000001fff057819 */ /* 0x000fe40000011431 */
[----:B------:R-:W-:-:S02]  /*0290*/  SHF.R.S32.HI R6, RZ, 0x1f, R48 ;  /* 0x0000001fff067819 */ /* 0x000fc40000011430 */
[----:B------:R-:W-:Y:S02]  /*02a0*/  SHF.R.S32.HI R7, RZ, 0x1f, R47 ;  /* 0x0000001fff077819 */ /* 0x000fe4000001142f */
[----:B------:R-:W-:Y:S02]  /*02b0*/  SHF.R.S32.HI R8, RZ, 0x1f, R46 ;  /* 0x0000001fff087819 */ /* 0x000fe4000001142e */
[----:B------:R-:W-:Y:S02]  /*02c0*/  SHF.R.S32.HI R9, RZ, 0x1f, R45 ;  /* 0x0000001fff097819 */ /* 0x000fe4000001142d */
[----:B--23--:R-:W-:-:S07]  /*02d0*/  SHF.L.U32 R53, R53, 0x1, RZ ;  /* 0x0000000135357819 */ /* 0x00cfce00000006ff */
.L_x_706:
[----:B--2---:R-:W2:Y:S01]  /*02e0*/  LDC R16, c[0x0][0x410] ;  /* 0x00010400ff107b82 */ /* 0x004ea20000000800 */
[----:B------:R-:W3:Y:S01]  /*02f0*/  LDCU.128 UR12, c[0x0][0x400] ;  /* 0x00008000ff0c77ac */ /* 0x000ee20008000c00 */
[----:B------:R-:W-:Y:S02]  /*0300*/  SHF.R.S32.HI R17, RZ, 0x1f, R50 ;  /* 0x0000001fff117819 */ /* 0x000fe40000011432 */
[----:B------:R-:W-:Y:S02]  /*0310*/  CS2R R38, SRZ ;  /* 0x0000000000267805 */ /* 0x000fe4000001ff00 */
[----:B------:R-:W-:Y:S02]  /*0320*/  ISETP.GE.AND P0, PT, R43, RZ, PT ;  /* 0x000000ff2b00720c */ /* 0x000fe40003f06270 */
[----:B------:R-:W-:Y:S02]  /*0330*/  IADD3 R29, PT, PT, R54, 0x10, RZ ;  /* 0x00000010361d7810 */ /* 0x000fe40007ffe0ff */
[----:B0-----:R-:W-:-:S02]  /*0340*/  LOP3.LUT R23, R53, 0xffff, RZ, 0xc0, !PT ;  /* 0x0000ffff35177812 */ /* 0x001fc400078ec0ff */
[----:B------:R-:W-:Y:S02]  /*0350*/  SHF.R.S32.HI R31, RZ, 0x1f, R29 ;  /* 0x0000001fff1f7819 */ /* 0x000fe4000001141d */
[----:B------:R-:W-:Y:S02]  /*0360*/  SHF.R.S32.HI R27, RZ, 0x1f, R54 ;  /* 0x0000001fff1b7819 */ /* 0x000fe40000011436 */
[----:B---3--:R-:W-:-:S04]  /*0370*/  ISETP.GE.U32.AND P2, PT, R50, UR12, PT ;  /* 0x0000000c32007c0c */ /* 0x008fc8000bf46070 */
[----:B------:R-:W-:Y:S02]  /*0380*/  ISETP.GE.AND.EX P2, PT, R17, UR13, PT, P2 ;  /* 0x0000000d11007c0c */ /* 0x000fe4000bf46320 */
[----:B--2---:R-:W-:-:S04]  /*0390*/  IABS R13, R16 ;  /* 0x00000010000d7213 */ /* 0x004fc80000000000 */
[----:B------:R-:W2:Y:S07]  /*03a0*/  I2F.RP R12, R13 ;  /* 0x0000000d000c7306 */ /* 0x000eae0000209400 */
[----:B-1----:R-:W3:Y:S01]  /*03b0*/  @!P2 LDC.64 R20, c[0x0][0x3a0] ;  /* 0x0000e800ff14ab82 */ /* 0x002ee20000000a00 */
[----:B--2---:R-:W2:Y:S02]  /*03c0*/  MUFU.RCP R12, R12 ;  /* 0x0000000c000c7308 */ /* 0x004ea40000001000 */
[----:B--2---:R-:W-:-:S06]  /*03d0*/  IADD3 R10, PT, PT, R12, 0xffffffe, RZ ;  /* 0x0ffffffe0c0a7810 */ /* 0x004fcc0007ffe0ff */
[----:B------:R2:W4:Y:S02]  /*03e0*/  F2I.FTZ.U32.TRUNC.NTZ R11, R10 ;  /* 0x0000000a000b7305 */ /* 0x000524000021f000 */
[----:B--2---:R-:W-:Y:S02]  /*03f0*/  MOV R10, RZ ;  /* 0x000000ff000a7202 */ /* 0x004fe40000000f00 */
[----:B----4-:R-:W-:-:S05]  /*0400*/  IADD3 R14, PT, PT, RZ, -R11, RZ ;  /* 0x8000000bff0e7210 */ /* 0x010fca0007ffe0ff */
[----:B------:R-:W-:Y:S01]  /*0410*/  IMAD R15, R14, R13, RZ ;  /* 0x0000000d0e0f7224 */ /* 0x000fe200078e02ff */
[----:B------:R-:W-:-:S03]  /*0420*/  IABS R14, R43 ;  /* 0x0000002b000e7213 */ /* 0x000fc60000000000 */
[----:B------:R-:W-:Y:S01]  /*0430*/  IMAD.HI.U32 R11, R11, R15, R10 ;  /* 0x0000000f0b0b7227 */ /* 0x000fe200078e000a */
[----:B------:R-:W-:-:S04]  /*0440*/  LOP3.LUT R10, R43, R16, RZ, 0x3c, !PT ;  /* 0x000000102b0a7212 */ /* 0x000fc800078e3cff */
[----:B------:R-:W-:Y:S01]  /*0450*/  ISETP.GE.AND P1, PT, R10, RZ, PT ;  /* 0x000000ff0a00720c */ /* 0x000fe20003f26270 */
[----:B------:R-:W-:-:S05]  /*0460*/  IMAD.HI.U32 R11, R11, R14, RZ ;  /* 0x0000000e0b0b7227 */ /* 0x000fca00078e00ff */
[----:B------:R-:W-:-:S05]  /*0470*/  IADD3 R12, PT, PT, -R11, RZ, RZ ;  /* 0x000000ff0b0c7210 */ /* 0x000fca0007ffe1ff */
[----:B------:R-:W-:-:S05]  /*0480*/  IMAD R12, R13, R12, R14 ;  /* 0x0000000c0d0c7224 */ /* 0x000fca00078e020e */
[----:B------:R-:W-:-:S13]  /*0490*/  ISETP.GT.U32.AND P4, PT, R13, R12, PT ;  /* 0x0000000c0d00720c */ /* 0x000fda0003f84070 */
        /* <DEDUP_REMOVED lines=10> */
[----:B------:R-:W-:-:S02]  /*0540*/  MOV R14, R11 ;  /* 0x0000000b000e7202 */ /* 0x000fc40000000f00 */
[----:B------:R-:W2:Y:S01]  /*0550*/  @!P2 LDC.64 R10, c[0x0][0x3f8] ;  /* 0x0000fe00ff0aab82 */ /* 0x000ea20000000a00 */
[----:B------:R-:W-:Y:S02]  /*0560*/  SEL R63, R13, R12, !P3 ;  /* 0x0000000c0d3f7207 */ /* 0x000fe40005800000 */
[----:B------:R-:W-:Y:S02]  /*0570*/  @!P1 IADD3 R14, PT, PT, -R14, RZ, RZ ;  /* 0x000000ff0e0e9210 */ /* 0x000fe40007ffe1ff */
[----:B------:R-:W-:Y:S01]  /*0580*/  ISETP.GE.U32.AND P1, PT, R49, UR12, PT ;  /* 0x0000000c31007c0c */ /* 0x000fe2000bf26070 */
[----:B------:R-:W-:Y:S01]  /*0590*/  IMAD R22, R63, 0x38, RZ ;  /* 0x000000383f167824 */ /* 0x000fe200078e02ff */
[----:B------:R-:W-:Y:S02]  /*05a0*/  SEL R13, R13, R14, !P3 ;  /* 0x0000000e0d0d7207 */ /* 0x000fe40005800000 */
[----:B------:R-:W-:Y:S01]  /*05b0*/  ISETP.GE.U32.AND P3, PT, R29, UR12, PT ;  /* 0x0000000c1d007c0c */ /* 0x000fe2000bf66070 */
[----:B------:R-:W4:Y:S01]  /*05c0*/  @!P2 LDC.64 R14, c[0x0][0x398] ;  /* 0x0000e600ff0eab82 */ /* 0x000f220000000a00 */
[----:B------:R-:W-:-:S02]  /*05d0*/  SHF.R.S32.HI R12, RZ, 0x1f, R13 ;  /* 0x0000001fff0c7819 */ /* 0x000fc4000001140d */
[----:B------:R-:W-:Y:S02]  /*05e0*/  ISETP.GE.AND.EX P3, PT, R31, UR13, PT, P3 ;  /* 0x0000000d1f007c0c */ /* 0x000fe4000bf66330 */
[----:B------:R-:W-:Y:S01]  /*05f0*/  IADD3 R66, P0, PT, R23, R22, RZ ;  /* 0x0000001617427210 */ /* 0x000fe20007f1e0ff */
[----:B------:R-:W-:Y:S01]  /*0600*/  IMAD R12, R12, UR14, RZ ;  /* 0x0000000e0c0c7c24 */ /* 0x000fe2000f8e02ff */
[----:B------:R-:W-:Y:S02]  /*0610*/  ISETP.GE.AND.EX P1, PT, R5, UR13, PT, P1 ;  /* 0x0000000d05007c0c */ /* 0x000fe4000bf26310 */
[----:B------:R-:W-:Y:S01]  /*0620*/  LEA.HI.X.SX32 R67, R22, RZ, 0x1, P0 ;  /* 0x000000ff16437211 */ /* 0x000fe200000f0eff */
[C---:B------:R-:W-:Y:S01]  /*0630*/  IMAD R65, R13.reuse, UR15, R12 ;  /* 0x0000000f0d417c24 */ /* 0x040fe2000f8e020c */
[----:B------:R-:W-:Y:S01]  /*0640*/  ISETP.GE.U32.AND P0, PT, R54, UR12, PT ;  /* 0x0000000c36007c0c */ /* 0x000fe2000bf06070 */
[----:B------:R-:W-:-:S03]  /*0650*/  IMAD.WIDE.U32 R66, R13, UR14, R66 ;  /* 0x0000000e0d427c25 */ /* 0x000fc6000f8e0042 */
[----:B------:R-:W-:Y:S01]  /*0660*/  ISETP.GE.AND.EX P0, PT, R27, UR13, PT, P0 ;  /* 0x0000000d1b007c0c */ /* 0x000fe2000bf06300 */
[----:B------:R-:W0:Y:S01]  /*0670*/  @!P3 LDC.64 R12, c[0x0][0x3f8] ;  /* 0x0000fe00ff0cbb82 */ /* 0x000e220000000a00 */
[----:B--2---:R-:W-:Y:S01]  /*0680*/  @!P2 IMAD R16, R17, R10, RZ ;  /* 0x0000000a1110a224 */ /* 0x004fe200078e02ff */
[----:B------:R-:W-:Y:S02]  /*0690*/  IADD3 R65, PT, PT, R67, R65, RZ ;  /* 0x0000004143417210 */ /* 0x000fe40007ffe0ff */
[----:B------:R-:W-:Y:S01]  /*06a0*/  @!P2 MOV R64, R66 ;  /* 0x000000420040a202 */ /* 0x000fe20000000f00 */
[----:B------:R-:W-:-:S03]  /*06b0*/  @!P2 IMAD R17, R50, R11, R16 ;  /* 0x0000000b3211a224 */ /* 0x000fc600078e0210 */
[----:B------:R-:W2:Y:S01]  /*06c0*/  @!P3 LDC.64 R18, c[0x0][0x398] ;  /* 0x0000e600ff12bb82 */ /* 0x000ea20000000a00 */
[----:B------:R-:W-:-:S05]  /*06d0*/  @!P2 IMAD.WIDE.U32 R10, R50, R10, R64 ;  /* 0x0000000a320aa225 */ /* 0x000fca00078e0040 */
[----:B------:R-:W-:Y:S02]  /*06e0*/  @!P2 IADD3 R11, PT, PT, R11, R17, RZ ;  /* 0x000000110b0ba210 */ /* 0x000fe40007ffe0ff */
[C---:B------:R-:W-:Y:S01]  /*06f0*/  @!P2 SHF.L.U32 R25, R10.reuse, 0x1, RZ ;  /* 0x000000010a19a819 */ /* 0x040fe200000006ff */
[----:B------:R-:W1:Y:S01]  /*0700*/  @!P3 LDC.64 R16, c[0x0][0x3a0] ;  /* 0x0000e800ff10bb82 */ /* 0x000e620000000a00 */
[----:B------:R-:W-:Y:S02]  /*0710*/  @!P2 SHF.L.U64.HI R26, R10, 0x1, R11 ;  /* 0x000000010a1aa819 */ /* 0x000fe4000001020b */
[C---:B---3--:R-:W-:Y:S02]  /*0720*/  @!P2 IADD3 R20, P4, PT, R25.reuse, R20, RZ ;  /* 0x000000141914a210 */ /* 0x048fe40007f9e0ff */
[----:B----4-:R-:W-:Y:S01]  /*0730*/  @!P2 IADD3 R14, P5, PT, R25, R14, RZ ;  /* 0x0000000e190ea210 */ /* 0x010fe20007fbe0ff */
[----:B0-----:R-:W-:Y:S01]  /*0740*/  @!P3 IMAD R24, R31, R12, RZ ;  /* 0x0000000c1f18b224 */ /* 0x001fe200078e02ff */
[----:B------:R-:W-:Y:S01]  /*0750*/  @!P3 MOV R25, R65 ;  /* 0x000000410019b202 */ /* 0x000fe20000000f00 */
[----:B------:R-:W0:Y:S01]  /*0760*/  @!P0 LDC.64 R10, c[0x0][0x3f8] ;  /* 0x0000fe00ff0a8b82 */ /* 0x000e220000000a00 */
[----:B------:R-:W-:Y:S01]  /*0770*/  @!P2 IADD3.X R21, PT, PT, R26, R21, RZ, P4, !PT ;  /* 0x000000151a15a210 */ /* 0x000fe200027fe4ff */
[----:B------:R-:W-:Y:S01]  /*0780*/  @!P3 IMAD R31, R29, R13, R24 ;  /* 0x0000000d1d1fb224 */ /* 0x000fe200078e0218 */
[----:B------:R-:W-:-:S02]  /*0790*/  @!P3 MOV R24, R66 ;  /* 0x000000420018b202 */ /* 0x000fc40000000f00 */
[----:B------:R-:W-:Y:S02]  /*07a0*/  CS2R R36, SRZ ;  /* 0x0000000000247805 */ /* 0x000fe4000001ff00 */
[----:B------:R-:W-:Y:S01]  /*07b0*/  @!P2 IADD3.X R15, PT, PT, R26, R15, RZ, P5, !PT ;  /* 0x0000000f1a0fa210 */ /* 0x000fe20002ffe4ff */
[----:B------:R3:W5:Y:S01]  /*07c0*/  @!P2 LDG.E R38, desc[UR8][R20.64] ;  /* 0x000000081426a981 */ /* 0x000762000c1e1900 */
[----:B------:R-:W-:Y:S02]  /*07d0*/  @!P3 IMAD.WIDE.U32 R24, R29, R12, R24 ;  /* 0x0000000c1d18b225 */ /* 0x000fe400078e0018 */
[----:B------:R-:W4:Y:S01]  /*07e0*/  @!P1 LDC.64 R12, c[0x0][0x3f8] ;  /* 0x0000fe00ff0c9b82 */ /* 0x000f220000000a00 */
[----:B------:R1:W5:Y:S02]  /*07f0*/  @!P2 LDG.E R37, desc[UR8][R14.64] ;  /* 0x000000080e25a981 */ /* 0x000364000c1e1900 */
[----:B------:R-:W-:Y:S02]  /*0800*/  @!P3 IADD3 R29, PT, PT, R25, R31, RZ ;  /* 0x0000001f191db210 */ /* 0x000fe40007ffe0ff */
[----:B------:R-:W-:-:S02]  /*0810*/  @!P3 SHF.L.U32 R25, R24, 0x1, RZ ;  /* 0x000000011819b819 */ /* 0x000fc400000006ff */
[----:B---3--:R-:W-:Y:S02]  /*0820*/  @!P0 MOV R20, R66 ;  /* 0x0000004200148202 */ /* 0x008fe40000000f00 */
[----:B------:R-:W-:Y:S02]  /*0830*/  @!P0 MOV R21, R65 ;  /* 0x0000004100158202 */ /* 0x000fe40000000f00 */
[----:B-1----:R-:W-:Y:S01]  /*0840*/  @!P3 IADD3 R16, P4, PT, R25, R16, RZ ;  /* 0x000000101910b210 */ /* 0x002fe20007f9e0ff */
[----:B------:R-:W1:Y:S01]  /*0850*/  @!P0 LDC.64 R14, c[0x0][0x3a0] ;  /* 0x0000e800ff0e8b82 */ /* 0x000e620000000a00 */
[-C--:B0-----:R-:W-:Y:S01]  /*0860*/  @!P0 IMAD R27, R27, R10.reuse, RZ ;  /* 0x0000000a1b1b8224 */ /* 0x081fe200078e02ff */
[----:B------:R-:W-:Y:S01]  /*0870*/  ISETP.GE.U32.AND P2, PT, R48, UR12, PT ;  /* 0x0000000c30007c0c */ /* 0x000fe2000bf46070 */
[----:B------:R-:W-:Y:S01]  /*0880*/  @!P0 IMAD.WIDE.U32 R20, R54, R10, R20 ;  /* 0x0000000a36148225 */ /* 0x000fe200078e0014 */
[----:B--2---:R-:W-:-:S03]  /*0890*/  @!P3 IADD3 R18, P5, PT, R25, R18, RZ ;  /* 0x000000121912b210 */ /* 0x004fc60007fbe0ff */
[----:B------:R-:W-:Y:S02]  /*08a0*/  @!P0 IMAD R25, R54, R11, R27 ;  /* 0x0000000b36198224 */ /* 0x000fe400078e021b */
[----:B------:R-:W0:Y:S01]  /*08b0*/  @!P0 LDC.64 R10, c[0x0][0x398] ;  /* 0x0000e600ff0a8b82 */ /* 0x000e220000000a00 */
[----:B------:R-:W-:Y:S02]  /*08c0*/  ISETP.GE.AND.EX P2, PT, R6, UR13, PT, P2 ;  /* 0x0000000d06007c0c */ /* 0x000fe4000bf46320 */
[----:B------:R-:W-:Y:S02]  /*08d0*/  @!P3 SHF.L.U64.HI R24, R24, 0x1, R29 ;  /* 0x000000011818b819 */ /* 0x000fe4000001021d */
[----:B------:R-:W-:Y:S02]  /*08e0*/  CS2R R40, SRZ ;  /* 0x0000000000287805 */ /* 0x000fe4000001ff00 */
[C---:B------:R-:W-:Y:S02]  /*08f0*/  @!P3 IADD3.X R17, PT, PT, R24.reuse, R17, RZ, P4, !PT ;  /* 0x000000111811b210 */ /* 0x040fe400027fe4ff */
[----:B------:R-:W-:Y:S01]  /*0900*/  @!P3 IADD3.X R19, PT, PT, R24, R19, RZ, P5, !PT ;  /* 0x000000131813b210 */ /* 0x000fe20002ffe4ff */
[----:B----4-:R-:W-:Y:S01]  /*0910*/  @!P1 IMAD R24, R5, R12, RZ ;  /* 0x0000000c05189224 */ /* 0x010fe200078e02ff */
[----:B------:R-:W-:Y:S01]  /*0920*/  @!P0 IADD3 R25, PT, PT, R21, R25, RZ ;  /* 0x0000001915198210 */ /* 0x000fe20007ffe0ff */
[----:B------:R2:W5:Y:S01]  /*0930*/  @!P3 LDG.E R40, desc[UR8][R16.64] ;  /* 0x000000081028b981 */ /* 0x000562000c1e1900 */
[----:B------:R-:W-:Y:S01]  /*0940*/  ISETP.GE.U32.AND P4, PT, R47, UR12, PT ;  /* 0x0000000c2f007c0c */ /* 0x000fe2000bf86070 */
[----:B------:R-:W-:Y:S01]  /*0950*/  @!P1 IMAD R27, R49, R13, R24 ;  /* 0x0000000d311b9224 */ /* 0x000fe200078e0218 */
[----:B------:R-:W-:Y:S01]  /*0960*/  @!P0 SHF.L.U64.HI R26, R20, 0x1, R25 ;  /* 0x00000001141a8819 */ /* 0x000fe20000010219 */
[----:B------:R3:W5:Y:S01]  /*0970*/  @!P3 LDG.E R39, desc[UR8][R18.64] ;  /* 0x000000081227b981 */ /* 0x000762000c1e1900 */
[----:B------:R-:W-:-:S02]  /*0980*/  ISETP.GE.AND.EX P4, PT, R7, UR13, PT, P4 ;  /* 0x0000000d07007c0c */ /* 0x000fc4000bf86340 */
[----:B------:R-:W-:Y:S01]  /*0990*/  @!P1 MOV R24, R66 ;  /* 0x0000004200189202 */ /* 0x000fe20000000f00 */
[----:B--2---:R-:W2:Y:S01]  /*09a0*/  @!P2 LDC.64 R16, c[0x0][0x3f8] ;  /* 0x0000fe00ff10ab82 */ /* 0x004ea20000000a00 */
[----:B------:R-:W-:Y:S02]  /*09b0*/  @!P1 MOV R25, R65 ;  /* 0x0000004100199202 */ /* 0x000fe40000000f00 */
[----:B------:R-:W-:-:S05]  /*09c0*/  @!P0 SHF.L.U32 R21, R20, 0x1, RZ ;  /* 0x0000000114158819 */ /* 0x000fca00000006ff */
[----:B---3--:R-:W3:Y:S01]  /*09d0*/  @!P1 LDC.64 R18, c[0x0][0x3a0] ;  /* 0x0000e800ff129b82 */ /* 0x008ee20000000a00 */
[----:B------:R-:W-:Y:S01]  /*09e0*/  @!P1 IMAD.WIDE.U32 R24, R49, R12, R24 ;  /* 0x0000000c31189225 */ /* 0x000fe200078e0018 */
[C---:B0-----:R-:W-:Y:S02]  /*09f0*/  @!P0 IADD3 R20, P6, PT, R21.reuse, R10, RZ ;  /* 0x0000000a15148210 */ /* 0x041fe40007fde0ff */
[----:B-1----:R-:W-:-:S04]  /*0a00*/  @!P0 IADD3 R14, P3, PT, R21, R14, RZ ;  /* 0x0000000e150e8210 */ /* 0x002fc80007f7e0ff */
[----:B------:R-:W0:Y:S01]  /*0a10*/  @!P1 LDC.64 R12, c[0x0][0x398] ;  /* 0x0000e600ff0c9b82 */ /* 0x000e220000000a00 */
[----:B------:R-:W-:Y:S02]  /*0a20*/  @!P0 IADD3.X R21, PT, PT, R26, R11, RZ, P6, !PT ;  /* 0x0000000b1a158210 */ /* 0x000fe400037fe4ff */
[----:B------:R-:W-:-:S05]  /*0a30*/  @!P1 IADD3 R27, PT, PT, R25, R27, RZ ;  /* 0x0000001b191b9210 */ /* 0x000fca0007ffe0ff */
[----:B------:R-:W1:Y:S01]  /*0a40*/  @!P4 LDC.64 R10, c[0x0][0x3f8] ;  /* 0x0000fe00ff0acb82 */ /* 0x000e620000000a00 */
[C---:B------:R-:W-:Y:S01]  /*0a50*/  @!P1 SHF.L.U32 R25, R24.reuse, 0x1, RZ ;  /* 0x0000000118199819 */ /* 0x040fe200000006ff */
[----:B------:R4:W5:Y:S01]  /*0a60*/  @!P0 LDG.E R41, desc[UR8][R20.64] ;  /* 0x0000000814298981 */ /* 0x000962000c1e1900 */
[----:B------:R-:W-:Y:S01]  /*0a70*/  @!P1 SHF.L.U64.HI R30, R24, 0x1, R27 ;  /* 0x00000001181e9819 */ /* 0x000fe2000001021b */
[----:B--2---:R-:W-:Y:S01]  /*0a80*/  @!P2 IMAD R24, R6, R16, RZ ;  /* 0x000000100618a224 */ /* 0x004fe200078e02ff */
[----:B------:R-:W-:Y:S02]  /*0a90*/  @!P2 MOV R28, R66 ;  /* 0x00000042001ca202 */ /* 0x000fe40000000f00 */
[----:B------:R-:W-:Y:S02]  /*0aa0*/  @!P2 MOV R29, R65 ;  /* 0x00000041001da202 */ /* 0x000fe40000000f00 */
[----:B------:R-:W-:Y:S02]  /*0ab0*/  @!P0 IADD3.X R15, PT, PT, R26, R15, RZ, P3, !PT ;  /* 0x0000000f1a0f8210 */ /* 0x000fe40001ffe4ff */
[----:B------:R-:W2:Y:S01]  /*0ac0*/  LDC.64 R26, c[0x0][0x3b8] ;  /* 0x0000ee00ff1a7b82 */ /* 0x000ea20000000a00 */
[----:B---3--:R-:W-:Y:S01]  /*0ad0*/  @!P1 IADD3 R18, P6, PT, R25, R18, RZ ;  /* 0x0000001219129210 */ /* 0x008fe20007fde0ff */
[C---:B------:R-:W-:Y:S01]  /*0ae0*/  @!P2 IMAD R31, R48.reuse, R17, R24 ;  /* 0x00000011301fa224 */ /* 0x040fe200078e0218 */
[----:B------:R-:W-:Y:S01]  /*0af0*/  MOV R42, RZ ;  /* 0x000000ff002a7202 */ /* 0x000fe20000000f00 */
[----:B------:R-:W-:Y:S01]  /*0b00*/  @!P2 IMAD.WIDE.U32 R28, R48, R16, R28 ;  /* 0x00000010301ca225 */ /* 0x000fe200078e001c */
[----:B------:R-:W-:-:S02]  /*0b10*/  @!P1 IADD3.X R19, PT, PT, R30, R19, RZ, P6, !PT ;  /* 0x000000131e139210 */ /* 0x000fc400037fe4ff */
[----:B0-----:R-:W-:Y:S01]  /*0b20*/  @!P1 IADD3 R24, P6, PT, R25, R12, RZ ;  /* 0x0000000c19189210 */ /* 0x001fe20007fde0ff */
[----:B------:R-:W0:Y:S01]  /*0b30*/  @!P2 LDC.64 R16, c[0x0][0x398] ;  /* 0x0000e600ff10ab82 */ /* 0x000e220000000a00 */
[----:B------:R-:W-:Y:S01]  /*0b40*/  @!P2 IADD3 R29, PT, PT, R29, R31, RZ ;  /* 0x0000001f1d1da210 */ /* 0x000fe20007ffe0ff */
[----:B------:R3:W5:Y:S01]  /*0b50*/  @!P0 LDG.E R42, desc[UR8][R14.64] ;  /* 0x000000080e2a8981 */ /* 0x000762000c1e1900 */
[----:B------:R-:W-:Y:S02]  /*0b60*/  ISETP.GE.U32.AND P5, PT, R46, UR12, PT ;  /* 0x0000000c2e007c0c */ /* 0x000fe4000bfa6070 */
[----:B------:R-:W-:Y:S01]  /*0b70*/  @!P1 IADD3.X R25, PT, PT, R30, R13, RZ, P6, !PT ;  /* 0x0000000d1e199210 */ /* 0x000fe200037fe4ff */
[----:B------:R2:W5:Y:S01]  /*0b80*/  @!P1 LDG.E R36, desc[UR8][R18.64] ;  /* 0x0000000812249981 */ /* 0x000562000c1e1900 */
[C---:B------:R-:W-:Y:S01]  /*0b90*/  @!P2 SHF.L.U32 R31, R28.reuse, 0x1, RZ ;  /* 0x000000011c1fa819 */ /* 0x040fe200000006ff */
[----:B----4-:R-:W4:Y:S01]  /*0ba0*/  @!P4 LDC.64 R20, c[0x0][0x3a0] ;  /* 0x0000e800ff14cb82 */ /* 0x010f220000000a00 */
[----:B------:R-:W-:Y:S01]  /*0bb0*/  @!P2 SHF.L.U64.HI R30, R28, 0x1, R29 ;  /* 0x000000011c1ea819 */ /* 0x000fe2000001021d */
[----:B-1----:R-:W-:Y:S01]  /*0bc0*/  @!P4 IMAD R28, R7, R10, RZ ;  /* 0x0000000a071cc224 */ /* 0x002fe200078e02ff */
[----:B------:R-:W-:-:S05]  /*0bd0*/  ISETP.GE.AND.EX P5, PT, R8, UR13, PT, P5 ;  /* 0x0000000d08007c0c */ /* 0x000fca000bfa6350 */
[----:B---3--:R-:W1:Y:S01]  /*0be0*/  @!P2 LDC.64 R14, c[0x0][0x3a0] ;  /* 0x0000e800ff0eab82 */ /* 0x008e620000000a00 */
[----:B------:R-:W-:Y:S01]  /*0bf0*/  @!P4 IMAD R33, R47, R11, R28 ;  /* 0x0000000b2f21c224 */ /* 0x000fe200078e021c */
[----:B------:R-:W-:Y:S02]  /*0c00*/  @!P4 MOV R28, R66 ;  /* 0x00000042001cc202 */ /* 0x000fe40000000f00 */
[----:B------:R-:W-:Y:S02]  /*0c10*/  @!P4 MOV R29, R65 ;  /* 0x00000041001dc202 */ /* 0x000fe40000000f00 */
[----:B------:R-:W-:Y:S02]  /*0c20*/  ISETP.GE.U32.AND P3, PT, R45, UR12, PT ;  /* 0x0000000c2d007c0c */ /* 0x000fe4000bf66070 */
[----:B--2---:R-:W2:Y:S01]  /*0c30*/  @!P5 LDC.64 R18, c[0x0][0x3f8] ;  /* 0x0000fe00ff12db82 */ /* 0x004ea20000000a00 */
[----:B------:R-:W-:-:S04]  /*0c40*/  @!P4 IMAD.WIDE.U32 R28, R47, R10, R28 ;  /* 0x0000000a2f1cc225 */ /* 0x000fc800078e001c */
[----:B------:R-:W-:-:S03]  /*0c50*/  IMAD.WIDE R10, R43, 0x8, R26 ;  /* 0x000000082b0a7825 */ /* 0x000fc600078e021a */
[----:B------:R-:W3:Y:S01]  /*0c60*/  @!P4 LDC.64 R12, c[0x0][0x398] ;  /* 0x0000e600ff0ccb82 */ /* 0x000ee20000000a00 */
[----:B------:R-:W-:Y:S02]  /*0c70*/  ISETP.GE.AND.EX P3, PT, R9, UR13, PT, P3 ;  /* 0x0000000d09007c0c */ /* 0x000fe4000bf66330 */
[----:B------:R-:W3:Y:S01]  /*0c80*/  LDG.E.64 R10, desc[UR8][R10.64] ;  /* 0x000000080a0a7981 */ /* 0x000ee2000c1e1b00 */
[----:B------:R-:W-:Y:S02]  /*0c90*/  MOV R35, RZ ;  /* 0x000000ff00237202 */ /* 0x000fe40000000f00 */
[----:B-1----:R-:W-:Y:S02]  /*0ca0*/  @!P2 IADD3 R14, P6, PT, R31, R14, RZ ;  /* 0x0000000e1f0ea210 */ /* 0x002fe40007fde0ff */
[----:B------:R-:W-:Y:S02]  /*0cb0*/  MOV R55, RZ ;  /* 0x000000ff00377202 */ /* 0x000fe40000000f00 */
[----:B------:R0:W5:Y:S01]  /*0cc0*/  @!P1 LDG.E R35, desc[UR8][R24.64] ;  /* 0x0000000818239981 */ /* 0x000162000c1e1900 */
[----:B------:R-:W-:-:S02]  /*0cd0*/  @!P2 IADD3.X R15, PT, PT, R30, R15, RZ, P6, !PT ;  /* 0x0000000f1e0fa210 */ /* 0x000fc400037fe4ff */
[----:B------:R-:W-:Y:S02]  /*0ce0*/  CS2R R56, SRZ ;  /* 0x0000000000387805 */ /* 0x000fe4000001ff00 */
[----:B------:R-:W-:Y:S02]  /*0cf0*/  @!P4 IADD3 R29, PT, PT, R29, R33, RZ ;  /* 0x000000211d1dc210 */ /* 0x000fe40007ffe0ff */
[----:B------:R-:W-:Y:S01]  /*0d00*/  @!P4 SHF.L.U32 R27, R28, 0x1, RZ ;  /* 0x000000011c1bc819 */ /* 0x000fe200000006ff */
[----:B------:R1:W5:Y:S01]  /*0d10*/  @!P2 LDG.E R55, desc[UR8][R14.64] ;  /* 0x000000080e37a981 */ /* 0x000362000c1e1900 */
[----:B0-----:R-:W-:-:S04]  /*0d20*/  @!P2 IADD3 R24, P1, PT, R31, R16, RZ ;  /* 0x000000101f18a210 */ /* 0x001fc80007f3e0ff */
[----:B------:R-:W-:Y:S01]  /*0d30*/  @!P2 IADD3.X R25, PT, PT, R30, R17, RZ, P1, !PT ;  /* 0x000000111e19a210 */ /* 0x000fe20000ffe4ff */
[----:B-1----:R-:W0:Y:S01]  /*0d40*/  @!P3 LDC.64 R14, c[0x0][0x3f8] ;  /* 0x0000fe00ff0ebb82 */ /* 0x002e220000000a00 */
[----:B------:R-:W-:Y:S02]  /*0d50*/  @!P4 SHF.L.U64.HI R28, R28, 0x1, R29 ;  /* 0x000000011c1cc819 */ /* 0x000fe4000001021d */
[----:B----4-:R-:W-:Y:S01]  /*0d60*/  @!P4 IADD3 R26, P1, PT, R27, R20, RZ ;  /* 0x000000141b1ac210 */ /* 0x010fe20007f3e0ff */
[----:B--2---:R-:W-:Y:S01]  /*0d70*/  @!P5 IMAD R29, R8, R18, RZ ;  /* 0x00000012081dd224 */ /* 0x004fe200078e02ff */
[----:B------:R-:W-:Y:S01]  /*0d80*/  @!P5 MOV R30, R66 ;  /* 0x00000042001ed202 */ /* 0x000fe20000000f00 */
[----:B------:R3:W5:Y:S01]  /*0d90*/  @!P2 LDG.E R56, desc[UR8][R24.64] ;  /* 0x000000081838a981 */ /* 0x000762000c1e1900 */
[----:B------:R-:W-:Y:S01]  /*0da0*/  @!P5 MOV R31, R65 ;  /* 0x00000041001fd202 */ /* 0x000fe20000000f00 */
[----:B------:R-:W1:Y:S01]  /*0db0*/  @!P5 LDC.64 R16, c[0x0][0x3a0] ;  /* 0x0000e800ff10db82 */ /* 0x000e620000000a00 */
[----:B------:R-:W-:Y:S01]  /*0dc0*/  ISETP.NE.AND P2, PT, RZ, UR11, PT ;  /* 0x0000000bff007c0c */ /* 0x000fe2000bf45270 */
[----:B------:R-:W-:-:S02]  /*0dd0*/  @!P5 IMAD R29, R46, R19, R29 ;  /* 0x000000132e1dd224 */ /* 0x000fc400078e021d */
[----:B------:R-:W-:Y:S01]  /*0de0*/  @!P5 IMAD.WIDE.U32 R30, R46, R18, R30 ;  /* 0x000000122e1ed225 */ /* 0x000fe200078e001e */
[----:B---3--:R-:W-:-:S03]  /*0df0*/  @!P4 IADD3 R24, P6, PT, R27, R12, RZ ;  /* 0x0000000c1b18c210 */ /* 0x008fc60007fde0ff */
[----:B------:R-:W2:Y:S01]  /*0e00*/  @!P3 LDC.64 R18, c[0x0][0x398] ;  /* 0x0000e600ff12bb82 */ /* 0x000ea20000000a00 */
[C---:B------:R-:W-:Y:S02]  /*0e10*/  @!P4 IADD3.X R27, PT, PT, R28.reuse, R21, RZ, P1, !PT ;  /* 0x000000151c1bc210 */ /* 0x040fe40000ffe4ff */
[----:B------:R-:W-:Y:S02]  /*0e20*/  @!P4 IADD3.X R25, PT, PT, R28, R13, RZ, P6, !PT ;  /* 0x0000000d1c19c210 */ /* 0x000fe400037fe4ff */
[----:B------:R-:W-:Y:S02]  /*0e30*/  @!P5 IADD3 R29, PT, PT, R31, R29, RZ ;  /* 0x0000001d1f1dd210 */ /* 0x000fe40007ffe0ff */
[----:B------:R-:W-:Y:S01]  /*0e40*/  CS2R R58, SRZ ;  /* 0x00000000003a7805 */ /* 0x000fe2000001ff00 */
[----:B------:R-:W5:Y:S01]  /*0e50*/  @!P4 LDG.E R57, desc[UR8][R26.64] ;  /* 0x000000081a39c981 */ /* 0x000f62000c1e1900 */
[----:B------:R-:W3:Y:S01]  /*0e60*/  @!P5 LDC.64 R20, c[0x0][0x398] ;  /* 0x0000e600ff14db82 */ /* 0x000ee20000000a00 */
[----:B------:R-:W-:-:S02]  /*0e70*/  @!P5 SHF.L.U32 R31, R30, 0x1, RZ ;  /* 0x000000011e1fd819 */ /* 0x000fc400000006ff */
[----:B------:R-:W-:Y:S01]  /*0e80*/  @!P5 SHF.L.U64.HI R30, R30, 0x1, R29 ;  /* 0x000000011e1ed819 */ /* 0x000fe2000001021d */
[----:B------:R4:W5:Y:S04]  /*0e90*/  @!P4 LDG.E R58, desc[UR8][R24.64] ;  /* 0x00000008183ac981 */ /* 0x000968000c1e1900 */
[----:B------:R-:W2:Y:S01]  /*0ea0*/  @!P3 LDC.64 R12, c[0x0][0x3a0] ;  /* 0x0000e800ff0cbb82 */ /* 0x000ea20000000a00 */
[----:B0-----:R-:W-:-:S07]  /*0eb0*/  @!P3 IMAD R32, R9, R14, RZ ;  /* 0x0000000e0920b224 */ /* 0x001fce00078e02ff */
[----:B------:R-:W0:Y:S01]  /*0ec0*/  LDC.64 R28, c[0x0][0x3a8] ;  /* 0x0000ea00ff1c7b82 */ /* 0x000e220000000a00 */
[----:B----4-:R-:W-:Y:S02]  /*0ed0*/  @!P3 MOV R24, R66 ;  /* 0x000000420018b202 */ /* 0x010fe40000000f00 */
[----:B------:R-:W-:-:S05]  /*0ee0*/  @!P3 MOV R25, R65 ;  /* 0x000000410019b202 */ /* 0x000fca0000000f00 */
[----:B------:R-:W4:Y:S01]  /*0ef0*/  @P2 LDC.64 R26, c[0x0][0x3b0] ;  /* 0x0000ec00ff1a2b82 */ /* 0x000f220000000a00 */
[----:B-1----:R-:W-:Y:S01]  /*0f00*/  @!P5 IADD3 R16, P1, PT, R31, R16, RZ ;  /* 0x000000101f10d210 */ /* 0x002fe20007f3e0ff */
[C---:B------:R-:W-:Y:S02]  /*0f10*/  @!P3 IMAD R33, R45.reuse, R15, R32 ;  /* 0x0000000f2d21b224 */ /* 0x040fe400078e0220 */
[----:B------:R-:W-:Y:S01]  /*0f20*/  @!P3 IMAD.WIDE.U32 R14, R45, R14, R24 ;  /* 0x0000000e2d0eb225 */ /* 0x000fe200078e0018 */
[----:B------:R-:W-:Y:S02]  /*0f30*/  @!P5 IADD3.X R17, PT, PT, R30, R17, RZ, P1, !PT ;  /* 0x000000111e11d210 */ /* 0x000fe40000ffe4ff */
[----:B---3--:R-:W-:Y:S02]  /*0f40*/  @!P5 IADD3 R20, P1, PT, R31, R20, RZ ;  /* 0x000000141f14d210 */ /* 0x008fe40007f3e0ff */
[----:B------:R-:W-:Y:S02]  /*0f50*/  @!P3 IADD3 R31, PT, PT, R15, R33, RZ ;  /* 0x000000210f1fb210 */ /* 0x000fe40007ffe0ff */
[----:B------:R-:W-:-:S02]  /*0f60*/  CS2R R60, SRZ ;  /* 0x00000000003c7805 */ /* 0x000fc4000001ff00 */
[----:B------:R-:W-:Y:S01]  /*0f70*/  @!P3 SHF.L.U32 R15, R14, 0x1, RZ ;  /* 0x000000010e0fb819 */ /* 0x000fe200000006ff */
[----:B------:R1:W5:Y:S01]  /*0f80*/  @!P5 LDG.E R59, desc[UR8][R16.64] ;  /* 0x00000008103bd981 */ /* 0x000362000c1e1900 */
[----:B------:R-:W-:Y:S02]  /*0f90*/  IADD3 R23, PT, PT, R23, R22, RZ ;  /* 0x0000001617177210 */ /* 0x000fe40007ffe0ff */
[----:B------:R-:W-:Y:S02]  /*0fa0*/  @!P5 IADD3.X R21, PT, PT, R30, R21, RZ, P1, !PT ;  /* 0x000000151e15d210 */ /* 0x000fe40000ffe4ff */
[----:B------:R-:W-:Y:S02]  /*0fb0*/  @!P3 SHF.L.U64.HI R22, R14, 0x1, R31 ;  /* 0x000000010e16b819 */ /* 0x000fe4000001021f */
[C---:B--2---:R-:W-:Y:S02]  /*0fc0*/  @!P3 IADD3 R14, P1, PT, R15.reuse, R12, RZ ;  /* 0x0000000c0f0eb210 */ /* 0x044fe40007f3e0ff */
[----:B------:R-:W-:-:S02]  /*0fd0*/  @!P3 IADD3 R18, P4, PT, R15, R18, RZ ;  /* 0x000000120f12b210 */ /* 0x000fc40007f9e0ff */
[----:B------:R-:W-:Y:S01]  /*0fe0*/  MOV R62, RZ ;  /* 0x000000ff003e7202 */ /* 0x000fe20000000f00 */
[C---:B0-----:R-:W-:Y:S01]  /*0ff0*/  IMAD.WIDE R28, R23.reuse, 0x4, R28 ;  /* 0x00000004171c7825 */ /* 0x041fe200078e021c */
[C---:B------:R-:W-:Y:S02]  /*1000*/  @!P3 IADD3.X R15, PT, PT, R22.reuse, R13, RZ, P1, !PT ;  /* 0x0000000d160fb210 */ /* 0x040fe40000ffe4ff */
[----:B------:R-:W-:Y:S02]  /*1010*/  CS2R R12, SRZ ;  /* 0x00000000000c7805 */ /* 0x000fe4000001ff00 */
[----:B------:R-:W-:Y:S01]  /*1020*/  @!P3 IADD3.X R19, PT, PT, R22, R19, RZ, P4, !PT ;  /* 0x000000131613b210 */ /* 0x000fe200027fe4ff */
[----:B----4-:R-:W-:Y:S01]  /*1030*/  @P2 IMAD.WIDE R26, R23, 0x4, R26 ;  /* 0x00000004171a2825 */ /* 0x010fe200078e021a */
[----:B------:R0:W5:Y:S04]  /*1040*/  @!P5 LDG.E R60, desc[UR8][R20.64] ;  /* 0x00000008143cd981 */ /* 0x000168000c1e1900 */
[----:B------:R0:W5:Y:S04]  /*1050*/  @!P3 LDG.E R62, desc[UR8][R14.64] ;  /* 0x000000080e3eb981 */ /* 0x000168000c1e1900 */
[----:B------:R0:W5:Y:S04]  /*1060*/  @!P3 LDG.E R61, desc[UR8][R18.64] ;  /* 0x00000008123db981 */ /* 0x000168000c1e1900 */
[----:B------:R0:W5:Y:S04]  /*1070*/  @P2 LDG.E.64 R12, desc[UR8][R26.64] ;  /* 0x000000081a0c2981 */ /* 0x000168000c1e1b00 */
[----:B------:R0:W5:Y:S01]  /*1080*/  LDG.E.64 R14, desc[UR8][R28.64] ;  /* 0x000000081c0e7981 */ /* 0x000162000c1e1b00 */
[----:B------:R-:W-:Y:S01]  /*1090*/  UISETP.NE.AND UP0, UPT, UR11, URZ, UPT ;  /* 0x000000ff0b00728c */ /* 0x000fe2000bf05270 */
[----:B------:R-:W-:-:S05]  /*10a0*/  FFMA.FTZ R11, -R10, R10, R11 ;  /* 0x0000000a0a0b7223 */ /* 0x000fca000001010b */
[----:B------:R-:W-:-:S13]  /*10b0*/  FSETP.GTU.FTZ.AND P1, PT, R11, RZ, PT ;  /* 0x000000ff0b00720b */ /* 0x000fda0003f3c000 */
[----:B-1----:R-:W1:Y:S02]  /*10c0*/  @P1 LDC R16, c[0x0][0x3c0] ;  /* 0x0000f000ff101b82 */ /* 0x002e640000000800 */
[----:B-1----:R-:W-:Y:S01]  /*10d0*/  @P1 FADD.FTZ R16, R11, R16 ;  /* 0x000000100b101221 */ /* 0x002fe20000010000 */
[----:B------:R-:W-:-:S06]  /*10e0*/  MOV R11, 0x3f800000 ;  /* 0x3f800000000b7802 */ /* 0x000fcc0000000f00 */
[----:B------:R0:W1:Y:S01]  /*10f0*/  @P1 MUFU.RSQ R11, R16 ;  /* 0x00000010000b1308 */ /* 0x0000620000001400 */
[----:B------:R-:W-:Y:S05]  /*1100*/  BRA.U UP0, `(.L_x_664) ;  /* 0x0000000900447547 */ /* 0x000fea000b800000 */
[--C-:B0----5:R-:W-:Y:S02]  /*1110*/  HADD2.F32 R19, -RZ, R42.reuse.H0_H0 ;  /* 0x2000002aff137230 */ /* 0x121fe40000004100 */
[----:B------:R-:W-:Y:S02]  /*1120*/  HADD2.F32 R23, -RZ, R42.H1_H1 ;  /* 0x3000002aff177230 */ /* 0x000fe40000004100 */
[--C-:B------:R-:W-:Y:S02]  /*1130*/  HADD2.F32 R17, -RZ, R41.reuse.H0_H0 ;  /* 0x20000029ff117230 */ /* 0x100fe40000004100 */
[C---:B------:R-:W-:Y:S01]  /*1140*/  FADD.FTZ R18, -R10.reuse, R19 ;  /* 0x000000130a127221 */ /* 0x040fe20000010100 */
[----:B------:R-:W-:Y:S02]  /*1150*/  HADD2.F32 R25, -RZ, R40.H0_H0 ;  /* 0x20000028ff197230 */ /* 0x000fe40000004100 */
[----:B------:R-:W-:Y:S01]  /*1160*/  FADD.FTZ R20, -R10, R23 ;  /* 0x000000170a147221 */ /* 0x000fe20000010100 */
[----:B------:R-:W-:-:S02]  /*1170*/  HADD2.F32 R16, -RZ, R41.H1_H1 ;  /* 0x30000029ff107230 */ /* 0x000fc40000004100 */
[----:B------:R-:W-:Y:S01]  /*1180*/  FMUL.FTZ R23, R14, R17 ;  /* 0x000000110e177220 */ /* 0x000fe20000410000 */
[-C--:B-1----:R-:W-:Y:S01]  /*1190*/  FMUL.FTZ R18, R18, R11.reuse ;  /* 0x0000000b12127220 */ /* 0x082fe20000410000 */
[----:B------:R-:W-:Y:S01]  /*11a0*/  FADD.FTZ R24, -R10, R25 ;  /* 0x000000190a187221 */ /* 0x000fe20000010100 */
[----:B------:R-:W-:Y:S02]  /*11b0*/  HADD2.F32 R21, -RZ, R39.H0_H0 ;  /* 0x20000027ff157230 */ /* 0x000fe40000004100 */
[----:B------:R-:W-:Y:S01]  /*11c0*/  FMUL.FTZ R22, R15, R16 ;  /* 0x000000100f167220 */ /* 0x000fe20000410000 */
[----:B------:R-:W-:Y:S01]  /*11d0*/  FMUL.FTZ R19, R20, R11 ;  /* 0x0000000b14137220 */ /* 0x000fe20000410000 */
[----:B------:R-:W-:Y:S01]  /*11e0*/  FADD.FTZ R25, RZ, R23 ;  /* 0x00000017ff197221 */ /* 0x000fe20000010000 */
[----:B------:R-:W-:Y:S01]  /*11f0*/  FFMA.FTZ R20, R18, R23, RZ ;  /* 0x0000001712147223 */ /* 0x000fe200000100ff */
[----:B------:R-:W-:Y:S01]  /*1200*/  FFMA.FTZ R26, R17, R18, RZ ;  /* 0x00000012111a7223 */ /* 0x000fe200000100ff */
[----:B------:R-:W-:Y:S01]  /*1210*/  FMUL.FTZ R27, R24, R11 ;  /* 0x0000000b181b7220 */ /* 0x000fe20000410000 */
[----:B------:R-:W-:Y:S01]  /*1220*/  FADD.FTZ R18, R22, R25 ;  /* 0x0000001916127221 */ /* 0x000fe20000010000 */
[----:B------:R-:W-:Y:S01]  /*1230*/  FFMA.FTZ R20, R19, R22, R20 ;  /* 0x0000001613147223 */ /* 0x000fe20000010014 */
[----:B------:R-:W-:Y:S01]  /*1240*/  FMUL.FTZ R25, R14, R21 ;  /* 0x000000150e197220 */ /* 0x000fe20000410000 */
[----:B------:R-:W-:Y:S01]  /*1250*/  FADD.FTZ R28, RZ, R17 ;  /* 0x00000011ff1c7221 */ /* 0x000fe20000010000 */
[----:B------:R-:W-:-:S02]  /*1260*/  HADD2.F32 R23, -RZ, R40.H1_H1 ;  /* 0x30000028ff177230 */ /* 0x000fc40000004100 */
[----:B------:R-:W-:Y:S01]  /*1270*/  FFMA.FTZ R19, R16, R19, RZ ;  /* 0x0000001310137223 */ /* 0x000fe200000100ff */
[----:B------:R-:W-:Y:S01]  /*1280*/  FADD.FTZ R18, R18, R25 ;  /* 0x0000001912127221 */ /* 0x000fe20000010000 */
[----:B------:R-:W-:Y:S01]  /*1290*/  FFMA.FTZ R20, R27, R25, R20 ;  /* 0x000000191b147223 */ /* 0x000fe20000010014 */
[----:B------:R-:W-:Y:S02]  /*12a0*/  HADD2.F32 R25, -RZ, R38.H0_H0 ;  /* 0x20000026ff197230 */ /* 0x000fe40000004100 */
[C---:B------:R-:W-:Y:S01]  /*12b0*/  FADD.FTZ R17, R21.reuse, R28 ;  /* 0x0000001c15117221 */ /* 0x040fe20000010000 */
[----:B------:R-:W-:Y:S01]  /*12c0*/  FFMA.FTZ R21, R21, R27, R26 ;  /* 0x0000001b15157223 */ /* 0x000fe2000001001a */
[----:B------:R-:W-:Y:S02]  /*12d0*/  HADD2.F32 R24, -RZ, R39.H1_H1 ;  /* 0x30000027ff187230 */ /* 0x000fe40000004100 */
[C---:B------:R-:W-:Y:S01]  /*12e0*/  FADD.FTZ R26, -R10.reuse, R23 ;  /* 0x000000170a1a7221 */ /* 0x040fe20000010100 */
[----:B------:R-:W-:Y:S01]  /*12f0*/  FADD.FTZ R23, RZ, R16 ;  /* 0x00000010ff177221 */ /* 0x000fe20000010000 */
[----:B------:R-:W-:Y:S01]  /*1300*/  FADD.FTZ R28, -R10, R25 ;  /* 0x000000190a1c7221 */ /* 0x000fe20000010100 */
[----:B------:R-:W-:-:S02]  /*1310*/  HADD2.F32 R22, -RZ, R37.H0_H0 ;  /* 0x20000025ff167230 */ /* 0x000fc40000004100 */
[----:B------:R-:W-:Y:S01]  /*1320*/  FMUL.FTZ R27, R15, R24 ;  /* 0x000000180f1b7220 */ /* 0x000fe20000410000 */
[----:B------:R-:W-:Y:S01]  /*1330*/  FADD.FTZ R16, R24, R23 ;  /* 0x0000001718107221 */ /* 0x000fe20000010000 */
[-C--:B------:R-:W-:Y:S01]  /*1340*/  FMUL.FTZ R23, R28, R11.reuse ;  /* 0x0000000b1c177220 */ /* 0x080fe20000410000 */
[----:B------:R-:W-:Y:S01]  /*1350*/  FMUL.FTZ R25, R26, R11 ;  /* 0x0000000b1a197220 */ /* 0x000fe20000410000 */
[----:B------:R-:W-:Y:S02]  /*1360*/  HADD2.F32 R29, -RZ, R38.H1_H1 ;  /* 0x30000026ff1d7230 */ /* 0x000fe40000004100 */
[----:B------:R-:W-:Y:S01]  /*1370*/  FADD.FTZ R17, R17, R22 ;  /* 0x0000001611117221 */ /* 0x000fe20000010000 */
[----:B------:R-:W-:Y:S01]  /*1380*/  FFMA.FTZ R21, R22, R23, R21 ;  /* 0x0000001716157223 */ /* 0x000fe20000010015 */
[----:B------:R-:W-:Y:S01]  /*1390*/  FMUL.FTZ R31, R14, R22 ;  /* 0x000000160e1f7220 */ /* 0x000fe20000410000 */
[----:B------:R-:W-:Y:S01]  /*13a0*/  FADD.FTZ R18, R27, R18 ;  /* 0x000000121b127221 */ /* 0x000fe20000010000 */
[----:B------:R-:W-:Y:S01]  /*13b0*/  FFMA.FTZ R19, R24, R25, R19 ;  /* 0x0000001918137223 */ /* 0x000fe20000010013 */
[----:B------:R-:W-:Y:S01]  /*13c0*/  FFMA.FTZ R20, R25, R27, R20 ;  /* 0x0000001b19147223 */ /* 0x000fe20000010014 */
[----:B------:R-:W-:-:S02]  /*13d0*/  HADD2.F32 R22, -RZ, R37.H1_H1 ;  /* 0x30000025ff167230 */ /* 0x000fc40000004100 */
[----:B------:R-:W-:Y:S01]  /*13e0*/  FADD.FTZ R24, -R10, R29 ;  /* 0x0000001d0a187221 */ /* 0x000fe20000010100 */
[----:B------:R-:W-:Y:S01]  /*13f0*/  FADD.FTZ R18, R18, R31 ;  /* 0x0000001f12127221 */ /* 0x000fe20000010000 */
[----:B------:R-:W-:Y:S01]  /*1400*/  FFMA.FTZ R31, R23, R31, R20 ;  /* 0x0000001f171f7223 */ /* 0x000fe20000010014 */
[--C-:B------:R-:W-:Y:S02]  /*1410*/  HADD2.F32 R25, -RZ, R36.reuse.H0_H0 ;  /* 0x20000024ff197230 */ /* 0x100fe40000004100 */
[----:B------:R-:W-:Y:S01]  /*1420*/  FMUL.FTZ R24, R24, R11 ;  /* 0x0000000b18187220 */ /* 0x000fe20000410000 */
[----:B------:R-:W-:Y:S01]  /*1430*/  FMUL.FTZ R23, R15, R22 ;  /* 0x000000160f177220 */ /* 0x000fe20000410000 */
[----:B------:R-:W-:Y:S02]  /*1440*/  HADD2.F32 R27, -RZ, R36.H1_H1 ;  /* 0x30000024ff1b7230 */ /* 0x000fe40000004100 */
[----:B------:R-:W-:Y:S01]  /*1450*/  FADD.FTZ R16, R16, R22 ;  /* 0x0000001610107221 */ /* 0x000fe20000010000 */
[----:B------:R-:W-:Y:S01]  /*1460*/  FFMA.FTZ R19, R22, R24, R19 ;  /* 0x0000001816137223 */ /* 0x000fe20000010013 */
[----:B------:R-:W-:Y:S01]  /*1470*/  FFMA.FTZ R20, R24, R23, R31 ;  /* 0x0000001718147223 */ /* 0x000fe2000001001f */
[----:B------:R-:W-:Y:S01]  /*1480*/  FADD.FTZ R22, -R10, R25 ;  /* 0x000000190a167221 */ /* 0x000fe20000010100 */
[----:B------:R-:W-:-:S02]  /*1490*/  HADD2.F32 R24, -RZ, R35.H0_H0 ;  /* 0x20000023ff187230 */ /* 0x000fc40000004100 */
[----:B------:R-:W-:Y:S01]  /*14a0*/  FADD.FTZ R28, -R10, R27 ;  /* 0x0000001b0a1c7221 */ /* 0x000fe20000010100 */
[----:B------:R-:W-:Y:S01]  /*14b0*/  FADD.FTZ R18, R23, R18 ;  /* 0x0000001217127221 */ /* 0x000fe20000010000 */
[----:B------:R-:W-:Y:S02]  /*14c0*/  HADD2.F32 R26, -RZ, R35.H1_H1 ;  /* 0x30000023ff1a7230 */ /* 0x000fe40000004100 */
[-C--:B------:R-:W-:Y:S01]  /*14d0*/  FMUL.FTZ R23, R22, R11.reuse ;  /* 0x0000000b16177220 */ /* 0x080fe20000410000 */
[----:B------:R-:W-:Y:S02]  /*14e0*/  HADD2.F32 R29, -RZ, R55.H0_H0 ;  /* 0x20000037ff1d7230 */ /* 0x000fe40000004100 */
[----:B------:R-:W-:Y:S01]  /*14f0*/  FMUL.FTZ R22, R28, R11 ;  /* 0x0000000b1c167220 */ /* 0x000fe20000410000 */
[----:B------:R-:W-:Y:S01]  /*1500*/  FMUL.FTZ R25, R14, R24 ;  /* 0x000000180e197220 */ /* 0x000fe20000410000 */
[----:B------:R-:W-:Y:S01]  /*1510*/  FFMA.FTZ R21, R24, R23, R21 ;  /* 0x0000001718157223 */ /* 0x000fe20000010015 */
[----:B------:R-:W-:Y:S01]  /*1520*/  FADD.FTZ R16, R16, R26 ;  /* 0x0000001a10107221 */ /* 0x000fe20000010000 */
[----:B------:R-:W-:Y:S01]  /*1530*/  FFMA.FTZ R19, R26, R22, R19 ;  /* 0x000000161a137223 */ /* 0x000fe20000010013 */
[----:B------:R-:W-:Y:S01]  /*1540*/  FMUL.FTZ R27, R15, R26 ;  /* 0x0000001a0f1b7220 */ /* 0x000fe20000410000 */
[----:B------:R-:W-:Y:S01]  /*1550*/  FFMA.FTZ R23, R23, R25, R20 ;  /* 0x0000001917177223 */ /* 0x000fe20000010014 */
[----:B------:R-:W-:Y:S01]  /*1560*/  FADD.FTZ R26, -R10, R29 ;  /* 0x0000001d0a1a7221 */ /* 0x000fe20000010100 */
[----:B------:R-:W-:Y:S01]  /*1570*/  FADD.FTZ R17, R17, R24 ;  /* 0x0000001811117221 */ /* 0x000fe20000010000 */
[----:B------:R-:W-:Y:S01]  /*1580*/  FADD.FTZ R18, R18, R25 ;  /* 0x0000001912127221 */ /* 0x000fe20000010000 */
[----:B------:R-:W-:-:S02]  /*1590*/  HADD2.F32 R24, -RZ, R56.H0_H0 ;  /* 0x20000038ff187230 */ /* 0x000fc40000004100 */
[----:B------:R-:W-:Y:S01]  /*15a0*/  FFMA.FTZ R20, R22, R27, R23 ;  /* 0x0000001b16147223 */ /* 0x000fe20000010017 */
[----:B------:R-:W-:Y:S01]  /*15b0*/  FMUL.FTZ R25, R26, R11 ;  /* 0x0000000b1a197220 */ /* 0x000fe20000410000 */
[----:B------:R-:W-:Y:S02]  /*15c0*/  HADD2.F32 R23, -RZ, R55.H1_H1 ;  /* 0x30000037ff177230 */ /* 0x000fe40000004100 */
[----:B------:R-:W-:Y:S01]  /*15d0*/  FADD.FTZ R18, R27, R18 ;  /* 0x000000121b127221 */ /* 0x000fe20000010000 */
[----:B------:R-:W-:Y:S01]  /*15e0*/  FMUL.FTZ R27, R14, R24 ;  /* 0x000000180e1b7220 */ /* 0x000fe20000410000 */
[----:B------:R-:W-:Y:S01]  /*15f0*/  FADD.FTZ R17, R17, R24 ;  /* 0x0000001811117221 */ /* 0x000fe20000010000 */
[----:B------:R-:W-:Y:S01]  /*1600*/  FFMA.FTZ R21, R24, R25, R21 ;  /* 0x0000001918157223 */ /* 0x000fe20000010015 */
[----:B------:R-:W-:Y:S01]  /*1610*/  FADD.FTZ R22, -R10, R23 ;  /* 0x000000170a167221 */ /* 0x000fe20000010100 */
[----:B------:R-:W-:Y:S02]  /*1620*/  HADD2.F32 R24, -RZ, R56.H1_H1 ;  /* 0x30000038ff187230 */ /* 0x000fe40000004100 */
[----:B------:R-:W-:Y:S01]  /*1630*/  FADD.FTZ R18, R18, R27 ;  /* 0x0000001b12127221 */ /* 0x000fe20000010000 */
[----:B------:R-:W-:-:S02]  /*1640*/  HADD2.F32 R29, -RZ, R57.H0_H0 ;  /* 0x20000039ff1d7230 */ /* 0x000fc40000004100 */
[----:B------:R-:W-:Y:S01]  /*1650*/  FFMA.FTZ R20, R25, R27, R20 ;  /* 0x0000001b19147223 */ /* 0x000fe20000010014 */
[--C-:B------:R-:W-:Y:S02]  /*1660*/  HADD2.F32 R26, -RZ, R58.reuse.H0_H0 ;  /* 0x2000003aff1a7230 */ /* 0x100fe40000004100 */
[----:B------:R-:W-:Y:S01]  /*1670*/  FMUL.FTZ R23, R22, R11 ;  /* 0x0000000b16177220 */ /* 0x000fe20000410000 */
[----:B------:R-:W-:Y:S02]  /*1680*/  HADD2.F32 R27, -RZ, R57.H1_H1 ;  /* 0x30000039ff1b7230 */ /* 0x000fe40000004100 */
[----:B------:R-:W-:Y:S01]  /*1690*/  FMUL.FTZ R25, R15, R24 ;  /* 0x000000180f197220 */ /* 0x000fe20000410000 */
[----:B------:R-:W-:Y:S01]  /*16a0*/  FADD.FTZ R28, -R10, R29 ;  /* 0x0000001d0a1c7221 */ /* 0x000fe20000010100 */
[----:B------:R-:W-:Y:S01]  /*16b0*/  FFMA.FTZ R19, R24, R23, R19 ;  /* 0x0000001718137223 */ /* 0x000fe20000010013 */
[----:B------:R-:W-:Y:S01]  /*16c0*/  FADD.FTZ R16, R16, R24 ;  /* 0x0000001810107221 */ /* 0x000fe20000010000 */
[----:B------:R-:W-:Y:S01]  /*16d0*/  FMUL.FTZ R29, R14, R26 ;  /* 0x0000001a0e1d7220 */ /* 0x000fe20000410000 */
[----:B------:R-:W-:Y:S01]  /*16e0*/  FADD.FTZ R18, R25, R18 ;  /* 0x0000001219127221 */ /* 0x000fe20000010000 */
[----:B------:R-:W-:Y:S01]  /*16f0*/  FFMA.FTZ R23, R23, R25, R20 ;  /* 0x0000001917177223 */ /* 0x000fe20000010014 */
[----:B------:R-:W-:Y:S01]  /*1700*/  FMUL.FTZ R22, R28, R11 ;  /* 0x0000000b1c167220 */ /* 0x000fe20000410000 */
[----:B------:R-:W-:Y:S01]  /*1710*/  FADD.FTZ R24, -R10, R27 ;  /* 0x0000001b0a187221 */ /* 0x000fe20000010100 */
[----:B------:R-:W-:-:S02]  /*1720*/  HADD2.F32 R20, -RZ, R58.H1_H1 ;  /* 0x3000003aff147230 */ /* 0x000fc40000004100 */
[----:B------:R-:W-:Y:S01]  /*1730*/  FADD.FTZ R18, R18, R29 ;  /* 0x0000001d12127221 */ /* 0x000fe20000010000 */
[--C-:B------:R-:W-:Y:S02]  /*1740*/  HADD2.F32 R25, -RZ, R59.reuse.H0_H0 ;  /* 0x2000003bff197230 */ /* 0x100fe40000004100 */
[----:B------:R-:W-:Y:S01]  /*1750*/  FFMA.FTZ R21, R26, R22, R21 ;  /* 0x000000161a157223 */ /* 0x000fe20000010015 */
[----:B------:R-:W-:Y:S01]  /*1760*/  FMUL.FTZ R24, R24, R11 ;  /* 0x0000000b18187220 */ /* 0x000fe20000410000 */
[----:B------:R-:W-:Y:S01]  /*1770*/  FFMA.FTZ R29, R22, R29, R23 ;  /* 0x0000001d161d7223 */ /* 0x000fe20000010017 */
[----:B------:R-:W-:Y:S01]  /*1780*/  FADD.FTZ R17, R17, R26 ;  /* 0x0000001a11117221 */ /* 0x000fe20000010000 */
[----:B------:R-:W-:Y:S01]  /*1790*/  FMUL.FTZ R23, R15, R20 ;  /* 0x000000140f177220 */ /* 0x000fe20000410000 */
[----:B------:R-:W-:Y:S02]  /*17a0*/  HADD2.F32 R22, -RZ, R60.H0_H0 ;  /* 0x2000003cff167230 */ /* 0x000fe40000004100 */
[----:B------:R-:W-:Y:S01]  /*17b0*/  FADD.FTZ R26, -R10, R25 ;  /* 0x000000190a1a7221 */ /* 0x000fe20000010100 */
[----:B------:R-:W-:-:S02]  /*17c0*/  HADD2.F32 R27, -RZ, R59.H1_H1 ;  /* 0x3000003bff1b7230 */ /* 0x000fc40000004100 */
[----:B------:R-:W-:Y:S01]  /*17d0*/  FADD.FTZ R16, R16, R20 ;  /* 0x0000001410107221 */ /* 0x000fe20000010000 */
[----:B------:R-:W-:Y:S01]  /*17e0*/  FFMA.FTZ R19, R20, R24, R19 ;  /* 0x0000001814137223 */ /* 0x000fe20000010013 */
[----:B------:R-:W-:Y:S01]  /*17f0*/  FADD.FTZ R20, R23, R18 ;  /* 0x0000001217147221 */ /* 0x000fe20000010000 */
[----:B------:R-:W-:Y:S01]  /*1800*/  FFMA.FTZ R29, R24, R23, R29 ;  /* 0x00000017181d7223 */ /* 0x000fe2000001001d */
[----:B------:R-:W-:Y:S02]  /*1810*/  HADD2.F32 R18, -RZ, R60.H1_H1 ;  /* 0x3000003cff127230 */ /* 0x000fe40000004100 */
[----:B------:R-:W-:Y:S01]  /*1820*/  FMUL.FTZ R26, R26, R11 ;  /* 0x0000000b1a1a7220 */ /* 0x000fe20000410000 */
[----:B------:R-:W-:Y:S01]  /*1830*/  FMUL.FTZ R23, R14, R22 ;  /* 0x000000160e177220 */ /* 0x000fe20000410000 */
[----:B------:R-:W-:Y:S01]  /*1840*/  FADD.FTZ R24, -R10, R27 ;  /* 0x0000001b0a187221 */ /* 0x000fe20000010100 */
[----:B------:R-:W-:Y:S02]  /*1850*/  HADD2.F32 R25, -RZ, R62.H0_H0 ;  /* 0x2000003eff197230 */ /* 0x000fe40000004100 */
[----:B------:R-:W-:Y:S01]  /*1860*/  FADD.FTZ R17, R17, R22 ;  /* 0x0000001611117221 */ /* 0x000fe20000010000 */
[----:B------:R-:W-:Y:S01]  /*1870*/  FFMA.FTZ R21, R22, R26, R21 ;  /* 0x0000001a16157223 */ /* 0x000fe20000010015 */
[----:B------:R-:W-:Y:S01]  /*1880*/  FADD.FTZ R28, R20, R23 ;  /* 0x00000017141c7221 */ /* 0x000fe20000010000 */
[----:B------:R-:W-:Y:S01]  /*1890*/  FFMA.FTZ R29, R26, R23, R29 ;  /* 0x000000171a1d7223 */ /* 0x000fe2000001001d */
[----:B------:R-:W-:Y:S01]  /*18a0*/  FMUL.FTZ R24, R24, R11 ;  /* 0x0000000b18187220 */ /* 0x000fe20000410000 */
[----:B------:R-:W-:Y:S01]  /*18b0*/  FMUL.FTZ R23, R15, R18 ;  /* 0x000000120f177220 */ /* 0x000fe20000410000 */
[----:B------:R-:W-:-:S02]  /*18c0*/  HADD2.F32 R22, -RZ, R61.H0_H0 ;  /* 0x2000003dff167230 */ /* 0x000fc40000004100 */
[----:B------:R-:W-:Y:S01]  /*18d0*/  FADD.FTZ R26, -R10, R25 ;  /* 0x000000190a1a7221 */ /* 0x000fe20000010100 */
[----:B------:R-:W-:Y:S02]  /*18e0*/  HADD2.F32 R25, -RZ, R62.H1_H1 ;  /* 0x3000003eff197230 */ /* 0x000fe40000004100 */
[----:B------:R-:W-:Y:S01]  /*18f0*/  FFMA.FTZ R20, R18, R24, R19 ;  /* 0x0000001812147223 */ /* 0x000fe20000010013 */
[----:B------:R-:W-:Y:S01]  /*1900*/  FADD.FTZ R28, R23, R28 ;  /* 0x0000001c171c7221 */ /* 0x000fe20000010000 */
[----:B------:R-:W-:Y:S01]  /*1910*/  FFMA.FTZ R24, R24, R23, R29 ;  /* 0x0000001718187223 */ /* 0x000fe2000001001d */
[----:B------:R-:W-:Y:S02]  /*1920*/  HADD2.F32 R23, -RZ, R61.H1_H1 ;  /* 0x3000003dff177230 */ /* 0x000fe40000004100 */
[----:B------:R-:W-:Y:S01]  /*1930*/  FMUL.FTZ R27, R14, R22 ;  /* 0x000000160e1b7220 */ /* 0x000fe20000410000 */
[----:B------:R-:W-:Y:S01]  /*1940*/  FMUL.FTZ R19, R26, R11 ;  /* 0x0000000b1a137220 */ /* 0x000fe20000410000 */
[----:B------:R-:W-:-:S02]  /*1950*/  FADD.FTZ R26, -R10, R25 ;  /* 0x000000190a1a7221 */ /* 0x000fc40000010100 */
[----:B------:R-:W-:Y:S01]  /*1960*/  FADD.FTZ R25, R28, R27 ;  /* 0x0000001b1c197221 */ /* 0x000fe20000010000 */
[----:B------:R-:W-:Y:S01]  /*1970*/  FFMA.FTZ R30, R19, R27, R24 ;  /* 0x0000001b131e7223 */ /* 0x000fe20000010018 */
[----:B------:R-:W-:Y:S01]  /*1980*/  FMUL.FTZ R28, R15, R23 ;  /* 0x000000170f1c7220 */ /* 0x000fe20000410000 */
[----:B------:R-:W-:Y:S01]  /*1990*/  FMUL.FTZ R27, R26, R11 ;  /* 0x0000000b1a1b7220 */ /* 0x000fe20000410000 */
[----:B------:R-:W-:Y:S01]  /*19a0*/  FADD.FTZ R26, R16, R18 ;  /* 0x00000012101a7221 */ /* 0x000fe20000010000 */
[----:B------:R-:W-:Y:S01]  /*19b0*/  FADD.FTZ R18, R17, R22 ;  /* 0x0000001611127221 */ /* 0x000fe20000010000 */
[----:B------:R-:W-:Y:S01]  /*19c0*/  FADD.FTZ R24, R28, R25 ;  /* 0x000000191c187221 */ /* 0x000fe20000010000 */
[----:B------:R-:W-:Y:S01]  /*19d0*/  FFMA.FTZ R16, R22, R19, R21 ;  /* 0x0000001316107223 */ /* 0x000fe20000010015 */
[----:B------:R-:W-:Y:S01]  /*19e0*/  FFMA.FTZ R25, R27, R28, R30 ;  /* 0x0000001c1b197223 */ /* 0x000fe2000001001e */
[----:B------:R-:W-:Y:S01]  /*19f0*/  FADD.FTZ R19, R26, R23 ;  /* 0x000000171a137221 */ /* 0x000fe20000010000 */
[----:B------:R-:W-:Y:S01]  /*1a00*/  FFMA.FTZ R17, R23, R27, R20 ;  /* 0x0000001b17117223 */ /* 0x000fe20000010014 */
[----:B------:R-:W-:Y:S06]  /*1a10*/  BRA `(.L_x_665) ;  /* 0x0000001000807947 */ /* 0x000fec0003800000 */
.L_x_664:
[--C-:B-----5:R-:W-:Y:S02]  /*1a20*/  HADD2.F32 R17, -RZ, R42.reuse.H0_H0 ;  /* 0x2000002aff117230 */ /* 0x120fe40000004100 */
[----:B0-----:R-:W-:Y:S02]  /*1a30*/  HADD2.F32 R19, -RZ, R42.H1_H1 ;  /* 0x3000002aff137230 */ /* 0x001fe40000004100 */
[--C-:B------:R-:W-:Y:S02]  /*1a40*/  HADD2.F32 R25, -RZ, R40.reuse.H0_H0 ;  /* 0x20000028ff197230 */ /* 0x100fe40000004100 */
[----:B------:R-:W-:Y:S01]  /*1a50*/  FADD.FTZ R16, -R10, R17 ;  /* 0x000000110a107221 */ /* 0x000fe20000010100 */
[----:B------:R-:W-:Y:S02]  /*1a60*/  HADD2.F32 R27, -RZ, R40.H1_H1 ;  /* 0x30000028ff1b7230 */ /* 0x000fe40000004100 */
[----:B------:R-:W-:Y:S02]  /*1a70*/  HADD2.F32 R28, -RZ, R39.H0_H0 ;  /* 0x20000027ff1c7230 */ /* 0x000fe40000004100 */
[----:B-1----:R-:W-:Y:S01]  /*1a80*/  FMUL.FTZ R17, R16, R11 ;  /* 0x0000000b10117220 */ /* 0x002fe20000410000 */
[C---:B------:R-:W-:Y:S01]  /*1a90*/  FADD.FTZ R16, -R10.reuse, R19 ;  /* 0x000000130a107221 */ /* 0x040fe20000010100 */
[C---:B------:R-:W-:Y:S01]  /*1aa0*/  FADD.FTZ R24, -R10.reuse, R25 ;  /* 0x000000190a187221 */ /* 0x040fe20000010100 */
[----:B------:R-:W-:Y:S01]  /*1ab0*/  FADD.FTZ R30, -R10, R27 ;  /* 0x0000001b0a1e7221 */ /* 0x000fe20000010100 */
[--C-:B------:R-:W-:Y:S01]  /*1ac0*/  FFMA.FTZ R18, R14, R17, R12.reuse ;  /* 0x000000110e127223 */ /* 0x100fe2000001000c */
[-C--:B------:R-:W-:Y:S01]  /*1ad0*/  FMUL.FTZ R16, R16, R11.reuse ;  /* 0x0000000b10107220 */ /* 0x080fe20000410000 */
[-C--:B------:R-:W-:Y:S01]  /*1ae0*/  FMUL.FTZ R33, R24, R11.reuse ;  /* 0x0000000b18217220 */ /* 0x080fe20000410000 */
[----:B------:R-:W-:Y:S01]  /*1af0*/  FMUL.FTZ R30, R30, R11 ;  /* 0x0000000b1e1e7220 */ /* 0x000fe20000410000 */
[----:B------:R-:W-:Y:S01]  /*1b00*/  FMUL.FTZ R21, R18, -1.4426950216293334961 ;  /* 0xbfb8aa3b12157820 */ /* 0x000fe20000410000 */
[C-C-:B------:R-:W-:Y:S01]  /*1b10*/  FFMA.FTZ R19, R15.reuse, R16, R13.reuse ;  /* 0x000000100f137223 */ /* 0x140fe2000001000d */
[----:B------:R-:W-:Y:S01]  /*1b20*/  FFMA.FTZ R32, R14, R33, R12 ;  /* 0x000000210e207223 */ /* 0x000fe2000001000c */
[----:B------:R-:W-:Y:S01]  /*1b30*/  FFMA.FTZ R29, R15, R30, R13 ;  /* 0x0000001e0f1d7223 */ /* 0x000fe2000001000d */
[----:B------:R-:W-:-:S02]  /*1b40*/  HADD2.F32 R27, -RZ, R38.H1_H1 ;  /* 0x30000026ff1b7230 */ /* 0x000fc40000004100 */
[----:B------:R-:W-:Y:S01]  /*1b50*/  FMUL.FTZ R23, R19, -1.4426950216293334961 ;  /* 0xbfb8aa3b13177820 */ /* 0x000fe20000410000 */
[----:B------:R-:W0:Y:S01]  /*1b60*/  MUFU.EX2 R21, R21 ;  /* 0x0000001500157308 */ /* 0x000e220000000800 */
[----:B------:R-:W-:Y:S01]  /*1b70*/  FMUL.FTZ R26, R29, -1.4426950216293334961 ;  /* 0xbfb8aa3b1d1a7820 */ /* 0x000fe20000410000 */
[----:B------:R-:W-:-:S06]  /*1b80*/  HADD2.F32 R68, -RZ, R39.H1_H1 ;  /* 0x30000027ff447230 */ /* 0x000fcc0000004100 */
[----:B------:R-:W1:Y:S08]  /*1b90*/  MUFU.EX2 R23, R23 ;  /* 0x0000001700177308 */ /* 0x000e700000000800 */
[----:B------:R-:W-:Y:S01]  /*1ba0*/  MUFU.EX2 R26, R26 ;  /* 0x0000001a001a7308 */ /* 0x000fe20000000800 */
[----:B0-----:R-:W-:Y:S01]  /*1bb0*/  FADD.FTZ R22, R21, 1 ;  /* 0x3f80000015167421 */ /* 0x001fe20000010000 */
[----:B------:R-:W-:-:S06]  /*1bc0*/  HADD2.F32 R21, -RZ, R41.H0_H0 ;  /* 0x20000029ff157230 */ /* 0x000fcc0000004100 */
[----:B------:R-:W0:Y:S01]  /*1bd0*/  MUFU.RCP R22, R22 ;  /* 0x0000001600167308 */ /* 0x000e220000001000 */
[----:B-1----:R-:W-:Y:S01]  /*1be0*/  FADD.FTZ R20, R23, 1 ;  /* 0x3f80000017147421 */ /* 0x002fe20000010000 */
[----:B------:R-:W-:-:S06]  /*1bf0*/  FMUL.FTZ R23, R32, -1.4426950216293334961 ;  /* 0xbfb8aa3b20177820 */ /* 0x000fcc0000410000 */
[----:B------:R-:W1:Y:S08]  /*1c00*/  MUFU.RCP R20, R20 ;  /* 0x0000001400147308 */ /* 0x000e700000001000 */
[----:B------:R-:W2:Y:S01]  /*1c10*/  MUFU.EX2 R23, R23 ;  /* 0x0000001700177308 */ /* 0x000ea20000000800 */
[----:B0-----:R-:W-:Y:S01]  /*1c20*/  FADD.FTZ R25, -R22, 1 ;  /* 0x3f80000016197421 */ /* 0x001fe20000010100 */
[----:B------:R-:W-:-:S03]  /*1c30*/  FMUL.FTZ R21, R21, R22 ;  /* 0x0000001615157220 */ /* 0x000fc60000410000 */
[----:B------:R-:W-:Y:S01]  /*1c40*/  FFMA.FTZ R18, R18, R25, 1 ;  /* 0x3f80000012127423 */ /* 0x000fe20000010019 */
[----:B------:R-:W-:-:S03]  /*1c50*/  HADD2.F32 R25, -RZ, R38.H0_H0 ;  /* 0x20000026ff197230 */ /* 0x000fc60000004100 */
[----:B------:R-:W-:Y:S01]  /*1c60*/  FMUL.FTZ R18, R21, R18 ;  /* 0x0000001215127220 */ /* 0x000fe20000410000 */
[----:B-1----:R-:W-:Y:S01]  /*1c70*/  FADD.FTZ R22, -R20, 1 ;  /* 0x3f80000014167421 */ /* 0x002fe20000010100 */
[----:B------:R-:W-:Y:S01]  /*1c80*/  FADD.FTZ R24, -R10, R25 ;  /* 0x000000190a187221 */ /* 0x000fe20000010100 */
[----:B------:R-:W-:Y:S02]  /*1c90*/  HADD2.F32 R25, -RZ, R41.H1_H1 ;  /* 0x30000029ff197230 */ /* 0x000fe40000004100 */
[----:B------:R-:W-:Y:S01]  /*1ca0*/  FFMA.FTZ R22, R19, R22, 1 ;  /* 0x3f80000013167423 */ /* 0x000fe20000010016 */
[----:B------:R-:W-:Y:S01]  /*1cb0*/  FMUL.FTZ R21, R24, R11 ;  /* 0x0000000b18157220 */ /* 0x000fe20000410000 */
[----:B------:R-:W-:Y:S01]  /*1cc0*/  FADD.FTZ R24, -R10, R27 ;  /* 0x0000001b0a187221 */ /* 0x000fe20000010100 */
[----:B------:R-:W-:Y:S01]  /*1cd0*/  FMUL.FTZ R25, R25, R20 ;  /* 0x0000001419197220 */ /* 0x000fe20000410000 */
[----:B--2---:R-:W-:Y:S01]  /*1ce0*/  FADD.FTZ R23, R23, 1 ;  /* 0x3f80000017177421 */ /* 0x004fe20000010000 */
[----:B------:R-:W-:Y:S01]  /*1cf0*/  FFMA.FTZ R19, R14, R21, R12 ;  /* 0x000000150e137223 */ /* 0x000fe2000001000c */
[----:B------:R-:W-:Y:S01]  /*1d00*/  FMUL.FTZ R24, R24, R11 ;  /* 0x0000000b18187220 */ /* 0x000fe20000410000 */
[----:B------:R-:W-:Y:S01]  /*1d10*/  FADD.FTZ R27, R26, 1 ;  /* 0x3f8000001a1b7421 */ /* 0x000fe20000010000 */
[----:B------:R-:W-:Y:S01]  /*1d20*/  FMUL.FTZ R25, R25, R22 ;  /* 0x0000001619197220 */ /* 0x000fe20000410000 */
[----:B------:R-:W-:Y:S01]  /*1d30*/  FMUL.FTZ R22, R19, -1.4426950216293334961 ;  /* 0xbfb8aa3b13167820 */ /* 0x000fe20000410000 */
[----:B------:R-:W-:Y:S01]  /*1d40*/  FFMA.FTZ R20, R15, R24, R13 ;  /* 0x000000180f147223 */ /* 0x000fe2000001000d */
[----:B------:R-:W0:Y:S03]  /*1d50*/  MUFU.RCP R23, R23 ;  /* 0x0000001700177308 */ /* 0x000e260000001000 */
[----:B------:R-:W-:-:S05]  /*1d60*/  FMUL.FTZ R26, R20, -1.4426950216293334961 ;  /* 0xbfb8aa3b141a7820 */ /* 0x000fca0000410000 */
[----:B------:R-:W1:Y:S08]  /*1d70*/  MUFU.RCP R27, R27 ;  /* 0x0000001b001b7308 */ /* 0x000e700000001000 */
[----:B------:R-:W2:Y:S01]  /*1d80*/  MUFU.EX2 R22, R22 ;  /* 0x0000001600167308 */ /* 0x000ea20000000800 */
[----:B0-----:R-:W-:Y:S01]  /*1d90*/  FADD.FTZ R31, -R23, 1 ;  /* 0x3f800000171f7421 */ /* 0x001fe20000010100 */
[----:B------:R-:W-:-:S03]  /*1da0*/  FMUL.FTZ R23, R28, R23 ;  /* 0x000000171c177220 */ /* 0x000fc60000410000 */
[----:B------:R-:W-:-:S03]  /*1db0*/  FFMA.FTZ R32, R32, R31, 1 ;  /* 0x3f80000020207423 */ /* 0x000fc6000001001f */
[----:B------:R-:W0:Y:S01]  /*1dc0*/  MUFU.EX2 R26, R26 ;  /* 0x0000001a001a7308 */ /* 0x000e220000000800 */
[----:B-1----:R-:W-:Y:S01]  /*1dd0*/  FADD.FTZ R28, -R27, 1 ;  /* 0x3f8000001b1c7421 */ /* 0x002fe20000010100 */
[----:B------:R-:W-:-:S03]  /*1de0*/  FMUL.FTZ R32, R23, R32 ;  /* 0x0000002017207220 */ /* 0x000fc60000410000 */
[----:B------:R-:W-:Y:S01]  /*1df0*/  FFMA.FTZ R29, R29, R28, 1 ;  /* 0x3f8000001d1d7423 */ /* 0x000fe2000001001c */
[----:B--2---:R-:W-:-:S06]  /*1e00*/  FADD.FTZ R22, R22, 1 ;  /* 0x3f80000016167421 */ /* 0x004fcc0000010000 */
[----:B------:R-:W1:Y:S01]  /*1e10*/  MUFU.RCP R22, R22 ;  /* 0x0000001600167308 */ /* 0x000e620000001000 */
[----:B0-----:R-:W-:Y:S01]  /*1e20*/  FADD.FTZ R28, R26, 1 ;  /* 0x3f8000001a1c7421 */ /* 0x001fe20000010000 */
[----:B------:R-:W-:Y:S01]  /*1e30*/  FMUL.FTZ R26, R68, R27 ;  /* 0x0000001b441a7220 */ /* 0x000fe20000410000 */
[----:B------:R-:W-:-:S03]  /*1e40*/  HADD2.F32 R27, -RZ, R37.H0_H0 ;  /* 0x20000025ff1b7230 */ /* 0x000fc60000004100 */
[----:B------:R-:W-:Y:S02]  /*1e50*/  FMUL.FTZ R29, R26, R29 ;  /* 0x0000001d1a1d7220 */ /* 0x000fe40000410000 */
[----:B------:R-:W0:Y:S01]  /*1e60*/  MUFU.RCP R28, R28 ;  /* 0x0000001c001c7308 */ /* 0x000e220000001000 */
[----:B-1----:R-:W-:Y:S01]  /*1e70*/  FADD.FTZ R68, -R22, 1 ;  /* 0x3f80000016447421 */ /* 0x002fe20000010100 */
[----:B------:R-:W-:Y:S01]  /*1e80*/  FMUL.FTZ R22, R27, R22 ;  /* 0x000000161b167220 */ /* 0x000fe20000410000 */
[----:B------:R-:W-:Y:S02]  /*1e90*/  HADD2.F32 R27, -RZ, R37.H1_H1 ;  /* 0x30000025ff1b7230 */ /* 0x000fe40000004100 */
[----:B------:R-:W-:Y:S01]  /*1ea0*/  FFMA.FTZ R19, R19, R68, 1 ;  /* 0x3f80000013137423 */ /* 0x000fe20000010044 */
[----:B0-----:R-:W-:Y:S02]  /*1eb0*/  FADD.FTZ R31, -R28, 1 ;  /* 0x3f8000001c1f7421 */ /* 0x001fe40000010100 */
[----:B------:R-:W-:Y:S01]  /*1ec0*/  FMUL.FTZ R27, R27, R28 ;  /* 0x0000001c1b1b7220 */ /* 0x000fe20000410000 */
[----:B------:R-:W-:Y:S01]  /*1ed0*/  FMUL.FTZ R22, R22, R19 ;  /* 0x0000001316167220 */ /* 0x000fe20000410000 */
[----:B------:R-:W-:-:S02]  /*1ee0*/  HADD2.F32 R19, -RZ, R36.H0_H0 ;  /* 0x20000024ff137230 */ /* 0x000fc40000004100 */
[----:B------:R-:W-:Y:S01]  /*1ef0*/  FFMA.FTZ R20, R20, R31, 1 ;  /* 0x3f80000014147423 */ /* 0x000fe2000001001f */
[----:B------:R-:W-:Y:S01]  /*1f00*/  FMUL.FTZ R31, R15, R25 ;  /* 0x000000190f1f7220 */ /* 0x000fe20000410000 */
[----:B------:R-:W-:Y:S02]  /*1f10*/  FFMA.FTZ R28, R17, R18, RZ ;  /* 0x00000012111c7223 */ /* 0x000fe400000100ff */
[----:B------:R-:W-:Y:S01]  /*1f20*/  FMUL.FTZ R23, R27, R20 ;  /* 0x000000141b177220 */ /* 0x000fe20000410000 */
[----:B------:R-:W-:Y:S01]  /*1f30*/  FMUL.FTZ R20, R14, R18 ;  /* 0x000000120e147220 */ /* 0x000fe20000410000 */
[----:B------:R-:W-:Y:S01]  /*1f40*/  FADD.FTZ R26, -R10, R19 ;  /* 0x000000130a1a7221 */ /* 0x000fe20000010100 */
[----:B------:R-:W-:Y:S01]  /*1f50*/  FADD.FTZ R27, RZ, R18 ;  /* 0x00000012ff1b7221 */ /* 0x000fe20000010000 */
[----:B------:R-:W-:Y:S01]  /*1f60*/  FFMA.FTZ R28, R33, R32, R28 ;  /* 0x00000020211c7223 */ /* 0x000fe2000001001c */
[----:B------:R-:W-:Y:S01]  /*1f70*/  FFMA.FTZ R69, R17, R20, RZ ;  /* 0x0000001411457223 */ /* 0x000fe200000100ff */
[----:B------:R-:W-:Y:S01]  /*1f80*/  FADD.FTZ R20, RZ, R20 ;  /* 0x00000014ff147221 */ /* 0x000fe20000010000 */
        /* <DEDUP_REMOVED lines=8> */
[----:B------:R-:W-:Y:S01]  /*2010*/  FMUL.FTZ R68, R20, -1.4426950216293334961 ;  /* 0xbfb8aa3b14447820 */ /* 0x000fe20000410000 */
[----:B------:R-:W-:Y:S01]  /*2020*/  FFMA.FTZ R17, R33, R32, R69 ;  /* 0x0000002021117223 */ /* 0x000fe20000010045 */
[----:B------:R-:W-:-:S02]  /*2030*/  HADD2.F32 R33, -RZ, R35.H0_H0 ;  /* 0x20000023ff217230 */ /* 0x000fc40000004100 */
[----:B------:R-:W-:Y:S01]  /*2040*/  FADD.FTZ R31, R31, R32 ;  /* 0x000000201f1f7221 */ /* 0x000fe20000010000 */
[----:B------:R-:W-:Y:S01]  /*2050*/  HADD2.F32 R69, -RZ, R36.H1_H1 ;  /* 0x30000024ff457230 */ /* 0x000fe20000004100 */
[----:B------:R-:W0:Y:S02]  /*2060*/  MUFU.EX2 R68, R68 ;  /* 0x0000004400447308 */ /* 0x000e240000000800 */
[----:B0-----:R-:W-:Y:S01]  /*2070*/  FADD.FTZ R26, R68, 1 ;  /* 0x3f800000441a7421 */ /* 0x001fe20000010000 */
[----:B------:R-:W-:-:S04]  /*2080*/  FMUL.FTZ R68, R15, R29 ;  /* 0x0000001d0f447220 */ /* 0x000fc80000410000 */
[----:B------:R-:W-:Y:S01]  /*2090*/  FADD.FTZ R31, R68, R31 ;  /* 0x0000001f441f7221 */ /* 0x000fe20000010000 */
[----:B------:R-:W0:Y:S02]  /*20a0*/  MUFU.RCP R26, R26 ;  /* 0x0000001a001a7308 */ /* 0x000e240000001000 */
[----:B0-----:R-:W-:Y:S01]  /*20b0*/  FMUL.FTZ R18, R33, R26 ;  /* 0x0000001a21127220 */ /* 0x001fe20000410000 */
[----:B------:R-:W-:Y:S01]  /*20c0*/  FADD.FTZ R33, -R26, 1 ;  /* 0x3f8000001a217421 */ /* 0x000fe20000010100 */
[----:B------:R-:W-:Y:S01]  /*20d0*/  FADD.FTZ R26, -R10, R69 ;  /* 0x000000450a1a7221 */ /* 0x000fe20000010100 */
[----:B------:R-:W-:Y:S02]  /*20e0*/  FFMA.FTZ R69, R16, R25, RZ ;  /* 0x0000001910457223 */ /* 0x000fe400000100ff */
[----:B------:R-:W-:-:S04]  /*20f0*/  FFMA.FTZ R33, R20, R33, 1 ;  /* 0x3f80000014217423 */ /* 0x000fc80000010021 */
[----:B------:R-:W-:Y:S01]  /*2100*/  FMUL.FTZ R20, R18, R33 ;  /* 0x0000002112147220 */ /* 0x000fe20000410000 */
[----:B------:R-:W-:Y:S01]  /*2110*/  FMUL.FTZ R18, R26, R11 ;  /* 0x0000000b1a127220 */ /* 0x000fe20000410000 */
[----:B------:R-:W-:Y:S01]  /*2120*/  FADD.FTZ R26, RZ, R25 ;  /* 0x00000019ff1a7221 */ /* 0x000fe20000010000 */
[C---:B------:R-:W-:Y:S01]  /*2130*/  FFMA.FTZ R25, R30.reuse, R29, R69 ;  /* 0x0000001d1e197223 */ /* 0x040fe20000010045 */
[----:B------:R-:W-:Y:S01]  /*2140*/  FFMA.FTZ R30, R30, R68, R17 ;  /* 0x000000441e1e7223 */ /* 0x000fe20000010011 */
[----:B------:R-:W-:Y:S01]  /*2150*/  FFMA.FTZ R33, R15, R18, R13 ;  /* 0x000000120f217223 */ /* 0x000fe2000001000d */
[----:B------:R-:W-:Y:S02]  /*2160*/  HADD2.F32 R17, -RZ, R35.H1_H1 ;  /* 0x30000023ff117230 */ /* 0x000fe40000004100 */
[----:B------:R-:W-:Y:S01]  /*2170*/  FADD.FTZ R26, R26, R29 ;  /* 0x0000001d1a1a7221 */ /* 0x000fe20000010000 */
[----:B------:R-:W-:Y:S02]  /*2180*/  HADD2.F32 R29, -RZ, R55.H0_H0 ;  /* 0x20000037ff1d7230 */ /* 0x000fe40000004100 */
[----:B------:R-:W-:Y:S01]  /*2190*/  FMUL.FTZ R32, R33, -1.4426950216293334961 ;  /* 0xbfb8aa3b21207820 */ /* 0x000fe20000410000 */
[----:B------:R-:W-:Y:S01]  /*21a0*/  FMUL.FTZ R69, R14, R22 ;  /* 0x000000160e457220 */ /* 0x000fe20000410000 */
[----:B------:R-:W-:-:S02]  /*21b0*/  HADD2.F32 R22, -RZ, R56.H0_H0 ;  /* 0x20000038ff167230 */ /* 0x000fc40000004100 */
[----:B------:R-:W-:Y:S02]  /*21c0*/  FFMA.FTZ R28, R19, R20, R28 ;  /* 0x00000014131c7223 */ /* 0x000fe4000001001c */
[----:B------:R-:W0:Y:S02]  /*21d0*/  MUFU.EX2 R32, R32 ;  /* 0x0000002000207308 */ /* 0x000e240000000800 */
[----:B0-----:R-:W-:-:S06]  /*21e0*/  FADD.FTZ R32, R32, 1 ;  /* 0x3f80000020207421 */ /* 0x001fcc0000010000 */
[----:B------:R-:W0:Y:S02]  /*21f0*/  MUFU.RCP R32, R32 ;  /* 0x0000002000207308 */ /* 0x000e240000001000 */
[----:B0-----:R-:W-:Y:S01]  /*2200*/  FMUL.FTZ R16, R17, R32 ;  /* 0x0000002011107220 */ /* 0x001fe20000410000 */
[----:B------:R-:W-:Y:S01]  /*2210*/  FADD.FTZ R17, -R32, 1 ;  /* 0x3f80000020117421 */ /* 0x000fe20000010100 */
[----:B------:R-:W-:-:S03]  /*2220*/  FADD.FTZ R32, -R10, R29 ;  /* 0x0000001d0a207221 */ /* 0x000fc60000010100 */
[----:B------:R-:W-:Y:S01]  /*2230*/  FFMA.FTZ R17, R33, R17, 1 ;  /* 0x3f80000021117423 */ /* 0x000fe20000010011 */
[----:B------:R-:W-:Y:S01]  /*2240*/  FFMA.FTZ R33, R21, R69, R30 ;  /* 0x0000004515217223 */ /* 0x000fe2000001001e */
[----:B------:R-:W-:Y:S02]  /*2250*/  HADD2.F32 R30, -RZ, R55.H1_H1 ;  /* 0x30000037ff1e7230 */ /* 0x000fe40000004100 */
[----:B------:R-:W-:Y:S01]  /*2260*/  FMUL.FTZ R16, R16, R17 ;  /* 0x0000001110107220 */ /* 0x000fe20000410000 */
[----:B------:R-:W-:Y:S02]  /*2270*/  FMUL.FTZ R17, R32, R11 ;  /* 0x0000000b20117220 */ /* 0x000fe40000410000 */
[----:B------:R-:W-:Y:S02]  /*2280*/  FADD.FTZ R30, -R10, R30 ;  /* 0x0000001e0a1e7221 */ /* 0x000fe40000010100 */
        /* <DEDUP_REMOVED lines=9> */
[----:B------:R-:W-:Y:S01]  /*2320*/  FMUL.FTZ R22, R30, R11 ;  /* 0x0000000b1e167220 */ /* 0x000fe20000410000 */
[----:B------:R-:W-:Y:S01]  /*2330*/  FADD.FTZ R30, R31, R69 ;  /* 0x000000451f1e7221 */ /* 0x000fe20000010000 */
[-C--:B------:R-:W-:Y:S01]  /*2340*/  FFMA.FTZ R31, R24, R23.reuse, R25 ;  /* 0x00000017181f7223 */ /* 0x080fe20000010019 */
[C---:B------:R-:W-:Y:S01]  /*2350*/  FMUL.FTZ R69, R15.reuse, R23 ;  /* 0x000000170f457220 */ /* 0x040fe20000410000 */
[----:B------:R-:W-:Y:S01]  /*2360*/  FFMA.FTZ R32, R15, R22, R13 ;  /* 0x000000160f207223 */ /* 0x000fe2000001000d */
[----:B------:R-:W-:Y:S01]  /*2370*/  FFMA.FTZ R28, R17, R21, R28 ;  /* 0x00000015111c7223 */ /* 0x000fe2000001001c */
[----:B------:R-:W-:Y:S01]  /*2380*/  FFMA.FTZ R31, R18, R16, R31 ;  /* 0x00000010121f7223 */ /* 0x000fe2000001001f */
[----:B------:R-:W-:Y:S01]  /*2390*/  FADD.FTZ R30, R69, R30 ;  /* 0x0000001e451e7221 */ /* 0x000fe20000010000 */
[----:B------:R-:W-:-:S06]  /*23a0*/  FMUL.FTZ R29, R32, -1.4426950216293334961 ;  /* 0xbfb8aa3b201d7820 */ /* 0x000fcc0000410000 */
[----:B------:R-:W0:Y:S02]  /*23b0*/  MUFU.EX2 R29, R29 ;  /* 0x0000001d001d7308 */ /* 0x000e240000000800 */
[----:B0-----:R-:W-:Y:S01]  /*23c0*/  FADD.FTZ R68, R29, 1 ;  /* 0x3f8000001d447421 */ /* 0x001fe20000010000 */
[----:B------:R-:W-:Y:S01]  /*23d0*/  FADD.FTZ R29, R26, R23 ;  /* 0x000000171a1d7221 */ /* 0x000fe20000010000 */
[----:B------:R-:W-:Y:S01]  /*23e0*/  FFMA.FTZ R26, R24, R69, R33 ;  /* 0x00000045181a7223 */ /* 0x000fe20000010021 */
[----:B------:R-:W-:Y:S02]  /*23f0*/  HADD2.F32 R23, -RZ, R56.H1_H1 ;  /* 0x30000038ff177230 */ /* 0x000fe40000004100 */
[----:B------:R-:W-:Y:S01]  /*2400*/  FMUL.FTZ R69, R14, R20 ;  /* 0x000000140e457220 */ /* 0x000fe20000410000 */
[----:B------:R-:W0:Y:S03]  /*2410*/  MUFU.RCP R68, R68 ;  /* 0x0000004400447308 */ /* 0x000e260000001000 */
[----:B------:R-:W-:Y:S01]  /*2420*/  FADD.FTZ R30, R30, R69 ;  /* 0x000000451e1e7221 */ /* 0x000fe20000010000 */
[----:B0-----:R-:W-:Y:S01]  /*2430*/  FADD.FTZ R25, -R68, 1 ;  /* 0x3f80000044197421 */ /* 0x001fe20000010100 */
[----:B------:R-:W-:-:S03]  /*2440*/  FMUL.FTZ R23, R23, R68 ;  /* 0x0000004417177220 */ /* 0x000fc60000410000 */
[----:B------:R-:W-:Y:S01]  /*2450*/  FFMA.FTZ R32, R32, R25, 1 ;  /* 0x3f80000020207423 */ /* 0x000fe20000010019 */
[----:B------:R-:W-:-:S03]  /*2460*/  HADD2.F32 R25, -RZ, R57.H0_H0 ;  /* 0x20000039ff197230 */ /* 0x000fc60000004100 */
[----:B------:R-:W-:Y:S02]  /*2470*/  FMUL.FTZ R23, R23, R32 ;  /* 0x0000002017177220 */ /* 0x000fe40000410000 */
[----:B------:R-:W-:Y:S02]  /*2480*/  FADD.FTZ R24, -R10, R25 ;  /* 0x000000190a187221 */ /* 0x000fe40000010100 */
[----:B------:R-:W-:Y:S02]  /*2490*/  FFMA.FTZ R31, R22, R23, R31 ;  /* 0x00000017161f7223 */ /* 0x000fe4000001001f */
[----:B------:R-:W-:Y:S01]  /*24a0*/  FMUL.FTZ R25, R24, R11 ;  /* 0x0000000b18197220 */ /* 0x000fe20000410000 */
[----:B------:R-:W-:Y:S01]  /*24b0*/  FADD.FTZ R24, R27, R20 ;  /* 0x000000141b187221 */ /* 0x000fe20000010000 */
[----:B------:R-:W-:Y:S01]  /*24c0*/  FFMA.FTZ R27, R19, R69, R26 ;  /* 0x00000045131b7223 */ /* 0x000fe2000001001a */
[----:B------:R-:W-:Y:S02]  /*24d0*/  HADD2.F32 R19, -RZ, R58.H0_H0 ;  /* 0x2000003aff137230 */ /* 0x000fe40000004100 */
[----:B------:R-:W-:Y:S01]  /*24e0*/  FFMA.FTZ R33, R14, R25, R12 ;  /* 0x000000190e217223 */ /* 0x000fe2000001000c */
[----:B------:R-:W-:Y:S01]  /*24f0*/  FADD.FTZ R24, R24, R21 ;  /* 0x0000001518187221 */ /* 0x000fe20000010000 */
[----:B------:R-:W-:-:S02]  /*2500*/  FMUL.FTZ R21, R14, R21 ;  /* 0x000000150e157220 */ /* 0x000fc40000410000 */
[----:B------:R-:W-:-:S06]  /*2510*/  FMUL.FTZ R68, R33, -1.4426950216293334961 ;  /* 0xbfb8aa3b21447820 */ /* 0x000fcc0000410000 */
[----:B------:R-:W0:Y:S02]  /*2520*/  MUFU.EX2 R68, R68 ;  /* 0x0000004400447308 */ /* 0x000e240000000800 */
[----:B0-----:R-:W-:Y:S01]  /*2530*/  FADD.FTZ R32, R68, 1 ;  /* 0x3f80000044207421 */ /* 0x001fe20000010000 */
[----:B------:R-:W-:-:S04]  /*2540*/  FMUL.FTZ R68, R15, R16 ;  /* 0x000000100f447220 */ /* 0x000fc80000410000 */
[----:B------:R-:W-:Y:S01]  /*2550*/  FFMA.FTZ R18, R18, R68, R27 ;  /* 0x0000004412127223 */ /* 0x000fe2000001001b */
[----:B------:R-:W0:Y:S01]  /*2560*/  MUFU.RCP R32, R32 ;  /* 0x0000002000207308 */ /* 0x000e220000001000 */
[----:B------:R-:W-:-:S04]  /*2570*/  FADD.FTZ R30, R68, R30 ;  /* 0x0000001e441e7221 */ /* 0x000fc80000010000 */
[----:B------:R-:W-:Y:S01]  /*2580*/  FADD.FTZ R30, R30, R21 ;  /* 0x000000151e1e7221 */ /* 0x000fe20000010000 */
[----:B0-----:R-:W-:Y:S01]  /*2590*/  FADD.FTZ R20, -R32, 1 ;  /* 0x3f80000020147421 */ /* 0x001fe20000010100 */
[----:B------:R-:W-:-:S03]  /*25a0*/  FMUL.FTZ R19, R19, R32 ;  /* 0x0000002013137220 */ /* 0x000fc60000410000 */
[----:B------:R-:W-:Y:S01]  /*25b0*/  FFMA.FTZ R20, R33, R20, 1 ;  /* 0x3f80000021147423 */ /* 0x000fe20000010014 */
[----:B------:R-:W-:-:S03]  /*25c0*/  HADD2.F32 R33, -RZ, R57.H1_H1 ;  /* 0x30000039ff217230 */ /* 0x000fc60000004100 */
[----:B------:R-:W-:Y:S02]  /*25d0*/  FMUL.FTZ R19, R19, R20 ;  /* 0x0000001413137220 */ /* 0x000fe40000410000 */
[----:B------:R-:W-:Y:S02]  /*25e0*/  FADD.FTZ R26, -R10, R33 ;  /* 0x000000210a1a7221 */ /* 0x000fe40000010100 */
[----:B------:R-:W-:Y:S01]  /*25f0*/  FFMA.FTZ R28, R25, R19, R28 ;  /* 0x00000013191c7223 */ /* 0x000fe2000001001c */
[----:B------:R-:W-:Y:S01]  /*2600*/  FADD.FTZ R24, R24, R19 ;  /* 0x0000001318187221 */ /* 0x000fe20000010000 */
[----:B------:R-:W-:Y:S01]  /*2610*/  FMUL.FTZ R20, R26, R11 ;  /* 0x0000000b1a147220 */ /* 0x000fe20000410000 */
[----:B------:R-:W-:Y:S01]  /*2620*/  FADD.FTZ R26, R29, R16 ;  /* 0x000000101d1a7221 */ /* 0x000fe20000010000 */
[----:B------:R-:W-:Y:S02]  /*2630*/  HADD2.F32 R16, -RZ, R58.H1_H1 ;  /* 0x3000003aff107230 */ /* 0x000fe40000004100 */
[----:B------:R-:W-:Y:S01]  /*2640*/  FFMA.FTZ R32, R15, R20, R13 ;  /* 0x000000140f207223 */ /* 0x000fe2000001000d */
[----:B------:R-:W-:-:S03]  /*2650*/  HADD2.F32 R29, -RZ, R59.H0_H0 ;  /* 0x2000003bff1d7230 */ /* 0x000fc60000004100 */
[----:B------:R-:W-:-:S06]  /*2660*/  FMUL.FTZ R69, R32, -1.4426950216293334961 ;  /* 0xbfb8aa3b20457820 */ /* 0x000fcc0000410000 */
[----:B------:R-:W0:Y:S02]  /*2670*/  MUFU.EX2 R69, R69 ;  /* 0x0000004500457308 */ /* 0x000e240000000800 */
[----:B0-----:R-:W-:-:S06]  /*2680*/  FADD.FTZ R33, R69, 1 ;  /* 0x3f80000045217421 */ /* 0x001fcc0000010000 */
[----:B------:R-:W0:Y:S02]  /*2690*/  MUFU.RCP R33, R33 ;  /* 0x0000002100217308 */ /* 0x000e240000001000 */
[----:B0-----:R-:W-:Y:S01]  /*26a0*/  FADD.FTZ R27, -R33, 1 ;  /* 0x3f800000211b7421 */ /* 0x001fe20000010100 */
[----:B------:R-:W-:-:S03]  /*26b0*/  FMUL.FTZ R16, R16, R33 ;  /* 0x0000002110107220 */ /* 0x000fc60000410000 */
[----:B------:R-:W-:Y:S01]  /*26c0*/  FFMA.FTZ R27, R32, R27, 1 ;  /* 0x3f800000201b7423 */ /* 0x000fe2000001001b */
[----:B------:R-:W-:Y:S01]  /*26d0*/  FADD.FTZ R32, -R10, R29 ;  /* 0x0000001d0a207221 */ /* 0x000fe20000010100 */
[----:B------:R-:W-:Y:S01]  /*26e0*/  FFMA.FTZ R29, R17, R21, R18 ;  /* 0x00000015111d7223 */ /* 0x000fe20000010012 */
[----:B------:R-:W-:Y:S02]  /*26f0*/  HADD2.F32 R18, -RZ, R60.H0_H0 ;  /* 0x2000003cff127230 */ /* 0x000fe40000004100 */
[----:B------:R-:W-:Y:S01]  /*2700*/  FMUL.FTZ R16, R16, R27 ;  /* 0x0000001b10107220 */ /* 0x000fe20000410000 */
[----:B------:R-:W-:Y:S01]  /*2710*/  FMUL.FTZ R27, R32, R11 ;  /* 0x0000000b201b7220 */ /* 0x000fe20000410000 */
[----:B------:R-:W-:Y:S02]  /*2720*/  FADD.FTZ R21, R26, R23 ;  /* 0x000000171a157221 */ /* 0x000fe40000010000 */
[----:B------:R-:W-:Y:S01]  /*2730*/  FFMA.FTZ R31, R20, R16, R31 ;  /* 0x00000010141f7223 */ /* 0x000fe2000001001f */
[----:B------:R-:W-:Y:S01]  /*2740*/  FFMA.FTZ R32, R14, R27, R12 ;  /* 0x0000001b0e207223 */ /* 0x000fe2000001000c */
[----:B------:R-:W-:-:S03]  /*2750*/  FADD.FTZ R21, R21, R16 ;  /* 0x0000001015157221 */ /* 0x000fc60000010000 */
[----:B------:R-:W-:-:S06]  /*2760*/  FMUL.FTZ R68, R32, -1.4426950216293334961 ;  /* 0xbfb8aa3b20447820 */ /* 0x000fcc0000410000 */
[----:B------:R-:W0:Y:S02]  /*2770*/  MUFU.EX2 R68, R68 ;  /* 0x0000004400447308 */ /* 0x000e240000000800 */
[----:B0-----:R-:W-:Y:S01]  /*2780*/  FADD.FTZ R33, R68, 1 ;  /* 0x3f80000044217421 */ /* 0x001fe20000010000 */
[----:B------:R-:W-:Y:S01]  /*2790*/  FMUL.FTZ R68, R15, R23 ;  /* 0x000000170f447220 */ /* 0x000fe20000410000 */
[----:B------:R-:W-:-:S03]  /*27a0*/  HADD2.F32 R23, -RZ, R60.H1_H1 ;  /* 0x3000003cff177230 */ /* 0x000fc60000004100 */
[----:B------:R-:W-:Y:S01]  /*27b0*/  FFMA.FTZ R26, R22, R68, R29 ;  /* 0x00000044161a7223 */ /* 0x000fe2000001001d */
[----:B------:R-:W0:Y:S01]  /*27c0*/  MUFU.RCP R33, R33 ;  /* 0x0000002100217308 */ /* 0x000e220000001000 */
[----:B------:R-:W-:Y:S02]  /*27d0*/  HADD2.F32 R29, -RZ, R62.H0_H0 ;  /* 0x2000003eff1d7230 */ /* 0x000fe40000004100 */
[----:B------:R-:W-:-:S03]  /*27e0*/  FADD.FTZ R30, R68, R30 ;  /* 0x0000001e441e7221 */ /* 0x000fc60000010000 */
[----:B------:R-:W-:Y:S01]  /*27f0*/  FADD.FTZ R29, -R10, R29 ;  /* 0x0000001d0a1d7221 */ /* 0x000fe20000010100 */
[----:B0-----:R-:W-:Y:S01]  /*2800*/  FADD.FTZ R69, -R33, 1 ;  /* 0x3f80000021457421 */ /* 0x001fe20000010100 */
[----:B------:R-:W-:-:S03]  /*2810*/  FMUL.FTZ R17, R18, R33 ;  /* 0x0000002112117220 */ /* 0x000fc60000410000 */
[----:B------:R-:W-:Y:S01]  /*2820*/  FFMA.FTZ R32, R32, R69, 1 ;  /* 0x3f80000020207423 */ /* 0x000fe20000010045 */
[----:B------:R-:W-:-:S03]  /*2830*/  HADD2.F32 R69, -RZ, R59.H1_H1 ;  /* 0x3000003bff457230 */ /* 0x000fc60000004100 */
[----:B------:R-:W-:Y:S02]  /*2840*/  FMUL.FTZ R17, R17, R32 ;  /* 0x0000002011117220 */ /* 0x000fe40000410000 */
[----:B------:R-:W-:Y:S02]  /*2850*/  FADD.FTZ R18, -R10, R69 ;  /* 0x000000450a127221 */ /* 0x000fe40000010100 */
[----:B------:R-:W-:Y:S02]  /*2860*/  FFMA.FTZ R28, R27, R17, R28 ;  /* 0x000000111b1c7223 */ /* 0x000fe4000001001c */
        /* <DEDUP_REMOVED lines=9> */
[----:B------:R-:W-:-:S03]  /*2900*/  FMUL.FTZ R33, R14, R19 ;  /* 0x000000130e217220 */ /* 0x000fc60000410000 */
[----:B------:R-:W-:Y:S01]  /*2910*/  FMUL.FTZ R22, R22, R23 ;  /* 0x0000001716167220 */ /* 0x000fe20000410000 */
[----:B------:R-:W-:Y:S01]  /*2920*/  FMUL.FTZ R23, R29, R11 ;  /* 0x0000000b1d177220 */ /* 0x000fe20000410000 */
[----:B------:R-:W-:Y:S01]  /*2930*/  FFMA.FTZ R25, R25, R33, R26 ;  /* 0x0000002119197223 */ /* 0x000fe2000001001a */
[----:B------:R-:W-:Y:S02]  /*2940*/  HADD2.F32 R26, -RZ, R61.H0_H0 ;  /* 0x2000003dff1a7230 */ /* 0x000fe40000004100 */
[----:B------:R-:W-:Y:S01]  /*2950*/  FADD.FTZ R30, R30, R33 ;  /* 0x000000211e1e7221 */ /* 0x000fe20000010000 */
[----:B------:R-:W-:Y:S01]  /*2960*/  FFMA.FTZ R32, R14, R23, R12 ;  /* 0x000000170e207223 */ /* 0x000fe2000001000c */
[----:B------:R-:W-:Y:S01]  /*2970*/  FFMA.FTZ R31, R18, R22, R31 ;  /* 0x00000016121f7223 */ /* 0x000fe2000001001f */
[----:B------:R-:W-:Y:S02]  /*2980*/  FADD.FTZ R21, R21, R22 ;  /* 0x0000001615157221 */ /* 0x000fe40000010000 */
[----:B------:R-:W-:-:S06]  /*2990*/  FMUL.FTZ R68, R32, -1.4426950216293334961 ;  /* 0xbfb8aa3b20447820 */ /* 0x000fcc0000410000 */
[----:B------:R-:W0:Y:S02]  /*29a0*/  MUFU.EX2 R68, R68 ;  /* 0x0000004400447308 */ /* 0x000e240000000800 */
[----:B0-----:R-:W-:Y:S01]  /*29b0*/  FADD.FTZ R29, R68, 1 ;  /* 0x3f800000441d7421 */ /* 0x001fe20000010000 */
[----:B------:R-:W-:-:S04]  /*29c0*/  FMUL.FTZ R68, R15, R16 ;  /* 0x000000100f447220 */ /* 0x000fc80000410000 */
[----:B------:R-:W-:Y:S01]  /*29d0*/  FFMA.FTZ R16, R20, R68, R25 ;  /* 0x0000004414107223 */ /* 0x000fe20000010019 */
[----:B------:R-:W0:Y:S01]  /*29e0*/  MUFU.RCP R29, R29 ;  /* 0x0000001d001d7308 */ /* 0x000e220000001000 */
[----:B------:R-:W-:Y:S02]  /*29f0*/  HADD2.F32 R25, -RZ, R61.H1_H1 ;  /* 0x3000003dff197230 */ /* 0x000fe40000004100 */
[----:B------:R-:W-:Y:S01]  /*2a00*/  FADD.FTZ R68, R68, R30 ;  /* 0x0000001e44447221 */ /* 0x000fe20000010000 */
[----:B------:R-:W-:Y:S01]  /*2a10*/  FADD.FTZ R30, R24, R17 ;  /* 0x00000011181e7221 */ /* 0x000fe20000010000 */
[----:B0-----:R-:W-:Y:S01]  /*2a20*/  FADD.FTZ R69, -R29, 1 ;  /* 0x3f8000001d457421 */ /* 0x001fe20000010100 */
[----:B------:R-:W-:-:S03]  /*2a30*/  FMUL.FTZ R19, R26, R29 ;  /* 0x0000001d1a137220 */ /* 0x000fc60000410000 */
[----:B------:R-:W-:Y:S01]  /*2a40*/  FFMA.FTZ R32, R32, R69, 1 ;  /* 0x3f80000020207423 */ /* 0x000fe20000010045 */
[----:B------:R-:W-:-:S03]  /*2a50*/  HADD2.F32 R69, -RZ, R62.H1_H1 ;  /* 0x3000003eff457230 */ /* 0x000fc60000004100 */
        /* <DEDUP_REMOVED lines=13> */
[----:B------:R-:W-:-:S03]  /*2b30*/  FMUL.FTZ R17, R15, R22 ;  /* 0x000000160f117220 */ /* 0x000fc60000410000 */
[----:B------:R-:W-:Y:S01]  /*2b40*/  FFMA.FTZ R27, R27, R25, R16 ;  /* 0x000000191b1b7223 */ /* 0x000fe20000010010 */
[----:B------:R-:W-:-:S03]  /*2b50*/  FADD.FTZ R68, R68, R25 ;  /* 0x0000001944447221 */ /* 0x000fc60000010000 */
[----:B------:R-:W-:Y:S01]  /*2b60*/  FFMA.FTZ R16, R18, R17, R27 ;  /* 0x0000001112107223 */ /* 0x000fe2000001001b */
[----:B------:R-:W-:Y:S01]  /*2b70*/  FADD.FTZ R68, R17, R68 ;  /* 0x0000004411447221 */ /* 0x000fe20000010000 */
[----:B------:R-:W-:Y:S01]  /*2b80*/  FMUL.FTZ R17, R14, R19 ;  /* 0x000000130e117220 */ /* 0x000fe20000410000 */
[----:B------:R-:W-:-:S03]  /*2b90*/  FADD.FTZ R18, R30, R19 ;  /* 0x000000131e127221 */ /* 0x000fc60000010000 */
[----:B------:R-:W-:Y:S01]  /*2ba0*/  FFMA.FTZ R25, R23, R17, R16 ;  /* 0x0000001117197223 */ /* 0x000fe20000010010 */
[----:B------:R-:W-:Y:S01]  /*2bb0*/  FADD.FTZ R68, R68, R17 ;  /* 0x0000001144447221 */ /* 0x000fe20000010000 */
[-C--:B------:R-:W-:Y:S01]  /*2bc0*/  FMUL.FTZ R17, R15, R20.reuse ;  /* 0x000000140f117220 */ /* 0x080fe20000410000 */
[----:B------:R-:W-:Y:S01]  /*2bd0*/  FFMA.FTZ R16, R23, R19, R28 ;  /* 0x0000001317107223 */ /* 0x000fe2000001001c */
[----:B------:R-:W-:Y:S02]  /*2be0*/  FADD.FTZ R19, R21, R20 ;  /* 0x0000001415137221 */ /* 0x000fe40000010000 */
[C---:B------:R-:W-:Y:S01]  /*2bf0*/  FFMA.FTZ R25, R26.reuse, R17, R25 ;  /* 0x000000111a197223 */ /* 0x040fe20000010019 */
[----:B------:R-:W-:Y:S01]  /*2c00*/  FADD.FTZ R24, R17, R68 ;  /* 0x0000004411187221 */ /* 0x000fe20000010000 */
[----:B------:R-:W-:-:S07]  /*2c10*/  FFMA.FTZ R17, R26, R20, R31 ;  /* 0x000000141a117223 */ /* 0x000fce000001001f */
.L_x_665:
[----:B------:R-:W0:Y:S01]  /*2c20*/  SHFL.DOWN PT, R20, R25, 0x1, 0x1f ;  /* 0x08201f0019147f89 */ /* 0x000e2200000e0000 */
[C---:B------:R-:W-:Y:S01]  /*2c30*/  ISETP.GT.AND P1, PT, R2.reuse, 0x1e, PT ;  /* 0x0000001e0200780c */ /* 0x040fe20003f24270 */
[----:B------:R-:W-:Y:S01]  /*2c40*/  BSSY.RECONVERGENT B0, `(.L_x_666) ;  /* 0x0000021000007945 */ /* 0x000fe20003800200 */
[C---:B------:R-:W-:Y:S01]  /*2c50*/  ISETP.GT.AND P6, PT, R2.reuse, 0xf, PT ;  /* 0x0000000f0200780c */ /* 0x040fe20003fc4270 */
[----:B------:R-:W1:Y:S01]  /*2c60*/  SHFL.DOWN PT, R21, R24, 0x1, 0x1f ;  /* 0x08201f0018157f89 */ /* 0x000e6200000e0000 */
[----:B------:R-:W-:Y:S02]  /*2c70*/  ISETP.GT.AND P5, PT, R2, 0x17, PT ;  /* 0x000000170200780c */ /* 0x000fe40003fa4270 */
[----:B------:R-:W-:Y:S01]  /*2c80*/  ISETP.NE.AND P3, PT, R34, RZ, PT ;  /* 0x000000ff2200720c */ /* 0x000fe20003f65270 */
[----:B------:R-:W-:Y:S01]  /*2c90*/  STS.128 [R52], R16 ;  /* 0x0000001034007388 */ /* 0x000fe20000000c00 */
        /* <DEDUP_REMOVED lines=27> */
.L_x_667:
[----:B------:R-:W-:Y:S05]  /*2e50*/  BSYNC.RECONVERGENT B0 ;  /* 0x0000000000007941 */ /* 0x000fea0003800200 */
.L_x_666:
[----:B------:R-:W-:Y:S06]  /*2e60*/  BAR.SYNC.DEFER_BLOCKING 0x0 ;  /* 0x0000000000007b1d */ /* 0x000fec0000010000 */
[----:B------:R-:W-:Y:S04]  /*2e70*/  BSSY.RECONVERGENT B0, `(.L_x_668) ;  /* 0x0000026000007945 */ /* 0x000fe80003800200 */
[----:B------:R-:W-:Y:S05]  /*2e80*/  @P3 BRA `(.L_x_669) ;  /* 0x0000000000903947 */ /* 0x000fea0003800000 */
[----:B------:R-:W4:Y:S01]  /*2e90*/  S2UR UR7, SR_CgaCtaId ;  /* 0x00000000000779c3 */ /* 0x000f220000008800 */
[----:B------:R-:W-:Y:S02]  /*2ea0*/  UMOV UR6, 0x400 ;  /* 0x0000040000067882 */ /* 0x000fe40000000000 */
[----:B----4-:R-:W-:-:S09]  /*2eb0*/  ULEA UR6, UR7, UR6, 0x18 ;  /* 0x0000000607067291 */ /* 0x010fd2000f8ec0ff */
[----:B------:R-:W4:Y:S04]  /*2ec0*/  LDS.64 R28, [UR6+0x18] ;  /* 0x00001806ff1c7984 */ /* 0x000f280008000a00 */
[----:B-12---:R-:W1:Y:S04]  /*2ed0*/  LDS.128 R20, [UR6+0x20] ;  /* 0x00002006ff147984 */ /* 0x006e680008000c00 */
[----:B------:R-:W2:Y:S01]  /*2ee0*/  LDS.128 R24, [UR6+0x30] ;  /* 0x00003006ff187984 */ /* 0x000ea20008000c00 */
[----:B----4-:R-:W-:Y:S01]  /*2ef0*/  FADD.FTZ R31, R32, R28 ;  /* 0x0000001c201f7221 */ /* 0x010fe20000010000 */
[----:B------:R-:W-:-:S03]  /*2f00*/  FADD.FTZ R28, R33, R29 ;  /* 0x0000001d211c7221 */ /* 0x000fc60000010000 */
[----:B-1----:R-:W-:Y:S01]  /*2f10*/  FADD.FTZ R31, R31, R20 ;  /* 0x000000141f1f7221 */ /* 0x002fe20000010000 */
[----:B------:R-:W-:-:S03]  /*2f20*/  FADD.FTZ R20, R28, R21 ;  /* 0x000000151c147221 */ /* 0x000fc60000010000 */
[----:B------:R-:W-:Y:S01]  /*2f30*/  FADD.FTZ R21, R31, R22 ;  /* 0x000000161f157221 */ /* 0x000fe20000010000 */
[----:B0--3--:R-:W-:Y:S01]  /*2f40*/  FADD.FTZ R32, R20, R23 ;  /* 0x0000001714207221 */ /* 0x009fe20000010000 */
[----:B------:R-:W0:Y:S02]  /*2f50*/  LDS.128 R28, [UR6+0x40] ;  /* 0x00004006ff1c7984 */ /* 0x000e240008000c00 */
[----:B--2---:R-:W-:Y:S01]  /*2f60*/  FADD.FTZ R33, R21, R24 ;  /* 0x0000001815217221 */ /* 0x004fe20000010000 */
[----:B------:R-:W-:Y:S01]  /*2f70*/  FADD.FTZ R32, R32, R25 ;  /* 0x0000001920207221 */ /* 0x000fe20000010000 */
[----:B------:R-:W1:Y:S02]  /*2f80*/  LDS.128 R20, [UR6+0x50] ;  /* 0x00005006ff147984 */ /* 0x000e640008000c00 */
[----:B------:R-:W-:Y:S01]  /*2f90*/  FADD.FTZ R33, R33, R26 ;  /* 0x0000001a21217221 */ /* 0x000fe20000010000 */
[----:B------:R-:W-:Y:S02]  /*2fa0*/  FADD.FTZ R32, R32, R27 ;  /* 0x0000001b20207221 */ /* 0x000fe40000010000 */
[----:B------:R-:W2:Y:S01]  /*2fb0*/  LDS.128 R24, [UR6+0x60] ;  /* 0x00006006ff187984 */ /* 0x000ea20008000c00 */
        /* <DEDUP_REMOVED lines=9> */
[----:B--2---:R-:W-:Y:S01]  /*3050*/  FADD.FTZ R33, R33, R24 ;  /* 0x0000001821217221 */ /* 0x004fe20000010000 */
[----:B------:R-:W-:-:S03]  /*3060*/  FADD.FTZ R32, R32, R25 ;  /* 0x0000001920207221 */ /* 0x000fc60000010000 */
[----:B------:R-:W-:Y:S01]  /*3070*/  FADD.FTZ R33, R33, R26 ;  /* 0x0000001a21217221 */ /* 0x000fe20000010000 */
[----:B------:R-:W-:-:S03]  /*3080*/  FADD.FTZ R32, R32, R27 ;  /* 0x0000001b20207221 */ /* 0x000fc60000010000 */
[----:B0-----:R-:W-:Y:S01]  /*3090*/  FADD.FTZ R33, R33, R28 ;  /* 0x0000001c21217221 */ /* 0x001fe20000010000 */
[----:B------:R-:W-:-:S03]  /*30a0*/  FADD.FTZ R20, R32, R29 ;  /* 0x0000001d20147221 */ /* 0x000fc60000010000 */
[----:B------:R-:W-:Y:S01]  /*30b0*/  FADD.FTZ R32, R33, R30 ;  /* 0x0000001e21207221 */ /* 0x000fe20000010000 */
[----:B------:R-:W-:-:S07]  /*30c0*/  FADD.FTZ R33, R20, R31 ;  /* 0x0000001f14217221 */ /* 0x000fce0000010000 */
.L_x_669:
[----:B------:R-:W-:Y:S05]  /*30d0*/  BSYNC.RECONVERGENT B0 ;  /* 0x0000000000007941 */ /* 0x000fea0003800200 */
.L_x_668:
        /* <DEDUP_REMOVED lines=14> */
[----:B------:R-:W-:Y:S01]  /*31c0*/  FADD.FTZ R26, R22, R27 ;  /* 0x0000001b161a7221 */ /* 0x000fe20000010000 */
[----:B----4-:R-:W-:Y:S01]  /*31d0*/  FADD.FTZ R69, R69, R28 ;  /* 0x0000001c45457221 */ /* 0x010fe20000010000 */
[----:B------:R-:W-:Y:S01]  /*31e0*/  FADD.FTZ R24, R24, R29 ;  /* 0x0000001d18187221 */ /* 0x000fe20000010000 */
[----:B------:R-:W2:Y:S01]  /*31f0*/  LDS.128 R20, [R52+0x8c0] ;  /* 0x0008c00034147984 */ /* 0x000ea20000000c00 */
[----:B------:R-:W-:Y:S01]  /*3200*/  FADD.FTZ R29, R25, R30 ;  /* 0x0000001e191d7221 */ /* 0x000fe20000010000 */
[----:B------:R-:W-:Y:S01]  /*3210*/  FADD.FTZ R30, R26, R31 ;  /* 0x0000001f1a1e7221 */ /* 0x000fe20000010000 */
[----:B-1----:R-:W-:Y:S01]  /*3220*/  FADD.FTZ R28, R24, R17 ;  /* 0x00000011181c7221 */ /* 0x002fe20000010000 */
[----:B------:R-:W-:Y:S01]  /*3230*/  FADD.FTZ R69, R69, R16 ;  /* 0x0000001045457221 */ /* 0x000fe20000010000 */
[----:B------:R-:W1:Y:S01]  /*3240*/  LDS.128 R24, [R52+0xa80] ;  /* 0x000a800034187984 */ /* 0x000e620000000c00 */
[----:B------:R-:W-:Y:S01]  /*3250*/  FADD.FTZ R29, R29, R18 ;  /* 0x000000121d1d7221 */ /* 0x000fe20000010000 */
[----:B------:R-:W-:-:S02]  /*3260*/  FADD.FTZ R30, R30, R19 ;  /* 0x000000131e1e7221 */ /* 0x000fc40000010000 */
[----:B------:R-:W4:Y:S01]  /*3270*/  LDS.128 R16, [R52+0xc40] ;  /* 0x000c400034107984 */ /* 0x000f220000000c00 */
[----:B--2---:R-:W-:Y:S01]  /*3280*/  FADD.FTZ R69, R69, R20 ;  /* 0x0000001445457221 */ /* 0x004fe20000010000 */
[----:B------:R-:W-:Y:S01]  /*3290*/  FADD.FTZ R28, R28, R21 ;  /* 0x000000151c1c7221 */ /* 0x000fe20000010000 */
[----:B------:R-:W-:Y:S01]  /*32a0*/  FADD.FTZ R29, R29, R22 ;  /* 0x000000161d1d7221 */ /* 0x000fe20000010000 */
[----:B------:R-:W-:Y:S02]  /*32b0*/  FADD.FTZ R30, R30, R23 ;  /* 0x000000171e1e7221 */ /* 0x000fe40000010000 */
[----:B------:R-:W2:Y:S01]  /*32c0*/  LDS.128 R20, [R52+0xe00] ;  /* 0x000e000034147984 */ /* 0x000ea20000000c00 */
[----:B-1----:R-:W-:Y:S01]  /*32d0*/  FADD.FTZ R69, R69, R24 ;  /* 0x0000001845457221 */ /* 0x002fe20000010000 */
[----:B------:R-:W-:Y:S01]  /*32e0*/  FADD.FTZ R28, R28, R25 ;  /* 0x000000191c1c7221 */ /* 0x000fe20000010000 */
[----:B------:R-:W-:Y:S01]  /*32f0*/  FADD.FTZ R29, R29, R26 ;  /* 0x0000001a1d1d7221 */ /* 0x000fe20000010000 */
[----:B------:R-:W-:Y:S01]  /*3300*/  FADD.FTZ R30, R30, R27 ;  /* 0x0000001b1e1e7221 */ /* 0x000fe20000010000 */
[----:B----4-:R-:W-:Y:S01]  /*3310*/  FADD.FTZ R69, R69, R16 ;  /* 0x0000001045457221 */ /* 0x010fe20000010000 */
[----:B------:R-:W1:Y:S01]  /*3320*/  LDS.128 R24, [R52+0xfc0] ;  /* 0x000fc00034187984 */ /* 0x000e620000000c00 */
[----:B------:R-:W-:Y:S01]  /*3330*/  FADD.FTZ R28, R28, R17 ;  /* 0x000000111c1c7221 */ /* 0x000fe20000010000 */
        /* <DEDUP_REMOVED lines=11> */
[----:B------:R-:W-:-:S02]  /*33f0*/  FADD.FTZ R30, R30, R27 ;  /* 0x0000001b1e1e7221 */ /* 0x000fc40000010000 */
[----:B------:R-:W1:Y:S01]  /*3400*/  LDS.128 R24, [R52+0x1500] ;  /* 0x0015000034187984 */ /* 0x000e620000000c00 */
[----:B----4-:R-:W-:Y:S01]  /*3410*/  FADD.FTZ R69, R69, R16 ;  /* 0x0000001045457221 */ /* 0x010fe20000010000 */
[----:B------:R-:W-:Y:S01]  /*3420*/  FADD.FTZ R28, R28, R17 ;  /* 0x000000111c1c7221 */ /* 0x000fe20000010000 */
[----:B------:R-:W-:Y:S01]  /*3430*/  FADD.FTZ R29, R29, R18 ;  /* 0x000000121d1d7221 */ /* 0x000fe20000010000 */
[----:B------:R-:W-:Y:S02]  /*3440*/  FADD.FTZ R30, R30, R19 ;  /* 0x000000131e1e7221 */ /* 0x000fe40000010000 */
[----:B------:R-:W4:Y:S01]  /*3450*/  LDS.128 R16, [R52+0x16c0] ;  /* 0x0016c00034107984 */ /* 0x000f220000000c00 */
        /* <DEDUP_REMOVED lines=22> */
.L_x_671:
[----:B------:R-:W-:Y:S05]  /*35c0*/  BSYNC.RECONVERGENT B0 ;  /* 0x0000000000007941 */ /* 0x000fea0003800200 */
.L_x_670:
        /* <DEDUP_REMOVED lines=29> */
.L_x_673:
[----:B------:R-:W-:Y:S05]  /*37a0*/  BSYNC.RECONVERGENT B0 ;  /* 0x0000000000007941 */ /* 0x000fea0003800200 */
.L_x_672:
[----:B------:R-:W-:Y:S05]  /*37b0*/  @!P4 BRA `(.L_x_674) ;  /* 0x000000080094c947 */ /* 0x000fea0003800000 */
[----:B------:R-:W5:Y:S01]  /*37c0*/  LDC.64 R30, c[0x0][0x3d0] ;  /* 0x0000f400ff1e7b82 */ /* 0x000f620000000a00 */
[----:B----4-:R-:W-:Y:S02]  /*37d0*/  LOP3.LUT R16, R44, 0x1, RZ, 0xc0, !PT ;  /* 0x000000012c107812 */ /* 0x010fe400078ec0ff */
[----:B------:R-:W-:-:S03]  /*37e0*/  ISETP.GE.U32.AND P4, PT, R4, 0x8, PT ;  /* 0x000000080400780c */ /* 0x000fc60003f86070 */
[----:B------:R-:W-:-:S04]  /*37f0*/  IMAD R19, R16, R3, RZ ;  /* 0x0000000310137224 */ /* 0x000fc800078e02ff */
[----:B------:R-:W-:-:S05]  /*3800*/  IMAD R16, R19, R4, RZ ;  /* 0x0000000413107224 */ /* 0x000fca00078e02ff */
[----:B------:R-:W-:-:S05]  /*3810*/  SHF.L.U32 R17, R16, 0x1, RZ ;  /* 0x0000000110117819 */ /* 0x000fca00000006ff */
[----:B-----5:R-:W-:Y:S01]  /*3820*/  IMAD.WIDE R30, R17, 0x4, R30 ;  /* 0x00000004111e7825 */ /* 0x020fe200078e021e */
[----:B------:R-:W-:Y:S06]  /*3830*/  @P3 BRA `(.L_x_675) ;  /* 0x0000000000503947 */ /* 0x000fec0003800000 */
[----:B------:R-:W4:Y:S01]  /*3840*/  LDC.64 R16, c[0x0][0x3c8] ;  /* 0x0000f200ff107b82 */ /* 0x000f220000000a00 */
[----:B------:R-:W-:Y:S01]  /*3850*/  LOP3.LUT P1, R20, R44, 0x2, RZ, 0xc0, !PT ;  /* 0x000000022c147812 */ /* 0x000fe2000782c0ff */
[----:B------:R-:W-:Y:S01]  /*3860*/  IMAD R21, R3, UR10, R0 ;  /* 0x0000000a03157c24 */ /* 0x000fe2000f8e0200 */
[----:B------:R-:W-:Y:S02]  /*3870*/  IADD3 R19, PT, PT, R19, R0, RZ ;  /* 0x0000000013137210 */ /* 0x000fe40007ffe0ff */
[----:B-1----:R-:W-:-:S04]  /*3880*/  SEL R23, R4, RZ, !P1 ;  /* 0x000000ff04177207 */ /* 0x002fc80004800000 */
[----:B------:R-:W-:Y:S01]  /*3890*/  ISETP.NE.AND P1, PT, R23, -0x1, PT ;  /* 0xffffffff1700780c */ /* 0x000fe20003f25270 */
[----:B----4-:R-:W-:-:S04]  /*38a0*/  IMAD.WIDE.U32 R16, R19, 0x4, R16 ;  /* 0x0000000413107825 */ /* 0x010fc800078e0010 */
        /* <DEDUP_REMOVED lines=8> */
.L_x_676:
[----:B----4-:R-:W4:Y:S04]  /*3930*/  LDG.E.STRONG.GPU R18, desc[UR8][R16.64] ;  /* 0x0000000810127981 */ /* 0x010f28000c1ef900 */
[----:B----4-:R-:W-:Y:S01]  /*3940*/  CCTL.IVALL ;  /* 0x00000000ff00798f */ /* 0x010fe20002000000 */
[----:B------:R-:W-:Y:S05]  /*3950*/  YIELD ;  /* 0x0000000000007946 */ /* 0x000fea0003800000 */
[----:B------:R-:W-:-:S13]  /*3960*/  ISETP.NE.AND P1, PT, R18, R23, PT ;  /* 0x000000171200720c */ /* 0x000fda0003f25270 */
[----:B------:R-:W-:Y:S05]  /*3970*/  @P1 BRA `(.L_x_676) ;  /* 0xfffffffc00ec1947 */ /* 0x000fea000383ffff */
.L_x_675:
[----:B------:R-:W-:Y:S05]  /*3980*/  WARPSYNC.ALL ;  /* 0x0000000000007948 */ /* 0x000fea0003800000 */
[----:B------:R-:W-:Y:S01]  /*3990*/  BAR.SYNC.DEFER_BLOCKING 0x0 ;  /* 0x0000000000007b1d */ /* 0x000fe20000010000 */
[----:B--2---:R-:W-:-:S05]  /*39a0*/  HFMA2 R22, -RZ, RZ, 0, 0 ;  /* 0x00000000ff167431 */ /* 0x004fca00000001ff */
        /* <DEDUP_REMOVED lines=8> */
[----:B-1----:R-:W-:Y:S01]  /*3a30*/  MOV R23, RZ ;  /* 0x000000ff00177202 */ /* 0x002fe20000000f00 */
[----:B------:R-:W-:Y:S01]  /*3a40*/  UIADD3 UR6, UPT, UPT, -UR10, URZ, URZ ;  /* 0x000000ff0a067290 */ /* 0x000fe2000fffe1ff */
[----:B----4-:R-:W-:Y:S02]  /*3a50*/  MOV R21, R0 ;  /* 0x0000000000157202 */ /* 0x010fe40000000f00 */
[----:B------:R-:W-:-:S09]  /*3a60*/  LOP3.LUT R22, R4, 0x7ffffff8, RZ, 0xc0, !PT ;  /* 0x7ffffff804167812 */ /* 0x000fd200078ec0ff */
.L_x_678:
[----:B------:R-:W-:Y:S02]  /*3a70*/  ISETP.EQ.OR P4, PT, RZ, UR6, P3 ;  /* 0x00000006ff007c0c */ /* 0x000fe40009f82670 */
[----:B------:R-:W-:-:S04]  /*3a80*/  IADD3 R16, PT, PT, R23, 0x1, RZ ;  /* 0x0000000117107810 */ /* 0x000fc80007ffe0ff */
[----:B------:R-:W-:-:S07]  /*3a90*/  ISETP.EQ.OR P5, PT, R16, UR10, P3 ;  /* 0x0000000a10007c0c */ /* 0x000fce0009fa2670 */
[----:B------:R-:W-:-:S06]  /*3aa0*/  @!P4 IMAD.WIDE.U32 R16, R21, 0x8, R30 ;  /* 0x000000081510c825 */ /* 0x000fcc00078e001e */
[----:B------:R-:W0:Y:S01]  /*3ab0*/  @!P4 LDG.E.64 R16, desc[UR8][R16.64] ;  /* 0x000000081010c981 */ /* 0x000e22000c1e1b00 */
[----:B------:R-:W-:-:S06]  /*3ac0*/  @!P5 IMAD.WIDE.U32 R18, R24, 0x8, R30 ;  /* 0x000000081812d825 */ /* 0x000fcc00078e001e */
[----:B------:R-:W2:Y:S01]  /*3ad0*/  @!P5 LDG.E.64 R18, desc[UR8][R18.64] ;  /* 0x000000081212d981 */ /* 0x000ea2000c1e1b00 */
[----:B------:R-:W-:-:S04]  /*3ae0*/  IADD3 R63, PT, PT, R23, 0x2, RZ ;  /* 0x00000002173f7810 */ /* 0x000fc80007ffe0ff */
[----:B------:R-:W-:Y:S02]  /*3af0*/  ISETP.EQ.OR P1, PT, R63, UR10, P3 ;  /* 0x0000000a3f007c0c */ /* 0x000fe40009f22670 */
[----:B------:R-:W-:Y:S01]  /*3b00*/  IADD3 R63, PT, PT, R23, 0x3, RZ ;  /* 0x00000003173f7810 */ /* 0x000fe20007ffe0ff */
[----:B0--3--:R-:W-:Y:S01]  /*3b10*/  @!P4 FADD.FTZ R32, R32, R16 ;  /* 0x000000102020c221 */ /* 0x009fe20000010000 */
[----:B------:R-:W-:Y:S02]  /*3b20*/  @!P4 FADD.FTZ R33, R33, R17 ;  /* 0x000000112121c221 */ /* 0x000fe40000010000 */
[----:B------:R-:W-:-:S07]  /*3b30*/  ISETP.EQ.OR P4, PT, R63, UR10, P3 ;  /* 0x0000000a3f007c0c */ /* 0x000fce0009f82670 */
[----:B------:R-:W-:-:S04]  /*3b40*/  @!P1 IMAD.WIDE.U32 R16, R28, 0x8, R30 ;  /* 0x000000081c109825 */ /* 0x000fc800078e001e */
[----:B--2---:R-:W-:Y:S02]  /*3b50*/  @!P5 FADD.FTZ R32, R32, R18 ;  /* 0x000000122020d221 */ /* 0x004fe40000010000 */
[----:B------:R-:W2:Y:S01]  /*3b60*/  @!P1 LDG.E.64 R16, desc[UR8][R16.64] ;  /* 0x0000000810109981 */ /* 0x000ea2000c1e1b00 */
[----:B------:R-:W-:Y:S01]  /*3b70*/  @!P5 FADD.FTZ R33, R33, R19 ;  /* 0x000000132121d221 */ /* 0x000fe20000010000 */
[----:B------:R-:W-:-:S06]  /*3b80*/  @!P4 IMAD.WIDE.U32 R18, R29, 0x8, R30 ;  /* 0x000000081d12c825 */ /* 0x000fcc00078e001e */
[----:B------:R-:W3:Y:S01]  /*3b90*/  @!P4 LDG.E.64 R18, desc[UR8][R18.64] ;  /* 0x000000081212c981 */ /* 0x000ee2000c1e1b00 */
[----:B------:R-:W-:-:S04]  /*3ba0*/  IADD3 R63, PT, PT, R23, 0x4, RZ ;  /* 0x00000004173f7810 */ /* 0x000fc80007ffe0ff */
[----:B------:R-:W-:Y:S02]  /*3bb0*/  ISETP.EQ.OR P5, PT, R63, UR10, P3 ;  /* 0x0000000a3f007c0c */ /* 0x000fe40009fa2670 */
[----:B------:R-:W-:Y:S01]  /*3bc0*/  IADD3 R63, PT, PT, R23, 0x5, RZ ;  /* 0x00000005173f7810 */ /* 0x000fe20007ffe0ff */
[----:B--2---:R-:W-:Y:S01]  /*3bd0*/  @!P1 FADD.FTZ R32, R32, R16 ;  /* 0x0000001020209221 */ /* 0x004fe20000010000 */
[----:B------:R-:W-:Y:S02]  /*3be0*/  @!P1 FADD.FTZ R33, R33, R17 ;  /* 0x0000001121219221 */ /* 0x000fe40000010000 */
[----:B------:R-:W-:-:S07]  /*3bf0*/  ISETP.EQ.OR P1, PT, R63, UR10, P3 ;  /* 0x0000000a3f007c0c */ /* 0x000fce0009f22670 */
[----:B------:R-:W-:-:S06]  /*3c00*/  @!P5 IMAD.WIDE.U32 R16, R26, 0x8, R30 ;  /* 0x000000081a10d825 */ /* 0x000fcc00078e001e */
[----:B------:R-:W2:Y:S01]  /*3c10*/  @!P5 LDG.E.64 R16, desc[UR8][R16.64] ;  /* 0x000000081010d981 */ /* 0x000ea2000c1e1b00 */
[----:B---3--:R-:W-:Y:S01]  /*3c20*/  @!P4 FADD.FTZ R32, R32, R18 ;  /* 0x000000122020c221 */ /* 0x008fe20000010000 */
[----:B------:R-:W-:Y:S01]  /*3c30*/  @!P4 FADD.FTZ R33, R33, R19 ;  /* 0x000000132121c221 */ /* 0x000fe20000010000 */
[----:B------:R-:W-:-:S06]  /*3c40*/  @!P1 IMAD.WIDE.U32 R18, R25, 0x8, R30 ;  /* 0x0000000819129825 */ /* 0x000fcc00078e001e */
[----:B------:R-:W3:Y:S01]  /*3c50*/  @!P1 LDG.E.64 R18, desc[UR8][R18.64] ;  /* 0x0000000812129981 */ /* 0x000ee2000c1e1b00 */
[----:B------:R-:W-:-:S04]  /*3c60*/  IADD3 R63, PT, PT, R23, 0x6, RZ ;  /* 0x00000006173f7810 */ /* 0x000fc80007ffe0ff */
[----:B------:R-:W-:Y:S02]  /*3c70*/  ISETP.EQ.OR P4, PT, R63, UR10, P3 ;  /* 0x0000000a3f007c0c */ /* 0x000fe40009f82670 */
[----:B------:R-:W-:-:S04]  /*3c80*/  IADD3 R63, PT, PT, R23, 0x7, RZ ;  /* 0x00000007173f7810 */ /* 0x000fc80007ffe0ff */
[----:B------:R-:W-:Y:S01]  /*3c90*/  ISETP.EQ.OR P6, PT, R63, UR10, P3 ;  /* 0x0000000a3f007c0c */ /* 0x000fe20009fc2670 */
[----:B--2---:R-:W-:Y:S01]  /*3ca0*/  @!P5 FADD.FTZ R32, R32, R16 ;  /* 0x000000102020d221 */ /* 0x004fe20000010000 */
[----:B------:R-:W-:-:S05]  /*3cb0*/  @!P5 FADD.FTZ R33, R33, R17 ;  /* 0x000000112121d221 */ /* 0x000fca0000010000 */
[----:B------:R-:W-:-:S06]  /*3cc0*/  @!P4 IMAD.WIDE.U32 R16, R27, 0x8, R30 ;  /* 0x000000081b10c825 */ /* 0x000fcc00078e001e */
[----:B------:R-:W2:Y:S01]  /*3cd0*/  @!P4 LDG.E.64 R16, desc[UR8][R16.64] ;  /* 0x000000081010c981 */ /* 0x000ea2000c1e1b00 */
[----:B---3--:R-:W-:Y:S01]  /*3ce0*/  @!P1 FADD.FTZ R32, R32, R18 ;  /* 0x0000001220209221 */ /* 0x008fe20000010000 */
[----:B------:R-:W-:Y:S01]  /*3cf0*/  @!P1 FADD.FTZ R33, R33, R19 ;  /* 0x0000001321219221 */ /* 0x000fe20000010000 */
[----:B------:R-:W-:-:S06]  /*3d00*/  @!P6 IMAD.WIDE.U32 R18, R20, 0x8, R30 ;  /* 0x000000081412e825 */ /* 0x000fcc00078e001e */
[----:B------:R-:W3:Y:S01]  /*3d10*/  @!P6 LDG.E.64 R18, desc[UR8][R18.64] ;  /* 0x000000081212e981 */ /* 0x000ee2000c1e1b00 */
[----:B------:R-:W-:-:S04]  /*3d20*/  IADD3 R23, PT, PT, R23, 0x8, RZ ;  /* 0x0000000817177810 */ /* 0x000fc80007ffe0ff */
[----:B------:R-:W-:Y:S01]  /*3d30*/  ISETP.NE.AND P1, PT, R23, R22, PT ;  /* 0x000000161700720c */ /* 0x000fe20003f25270 */
        /* <DEDUP_REMOVED lines=10> */
[----:B------:R-:W-:-:S03]  /*3de0*/  @!P4 FADD.FTZ R33, R33, R17 ;  /* 0x000000112121c221 */ /* 0x000fc60000010000 */
[----:B---3--:R-:W-:Y:S01]  /*3df0*/  @!P6 FADD.FTZ R32, R32, R18 ;  /* 0x000000122020e221 */ /* 0x008fe20000010000 */
[----:B------:R-:W-:Y:S01]  /*3e00*/  @!P6 FADD.FTZ R33, R33, R19 ;  /* 0x000000132121e221 */ /* 0x000fe20000010000 */
[----:B------:R-:W-:Y:S06]  /*3e10*/  @P1 BRA `(.L_x_678) ;  /* 0xfffffffc00141947 */ /* 0x000fec000383ffff */
.L_x_677:
[----:B----4-:R-:W-:-:S04]  /*3e20*/  LOP3.LUT R16, R4, 0x7, RZ, 0xc0, !PT ;  /* 0x0000000704107812 */ /* 0x010fc800078ec0ff */
[----:B------:R-:W-:-:S13]  /*3e30*/  ISETP.NE.AND P1, PT, R16, RZ, PT ;  /* 0x000000ff1000720c */ /* 0x000fda0003f25270 */
[----:B------:R-:W-:Y:S05]  /*3e40*/  @!P1 BRA `(.L_x_674) ;  /* 0x0000000000f09947 */ /* 0x000fea0003800000 */
[----:B------:R-:W-:Y:S02]  /*3e50*/  IADD3 R16, PT, PT, R16, -0x1, RZ ;  /* 0xffffffff10107810 */ /* 0x000fe40007ffe0ff */
[----:B-1----:R-:W-:Y:S02]  /*3e60*/  LOP3.LUT P1, R23, R4, 0x3, RZ, 0xc0, !PT ;  /* 0x0000000304177812 */ /* 0x002fe4000782c0ff */
        /* <DEDUP_REMOVED lines=30> */
.L_x_679:
        /* <DEDUP_REMOVED lines=18> */
.L_x_680:
        /* <DEDUP_REMOVED lines=9> */
.L_x_681:
[----:B------:R-:W-:Y:S05]  /*4200*/  BSYNC.RECONVERGENT B0 ;  /* 0x0000000000007941 */ /* 0x000fea0003800200 */
.L_x_674:
[----:B------:R-:W5:Y:S01]  /*4210*/  S2UR UR7, SR_CgaCtaId ;  /* 0x00000000000779c3 */ /* 0x000f620000008800 */
[----:B------:R-:W-:Y:S01]  /*4220*/  UMOV UR6, 0x400 ;  /* 0x0000040000067882 */ /* 0x000fe20000000000 */
[----:B------:R-:W0:Y:S01]  /*4230*/  LDCU.64 UR14, c[0x0][0x400] ;  /* 0x00008000ff0e77ac */ /* 0x000e220008000a00 */
[----:B----4-:R-:W-:Y:S02]  /*4240*/  HADD2.F32 R25, -RZ, R42.H0_H0 ;  /* 0x2000002aff197230 */ /* 0x010fe40000004100 */
[----:B--2---:R-:W-:Y:S02]  /*4250*/  HADD2.F32 R22, -RZ, R38.H1_H1 ;  /* 0x30000026ff167230 */ /* 0x004fe40000004100 */
[----:B------:R-:W-:Y:S02]  /*4260*/  HADD2.F32 R20, -RZ, R40.H0_H0 ;  /* 0x20000028ff147230 */ /* 0x000fe40000004100 */
[----:B------:R-:W-:Y:S02]  /*4270*/  HADD2.F32 R27, -RZ, R55.H0_H0 ;  /* 0x20000037ff1b7230 */ /* 0x000fe40000004100 */
[----:B-1----:R-:W-:-:S02]  /*4280*/  HADD2.F32 R23, -RZ, R57.H0_H0 ;  /* 0x20000039ff177230 */ /* 0x002fc40000004100 */
[----:B------:R-:W-:Y:S02]  /*4290*/  HADD2.F32 R21, -RZ, R59.H0_H0 ;  /* 0x2000003bff157230 */ /* 0x000fe40000004100 */
[C---:B------:R-:W-:Y:S01]  /*42a0*/  FADD.FTZ R27, -R10.reuse, R27 ;  /* 0x0000001b0a1b7221 */ /* 0x040fe20000010100 */
[----:B------:R-:W-:Y:S02]  /*42b0*/  HADD2.F32 R69, -RZ, R42.H1_H1 ;  /* 0x3000002aff457230 */ /* 0x000fe40000004100 */
[C---:B------:R-:W-:Y:S01]  /*42c0*/  FADD.FTZ R42, -R10.reuse, R25 ;  /* 0x000000190a2a7221 */ /* 0x040fe20000010100 */
[----:B------:R-:W-:Y:S02]  /*42d0*/  HADD2.F32 R40, -RZ, R40.H1_H1 ;  /* 0x30000028ff287230 */ /* 0x000fe40000004100 */
[C---:B------:R-:W-:Y:S01]  /*42e0*/  FADD.FTZ R25, -R10.reuse, R22 ;  /* 0x000000160a197221 */ /* 0x040fe20000010100 */
[----:B------:R-:W-:Y:S02]  /*42f0*/  HADD2.F32 R30, -RZ, R38.H0_H0 ;  /* 0x20000026ff1e7230 */ /* 0x000fe40000004100 */
[----:B------:R-:W-:Y:S01]  /*4300*/  FADD.FTZ R38, -R10, R20 ;  /* 0x000000140a267221 */ /* 0x000fe20000010100 */
[----:B------:R-:W-:-:S02]  /*4310*/  HADD2.F32 R29, -RZ, R36.H0_H0 ;  /* 0x20000024ff1d7230 */ /* 0x000fc40000004100 */
[C---:B------:R-:W-:Y:S01]  /*4320*/  FADD.FTZ R24, -R10.reuse, R23 ;  /* 0x000000170a187221 */ /* 0x040fe20000010100 */
[----:B------:R-:W-:Y:S01]  /*4330*/  HADD2.F32 R63, -RZ, R36.H1_H1 ;  /* 0x30000024ff3f7230 */ /* 0x000fe20000004100 */
[----:B-----5:R-:W-:Y:S01]  /*4340*/  ULEA UR6, UR7, UR6, 0x18 ;  /* 0x0000000607067291 */ /* 0x020fe2000f8ec0ff */
[----:B------:R-:W-:Y:S02]  /*4350*/  HADD2.F32 R55, -RZ, R55.H1_H1 ;  /* 0x30000037ff377230 */ /* 0x000fe40000004100 */
[C---:B------:R-:W-:Y:S01]  /*4360*/  FADD.FTZ R22, -R10.reuse, R21 ;  /* 0x000000150a167221 */ /* 0x040fe20000010100 */
[----:B------:R-:W-:Y:S02]  /*4370*/  HADD2.F32 R57, -RZ, R57.H1_H1 ;  /* 0x30000039ff397230 */ /* 0x000fe40000004100 */
[C---:B------:R-:W-:Y:S01]  /*4380*/  FADD.FTZ R18, -R10.reuse, R69 ;  /* 0x000000450a127221 */ /* 0x040fe20000010100 */
[----:B------:R-:W-:Y:S02]  /*4390*/  HADD2.F32 R59, -RZ, R59.H1_H1 ;  /* 0x3000003bff3b7230 */ /* 0x000fe40000004100 */
[----:B------:R-:W-:Y:S01]  /*43a0*/  FADD.FTZ R36, -R10, R40 ;  /* 0x000000280a247221 */ /* 0x000fe20000010100 */
[----:B------:R-:W-:-:S02]  /*43b0*/  HADD2.F32 R19, -RZ, R62.H0_H0 ;  /* 0x2000003eff137230 */ /* 0x000fc40000004100 */
[C---:B------:R-:W-:Y:S01]  /*43c0*/  FADD.FTZ R30, -R10.reuse, R30 ;  /* 0x0000001e0a1e7221 */ /* 0x040fe20000010100 */
[----:B------:R0:W-:Y:S01]  /*43d0*/  @!P3 STS.64 [UR6+0x88], R32 ;  /* 0x00008820ff00b988 */ /* 0x0001e20008000a06 */
[----:B------:R-:W-:Y:S02]  /*43e0*/  HADD2.F32 R31, -RZ, R62.H1_H1 ;  /* 0x3000003eff1f7230 */ /* 0x000fe40000004100 */
[C---:B------:R-:W-:Y:S01]  /*43f0*/  FADD.FTZ R29, -R10.reuse, R29 ;  /* 0x0000001d0a1d7221 */ /* 0x040fe20000010100 */
[C---:B------:R-:W-:Y:S01]  /*4400*/  FADD.FTZ R28, -R10.reuse, R63 ;  /* 0x0000003f0a1c7221 */ /* 0x040fe20000010100 */
[----:B------:R-:W-:Y:S01]  /*4410*/  BAR.SYNC.DEFER_BLOCKING 0x0 ;  /* 0x0000000000007b1d */ /* 0x000fe20000010000 */
[C---:B------:R-:W-:Y:S01]  /*4420*/  FADD.FTZ R26, -R10.reuse, R55 ;  /* 0x000000370a1a7221 */ /* 0x040fe20000010100 */
[C---:B------:R-:W-:Y:S01]  /*4430*/  FADD.FTZ R23, -R10.reuse, R57 ;  /* 0x000000390a177221 */ /* 0x040fe20000010100 */
[C---:B------:R-:W-:Y:S01]  /*4440*/  FADD.FTZ R21, -R10.reuse, R59 ;  /* 0x0000003b0a157221 */ /* 0x040fe20000010100 */
[C---:B------:R-:W-:Y:S01]  /*4450*/  FADD.FTZ R20, -R10.reuse, R19 ;  /* 0x000000130a147221 */ /* 0x040fe20000010100 */
[----:B------:R-:W-:Y:S01]  /*4460*/  FADD.FTZ R10, -R10, R31 ;  /* 0x0000001f0a0a7221 */ /* 0x000fe20000010100 */
[----:B0--3--:R-:W-:Y:S01]  /*4470*/  IADD3 R33, PT, PT, R54, 0x10, RZ ;  /* 0x0000001036217810 */ /* 0x009fe20007ffe0ff */
[-C--:B------:R-:W-:Y:S01]  /*4480*/  FMUL.FTZ R19, R42, R11.reuse ;  /* 0x0000000b2a137220 */ /* 0x080fe20000410000 */
[----:B------:R-:W-:-:S02]  /*4490*/  FMUL.FTZ R18, R18, R11 ;  /* 0x0000000b12127220 */ /* 0x000fc40000410000 */
[----:B------:R-:W-:Y:S02]  /*44a0*/  ISETP.GE.U32.AND P1, PT, R33, UR14, PT ;  /* 0x0000000e21007c0c */ /* 0x000fe4000bf26070 */
[----:B------:R-:W-:Y:S01]  /*44b0*/  SHF.R.S32.HI R40, RZ, 0x1f, R33 ;  /* 0x0000001fff287819 */ /* 0x000fe20000011421 */
[----:B------:R-:W0:Y:S01]  /*44c0*/  LDS.64 R16, [UR6+0x88] ;  /* 0x00008806ff107984 */ /* 0x000e220008000a00 */
[----:B------:R-:W0:Y:S02]  /*44d0*/  LDCU UR6, c[0x0][0x42c] ;  /* 0x00008580ff0677ac */ /* 0x000e240008000800 */
[----:B0-----:R-:W-:Y:S01]  /*44e0*/  FMUL.FTZ R31, R16, UR6 ;  /* 0x00000006101f7c20 */ /* 0x001fe20008410000 */
[----:B------:R-:W-:Y:S01]  /*44f0*/  FMUL.FTZ R32, R17, UR6 ;  /* 0x0000000611207c20 */ /* 0x000fe20008410000 */
[--C-:B------:R-:W-:Y:S02]  /*4500*/  HADD2.F32 R17, -RZ, R41.reuse.H0_H0 ;  /* 0x20000029ff117230 */ /* 0x100fe40000004100 */
[----:B------:R-:W-:Y:S01]  /*4510*/  HADD2.F32 R16, -RZ, R41.H1_H1 ;  /* 0x30000029ff107230 */ /* 0x000fe20000004100 */
[----:B------:R-:W-:Y:S06]  /*4520*/  @!P2 BRA `(.L_x_682) ;  /* 0x000000000048a947 */ /* 0x000fec0003800000 */
        /* <DEDUP_REMOVED lines=18> */
.L_x_682:
[----:B------:R-:W-:Y:S04]  /*4650*/  BSSY.RECONVERGENT B0, `(.L_x_683) ;  /* 0x0000015000007945 */ /* 0x000fe80003800200 */
[----:B------:R-:W-:Y:S05]  /*4660*/  @P0 BRA `(.L_x_684) ;  /* 0x00000000004c0947 */ /* 0x000fea0003800000 */
[----:B------:R-:W0:Y:S01]  /*4670*/  LDCU.64 UR12, c[0x0][0x3f8] ;  /* 0x00007f00ff0c77ac */ /* 0x000e220008000a00 */
[C-C-:B------:R-:W-:Y:S01]  /*4680*/  FFMA.FTZ R19, R31.reuse, R19, R32.reuse ;  /* 0x000000131f137223 */ /* 0x140fe20000010020 */
[----:B------:R-:W-:Y:S01]  /*4690*/  FFMA.FTZ R42, R31, R18, R32 ;  /* 0x000000121f2a7223 */ /* 0x000fe20000010020 */
[----:B------:R-:W-:Y:S01]  /*46a0*/  SHF.R.S32.HI R41, RZ, 0x1f, R54 ;  /* 0x0000001fff297819 */ /* 0x000fe20000011436 */
[----:B------:R-:W1:Y:S01]  /*46b0*/  LDCU.64 UR6, c[0x0][0x380] ;  /* 0x00007000ff0677ac */ /* 0x000e620008000a00 */
[----:B------:R-:W-:Y:S01]  /*46c0*/  FFMA.FTZ R18, R14, R17, -R19 ;  /* 0x000000110e127223 */ /* 0x000fe20000010813 */
[----:B------:R-:W-:Y:S01]  /*46d0*/  FFMA.FTZ R62, R15, R16, -R42 ;  /* 0x000000100f3e7223 */ /* 0x000fe2000001082a */
[----:B------:R-:W-:Y:S02]  /*46e0*/  MOV R16, R66 ;  /* 0x0000004200107202 */ /* 0x000fe40000000f00 */
[----:B------:R-:W-:Y:S01]  /*46f0*/  MOV R17, R65 ;  /* 0x0000004100117202 */ /* 0x000fe20000000f00 */
[----:B------:R-:W-:Y:S01]  /*4700*/  FMUL.FTZ R42, R18, R11 ;  /* 0x0000000b122a7220 */ /* 0x000fe20000410000 */
[----:B0-----:R-:W-:-:S02]  /*4710*/  IMAD R19, R41, UR12, RZ ;  /* 0x0000000c29137c24 */ /* 0x001fc4000f8e02ff */
[----:B------:R-:W-:Y:S01]  /*4720*/  FMUL.FTZ R41, R62, R11 ;  /* 0x0000000b3e297220 */ /* 0x000fe20000410000 */
[----:B------:R-:W-:-:S04]  /*4730*/  IMAD.WIDE.U32 R16, R54, UR12, R16 ;  /* 0x0000000c36107c25 */ /* 0x000fc8000f8e0010 */
[----:B------:R-:W-:Y:S01]  /*4740*/  IMAD R19, R54, UR13, R19 ;  /* 0x0000000d36137c24 */ /* 0x000fe2000f8e0213 */
[----:B-1----:R-:W-:Y:S02]  /*4750*/  LEA R18, P0, R16, UR6, 0x1 ;  /* 0x0000000610127c11 */ /* 0x002fe4000f8008ff */
[----:B------:R-:W-:Y:S02]  /*4760*/  F2FP.F16.F32.PACK_AB R41, R41, R42 ;  /* 0x0000002a2929723e */ /* 0x000fe400000000ff */
[----:B------:R-:W-:-:S04]  /*4770*/  IADD3 R19, PT, PT, R17, R19, RZ ;  /* 0x0000001311137210 */ /* 0x000fc80007ffe0ff */
[----:B------:R-:W-:-:S05]  /*4780*/  LEA.HI.X R19, R16, UR7, R19, 0x1, P0 ;  /* 0x0000000710137c11 */ /* 0x000fca00080f0c13 */
[----:B------:R0:W-:Y:S02]  /*4790*/  STG.E desc[UR8][R18.64], R41 ;  /* 0x0000002912007986 */ /* 0x0001e4000c101908 */
.L_x_684:
[----:B------:R-:W-:Y:S05]  /*47a0*/  BSYNC.RECONVERGENT B0 ;  /* 0x0000000000007941 */ /* 0x000fea0003800200 */
.L_x_683:
[----:B------:R-:W-:Y:S01]  /*47b0*/  UISETP.NE.AND UP0, UPT, UR11, URZ, UPT ;  /* 0x000000ff0b00728c */ /* 0x000fe2000bf05270 */
[-C--:B0-----:R-:W-:Y:S01]  /*47c0*/  FMUL.FTZ R19, R38, R11.reuse ;  /* 0x0000000b26137220 */ /* 0x081fe20000410000 */
[----:B------:R-:W-:Y:S01]  /*47d0*/  FMUL.FTZ R18, R36, R11 ;  /* 0x0000000b24127220 */ /* 0x000fe20000410000 */
[--C-:B------:R-:W-:Y:S01]  /*47e0*/  HADD2.F32 R36, -RZ, R39.reuse.H0_H0 ;  /* 0x20000027ff247230 */ /* 0x100fe20000004100 */
[----:B------:R-:W-:Y:S01]  /*47f0*/  ISETP.GE.AND.EX P1, PT, R40, UR15, PT, P1 ;  /* 0x0000000f28007c0c */ /* 0x000fe2000bf26310 */
[C-C-:B------:R-:W-:Y:S01]  /*4800*/  FFMA.FTZ R17, R31.reuse, R19, R32.reuse ;  /* 0x000000131f117223 */ /* 0x140fe20000010020 */
[----:B------:R-:W-:Y:S01]  /*4810*/  FFMA.FTZ R16, R31, R18, R32 ;  /* 0x000000121f107223 */ /* 0x000fe20000010020 */
[----:B------:R-:W-:Y:S02]  /*4820*/  HADD2.F32 R39, -RZ, R39.H1_H1 ;  /* 0x30000027ff277230 */ /* 0x000fe40000004100 */
        /* <DEDUP_REMOVED lines=19> */
.L_x_685:
        /* <DEDUP_REMOVED lines=15> */
[----:B------:R-:W-:Y:S02]  /*4a50*/  F2FP.F16.F32.PACK_AB R33, R33, R36 ;  /* 0x000000242121723e */ /* 0x000fe400000000ff */
[----:B------:R-:W-:-:S05]  /*4a60*/  LEA.HI.X R19, R16, UR13, R19, 0x1, P0 ;  /* 0x0000000d10137c11 */ /* 0x000fca00080f0c13 */
[----:B------:R0:W-:Y:S02]  /*4a70*/  STG.E desc[UR8][R18.64], R33 ;  /* 0x0000002112007986 */ /* 0x0001e4000c101908 */
.L_x_687:
[----:B------:R-:W-:Y:S05]  /*4a80*/  BSYNC.RECONVERGENT B0 ;  /* 0x0000000000007941 */ /* 0x000fea0003800200 */
.L_x_686:
[----:B------:R-:W-:Y:S01]  /*4a90*/  SHF.R.S32.HI R17, RZ, 0x1f, R50 ;  /* 0x0000001fff117819 */ /* 0x000fe20000011432 */
[--C-:B------:R-:W-:Y:S01]  /*4aa0*/  HADD2.F32 R16, -RZ, R37.reuse.H0_H0 ;  /* 0x20000025ff107230 */ /* 0x100fe20000004100 */
[----:B------:R-:W-:Y:S01]  /*4ab0*/  ISETP.GE.U32.AND P1, PT, R50, UR14, PT ;  /* 0x0000000e32007c0c */ /* 0x000fe2000bf26070 */
[----:B------:R-:W-:Y:S01]  /*4ac0*/  HADD2.F32 R37, -RZ, R37.H1_H1 ;  /* 0x30000025ff257230 */ /* 0x000fe20000004100 */
[----:B------:R-:W-:Y:S01]  /*4ad0*/  ISETP.GE.U32.AND P0, PT, R49, UR14, PT ;  /* 0x0000000e31007c0c */ /* 0x000fe2000bf06070 */
[-C--:B0-----:R-:W-:Y:S01]  /*4ae0*/  FMUL.FTZ R19, R30, R11.reuse ;  /* 0x0000000b1e137220 */ /* 0x081fe20000410000 */
[----:B------:R-:W-:Y:S01]  /*4af0*/  ISETP.GE.U32.AND P4, PT, R48, UR14, PT ;  /* 0x0000000e30007c0c */ /* 0x000fe2000bf86070 */
[-C--:B------:R-:W-:Y:S01]  /*4b00*/  FMUL.FTZ R29, R29, R11.reuse ;  /* 0x0000000b1d1d7220 */ /* 0x080fe20000410000 */
[----:B------:R-:W-:Y:S01]  /*4b10*/  ISETP.GE.U32.AND P5, PT, R47, UR14, PT ;  /* 0x0000000e2f007c0c */ /* 0x000fe2000bfa6070 */
[-C--:B------:R-:W-:Y:S01]  /*4b20*/  FMUL.FTZ R28, R28, R11.reuse ;  /* 0x0000000b1c1c7220 */ /* 0x080fe20000410000 */
[----:B------:R-:W-:Y:S01]  /*4b30*/  ISETP.GE.U32.AND P3, PT, R46, UR14, PT ;  /* 0x0000000e2e007c0c */ /* 0x000fe2000bf66070 */
[-C--:B------:R-:W-:Y:S01]  /*4b40*/  FMUL.FTZ R27, R27, R11.reuse ;  /* 0x0000000b1b1b7220 */ /* 0x080fe20000410000 */
[----:B------:R-:W-:Y:S01]  /*4b50*/  ISETP.GE.U32.AND P2, PT, R45, UR14, PT ;  /* 0x0000000e2d007c0c */ /* 0x000fe2000bf46070 */
[-C--:B------:R-:W-:Y:S01]  /*4b60*/  FMUL.FTZ R26, R26, R11.reuse ;  /* 0x0000000b1a1a7220 */ /* 0x080fe20000410000 */
[----:B------:R-:W-:Y:S01]  /*4b70*/  ISETP.GE.AND.EX P1, PT, R17, UR15, PT, P1 ;  /* 0x0000000f11007c0c */ /* 0x000fe2000bf26310 */
        /* <DEDUP_REMOVED lines=9> */
[-C--:B------:R-:W-:Y:S01]  /*4c10*/  FMUL.FTZ R10, R10, R11.reuse ;  /* 0x0000000b0a0a7220 */ /* 0x080fe20000410000 */
[----:B------:R-:W-:Y:S01]  /*4c20*/  FMUL.FTZ R25, R25, R11 ;  /* 0x0000000b19197220 */ /* 0x000fe20000410000 */
[----:B------:R-:W-:Y:S09]  /*4c30*/  BRA.U !UP0, `(.L_x_688) ;  /* 0x0000000108487547 */ /* 0x000ff2000b800000 */
        /* <DEDUP_REMOVED lines=18> */
.L_x_688:
        /* <DEDUP_REMOVED lines=22> */
[----:B------:R-:W-:-:S03]  /*4ec0*/  MOV R17, R65 ;  /* 0x0000004100117202 */ /* 0x000fc60000000f00 */
[C---:B------:R-:W-:Y:S02]  /*4ed0*/  IMAD R19, R50.reuse, UR7, R19 ;  /* 0x0000000732137c24 */ /* 0x040fe4000f8e0213 */
[----:B------:R-:W-:-:S05]  /*4ee0*/  IMAD.WIDE.U32 R16, R50, UR6, R16 ;  /* 0x0000000632107c25 */ /* 0x000fca000f8e0010 */
[----:B------:R-:W-:Y:S02]  /*4ef0*/  IADD3 R19, PT, PT, R17, R19, RZ ;  /* 0x0000001311137210 */ /* 0x000fe40007ffe0ff */
[----:B-1----:R-:W-:Y:S02]  /*4f00*/  LEA R18, P1, R16, UR12, 0x1 ;  /* 0x0000000c10127c11 */ /* 0x002fe4000f8208ff */
[----:B------:R-:W-:Y:S02]  /*4f10*/  F2FP.F16.F32.PACK_AB R17, R32, R37 ;  /* 0x000000252011723e */ /* 0x000fe400000000ff */
[----:B------:R-:W-:-:S05]  /*4f20*/  LEA.HI.X R19, R16, UR13, R19, 0x1, P1 ;  /* 0x0000000d10137c11 */ /* 0x000fca00088f0c13 */
[----:B------:R0:W-:Y:S04]  /*4f30*/  STG.E desc[UR8][R18.64], R17 ;  /* 0x0000001112007986 */ /* 0x0001e8000c101908 */
.L_x_690:
[----:B------:R-:W-:Y:S05]  /*4f40*/  BSYNC.RECONVERGENT B0 ;  /* 0x0000000000007941 */ /* 0x000fea0003800200 */
.L_x_689:
[--C-:B------:R-:W-:Y:S02]  /*4f50*/  HADD2.F32 R16, -RZ, R35.reuse.H0_H0 ;  /* 0x20000023ff107230 */ /* 0x100fe40000004100 */
[----:B------:R-:W-:Y:S01]  /*4f60*/  HADD2.F32 R35, -RZ, R35.H1_H1 ;  /* 0x30000023ff237230 */ /* 0x000fe20000004100 */
        /* <DEDUP_REMOVED lines=19> */
.L_x_691:
        /* <DEDUP_REMOVED lines=15> */
[----:B------:R-:W-:Y:S02]  /*5190*/  F2FP.F16.F32.PACK_AB R17, R28, R29 ;  /* 0x0000001d1c11723e */ /* 0x000fe400000000ff */
[----:B------:R-:W-:-:S05]  /*51a0*/  LEA.HI.X R19, R16, UR13, R19, 0x1, P0 ;  /* 0x0000000d10137c11 */ /* 0x000fca00080f0c13 */
[----:B------:R0:W-:Y:S02]  /*51b0*/  STG.E desc[UR8][R18.64], R17 ;  /* 0x0000001112007986 */ /* 0x0001e4000c101908 */
.L_x_693:
[----:B------:R-:W-:Y:S05]  /*51c0*/  BSYNC.RECONVERGENT B0 ;  /* 0x0000000000007941 */ /* 0x000fea0003800200 */
.L_x_692:
[--C-:B------:R-:W-:Y:S02]  /*51d0*/  HADD2.F32 R16, -RZ, R56.reuse.H0_H0 ;  /* 0x20000038ff107230 */ /* 0x100fe40000004100 */
[----:B------:R-:W-:Y:S01]  /*51e0*/  HADD2.F32 R56, -RZ, R56.H1_H1 ;  /* 0x30000038ff387230 */ /* 0x000fe20000004100 */
        /* <DEDUP_REMOVED lines=19> */
.L_x_694:
        /* <DEDUP_REMOVED lines=9> */
[----:B------:R-:W-:-:S05]  /*53b0*/  FMUL.FTZ R25, R30, R11 ;  /* 0x0000000b1e197220 */ /* 0x000fca0000410000 */
        /* <DEDUP_REMOVED lines=8> */
.L_x_696:
[----:B------:R-:W-:Y:S05]  /*5440*/  BSYNC.RECONVERGENT B0 ;  /* 0x0000000000007941 */ /* 0x000fea0003800200 */
.L_x_695:
        /* <DEDUP_REMOVED lines=21> */
.L_x_697:
        /* <DEDUP_REMOVED lines=18> */
.L_x_699:
[----:B------:R-:W-:Y:S05]  /*56c0*/  BSYNC.RECONVERGENT B0 ;  /* 0x0000000000007941 */ /* 0x000fea0003800200 */
.L_x_698:
        /* <DEDUP_REMOVED lines=21> */
.L_x_700:
        /* <DEDUP_REMOVED lines=18> */
.L_x_702:
[----:B------:R-:W-:Y:S05]  /*5940*/  BSYNC.RECONVERGENT B0 ;  /* 0x0000000000007941 */ /* 0x000fea0003800200 */
.L_x_701:
[--C-:B------:R-:W-:Y:S02]  /*5950*/  HADD2.F32 R17, -RZ, R61.reuse.H0_H0 ;  /* 0x2000003dff117230 */ /* 0x100fe40000004100 */
[----:B------:R-:W-:Y:S01]  /*5960*/  HADD2.F32 R16, -RZ, R61.H1_H1 ;  /* 0x3000003dff107230 */ /* 0x000fe20000004100 */
[----:B------:R-:W-:Y:S06]  /*5970*/  BRA.U !UP0, `(.L_x_703) ;  /* 0x0000000108487547 */ /* 0x000fec000b800000 */
[----:B------:R-:W-:Y:S01]  /*5980*/  FFMA.FTZ R10, R15, R10, R13 ;  /* 0x0000000a0f0a7223 */ /* 0x000fe2000001000d */
[----:B------:R-:W-:-:S03]  /*5990*/  FFMA.FTZ R12, R14, R20, R12 ;  /* 0x000000140e0c7223 */ /* 0x000fc6000001000c */
[----:B01----:R-:W-:Y:S01]  /*59a0*/  FMUL.FTZ R19, R10, -1.4426950216293334961 ;  /* 0xbfb8aa3b0a137820 */ /* 0x003fe20000410000 */
        /* <DEDUP_REMOVED lines=15> */
.L_x_703:
[----:B------:R-:W-:Y:S01]  /*5aa0*/  ISETP.GE.AND.EX P2, PT, R9, UR15, PT, P2 ;  /* 0x0000000f09007c0c */ /* 0x000fe2000bf46320 */
[----:B------:R-:W-:Y:S01]  /*5ab0*/  FFMA.FTZ R40, R14, R17, -R40 ;  /* 0x000000110e287223 */ /* 0x000fe20000010828 */
[----:B------:R-:W-:Y:S01]  /*5ac0*/  FFMA.FTZ R16, R15, R16, -R31 ;  /* 0x000000100f107223 */ /* 0x000fe2000001081f */
[----:B------:R-:W-:Y:S02]  /*5ad0*/  BSSY.RECONVERGENT B0, `(.L_x_704) ;  /* 0x000000f000007945 */ /* 0x000fe40003800200 */
[-C--:B------:R-:W-:Y:S01]  /*5ae0*/  FMUL.FTZ R13, R40, R11.reuse ;  /* 0x0000000b280d7220 */ /* 0x080fe20000410000 */
[----:B------:R-:W-:-:S07]  /*5af0*/  FMUL.FTZ R16, R16, R11 ;  /* 0x0000000b10107220 */ /* 0x000fce0000410000 */
[----:B------:R-:W-:Y:S05]  /*5b00*/  @P2 BRA `(.L_x_705) ;  /* 0x00000000002c2947 */ /* 0x000fea0003800000 */
[----:B------:R-:W2:Y:S01]  /*5b10*/  LDCU.64 UR6, c[0x0][0x3f8] ;  /* 0x00007f00ff0677ac */ /* 0x000ea20008000a00 */
[----:B------:R-:W-:Y:S02]  /*5b20*/  MOV R64, R66 ;  /* 0x0000004200407202 */ /* 0x000fe40000000f00 */
[----:B------:R-:W-:Y:S01]  /*5b30*/  F2FP.F16.F32.PACK_AB R13, R16, R13 ;  /* 0x0000000d100d723e */ /* 0x000fe200000000ff */
        /* <DEDUP_REMOVED lines=8> */
.L_x_705:
[----:B------:R-:W-:Y:S05]  /*5bc0*/  BSYNC.RECONVERGENT B0 ;  /* 0x0000000000007941 */ /* 0x000fea0003800200 */
.L_x_704:
[----:B------:R-:W-:Y:S02]  /*5bd0*/  IADD3 R43, PT, PT, R3, R43, RZ ;  /* 0x0000002b032b7210 */ /* 0x000fe40007ffe0ff */
[----:B------:R-:W-:Y:S02]  /*5be0*/  IADD3 R44, PT, PT, R44, 0x1, RZ ;  /* 0x000000012c2c7810 */ /* 0x000fe40007ffe0ff */
[----:B------:R-:W-:-:S13]  /*5bf0*/  ISETP.GE.AND P0, PT, R43, UR4, PT ;  /* 0x000000042b007c0c */ /* 0x000fda000bf06270 */
[----:B------:R-:W-:Y:S05]  /*5c00*/  @!P0 BRA `(.L_x_706) ;  /* 0xffffffa400b48947 */ /* 0x000fea000383ffff */
.L_x_663:
[----:B------:R-:W3:Y:S01]  /*5c10*/  LDC R4, c[0x0][0x370] ;  /* 0x0000dc00ff047b82 */ /* 0x000ee20000000800 */
        /* <DEDUP_REMOVED lines=18> */
.L_x_708:
[----:B------:R-:W-:Y:S05]  /*5d40*/  BSYNC.RECONVERGENT B0 ;  /* 0x0000000000007941 */ /* 0x000fea0003800200 */
.L_x_707:
[----:B------:R-:W-:Y:S05]  /*5d50*/  @P0 EXIT ;  /* 0x000000000000094d */ /* 0x000fea0003800000 */
[----:B------:R-:W-:Y:S05]  /*5d60*/  @P2 BRA `(.L_x_709) ;  /* 0x0000000000202947 */ /* 0x000fea0003800000 */
[----:B------:R-:W-:-:S05]  /*5d70*/  IMAD R0, R4, R7, RZ ;  /* 0x0000000704007224 */ /* 0x000fca00078e02ff */
[----:B------:R-:W-:-:S13]  /*5d80*/  ISETP.NE.AND P0, PT, R0, -0x1, PT ;  /* 0xffffffff0000780c */ /* 0x000fda0003f05270 */
[----:B------:R-:W-:Y:S05]  /*5d90*/  @!P0 BRA `(.L_x_709) ;  /* 0x0000000000148947 */ /* 0x000fea0003800000 */
.L_x_710:
[----:B---3--:R-:W3:Y:S04]  /*5da0*/  LDG.E.STRONG.GPU R5, desc[UR8][R2.64] ;  /* 0x0000000802057981 */ /* 0x008ee8000c1ef900 */
[----:B---3--:R-:W-:Y:S01]  /*5db0*/  CCTL.IVALL ;  /* 0x00000000ff00798f */ /* 0x008fe20002000000 */
[----:B------:R-:W-:Y:S05]  /*5dc0*/  YIELD ;  /* 0x0000000000007946 */ /* 0x000fea0003800000 */
[----:B------:R-:W-:-:S13]  /*5dd0*/  ISETP.NE.AND P0, PT, R5, R0, PT ;  /* 0x000000000500720c */ /* 0x000fda0003f05270 */
[----:B------:R-:W-:Y:S05]  /*5de0*/  @P0 BRA `(.L_x_710) ;  /* 0xfffffffc00ec0947 */ /* 0x000fea000383ffff */
.L_x_709:
        /* <DEDUP_REMOVED lines=16> */
[----:B--2---:R-:W-:Y:S02]  /*5ef0*/  SEL R11, R3, R2, P0 ;  /* 0x00000002030b7207 */ /* 0x004fe40000000000 */
        /* <DEDUP_REMOVED lines=34> */
[C---:B-1----:R-:W-:Y:S01]  /*6120*/  SHF.L.U32 R21, R34.reuse, 0x3, RZ ;  /* 0x0000000322157819 */ /* 0x042fe200000006ff */
[----:B------:R-:W0:Y:S01]  /*6130*/  LDCU.64 UR6, c[0x0][0x390] ;  /* 0x00007200ff0677ac */ /* 0x000e220008000a00 */
[----:B------:R-:W-:Y:S02]  /*6140*/  LOP3.LUT R9, R9, 0x3, RZ, 0xc0, !PT ;  /* 0x0000000309097812 */ /* 0x000fe400078ec0ff */
[--C-:B------:R-:W-:Y:S01]  /*6150*/  SHF.L.U64.HI R22, R34, 0x3, R35.reuse ;  /* 0x0000000322167819 */ /* 0x100fe20000010223 */
[----:B------:R-:W1:Y:S01]  /*6160*/  LDCU.64 UR10, c[0x0][0x388] ;  /* 0x00007100ff0a77ac */ /* 0x000e620008000a00 */
[----:B------:R-:W-:Y:S01]  /*6170*/  SHF.L.U32 R29, R7, 0x2, RZ ;  /* 0x00000002071d7819 */ /* 0x000fe200000006ff */
[----:B------:R-:W-:Y:S01]  /*6180*/  IMAD.WIDE.U32 R4, R9, 0x1c0, R34 ;  /* 0x000001c009047825 */ /* 0x000fe200078e0022 */
[----:B------:R-:W-:-:S02]  /*6190*/  SHF.L.U64.HI R31, R3, 0x2, R0 ;  /* 0x00000002031f7819 */ /* 0x000fc40000010200 */
[----:B------:R-:W-:Y:S02]  /*61a0*/  SHF.L.U64.HI R27, R28, 0x2, R33 ;  /* 0x000000021c1b7819 */ /* 0x000fe40000010221 */
[C---:B--2---:R-:W-:Y:S01]  /*61b0*/  LEA R25, P1, R34.reuse, UR4, 0x2 ;  /* 0x0000000422197c11 */ /* 0x044fe2000f8210ff */
[----:B------:R-:W-:Y:S01]  /*61c0*/  UMOV UR4, URZ ;  /* 0x000000ff00047c82 */ /* 0x000fe20008000000 */
[----:B0-----:R-:W-:Y:S02]  /*61d0*/  IADD3 R23, P2, PT, R21, UR6, RZ ;  /* 0x0000000615177c10 */ /* 0x001fe4000ff5e0ff */
[----:B------:R-:W-:Y:S02]  /*61e0*/  LEA.HI.X R26, R34, UR5, R35, 0x2, P1 ;  /* 0x00000005221a7c11 */ /* 0x000fe400088f1423 */
[----:B------:R-:W-:Y:S02]  /*61f0*/  IADD3 R35, PT, PT, R5, UR4, RZ ;  /* 0x0000000405237c10 */ /* 0x000fe4000fffe0ff */
[----:B------:R-:W-:Y:S01]  /*6200*/  MOV R34, R4 ;  /* 0x0000000400227202 */ /* 0x000fe20000000f00 */
[----:B------:R-:W-:Y:S01]  /*6210*/  IMAD.WIDE.U32 R4, R6, 0x4, RZ ;  /* 0x0000000406047825 */ /* 0x000fe200078e00ff */
[----:B------:R-:W-:-:S02]  /*6220*/  IADD3.X R24, PT, PT, R22, UR7, RZ, P2, !PT ;  /* 0x0000000716187c10 */ /* 0x000fc400097fe4ff */
[----:B-1----:R-:W-:Y:S02]  /*6230*/  IADD3 R21, P1, PT, R21, UR10, RZ ;  /* 0x0000000a15157c10 */ /* 0x002fe4000ff3e0ff */
[----:B------:R-:W-:Y:S02]  /*6240*/  IADD3 R2, P2, PT, RZ, -R9, RZ ;  /* 0x80000009ff027210 */ /* 0x000fe40007f5e0ff */
[----:B------:R-:W-:Y:S02]  /*6250*/  IADD3.X R22, PT, PT, R22, UR11, RZ, P1, !PT ;  /* 0x0000000b16167c10 */ /* 0x000fe40008ffe4ff */
[----:B------:R-:W-:Y:S02]  /*6260*/  IADD3 R29, PT, PT, R5, R29, RZ ;  /* 0x0000001d051d7210 */ /* 0x000fe40007ffe0ff */
[----:B------:R-:W-:-:S07]  /*6270*/  IADD3.X R20, PT, PT, RZ, -0x1, RZ, P2, !PT ;  /* 0xffffffffff147810 */ /* 0x000fce00017fe4ff */
.L_x_713:
        /* <DEDUP_REMOVED lines=29> */
.L_x_712:
[----:B------:R-:W-:Y:S05]  /*6450*/  BSYNC.RECONVERGENT B0 ;  /* 0x0000000000007941 */ /* 0x000fea0003800200 */
.L_x_711:
[----:B------:R-:W-:Y:S05]  /*6460*/  @!P0 EXIT ;  /* 0x000000000000894d */ /* 0x000fea0003800000 */
[C---:B------:R-:W-:Y:S01]  /*6470*/  SHF.L.U64.HI R2, R6.reuse, 0x2, R7 ;  /* 0x0000000206027819 */ /* 0x040fe20000010207 */
[----:B------:R-:W3:Y:S01]  /*6480*/  LDCU.64 UR4, c[0x0][0x3d8] ;  /* 0x00007b00ff0477ac */ /* 0x000ee20008000a00 */
[----:B------:R-:W-:Y:S02]  /*6490*/  SHF.L.U32 R6, R6, 0x2, RZ ;  /* 0x0000000206067819 */ /* 0x000fe400000006ff */
[C---:B------:R-:W-:Y:S01]  /*64a0*/  SHF.L.U64.HI R7, R28.reuse, 0x2, R33 ;  /* 0x000000021c077819 */ /* 0x040fe20000010221 */
[----:B------:R-:W4:Y:S01]  /*64b0*/  LDCU.64 UR6, c[0x0][0x388] ;  /* 0x00007100ff0677ac */ /* 0x000f220008000a00 */
[----:B--2---:R-:W-:Y:S02]  /*64c0*/  SHF.L.U32 R8, R28, 0x2, RZ ;  /* 0x000000021c087819 */ /* 0x004fe400000006ff */
[C---:B------:R-:W-:Y:S01]  /*64d0*/  SHF.L.U64.HI R4, R3.reuse, 0x2, R0 ;  /* 0x0000000203047819 */ /* 0x040fe20000010200 */
[----:B------:R-:W2:Y:S01]  /*64e0*/  LDCU.64 UR10, c[0x0][0x390] ;  /* 0x00007200ff0a77ac */ /* 0x000ea20008000a00 */
[----:B------:R-:W-:-:S07]  /*64f0*/  SHF.L.U32 R5, R3, 0x2, RZ ;  /* 0x0000000203057819 */ /* 0x000fce00000006ff */
.L_x_714:
[C---:B------:R-:W-:Y:S02]  /*6500*/  SHF.L.U32 R9, R34.reuse, 0x2, RZ ;  /* 0x0000000222097819 */ /* 0x040fe400000006ff */
[----:B01----:R-:W-:Y:S02]  /*6510*/  SHF.L.U64.HI R19, R34, 0x2, R35 ;  /* 0x0000000222137819 */ /* 0x003fe40000010223 */
[----:B---3--:R-:W-:-:S04]  /*6520*/  IADD3 R10, P0, PT, R9, UR4, RZ ;  /* 0x00000004090a7c10 */ /* 0x008fc8000ff1e0ff */
[----:B------:R-:W-:Y:S02]  /*6530*/  IADD3.X R11, PT, PT, R19, UR5, RZ, P0, !PT ;  /* 0x00000005130b7c10 */ /* 0x000fe400087fe4ff */
[C---:B------:R-:W-:Y:S02]  /*6540*/  IADD3 R12, P0, PT, R10.reuse, R5, RZ ;  /* 0x000000050a0c7210 */ /* 0x040fe40007f1e0ff */
[C---:B------:R-:W-:Y:S01]  /*6550*/  IADD3 R16, P1, PT, R10.reuse, R8, RZ ;  /* 0x000000080a107210 */ /* 0x040fe20007f3e0ff */
[----:B------:R0:W3:Y:S01]  /*6560*/  LDG.E R22, desc[UR8][R10.64] ;  /* 0x000000080a167981 */ /* 0x0000e2000c1e1900 */
[C---:B------:R-:W-:Y:S02]  /*6570*/  IADD3.X R13, PT, PT, R11.reuse, R4, RZ, P0, !PT ;  /* 0x000000040b0d7210 */ /* 0x040fe400007fe4ff */
[----:B------:R-:W-:Y:S02]  /*6580*/  IADD3 R14, P0, PT, R10, R6, RZ ;  /* 0x000000060a0e7210 */ /* 0x000fe40007f1e0ff */
[C---:B------:R-:W-:Y:S01]  /*6590*/  IADD3.X R17, PT, PT, R11.reuse, R7, RZ, P1, !PT ;  /* 0x000000070b117210 */ /* 0x040fe20000ffe4ff */
[----:B------:R-:W3:Y:S01]  /*65a0*/  LDG.E R23, desc[UR8][R12.64] ;  /* 0x000000080c177981 */ /* 0x000ee2000c1e1900 */
        /* <DEDUP_REMOVED lines=8> */
[C---:B----4-:R-:W-:Y:S02]  /*6630*/  IADD3 R18, P0, PT, R20.reuse, UR6, RZ ;  /* 0x0000000614127c10 */ /* 0x050fe4000ff1e0ff */
[----:B0-----:R-:W-:Y:S02]  /*6640*/  LOP3.LUT R11, R19, 0x3, RZ, 0xc0, !PT ;  /* 0x00000003130b7812 */ /* 0x001fe400078ec0ff */
[----:B--2---:R-:W-:Y:S02]  /*6650*/  IADD3 R20, P1, PT, R20, UR10, RZ ;  /* 0x0000000a14147c10 */ /* 0x004fe4000ff3e0ff */
[----:B------:R-:W-:Y:S02]  /*6660*/  IADD3 R10, P2, PT, R9, UR4, RZ ;  /* 0x00000004090a7c10 */ /* 0x000fe4000ff5e0ff */
[----:B------:R-:W-:-:S02]  /*6670*/  IADD3.X R19, PT, PT, R21, UR7, RZ, P0, !PT ;  /* 0x0000000715137c10 */ /* 0x000fc400087fe4ff */
[----:B------:R-:W-:Y:S02]  /*6680*/  IADD3.X R21, PT, PT, R21, UR11, RZ, P1, !PT ;  /* 0x0000000b15157c10 */ /* 0x000fe40008ffe4ff */
[----:B------:R-:W-:Y:S02]  /*6690*/  IADD3.X R11, PT, PT, R11, UR5, RZ, P2, !PT ;  /* 0x000000050b0b7c10 */ /* 0x000fe400097fe4ff */
[C---:B-1----:R-:W-:Y:S02]  /*66a0*/  IADD3 R14, P0, PT, R10.reuse, R5, RZ ;  /* 0x000000050a0e7210 */ /* 0x042fe40007f1e0ff */
        /* <DEDUP_REMOVED lines=21> */
[----:B-1----:R-:W3:Y:S04]  /*6800*/  LDG.E R24, desc[UR8][R10.64+0xe00] ;  /* 0x000e00080a187981 */ /* 0x002ee8000c1e1900 */
[----:B------:R-:W3:Y:S04]  /*6810*/  LDG.E R25, desc[UR8][R14.64+0xe00] ;  /* 0x000e00080e197981 */ /* 0x000ee8000c1e1900 */
        /* <DEDUP_REMOVED lines=32> */
.L_x_715:
        /* <DEDUP_REMOVED lines=14> */
.L_x_4506:


//--------------------- .text._Z35group_norm_nhwc_bwd_one_pass_kernelI11Fp16IOFp32WLi256ELi56ELi448EEv26Group_norm_nhwc_bwd_params --------------------------
	.section	.text._Z35group_norm_nhwc_bwd_one_pass_kernelI11Fp16IOFp32WLi256ELi56ELi448EEv26Group_norm_nhwc_bwd_params,"ax",@progbits
	.align	128
        .global         _Z35group_norm_nhwc_bwd_one_pass_kernelI11Fp16IOFp32WLi256ELi56ELi448EEv26Group_norm_nhwc_bwd_params
        .type           _Z35group_norm_nhwc_bwd_one_pass_kernelI11Fp16IOFp32WLi256ELi56ELi448EEv26Group_norm_nhwc_bwd_params,@function
        .size           _Z35group_norm_nhwc_bwd_one_pass_kernelI11Fp16IOFp32WLi256ELi56ELi448EEv26Group_norm_nhwc_bwd_params,(.L_x_4507 - _Z35group_norm_nhwc_bwd_one_pass_kernelI11Fp16IOFp32WLi256ELi56ELi448EEv26Group_norm_nhwc_bwd_params)
        .other          _Z35group_norm_nhwc_bwd_one_pass_kernelI11Fp16IOFp32WLi256ELi56ELi448EEv26Group_norm_nhwc_bwd_params,@"STO_CUDA_ENTRY STV_DEFAULT"
_Z35group_norm_nhwc_bwd_one_pass_kernelI11Fp16IOFp32WLi256ELi56ELi448EEv26Group_norm_nhwc_bwd_params:
.text._Z35group_norm_nhwc_bwd_one_pass_kernelI11Fp16IOFp32WLi256ELi56ELi448EEv26Group_norm_nhwc_bwd_params:
        /* <DEDUP_REMOVED lines=9> */
[----:B------:R-:W-:Y:S01]  /*0090*/  UMOV UR4, URZ ;  /* 0x000000ff00047c82 */ /* 0x000fe20008000000 */
[----:B0-----:R-:W-:-:S05]  /*00a0*/  LOP3.LUT R0, R3, 0xffff, RZ, 0xc0, !PT ;  /* 0x0000ffff03007812 */ /* 0x001fca00078ec0ff */
[----:B------:R-:W-:-:S05]  /*00b0*/  IMAD R0, R0, 0x925, RZ ;  /* 0x0000092500007824 */ /* 0x000fca00078e02ff */
[----:B------:R-:W-:Y:S02]  /*00c0*/  SHF.R.U32.HI R51, RZ, 0x10, R0 ;  /* 0x00000010ff337819 */ /* 0x000fe40000011600 */
[----:B------:R-:W0:Y:S02]  /*00d0*/  S2R R0, SR_LANEID ;  /* 0x0000000000007919 */ /* 0x000e240000000000 */
[----:B------:R-:W-:-:S05]  /*00e0*/  PRMT R2, R51, 0x9910, RZ ;  /* 0x0000991033027816 */ /* 0x000fca00000000ff */
[----:B------:R-:W-:-:S05]  /*00f0*/  IMAD R2, R2, 0x1c, RZ ;  /* 0x0000001c02027824 */ /* 0x000fca00078e02ff */
[----:B------:R-:W-:-:S04]  /*0100*/  IADD3 R2, PT, PT, RZ, -R2, RZ ;  /* 0x80000002ff027210 */ /* 0x000fc80007ffe0ff */
[----:B------:R-:W-:-:S04]  /*0110*/  PRMT R50, R2, 0x7710, RZ ;  /* 0x0000771002327816 */ /* 0x000fc800000000ff */
[----:B------:R-:W-:-:S04]  /*0120*/  IADD3 R50, PT, PT, R50, R3, RZ ;  /* 0x0000000332327210 */ /* 0x000fc80007ffe0ff */
[----:B------:R-:W-:-:S04]  /*0130*/  SHF.L.U32 R50, R50, 0x1, RZ ;  /* 0x0000000132327819 */ /* 0x000fc800000006ff */
[----:B------:R-:W-:-:S07]  /*0140*/  LOP3.LUT R54, R50, 0xffff, RZ, 0xc0, !PT ;  /* 0x0000ffff32367812 */ /* 0x000fce00078ec0ff */
.L_x_783:
[----:B------:R-:W1:Y:S01]  /*0150*/  LDC R8, c[0x0][0x410] ;  /* 0x00010400ff087b82 */ /* 0x000e620000000800 */
[----:B0-----:R-:W-:Y:S01]  /*0160*/  HFMA2 R2, -RZ, RZ, 0, 0 ;  /* 0x00000000ff027431 */ /* 0x001fe200000001ff */
[----:B------:R-:W-:Y:S01]  /*0170*/  IABS R7, UR6 ;  /* 0x0000000600077c13 */ /* 0x000fe20008000000 */
[----:B------:R-:W2:Y:S01]  /*0180*/  LDCU UR5, c[0x0][0x41c] ;  /* 0x00008380ff0577ac */ /* 0x000ea20008000800 */
[----:B------:R-:W-:Y:S02]  /*0190*/  ISETP.LE.AND P1, PT, RZ, UR6, PT ;  /* 0x00000006ff007c0c */ /* 0x000fe4000bf23270 */
[----:B------:R-:W-:Y:S01]  /*01a0*/  CS2R R48, SRZ ;  /* 0x0000000000307805 */ /* 0x000fe2000001ff00 */
[----:B------:R-:W3:Y:S01]  /*01b0*/  LDCU.128 UR12, c[0x0][0x400] ;  /* 0x00008000ff0c77ac */ /* 0x000ee20008000c00 */
[----:B------:R-:W-:Y:S02]  /*01c0*/  CS2R R46, SRZ ;  /* 0x00000000002e7805 */ /* 0x000fe4000001ff00 */
[----:B------:R-:W-:-:S02]  /*01d0*/  CS2R R44, SRZ ;  /* 0x00000000002c7805 */ /* 0x000fc4000001ff00 */
[----:B------:R-:W-:Y:S02]  /*01e0*/  CS2R R42, SRZ ;  /* 0x00000000002a7805 */ /* 0x000fe4000001ff00 */
[----:B------:R-:W-:Y:S02]  /*01f0*/  CS2R R40, SRZ ;  /* 0x0000000000287805 */ /* 0x000fe4000001ff00 */
[----:B------:R-:W-:Y:S02]  /*0200*/  CS2R R38, SRZ ;  /* 0x0000000000267805 */ /* 0x000fe4000001ff00 */
[----:B------:R-:W-:Y:S02]  /*0210*/  CS2R R36, SRZ ;  /* 0x0000000000247805 */ /* 0x000fe4000001ff00 */
[----:B------:R-:W-:Y:S02]  /*0220*/  CS2R R34, SRZ ;  /* 0x0000000000227805 */ /* 0x000fe4000001ff00 */
[----:B------:R-:W-:Y:S01]  /*0230*/  CS2R R32, SRZ ;  /* 0x0000000000207805 */ /* 0x000fe2000001ff00 */
[----:B------:R-:W4:Y:S01]  /*0240*/  LDCU.64 UR8, c[0x0][0x3b8] ;  /* 0x00007700ff0877ac */ /* 0x000f220008000a00 */
[----:B------:R-:W0:Y:S01]  /*0250*/  LDCU.U8 UR7, c[0x0][0x414] ;  /* 0x00008280ff0777ac */ /* 0x000e220008000000 */
[----:B-1----:R-:W-:-:S04]  /*0260*/  IABS R6, R8 ;  /* 0x0000000800067213 */ /* 0x002fc80000000000 */
[----:B------:R-:W1:Y:S08]  /*0270*/  I2F.RP R4, R6 ;  /* 0x0000000600047306 */ /* 0x000e700000209400 */
[----:B-1----:R-:W1:Y:S02]  /*0280*/  MUFU.RCP R4, R4 ;  /* 0x0000000400047308 */ /* 0x002e640000001000 */
[----:B-1----:R-:W-:-:S06]  /*0290*/  IADD3 R3, PT, PT, R4, 0xffffffe, RZ ;  /* 0x0ffffffe04037810 */ /* 0x002fcc0007ffe0ff */
[----:B------:R-:W1:Y:S02]  /*02a0*/  F2I.FTZ.U32.TRUNC.NTZ R3, R3 ;  /* 0x0000000300037305 */ /* 0x000e64000021f000 */
[----:B-1----:R-:W-:-:S05]  /*02b0*/  IADD3 R5, PT, PT, RZ, -R3, RZ ;  /* 0x80000003ff057210 */ /* 0x002fca0007ffe0ff */
[----:B------:R-:W-:-:S04]  /*02c0*/  IMAD R5, R5, R6, RZ ;  /* 0x0000000605057224 */ /* 0x000fc800078e02ff */
[----:B------:R-:W-:Y:S02]  /*02d0*/  IMAD.HI.U32 R5, R3, R5, R2 ;  /* 0x0000000503057227 */ /* 0x000fe400078e0002 */
[----:B------:R-:W2:Y:S04]  /*02e0*/  S2R R2, SR_CTAID.X ;  /* 0x0000000000027919 */ /* 0x000ea80000002500 */
[----:B------:R-:W-:-:S05]  /*02f0*/  IMAD.HI.U32 R5, R5, R7, RZ ;  /* 0x0000000705057227 */ /* 0x000fca00078e00ff */
[----:B------:R-:W-:-:S05]  /*0300*/  IADD3 R4, PT, PT, -R5, RZ, RZ ;  /* 0x000000ff05047210 */ /* 0x000fca0007ffe1ff */
[----:B------:R-:W-:Y:S01]  /*0310*/  IMAD R3, R6, R4, R7 ;  /* 0x0000000406037224 */ /* 0x000fe200078e0207 */
[----:B------:R-:W-:-:S04]  /*0320*/  LOP3.LUT R7, R8, UR6, RZ, 0x3c, !PT ;  /* 0x0000000608077c12 */ /* 0x000fc8000f8e3cff */
[----:B------:R-:W-:Y:S02]  /*0330*/  ISETP.GT.U32.AND P4, PT, R6, R3, PT ;  /* 0x000000030600720c */ /* 0x000fe40003f84070 */
[----:B------:R-:W-:Y:S01]  /*0340*/  ISETP.GE.AND P2, PT, R7, RZ, PT ;  /* 0x000000ff0700720c */ /* 0x000fe20003f46270 */
[----:B--2---:R-:W-:-:S10]  /*0350*/  IMAD R19, R2, UR5, R51 ;  /* 0x0000000502137c24 */ /* 0x004fd4000f8e0233 */
[-C--:B------:R-:W-:Y:S02]  /*0360*/  @!P4 IADD3 R3, PT, PT, R3, -R6.reuse, RZ ;  /* 0x800000060303c210 */ /* 0x080fe40007ffe0ff */
[----:B------:R-:W-:Y:S02]  /*0370*/  @!P4 IADD3 R5, PT, PT, R5, 0x1, RZ ;  /* 0x000000010505c810 */ /* 0x000fe40007ffe0ff */
[----:B---3--:R-:W-:Y:S02]  /*0380*/  ISETP.GE.U32.AND P3, PT, R19, UR12, PT ;  /* 0x0000000c13007c0c */ /* 0x008fe4000bf66070 */
[----:B------:R-:W-:Y:S02]  /*0390*/  SHF.R.S32.HI R9, RZ, 0x1f, R19 ;  /* 0x0000001fff097819 */ /* 0x000fe40000011413 */
[----:B------:R-:W-:Y:S02]  /*03a0*/  ISETP.GE.U32.AND P0, PT, R3, R6, PT ;  /* 0x000000060300720c */ /* 0x000fe40003f06070 */
[----:B------:R-:W-:-:S02]  /*03b0*/  ISETP.GE.AND.EX P3, PT, R9, UR13, PT, P3 ;  /* 0x0000000d09007c0c */ /* 0x000fc4000bf66330 */
[-C--:B------:R-:W-:Y:S02]  /*03c0*/  ISETP.GT.U32.AND P5, PT, R6, R3.reuse, PT ;  /* 0x000000030600720c */ /* 0x080fe40003fa4070 */
[----:B------:R-:W-:Y:S02]  /*03d0*/  IADD3 R4, PT, PT, R3, -R6, RZ ;  /* 0x8000000603047210 */ /* 0x000fe40007ffe0ff */
[----:B------:R-:W-:Y:S02]  /*03e0*/  ISETP.NE.AND P4, PT, R8, RZ, PT ;  /* 0x000000ff0800720c */ /* 0x000fe40003f85270 */
[----:B------:R-:W-:Y:S02]  /*03f0*/  SEL R3, R4, R3, !P5 ;  /* 0x0000000304037207 */ /* 0x000fe40006800000 */
[----:B------:R-:W-:Y:S02]  /*0400*/  LOP3.LUT R4, RZ, R8, RZ, 0x33, !PT ;  /* 0x00000008ff047212 */ /* 0x000fe400078e33ff */
[----:B------:R-:W-:Y:S01]  /*0410*/  @!P1 IADD3 R3, PT, PT, -R3, RZ, RZ ;  /* 0x000000ff03039210 */ /* 0x000fe20007ffe1ff */
[----:B------:R-:W1:Y:S01]  /*0420*/  @!P3 LDC.64 R14, c[0x0][0x3f8] ;  /* 0x0000fe00ff0ebb82 */ /* 0x000e620000000a00 */
[----:B------:R-:W-:-:S02]  /*0430*/  IADD3 R13, PT, PT, R19, 0x10, RZ ;  /* 0x00000010130d7810 */ /* 0x000fc40007ffe0ff */
[----:B------:R-:W-:Y:S02]  /*0440*/  @P0 IADD3 R5, PT, PT, R5, 0x1, RZ ;  /* 0x0000000105050810 */ /* 0x000fe40007ffe0ff */
[----:B------:R-:W-:Y:S02]  /*0450*/  SEL R67, R4, R3, !P4 ;  /* 0x0000000304437207 */ /* 0x000fe40006000000 */
[----:B------:R-:W-:Y:S01]  /*0460*/  ISETP.GE.U32.AND P0, PT, R13, UR12, PT ;  /* 0x0000000c0d007c0c */ /* 0x000fe2000bf06070 */
[----:B------:R-:W2:Y:S01]  /*0470*/  @!P3 LDC.64 R20, c[0x0][0x3a0] ;  /* 0x0000e800ff14bb82 */ /* 0x000ea20000000a00 */
[----:B------:R-:W-:Y:S01]  /*0480*/  SHF.R.S32.HI R11, RZ, 0x1f, R13 ;  /* 0x0000001fff0b7819 */ /* 0x000fe2000001140d */
[----:B------:R-:W-:Y:S01]  /*0490*/  IMAD R3, R67, 0x38, RZ ;  /* 0x0000003843037824 */ /* 0x000fe200078e02ff */
[----:B------:R-:W-:Y:S02]  /*04a0*/  @!P2 IADD3 R5, PT, PT, -R5, RZ, RZ ;  /* 0x000000ff0505a210 */ /* 0x000fe40007ffe1ff */
[----:B------:R-:W-:-:S02]  /*04b0*/  ISETP.GE.AND.EX P0, PT, R11, UR13, PT, P0 ;  /* 0x0000000d0b007c0c */ /* 0x000fc4000bf06300 */
[----:B------:R-:W-:Y:S01]  /*04c0*/  SEL R5, R4, R5, !P4 ;  /* 0x0000000504057207 */ /* 0x000fe20006000000 */
[----:B------:R-:W3:Y:S01]  /*04d0*/  @!P3 LDC.64 R26, c[0x0][0x398] ;  /* 0x0000e600ff1abb82 */ /* 0x000ee20000000a00 */
[C---:B------:R-:W-:Y:S02]  /*04e0*/  IADD3 R62, P1, PT, R3.reuse, R54, RZ ;  /* 0x00000036033e7210 */ /* 0x040fe40007f3e0ff */
[----:B------:R-:W-:Y:S02]  /*04f0*/  SHF.R.S32.HI R4, RZ, 0x1f, R5 ;  /* 0x0000001fff047819 */ /* 0x000fe40000011405 */
[----:B------:R-:W-:Y:S02]  /*0500*/  LEA.HI.X.SX32 R63, R3, RZ, 0x1, P1 ;  /* 0x000000ff033f7211 */ /* 0x000fe400008f0eff */
[----:B------:R-:W-:Y:S01]  /*0510*/  IADD3 R17, PT, PT, R19, 0x20, RZ ;  /* 0x0000002013117810 */ /* 0x000fe20007ffe0ff */
[----:B------:R-:W-:Y:S02]  /*0520*/  IMAD R4, R4, UR14, RZ ;  /* 0x0000000e04047c24 */ /* 0x000fe4000f8e02ff */
[----:B------:R-:W4:Y:S01]  /*0530*/  @!P0 LDC.64 R6, c[0x0][0x3f8] ;  /* 0x0000fe00ff068b82 */ /* 0x000f220000000a00 */
[----:B------:R-:W-:Y:S01]  /*0540*/  IMAD.WIDE.U32 R62, R5, UR14, R62 ;  /* 0x0000000e053e7c25 */ /* 0x000fe2000f8e003e */
[----:B------:R-:W-:-:S02]  /*0550*/  ISETP.GE.U32.AND P1, PT, R17, UR12, PT ;  /* 0x0000000c11007c0c */ /* 0x000fc4000bf26070 */
[----:B------:R-:W-:Y:S01]  /*0560*/  SHF.R.S32.HI R25, RZ, 0x1f, R17 ;  /* 0x0000001fff197819 */ /* 0x000fe20000011411 */
[----:B------:R-:W-:Y:S01]  /*0570*/  IMAD R65, R5, UR15, R4 ;  /* 0x0000000f05417c24 */ /* 0x000fe2000f8e0204 */
[----:B------:R-:W-:Y:S01]  /*0580*/  @!P3 MOV R64, R62 ;  /* 0x0000003e0040b202 */ /* 0x000fe20000000f00 */
[-C--:B-1----:R-:W-:Y:S01]  /*0590*/  @!P3 IMAD R4, R9, R14.reuse, RZ ;  /* 0x0000000e0904b224 */ /* 0x082fe200078e02ff */
[----:B------:R-:W-:Y:S02]  /*05a0*/  ISETP.GE.AND.EX P1, PT, R25, UR13, PT, P1 ;  /* 0x0000000d19007c0c */ /* 0x000fe4000bf26310 */
[----:B------:R-:W-:Y:S01]  /*05b0*/  IADD3 R65, PT, PT, R63, R65, RZ ;  /* 0x000000413f417210 */ /* 0x000fe20007ffe0ff */
[C---:B------:R-:W-:Y:S02]  /*05c0*/  @!P3 IMAD R3, R19.reuse, R15, R4 ;  /* 0x0000000f1303b224 */ /* 0x040fe400078e0204 */
[----:B------:R-:W-:Y:S02]  /*05d0*/  @!P3 IMAD.WIDE.U32 R4, R19, R14, R64 ;  /* 0x0000000e1304b225 */ /* 0x000fe400078e0040 */
[----:B------:R-:W1:Y:S03]  /*05e0*/  @!P0 LDC.64 R14, c[0x0][0x3a0] ;  /* 0x0000e800ff0e8b82 */ /* 0x000e660000000a00 */
[----:B------:R-:W-:-:S02]  /*05f0*/  @!P3 IADD3 R3, PT, PT, R5, R3, RZ ;  /* 0x000000030503b210 */ /* 0x000fc40007ffe0ff */
[C---:B------:R-:W-:Y:S02]  /*0600*/  @!P3 SHF.L.U32 R23, R4.reuse, 0x1, RZ ;  /* 0x000000010417b819 */ /* 0x040fe400000006ff */
[----:B------:R-:W-:Y:S01]  /*0610*/  @!P3 SHF.L.U64.HI R10, R4, 0x1, R3 ;  /* 0x00000001040ab819 */ /* 0x000fe20000010203 */
[----:B------:R-:W0:Y:S01]  /*0620*/  @!P1 LDC.64 R8, c[0x0][0x3f8] ;  /* 0x0000fe00ff089b82 */ /* 0x000e220000000a00 */
[----:B--2---:R-:W-:Y:S01]  /*0630*/  @!P3 IADD3 R20, P2, PT, R23, R20, RZ ;  /* 0x000000141714b210 */ /* 0x004fe20007f5e0ff */
[----:B----4-:R-:W-:Y:S01]  /*0640*/  @!P0 IMAD R12, R11, R6, RZ ;  /* 0x000000060b0c8224 */ /* 0x010fe200078e02ff */
[----:B---3--:R-:W-:Y:S02]  /*0650*/  @!P3 IADD3 R22, P4, PT, R23, R26, RZ ;  /* 0x0000001a1716b210 */ /* 0x008fe40007f9e0ff */
[----:B------:R-:W-:Y:S02]  /*0660*/  IADD3 R3, PT, PT, R19, 0x30, RZ ;  /* 0x0000003013037810 */ /* 0x000fe40007ffe0ff */
[C---:B------:R-:W-:Y:S01]  /*0670*/  @!P3 IADD3.X R21, PT, PT, R10.reuse, R21, RZ, P2, !PT ;  /* 0x000000150a15b210 */ /* 0x040fe200017fe4ff */
[----:B------:R-:W2:Y:S01]  /*0680*/  @!P0 LDC.64 R4, c[0x0][0x398] ;  /* 0x0000e600ff048b82 */ /* 0x000ea20000000a00 */
[----:B------:R-:W-:Y:S01]  /*0690*/  @!P3 IADD3.X R23, PT, PT, R10, R27, RZ, P4, !PT ;  /* 0x0000001b0a17b210 */ /* 0x000fe200027fe4ff */
[----:B------:R-:W-:Y:S01]  /*06a0*/  @!P0 IMAD R27, R13, R7, R12 ;  /* 0x000000070d1b8224 */ /* 0x000fe200078e020c */
[----:B------:R-:W-:Y:S01]  /*06b0*/  ISETP.GE.U32.AND P2, PT, R3, UR12, PT ;  /* 0x0000000c03007c0c */ /* 0x000fe2000bf46070 */
[----:B------:R3:W5:Y:S01]  /*06c0*/  @!P3 LDG.E R49, desc[UR10][R20.64] ;  /* 0x0000000a1431b981 */ /* 0x000762000c1e1900 */
[----:B------:R-:W-:-:S02]  /*06d0*/  SHF.R.S32.HI R29, RZ, 0x1f, R3 ;  /* 0x0000001fff1d7819 */ /* 0x000fc40000011403 */
[----:B------:R-:W-:Y:S01]  /*06e0*/  @!P0 MOV R10, R62 ;  /* 0x0000003e000a8202 */ /* 0x000fe20000000f00 */
[----:B------:R-:W5:Y:S01]  /*06f0*/  @!P3 LDG.E R48, desc[UR10][R22.64] ;  /* 0x0000000a1630b981 */ /* 0x000f62000c1e1900 */
[----:B------:R-:W-:Y:S02]  /*0700*/  @!P0 MOV R11, R65 ;  /* 0x00000041000b8202 */ /* 0x000fe40000000f00 */
[----:B------:R-:W-:Y:S01]  /*0710*/  ISETP.GE.AND.EX P2, PT, R29, UR13, PT, P2 ;  /* 0x0000000d1d007c0c */ /* 0x000fe2000bf46320 */
[----:B------:R-:W-:Y:S02]  /*0720*/  @!P0 IMAD.WIDE.U32 R6, R13, R6, R10 ;  /* 0x000000060d068225 */ /* 0x000fe400078e000a */
[----:B------:R-:W4:Y:S03]  /*0730*/  @!P1 LDC.64 R12, c[0x0][0x3a0] ;  /* 0x0000e800ff0c9b82 */ /* 0x000f260000000a00 */
[----:B------:R-:W-:-:S02]  /*0740*/  @!P0 IADD3 R7, PT, PT, R7, R27, RZ ;  /* 0x0000001b07078210 */ /* 0x000fc40007ffe0ff */
[C---:B------:R-:W-:Y:S02]  /*0750*/  @!P0 SHF.L.U32 R27, R6.reuse, 0x1, RZ ;  /* 0x00000001061b8819 */ /* 0x040fe400000006ff */
[----:B------:R-:W-:Y:S01]  /*0760*/  @!P0 SHF.L.U64.HI R18, R6, 0x1, R7 ;  /* 0x0000000106128819 */ /* 0x000fe20000010207 */
[----:B0-----:R-:W-:Y:S01]  /*0770*/  @!P1 IMAD R16, R25, R8, RZ ;  /* 0x0000000819109224 */ /* 0x001fe200078e02ff */
[----:B------:R-:W0:Y:S01]  /*0780*/  @!P1 LDC.64 R6, c[0x0][0x398] ;  /* 0x0000e600ff069b82 */ /* 0x000e220000000a00 */
[----:B---3--:R-:W-:Y:S02]  /*0790*/  @!P1 MOV R20, R62 ;  /* 0x0000003e00149202 */ /* 0x008fe40000000f00 */
[----:B------:R-:W-:Y:S01]  /*07a0*/  @!P1 MOV R21, R65 ;  /* 0x0000004100159202 */ /* 0x000fe20000000f00 */
[----:B------:R-:W-:-:S04]  /*07b0*/  @!P1 IMAD R25, R17, R9, R16 ;  /* 0x0000000911199224 */ /* 0x000fc800078e0210 */
[----:B------:R-:W3:Y:S01]  /*07c0*/  @!P2 LDC.64 R10, c[0x0][0x3f8] ;  /* 0x0000fe00ff0aab82 */ /* 0x000ee20000000a00 */
[----:B-1----:R-:W-:Y:S02]  /*07d0*/  @!P0 IADD3 R14, P3, PT, R27, R14, RZ ;  /* 0x0000000e1b0e8210 */ /* 0x002fe40007f7e0ff */
[----:B------:R-:W-:Y:S01]  /*07e0*/  IADD3 R16, PT, PT, R19, 0x40, RZ ;  /* 0x0000004013107810 */ /* 0x000fe20007ffe0ff */
[----:B------:R-:W-:Y:S01]  /*07f0*/  @!P1 IMAD.WIDE.U32 R8, R17, R8, R20 ;  /* 0x0000000811089225 */ /* 0x000fe200078e0014 */
[----:B------:R-:W-:Y:S02]  /*0800*/  @!P0 IADD3.X R15, PT, PT, R18, R15, RZ, P3, !PT ;  /* 0x0000000f120f8210 */ /* 0x000fe40001ffe4ff */
[----:B------:R-:W-:Y:S02]  /*0810*/  ISETP.GE.U32.AND P3, PT, R16, UR12, PT ;  /* 0x0000000c10007c0c */ /* 0x000fe4000bf66070 */
[----:B------:R-:W-:Y:S01]  /*0820*/  SHF.R.S32.HI R21, RZ, 0x1f, R16 ;  /* 0x0000001fff157819 */ /* 0x000fe20000011410 */
[----:B------:R1:W5:Y:S01]  /*0830*/  @!P0 LDG.E R47, desc[UR10][R14.64] ;  /* 0x0000000a0e2f8981 */ /* 0x000362000c1e1900 */
[----:B--2---:R-:W-:-:S02]  /*0840*/  @!P0 IADD3 R26, P4, PT, R27, R4, RZ ;  /* 0x000000041b1a8210 */ /* 0x004fc40007f9e0ff */
[----:B------:R-:W-:Y:S02]  /*0850*/  ISETP.GE.AND.EX P3, PT, R21, UR13, PT, P3 ;  /* 0x0000000d15007c0c */ /* 0x000fe4000bf66330 */
[----:B------:R-:W-:Y:S02]  /*0860*/  @!P0 IADD3.X R27, PT, PT, R18, R5, RZ, P4, !PT ;  /* 0x00000005121b8210 */ /* 0x000fe400027fe4ff */
[----:B------:R-:W-:Y:S02]  /*0870*/  @!P1 IADD3 R9, PT, PT, R9, R25, RZ ;  /* 0x0000001909099210 */ /* 0x000fe40007ffe0ff */
[C---:B------:R-:W-:Y:S01]  /*0880*/  @!P1 SHF.L.U32 R5, R8.reuse, 0x1, RZ ;  /* 0x0000000108059819 */ /* 0x040fe200000006ff */
[----:B------:R2:W5:Y:S01]  /*0890*/  @!P0 LDG.E R46, desc[UR10][R26.64] ;  /* 0x0000000a1a2e8981 */ /* 0x000562000c1e1900 */
[----:B------:R-:W-:Y:S01]  /*08a0*/  @!P1 SHF.L.U64.HI R18, R8, 0x1, R9 ;  /* 0x0000000108129819 */ /* 0x000fe20000010209 */
[----:B-1----:R-:W1:Y:S01]  /*08b0*/  @!P2 LDC.64 R14, c[0x0][0x3a0] ;  /* 0x0000e800ff0eab82 */ /* 0x002e620000000a00 */
[----:B----4-:R-:W-:-:S02]  /*08c0*/  @!P1 IADD3 R22, P4, PT, R5, R12, RZ ;  /* 0x0000000c05169210 */ /* 0x010fc40007f9e0ff */
[----:B------:R-:W-:Y:S02]  /*08d0*/  IADD3 R17, PT, PT, R19, 0x50, RZ ;  /* 0x0000005013117810 */ /* 0x000fe40007ffe0ff */
[----:B0-----:R-:W-:Y:S01]  /*08e0*/  @!P1 IADD3 R28, P5, PT, R5, R6, RZ ;  /* 0x00000006051c9210 */ /* 0x001fe20007fbe0ff */
[----:B---3--:R-:W-:Y:S01]  /*08f0*/  @!P2 IMAD R6, R29, R10, RZ ;  /* 0x0000000a1d06a224 */ /* 0x008fe200078e02ff */
[----:B------:R-:W-:Y:S01]  /*0900*/  ISETP.GE.U32.AND P0, PT, R17, UR12, PT ;  /* 0x0000000c11007c0c */ /* 0x000fe2000bf06070 */
[----:B------:R-:W0:Y:S01]  /*0910*/  @!P2 LDC.64 R8, c[0x0][0x398] ;  /* 0x0000e600ff08ab82 */ /* 0x000e220000000a00 */
[----:B------:R-:W-:Y:S02]  /*0920*/  SHF.R.S32.HI R25, RZ, 0x1f, R17 ;  /* 0x0000001fff197819 */ /* 0x000fe40000011411 */
[----:B------:R-:W-:Y:S02]  /*0930*/  @!P1 IADD3.X R23, PT, PT, R18, R13, RZ, P4, !PT ;  /* 0x0000000d12179210 */ /* 0x000fe400027fe4ff */
[----:B------:R-:W-:-:S02]  /*0940*/  @!P2 MOV R12, R62 ;  /* 0x0000003e000ca202 */ /* 0x000fc40000000f00 */
[----:B------:R-:W-:Y:S01]  /*0950*/  @!P2 MOV R13, R65 ;  /* 0x00000041000da202 */ /* 0x000fe20000000f00 */
[----:B------:R-:W3:Y:S01]  /*0960*/  @!P3 LDC.64 R4, c[0x0][0x3f8] ;  /* 0x0000fe00ff04bb82 */ /* 0x000ee20000000a00 */
[----:B------:R-:W-:Y:S01]  /*0970*/  ISETP.GE.AND.EX P0, PT, R25, UR13, PT, P0 ;  /* 0x0000000d19007c0c */ /* 0x000fe2000bf06300 */
[C---:B--2---:R-:W-:Y:S01]  /*0980*/  @!P2 IMAD R27, R3.reuse, R11, R6 ;  /* 0x0000000b031ba224 */ /* 0x044fe200078e0206 */
[----:B------:R-:W-:Y:S01]  /*0990*/  @!P1 IADD3.X R29, PT, PT, R18, R7, RZ, P5, !PT ;  /* 0x00000007121d9210 */ /* 0x000fe20002ffe4ff */
[----:B------:R-:W-:Y:S01]  /*09a0*/  @!P2 IMAD.WIDE.U32 R10, R3, R10, R12 ;  /* 0x0000000a030aa225 */ /* 0x000fe200078e000c */
[----:B------:R2:W5:Y:S03]  /*09b0*/  @!P1 LDG.E R45, desc[UR10][R22.64] ;  /* 0x0000000a162d9981 */ /* 0x000566000c1e1900 */
[----:B------:R-:W4:Y:S01]  /*09c0*/  @!P3 LDC.64 R6, c[0x0][0x398] ;  /* 0x0000e600ff06bb82 */ /* 0x000f220000000a00 */
[----:B------:R-:W-:Y:S01]  /*09d0*/  @!P2 IADD3 R3, PT, PT, R11, R27, RZ ;  /* 0x0000001b0b03a210 */ /* 0x000fe20007ffe0ff */
[----:B------:R3:W5:Y:S03]  /*09e0*/  @!P1 LDG.E R44, desc[UR10][R28.64] ;  /* 0x0000000a1c2c9981 */ /* 0x000766000c1e1900 */
[----:B------:R-:W-:-:S02]  /*09f0*/  @!P2 SHF.L.U64.HI R18, R10, 0x1, R3 ;  /* 0x000000010a12a819 */ /* 0x000fc40000010203 */
[----:B------:R-:W-:Y:S01]  /*0a00*/  IADD3 R3, PT, PT, R19, 0x60, RZ ;  /* 0x0000006013037810 */ /* 0x000fe20007ffe0ff */
[----:B------:R-:W4:Y:S01]  /*0a10*/  @!P0 LDC.64 R12, c[0x0][0x3f8] ;  /* 0x0000fe00ff0c8b82 */ /* 0x000f220000000a00 */
[----:B------:R-:W-:Y:S02]  /*0a20*/  @!P2 SHF.L.U32 R27, R10, 0x1, RZ ;  /* 0x000000010a1ba819 */ /* 0x000fe400000006ff */
[----:B------:R-:W-:Y:S02]  /*0a30*/  ISETP.GE.U32.AND P1, PT, R3, UR12, PT ;  /* 0x0000000c03007c0c */ /* 0x000fe4000bf26070 */
[----:B--2---:R-:W-:-:S03]  /*0a40*/  SHF.R.S32.HI R23, RZ, 0x1f, R3 ;  /* 0x0000001fff177819 */ /* 0x004fc60000011403 */
[----:B------:R-:W2:Y:S01]  /*0a50*/  @!P3 LDC.64 R10, c[0x0][0x3a0] ;  /* 0x0000e800ff0abb82 */ /* 0x000ea20000000a00 */
[----:B------:R-:W-:Y:S02]  /*0a60*/  ISETP.GE.AND.EX P1, PT, R23, UR13, PT, P1 ;  /* 0x0000000d17007c0c */ /* 0x000fe4000bf26310 */
[C---:B-1----:R-:W-:Y:S02]  /*0a70*/  @!P2 IADD3 R14, P4, PT, R27.reuse, R14, RZ ;  /* 0x0000000e1b0ea210 */ /* 0x042fe40007f9e0ff */
[----:B0-----:R-:W-:Y:S01]  /*0a80*/  @!P2 IADD3 R20, P5, PT, R27, R8, RZ ;  /* 0x000000081b14a210 */ /* 0x001fe20007fbe0ff */
[----:B---3--:R-:W-:Y:S01]  /*0a90*/  @!P3 IMAD R8, R21, R4, RZ ;  /* 0x000000041508b224 */ /* 0x008fe200078e02ff */
[----:B------:R-:W-:Y:S02]  /*0aa0*/  @!P3 MOV R26, R62 ;  /* 0x0000003e001ab202 */ /* 0x000fe40000000f00 */
[----:B------:R-:W-:Y:S01]  /*0ab0*/  @!P3 MOV R27, R65 ;  /* 0x00000041001bb202 */ /* 0x000fe20000000f00 */
[----:B------:R-:W-:-:S02]  /*0ac0*/  @!P3 IMAD R5, R16, R5, R8 ;  /* 0x000000051005b224 */ /* 0x000fc400078e0208 */
[----:B------:R-:W-:Y:S01]  /*0ad0*/  @!P3 IMAD.WIDE.U32 R26, R16, R4, R26 ;  /* 0x00000004101ab225 */ /* 0x000fe200078e001a */
[C---:B------:R-:W-:Y:S02]  /*0ae0*/  @!P2 IADD3.X R15, PT, PT, R18.reuse, R15, RZ, P4, !PT ;  /* 0x0000000f120fa210 */ /* 0x040fe400027fe4ff */
[----:B------:R-:W-:Y:S02]  /*0af0*/  @!P2 IADD3.X R21, PT, PT, R18, R9, RZ, P5, !PT ;  /* 0x000000091215a210 */ /* 0x000fe40002ffe4ff */
[----:B------:R-:W-:Y:S01]  /*0b00*/  @!P3 IADD3 R29, PT, PT, R27, R5, RZ ;  /* 0x000000051b1db210 */ /* 0x000fe20007ffe0ff */
[----:B----4-:R-:W-:Y:S01]  /*0b10*/  @!P0 IMAD R18, R25, R12, RZ ;  /* 0x0000000c19128224 */ /* 0x010fe200078e02ff */
[----:B------:R-:W0:Y:S01]  /*0b20*/  @!P1 LDC.64 R4, c[0x0][0x3f8] ;  /* 0x0000fe00ff049b82 */ /* 0x000e220000000a00 */
[C---:B------:R-:W-:Y:S01]  /*0b30*/  @!P3 SHF.L.U32 R27, R26.reuse, 0x1, RZ ;  /* 0x000000011a1bb819 */ /* 0x040fe200000006ff */
[----:B------:R1:W5:Y:S01]  /*0b40*/  @!P2 LDG.E R43, desc[UR10][R14.64] ;  /* 0x0000000a0e2ba981 */ /* 0x000362000c1e1900 */
[----:B------:R-:W-:-:S02]  /*0b50*/  @!P3 SHF.L.U64.HI R26, R26, 0x1, R29 ;  /* 0x000000011a1ab819 */ /* 0x000fc4000001021d */
[C---:B------:R-:W-:Y:S01]  /*0b60*/  @!P3 IADD3 R16, P4, PT, R27.reuse, R6, RZ ;  /* 0x000000061b10b210 */ /* 0x040fe20007f9e0ff */
[----:B------:R3:W5:Y:S01]  /*0b70*/  @!P2 LDG.E R42, desc[UR10][R20.64] ;  /* 0x0000000a142aa981 */ /* 0x000762000c1e1900 */
[----:B--2---:R-:W-:Y:S01]  /*0b80*/  @!P3 IADD3 R24, P2, PT, R27, R10, RZ ;  /* 0x0000000a1b18b210 */ /* 0x004fe20007f5e0ff */
[----:B------:R-:W-:Y:S01]  /*0b90*/  @!P0 IMAD R27, R17, R13, R18 ;  /* 0x0000000d111b8224 */ /* 0x000fe200078e0212 */
[----:B------:R-:W2:Y:S01]  /*0ba0*/  @!P0 LDC.64 R8, c[0x0][0x3a0] ;  /* 0x0000e800ff088b82 */ /* 0x000ea20000000a00 */
[----:B------:R-:W-:Y:S02]  /*0bb0*/  IADD3 R18, PT, PT, R19, 0x70, RZ ;  /* 0x0000007013127810 */ /* 0x000fe40007ffe0ff */
[----:B-1----:R-:W-:Y:S02]  /*0bc0*/  @!P0 MOV R14, R62 ;  /* 0x0000003e000e8202 */ /* 0x002fe40000000f00 */
[----:B------:R-:W-:Y:S02]  /*0bd0*/  @!P0 MOV R15, R65 ;  /* 0x00000041000f8202 */ /* 0x000fe40000000f00 */
[----:B------:R-:W-:-:S02]  /*0be0*/  @!P3 IADD3.X R25, PT, PT, R26, R11, RZ, P2, !PT ;  /* 0x0000000b1a19b210 */ /* 0x000fc400017fe4ff */
[----:B------:R-:W-:Y:S01]  /*0bf0*/  ISETP.GE.U32.AND P2, PT, R18, UR12, PT ;  /* 0x0000000c12007c0c */ /* 0x000fe2000bf46070 */
[----:B------:R-:W-:Y:S01]  /*0c00*/  @!P0 IMAD.WIDE.U32 R12, R17, R12, R14 ;  /* 0x0000000c110c8225 */ /* 0x000fe200078e000e */
[----:B---3--:R-:W-:Y:S01]  /*0c10*/  SHF.R.S32.HI R21, RZ, 0x1f, R18 ;  /* 0x0000001fff157819 */ /* 0x008fe20000011412 */
[----:B------:R-:W1:Y:S01]  /*0c20*/  @!P0 LDC.64 R14, c[0x0][0x398] ;  /* 0x0000e600ff0e8b82 */ /* 0x000e620000000a00 */
[----:B------:R3:W5:Y:S02]  /*0c30*/  @!P3 LDG.E R41, desc[UR10][R24.64] ;  /* 0x0000000a1829b981 */ /* 0x000764000c1e1900 */
[----:B------:R-:W-:Y:S02]  /*0c40*/  ISETP.GE.AND.EX P2, PT, R21, UR13, PT, P2 ;  /* 0x0000000d15007c0c */ /* 0x000fe4000bf46320 */
[----:B------:R-:W-:Y:S02]  /*0c50*/  @!P0 IADD3 R11, PT, PT, R13, R27, RZ ;  /* 0x0000001b0d0b8210 */ /* 0x000fe40007ffe0ff */
[----:B------:R-:W-:-:S02]  /*0c60*/  @!P0 SHF.L.U32 R27, R12, 0x1, RZ ;  /* 0x000000010c1b8819 */ /* 0x000fc400000006ff */
[----:B------:R-:W-:Y:S01]  /*0c70*/  @!P0 SHF.L.U64.HI R20, R12, 0x1, R11 ;  /* 0x000000010c148819 */ /* 0x000fe2000001020b */
[----:B0-----:R-:W-:Y:S01]  /*0c80*/  @!P1 IMAD R12, R23, R4, RZ ;  /* 0x00000004170c9224 */ /* 0x001fe200078e02ff */
[----:B------:R-:W-:Y:S01]  /*0c90*/  @!P3 IADD3.X R17, PT, PT, R26, R7, RZ, P4, !PT ;  /* 0x000000071a11b210 */ /* 0x000fe200027fe4ff */
[----:B------:R-:W0:Y:S02]  /*0ca0*/  @!P1 LDC.64 R10, c[0x0][0x398] ;  /* 0x0000e600ff0a9b82 */ /* 0x000e240000000a00 */
[----:B------:R-:W-:Y:S01]  /*0cb0*/  @!P1 IMAD R23, R3, R5, R12 ;  /* 0x0000000503179224 */ /* 0x000fe200078e020c */
[----:B--2---:R-:W-:Y:S01]  /*0cc0*/  @!P0 IADD3 R8, P4, PT, R27, R8, RZ ;  /* 0x000000081b088210 */ /* 0x004fe20007f9e0ff */
[----:B------:R2:W5:Y:S04]  /*0cd0*/  @!P3 LDG.E R40, desc[UR10][R16.64] ;  /* 0x0000000a1028b981 */ /* 0x000568000c1e1900 */
[----:B------:R-:W4:Y:S01]  /*0ce0*/  @!P1 LDC.64 R6, c[0x0][0x3a0] ;  /* 0x0000e800ff069b82 */ /* 0x000f220000000a00 */
[----:B---3--:R-:W-:-:S07]  /*0cf0*/  IADD3 R25, PT, PT, R19, 0x80, RZ ;  /* 0x0000008013197810 */ /* 0x008fce0007ffe0ff */
[----:B------:R-:W3:Y:S01]  /*0d00*/  @!P2 LDC.64 R12, c[0x0][0x3f8] ;  /* 0x0000fe00ff0cab82 */ /* 0x000ee20000000a00 */
[----:B------:R-:W-:Y:S02]  /*0d10*/  @!P0 IADD3.X R9, PT, PT, R20, R9, RZ, P4, !PT ;  /* 0x0000000914098210 */ /* 0x000fe400027fe4ff */
[----:B------:R-:W-:Y:S02]  /*0d20*/  ISETP.GE.U32.AND P4, PT, R25, UR12, PT ;  /* 0x0000000c19007c0c */ /* 0x000fe4000bf86070 */
[----:B------:R-:W-:Y:S01]  /*0d30*/  SHF.R.S32.HI R29, RZ, 0x1f, R25 ;  /* 0x0000001fff1d7819 */ /* 0x000fe20000011419 */
[----:B------:R1:W5:Y:S01]  /*0d40*/  @!P0 LDG.E R39, desc[UR10][R8.64] ;  /* 0x0000000a08278981 */ /* 0x000362000c1e1900 */
[----:B--2---:R-:W-:Y:S02]  /*0d50*/  @!P1 MOV R16, R62 ;  /* 0x0000003e00109202 */ /* 0x004fe40000000f00 */
[----:B------:R-:W-:Y:S02]  /*0d60*/  @!P1 MOV R17, R65 ;  /* 0x0000004100119202 */ /* 0x000fe40000000f00 */
[----:B------:R-:W-:Y:S01]  /*0d70*/  ISETP.GE.AND.EX P4, PT, R29, UR13, PT, P4 ;  /* 0x0000000d1d007c0c */ /* 0x000fe2000bf86340 */
[----:B------:R-:W-:Y:S01]  /*0d80*/  @!P1 IMAD.WIDE.U32 R4, R3, R4, R16 ;  /* 0x0000000403049225 */ /* 0x000fe200078e0010 */
[----:B-1----:R-:W-:Y:S01]  /*0d90*/  @!P0 IADD3 R14, P3, PT, R27, R14, RZ ;  /* 0x0000000e1b0e8210 */ /* 0x002fe20007f7e0ff */
[----:B------:R-:W1:Y:S03]  /*0da0*/  @!P2 LDC.64 R8, c[0x0][0x3a0] ;  /* 0x0000e800ff08ab82 */ /* 0x000e660000000a00 */
[----:B------:R-:W-:-:S02]  /*0db0*/  @!P1 IADD3 R17, PT, PT, R5, R23, RZ ;  /* 0x0000001705119210 */ /* 0x000fc40007ffe0ff */
[----:B------:R-:W-:Y:S02]  /*0dc0*/  @!P1 SHF.L.U32 R5, R4, 0x1, RZ ;  /* 0x0000000104059819 */ /* 0x000fe400000006ff */
[----:B------:R-:W-:Y:S02]  /*0dd0*/  @!P0 IADD3.X R15, PT, PT, R20, R15, RZ, P3, !PT ;  /* 0x0000000f140f8210 */ /* 0x000fe40001ffe4ff */
[----:B------:R-:W-:Y:S02]  /*0de0*/  IADD3 R3, PT, PT, R19, 0x90, RZ ;  /* 0x0000009013037810 */ /* 0x000fe40007ffe0ff */
[----:B------:R-:W-:Y:S01]  /*0df0*/  @!P1 SHF.L.U64.HI R24, R4, 0x1, R17 ;  /* 0x0000000104189819 */ /* 0x000fe20000010211 */
[----:B------:R1:W5:Y:S01]  /*0e00*/  @!P0 LDG.E R38, desc[UR10][R14.64] ;  /* 0x0000000a0e268981 */ /* 0x000362000c1e1900 */
[----:B----4-:R-:W-:Y:S01]  /*0e10*/  @!P1 IADD3 R22, P6, PT, R5, R6, RZ ;  /* 0x0000000605169210 */ /* 0x010fe20007fde0ff */
[----:B---3--:R-:W-:Y:S01]  /*0e20*/  @!P2 IMAD R6, R21, R12, RZ ;  /* 0x0000000c1506a224 */ /* 0x008fe200078e02ff */
[----:B0-----:R-:W-:Y:S01]  /*0e30*/  @!P1 IADD3 R20, P5, PT, R5, R10, RZ ;  /* 0x0000000a05149210 */ /* 0x001fe20007fbe0ff */
[----:B------:R-:W0:Y:S01]  /*0e40*/  @!P2 LDC.64 R16, c[0x0][0x398] ;  /* 0x0000e600ff10ab82 */ /* 0x000e220000000a00 */
[----:B------:R-:W-:-:S02]  /*0e50*/  ISETP.GE.U32.AND P3, PT, R3, UR12, PT ;  /* 0x0000000c03007c0c */ /* 0x000fc4000bf66070 */
[----:B------:R-:W-:Y:S02]  /*0e60*/  SHF.R.S32.HI R27, RZ, 0x1f, R3 ;  /* 0x0000001fff1b7819 */ /* 0x000fe40000011403 */
[----:B------:R-:W-:-:S03]  /*0e70*/  @!P1 IADD3.X R21, PT, PT, R24, R11, RZ, P5, !PT ;  /* 0x0000000b18159210 */ /* 0x000fc60002ffe4ff */
[----:B------:R-:W2:Y:S01]  /*0e80*/  @!P4 LDC.64 R4, c[0x0][0x3f8] ;  /* 0x0000fe00ff04cb82 */ /* 0x000ea20000000a00 */
[----:B------:R-:W-:Y:S01]  /*0e90*/  @!P1 IADD3.X R23, PT, PT, R24, R7, RZ, P6, !PT ;  /* 0x0000000718179210 */ /* 0x000fe200037fe4ff */
[C---:B------:R-:W-:Y:S01]  /*0ea0*/  @!P2 IMAD R11, R18.reuse, R13, R6 ;  /* 0x0000000d120ba224 */ /* 0x040fe200078e0206 */
[----:B------:R-:W-:Y:S01]  /*0eb0*/  @!P2 MOV R6, R62 ;  /* 0x0000003e0006a202 */ /* 0x000fe20000000f00 */
[----:B------:R-:W5:Y:S01]  /*0ec0*/  @!P1 LDG.E R36, desc[UR10][R20.64] ;  /* 0x0000000a14249981 */ /* 0x000f62000c1e1900 */
[----:B------:R-:W-:Y:S02]  /*0ed0*/  @!P2 MOV R7, R65 ;  /* 0x000000410007a202 */ /* 0x000fe40000000f00 */
[----:B------:R-:W-:Y:S01]  /*0ee0*/  ISETP.GE.AND.EX P3, PT, R27, UR13, PT, P3 ;  /* 0x0000000d1b007c0c */ /* 0x000fe2000bf66330 */
[----:B------:R3:W5:Y:S01]  /*0ef0*/  @!P1 LDG.E R37, desc[UR10][R22.64] ;  /* 0x0000000a16259981 */ /* 0x000762000c1e1900 */
[----:B------:R-:W-:-:S05]  /*0f00*/  @!P2 IMAD.WIDE.U32 R12, R18, R12, R6 ;  /* 0x0000000c120ca225 */ /* 0x000fca00078e0006 */
[----:B------:R-:W-:Y:S02]  /*0f10*/  @!P2 IADD3 R11, PT, PT, R13, R11, RZ ;  /* 0x0000000b0d0ba210 */ /* 0x000fe40007ffe0ff */
[C---:B------:R-:W-:Y:S02]  /*0f20*/  @!P2 SHF.L.U32 R13, R12.reuse, 0x1, RZ ;  /* 0x000000010c0da819 */ /* 0x040fe400000006ff */
[----:B------:R-:W-:Y:S02]  /*0f30*/  @!P2 SHF.L.U64.HI R24, R12, 0x1, R11 ;  /* 0x000000010c18a819 */ /* 0x000fe4000001020b */
[----:B------:R-:W4:Y:S01]  /*0f40*/  @!P3 LDC.64 R6, c[0x0][0x3f8] ;  /* 0x0000fe00ff06bb82 */ /* 0x000f220000000a00 */
[----:B-1----:R-:W-:Y:S01]  /*0f50*/  @!P2 IADD3 R14, P0, PT, R13, R8, RZ ;  /* 0x000000080d0ea210 */ /* 0x002fe20007f1e0ff */
[----:B--2---:R-:W-:-:S06]  /*0f60*/  @!P4 IMAD R12, R29, R4, RZ ;  /* 0x000000041d0cc224 */ /* 0x004fcc00078e02ff */
[----:B------:R-:W1:Y:S01]  /*0f70*/  @!P4 LDC.64 R10, c[0x0][0x3a0] ;  /* 0x0000e800ff0acb82 */ /* 0x000e620000000a00 */
[----:B------:R-:W-:Y:S01]  /*0f80*/  @!P2 IADD3.X R15, PT, PT, R24, R9, RZ, P0, !PT ;  /* 0x00000009180fa210 */ /* 0x000fe200007fe4ff */
[----:B------:R-:W-:Y:S01]  /*0f90*/  @!P4 IMAD R5, R25, R5, R12 ;  /* 0x000000051905c224 */ /* 0x000fe200078e020c */
[----:B0-----:R-:W-:-:S05]  /*0fa0*/  @!P2 IADD3 R16, P1, PT, R13, R16, RZ ;  /* 0x000000100d10a210 */ /* 0x001fca0007f3e0ff */
[----:B------:R-:W0:Y:S01]  /*0fb0*/  @!P4 LDC.64 R8, c[0x0][0x398] ;  /* 0x0000e600ff08cb82 */ /* 0x000e220000000a00 */
[----:B------:R-:W-:Y:S01]  /*0fc0*/  @!P4 MOV R12, R62 ;  /* 0x0000003e000cc202 */ /* 0x000fe20000000f00 */
[----:B------:R2:W5:Y:S01]  /*0fd0*/  @!P2 LDG.E R35, desc[UR10][R14.64] ;  /* 0x0000000a0e23a981 */ /* 0x000562000c1e1900 */
[----:B------:R-:W-:Y:S02]  /*0fe0*/  @!P4 MOV R13, R65 ;  /* 0x00000041000dc202 */ /* 0x000fe40000000f00 */
[----:B------:R-:W-:Y:S01]  /*0ff0*/  IADD3 R18, PT, PT, R19, 0xa0, RZ ;  /* 0x000000a013127810 */ /* 0x000fe20007ffe0ff */
[----:B------:R-:W-:-:S03]  /*1000*/  @!P4 IMAD.WIDE.U32 R12, R25, R4, R12 ;  /* 0x00000004190cc225 */ /* 0x000fc600078e000c */
[----:B------:R-:W-:Y:S02]  /*1010*/  ISETP.GE.U32.AND P0, PT, R18, UR12, PT ;  /* 0x0000000c12007c0c */ /* 0x000fe4000bf06070 */
[----:B---3--:R-:W-:Y:S02]  /*1020*/  SHF.R.S32.HI R23, RZ, 0x1f, R18 ;  /* 0x0000001fff177819 */ /* 0x008fe40000011412 */
[----:B------:R-:W-:Y:S02]  /*1030*/  @!P4 IADD3 R13, PT, PT, R13, R5, RZ ;  /* 0x000000050d0dc210 */ /* 0x000fe40007ffe0ff */
[----:B------:R-:W3:Y:S01]  /*1040*/  @!P3 LDC.64 R4, c[0x0][0x3a0] ;  /* 0x0000e800ff04bb82 */ /* 0x000ee20000000a00 */
[----:B------:R-:W-:Y:S01]  /*1050*/  @!P4 SHF.L.U32 R25, R12, 0x1, RZ ;  /* 0x000000010c19c819 */ /* 0x000fe200000006ff */
[----:B----4-:R-:W-:Y:S01]  /*1060*/  @!P3 IMAD R20, R27, R6, RZ ;  /* 0x000000061b14b224 */ /* 0x010fe200078e02ff */
[----:B------:R-:W-:Y:S02]  /*1070*/  ISETP.GE.AND.EX P0, PT, R23, UR13, PT, P0 ;  /* 0x0000000d17007c0c */ /* 0x000fe4000bf06300 */
[----:B------:R-:W-:-:S02]  /*1080*/  @!P2 IADD3.X R17, PT, PT, R24, R17, RZ, P1, !PT ;  /* 0x000000111811a210 */ /* 0x000fc40000ffe4ff */
[----:B------:R-:W-:Y:S02]  /*1090*/  @!P4 SHF.L.U64.HI R22, R12, 0x1, R13 ;  /* 0x000000010c16c819 */ /* 0x000fe4000001020d */
[----:B-1----:R-:W-:Y:S01]  /*10a0*/  @!P4 IADD3 R10, P1, PT, R25, R10, RZ ;  /* 0x0000000a190ac210 */ /* 0x002fe20007f3e0ff */
[----:B------:R-:W-:Y:S01]  /*10b0*/  @!P3 IMAD R27, R3, R7, R20 ;  /* 0x00000007031bb224 */ /* 0x000fe200078e0214 */
[----:B------:R-:W1:Y:S01]  /*10c0*/  @!P3 LDC.64 R12, c[0x0][0x398] ;  /* 0x0000e600ff0cbb82 */ /* 0x000e620000000a00 */
[----:B------:R-:W-:Y:S01]  /*10d0*/  @!P3 MOV R20, R62 ;  /* 0x0000003e0014b202 */ /* 0x000fe20000000f00 */
[----:B------:R-:W5:Y:S01]  /*10e0*/  @!P2 LDG.E R34, desc[UR10][R16.64] ;  /* 0x0000000a1022a981 */ /* 0x000f62000c1e1900 */
[----:B------:R-:W-:Y:S02]  /*10f0*/  @!P3 MOV R21, R65 ;  /* 0x000000410015b202 */ /* 0x000fe40000000f00 */
[----:B------:R-:W-:Y:S02]  /*1100*/  @!P4 IADD3.X R11, PT, PT, R22, R11, RZ, P1, !PT ;  /* 0x0000000b160bc210 */ /* 0x000fe40000ffe4ff */
[----:B0-----:R-:W-:-:S02]  /*1110*/  @!P4 IADD3 R8, P1, PT, R25, R8, RZ ;  /* 0x000000081908c210 */ /* 0x001fc40007f3e0ff */
[----:B------:R-:W-:Y:S01]  /*1120*/  IADD3 R31, PT, PT, R19, 0xb0, RZ ;  /* 0x000000b0131f7810 */ /* 0x000fe20007ffe0ff */
[----:B------:R-:W-:Y:S01]  /*1130*/  @!P3 IMAD.WIDE.U32 R6, R3, R6, R20 ;  /* 0x000000060306b225 */ /* 0x000fe200078e0014 */
[----:B------:R-:W-:Y:S01]  /*1140*/  @!P4 IADD3.X R9, PT, PT, R22, R9, RZ, P1, !PT ;  /* 0x000000091609c210 */ /* 0x000fe20000ffe4ff */
[----:B--2---:R-:W0:Y:S01]  /*1150*/  @!P0 LDC.64 R14, c[0x0][0x3f8] ;  /* 0x0000fe00ff0e8b82 */ /* 0x004e220000000a00 */
[----:B------:R-:W-:Y:S01]  /*1160*/  ISETP.GE.U32.AND P1, PT, R31, UR12, PT ;  /* 0x0000000c1f007c0c */ /* 0x000fe2000bf26070 */
[----:B------:R2:W5:Y:S01]  /*1170*/  @!P4 LDG.E R33, desc[UR10][R10.64] ;  /* 0x0000000a0a21c981 */ /* 0x000562000c1e1900 */
[----:B------:R-:W-:Y:S02]  /*1180*/  SHF.R.S32.HI R21, RZ, 0x1f, R31 ;  /* 0x0000001fff157819 */ /* 0x000fe4000001141f */
[----:B------:R-:W-:Y:S01]  /*1190*/  @!P3 IADD3 R3, PT, PT, R7, R27, RZ ;  /* 0x0000001b0703b210 */ /* 0x000fe20007ffe0ff */
[----:B------:R4:W5:Y:S01]  /*11a0*/  @!P4 LDG.E R32, desc[UR10][R8.64] ;  /* 0x0000000a0820c981 */ /* 0x000962000c1e1900 */
[----:B------:R-:W-:-:S02]  /*11b0*/  ISETP.GE.AND.EX P1, PT, R21, UR13, PT, P1 ;  /* 0x0000000d15007c0c */ /* 0x000fc4000bf26310 */
[C---:B------:R-:W-:Y:S02]  /*11c0*/  @!P3 SHF.L.U32 R25, R6.reuse, 0x1, RZ ;  /* 0x000000010619b819 */ /* 0x040fe400000006ff */
[----:B------:R-:W-:Y:S01]  /*11d0*/  @!P3 SHF.L.U64.HI R20, R6, 0x1, R3 ;  /* 0x000000010614b819 */ /* 0x000fe20000010203 */
[----:B------:R-:W-:Y:S01]  /*11e0*/  HFMA2 R3, -RZ, RZ, 0, 0 ;  /* 0x00000000ff037431 */ /* 0x000fe200000001ff */
[C---:B---3--:R-:W-:Y:S01]  /*11f0*/  @!P3 IADD3 R6, P2, PT, R25.reuse, R4, RZ ;  /* 0x000000041906b210 */ /* 0x048fe20007f5e0ff */
[----:B--2---:R-:W2:Y:S03]  /*1200*/  @!P0 LDC.64 R10, c[0x0][0x3a0] ;  /* 0x0000e800ff0a8b82 */ /* 0x004ea60000000a00 */
[----:B------:R-:W-:Y:S02]  /*1210*/  @!P3 IADD3.X R7, PT, PT, R20, R5, RZ, P2, !PT ;  /* 0x000000051407b210 */ /* 0x000fe400017fe4ff */
[----:B-1----:R-:W-:-:S03]  /*1220*/  @!P3 IADD3 R12, P2, PT, R25, R12, RZ ;  /* 0x0000000c190cb210 */ /* 0x002fc60007f5e0ff */
[----:B----4-:R-:W1:Y:S01]  /*1230*/  @!P1 LDC.64 R8, c[0x0][0x3f8] ;  /* 0x0000fe00ff089b82 */ /* 0x010e620000000a00 */
[----:B------:R3:W5:Y:S01]  /*1240*/  @!P3 LDG.E R3, desc[UR10][R6.64] ;  /* 0x0000000a0603b981 */ /* 0x000762000c1e1900 */
[----:B------:R-:W-:Y:S02]  /*1250*/  IADD3 R55, PT, PT, R19, 0xc0, RZ ;  /* 0x000000c013377810 */ /* 0x000fe40007ffe0ff */
[----:B------:R-:W-:Y:S02]  /*1260*/  @!P3 IADD3.X R13, PT, PT, R20, R13, RZ, P2, !PT ;  /* 0x0000000d140db210 */ /* 0x000fe400017fe4ff */
[----:B------:R-:W-:Y:S02]  /*1270*/  ISETP.GE.U32.AND P2, PT, R55, UR12, PT ;  /* 0x0000000c37007c0c */ /* 0x000fe4000bf46070 */
[----:B------:R-:W-:Y:S01]  /*1280*/  SHF.R.S32.HI R57, RZ, 0x1f, R55 ;  /* 0x0000001fff397819 */ /* 0x000fe20000011437 */
[----:B---3--:R-:W3:Y:S01]  /*1290*/  @!P0 LDC.64 R6, c[0x0][0x398] ;  /* 0x0000e600ff068b82 */ /* 0x008ee20000000a00 */
[----:B0-----:R-:W-:Y:S01]  /*12a0*/  @!P0 IMAD R23, R23, R14, RZ ;  /* 0x0000000e17178224 */ /* 0x001fe200078e02ff */
[----:B------:R-:W-:-:S02]  /*12b0*/  @!P0 MOV R4, R62 ;  /* 0x0000003e00048202 */ /* 0x000fc40000000f00 */
[----:B------:R-:W-:Y:S02]  /*12c0*/  @!P0 MOV R5, R65 ;  /* 0x0000004100058202 */ /* 0x000fe40000000f00 */
[----:B------:R-:W-:Y:S01]  /*12d0*/  ISETP.GE.AND.EX P2, PT, R57, UR13, PT, P2 ;  /* 0x0000000d39007c0c */ /* 0x000fe2000bf46320 */
[C---:B------:R-:W-:Y:S01]  /*12e0*/  @!P0 IMAD R23, R18.reuse, R15, R23 ;  /* 0x0000000f12178224 */ /* 0x040fe200078e0217 */
[C---:B------:R-:W-:Y:S01]  /*12f0*/  IADD3 R27, PT, PT, R19.reuse, 0xd0, RZ ;  /* 0x000000d0131b7810 */ /* 0x040fe20007ffe0ff */
[----:B------:R-:W-:Y:S01]  /*1300*/  @!P0 IMAD.WIDE.U32 R14, R18, R14, R4 ;  /* 0x0000000e120e8225 */ /* 0x000fe200078e0004 */
[C---:B------:R-:W-:Y:S02]  /*1310*/  IADD3 R24, PT, PT, R19.reuse, 0xe0, RZ ;  /* 0x000000e013187810 */ /* 0x040fe40007ffe0ff */
[----:B------:R-:W-:Y:S01]  /*1320*/  IADD3 R22, PT, PT, R19, 0xf0, RZ ;  /* 0x000000f013167810 */ /* 0x000fe20007ffe0ff */
[----:B------:R-:W-:Y:S01]  /*1330*/  HFMA2 R4, -RZ, RZ, 0, 0 ;  /* 0x00000000ff047431 */ /* 0x000fe200000001ff */
[----:B------:R-:W-:Y:S01]  /*1340*/  @!P0 IADD3 R15, PT, PT, R15, R23, RZ ;  /* 0x000000170f0f8210 */ /* 0x000fe20007ffe0ff */
[----:B------:R-:W0:Y:S01]  /*1350*/  @!P1 LDC.64 R18, c[0x0][0x3a0] ;  /* 0x0000e800ff129b82 */ /* 0x000e220000000a00 */
[----:B------:R-:W-:-:S02]  /*1360*/  @!P0 SHF.L.U32 R5, R14, 0x1, RZ ;  /* 0x000000010e058819 */ /* 0x000fc400000006ff */
[----:B------:R-:W-:Y:S02]  /*1370*/  ISETP.GE.U32.AND P4, PT, R27, UR12, PT ;  /* 0x0000000c1b007c0c */ /* 0x000fe4000bf86070 */
[----:B------:R-:W-:Y:S02]  /*1380*/  SHF.R.S32.HI R29, RZ, 0x1f, R27 ;  /* 0x0000001fff1d7819 */ /* 0x000fe4000001141b */
[----:B------:R-:W-:Y:S01]  /*1390*/  @!P0 SHF.L.U64.HI R14, R14, 0x1, R15 ;  /* 0x000000010e0e8819 */ /* 0x000fe2000001020f */
[----:B------:R-:W4:Y:S01]  /*13a0*/  @!P2 LDC.64 R16, c[0x0][0x3f8] ;  /* 0x0000fe00ff10ab82 */ /* 0x000f220000000a00 */
[----:B------:R-:W-:Y:S01]  /*13b0*/  ISETP.GE.AND.EX P4, PT, R29, UR13, PT, P4 ;  /* 0x0000000d1d007c0c */ /* 0x000fe2000bf86340 */
[----:B------:R-:W-:Y:S01]  /*13c0*/  UIMAD.WIDE UR8, UR6, 0x8, UR8 ;  /* 0x00000008060878a5 */ /* 0x000fe2000f8e0208 */
[----:B--2---:R-:W-:Y:S01]  /*13d0*/  @!P0 IADD3 R52, P6, PT, R5, R10, RZ ;  /* 0x0000000a05348210 */ /* 0x004fe20007fde0ff */
[----:B-1----:R-:W-:Y:S01]  /*13e0*/  @!P1 IMAD R10, R21, R8, RZ ;  /* 0x00000008150a9224 */ /* 0x002fe200078e02ff */
[----:B------:R-:W-:Y:S01]  /*13f0*/  @!P1 MOV R20, R62 ;  /* 0x0000003e00149202 */ /* 0x000fe20000000f00 */
[----:B------:R1:W5:Y:S01]  /*1400*/  @!P3 LDG.E R4, desc[UR10][R12.64] ;  /* 0x0000000a0c04b981 */ /* 0x000362000c1e1900 */
[----:B------:R-:W-:-:S02]  /*1410*/  @!P1 MOV R21, R65 ;  /* 0x0000004100159202 */ /* 0x000fc40000000f00 */
[----:B------:R-:W-:Y:S02]  /*1420*/  @!P0 IADD3.X R53, PT, PT, R14, R11, RZ, P6, !PT ;  /* 0x0000000b0e358210 */ /* 0x000fe400037fe4ff */
[----:B---3--:R-:W-:Y:S01]  /*1430*/  @!P0 IADD3 R30, P6, PT, R5, R6, RZ ;  /* 0x00000006051e8210 */ /* 0x008fe20007fde0ff */
[----:B------:R-:W-:Y:S01]  /*1440*/  @!P1 IMAD.WIDE.U32 R20, R31, R8, R20 ;  /* 0x000000081f149225 */ /* 0x000fe200078e0014 */
[----:B------:R-:W-:-:S03]  /*1450*/  MOV R15, UR9 ;  /* 0x00000009000f7c02 */ /* 0x000fc60008000f00 */
[----:B-1----:R-:W-:Y:S01]  /*1460*/  @!P1 IMAD R13, R31, R9, R10 ;  /* 0x000000091f0d9224 */ /* 0x002fe200078e020a */
[----:B------:R-:W-:Y:S01]  /*1470*/  @!P0 IADD3.X R31, PT, PT, R14, R7, RZ, P6, !PT ;  /* 0x000000070e1f8210 */ /* 0x000fe200037fe4ff */
[----:B------:R-:W1:Y:S01]  /*1480*/  @!P1 LDC.64 R8, c[0x0][0x398] ;  /* 0x0000e600ff089b82 */ /* 0x000e620000000a00 */
[----:B------:R-:W-:Y:S02]  /*1490*/  MOV R14, UR8 ;  /* 0x00000008000e7c02 */ /* 0x000fe40008000f00 */
[----:B------:R-:W-:Y:S02]  /*14a0*/  MOV R5, RZ ;  /* 0x000000ff00057202 */ /* 0x000fe40000000f00 */
[----:B------:R-:W-:-:S03]  /*14b0*/  @!P1 IADD3 R7, PT, PT, R21, R13, RZ ;  /* 0x0000000d15079210 */ /* 0x000fc60007ffe0ff */
[----:B------:R-:W2:Y:S01]  /*14c0*/  @!P4 LDC.64 R10, c[0x0][0x3f8] ;  /* 0x0000fe00ff0acb82 */ /* 0x000ea20000000a00 */
[C---:B------:R-:W-:Y:S01]  /*14d0*/  @!P1 SHF.L.U32 R21, R20.reuse, 0x1, RZ ;  /* 0x0000000114159819 */ /* 0x040fe200000006ff */
[----:B------:R-:W3:Y:S01]  /*14e0*/  LDG.E.64 R14, desc[UR10][R14.64] ;  /* 0x0000000a0e0e7981 */ /* 0x000ee2000c1e1b00 */
[----:B------:R-:W-:-:S03]  /*14f0*/  @!P1 SHF.L.U64.HI R26, R20, 0x1, R7 ;  /* 0x00000001141a9819 */ /* 0x000fc60000010207 */
[----:B------:R0:W5:Y:S02]  /*1500*/  @!P0 LDG.E R5, desc[UR10][R52.64] ;  /* 0x0000000a34058981 */ /* 0x000164000c1e1900 */
[----:B------:R-:W2:Y:S01]  /*1510*/  @!P2 LDC.64 R12, c[0x0][0x3a0] ;  /* 0x0000e800ff0cab82 */ /* 0x000ea20000000a00 */
[----:B----4-:R-:W-:Y:S01]  /*1520*/  @!P2 IMAD R20, R57, R16, RZ ;  /* 0x000000103914a224 */ /* 0x010fe200078e02ff */
[----:B0-----:R-:W-:Y:S02]  /*1530*/  @!P1 IADD3 R52, P6, PT, R21, R18, RZ ;  /* 0x0000001215349210 */ /* 0x001fe40007fde0ff */
[----:B------:R-:W-:Y:S02]  /*1540*/  @!P2 MOV R18, R62 ;  /* 0x0000003e0012a202 */ /* 0x000fe40000000f00 */
[----:B------:R-:W-:Y:S02]  /*1550*/  @!P1 IADD3.X R53, PT, PT, R26, R19, RZ, P6, !PT ;  /* 0x000000131a359210 */ /* 0x000fe400037fe4ff */
[----:B------:R-:W-:-:S02]  /*1560*/  @!P2 MOV R19, R65 ;  /* 0x000000410013a202 */ /* 0x000fc40000000f00 */
[----:B------:R-:W-:Y:S01]  /*1570*/  CS2R R6, SRZ ;  /* 0x0000000000067805 */ /* 0x000fe2000001ff00 */
[C---:B------:R-:W-:Y:S01]  /*1580*/  @!P2 IMAD R57, R55.reuse, R17, R20 ;  /* 0x000000113739a224 */ /* 0x040fe200078e0214 */
[----:B------:R-:W-:Y:S01]  /*1590*/  ISETP.GE.U32.AND P5, PT, R24, UR12, PT ;  /* 0x0000000c18007c0c */ /* 0x000fe2000bfa6070 */
[----:B------:R-:W-:Y:S01]  /*15a0*/  @!P2 IMAD.WIDE.U32 R16, R55, R16, R18 ;  /* 0x000000103710a225 */ /* 0x000fe200078e0012 */
[----:B------:R-:W-:Y:S02]  /*15b0*/  SHF.R.S32.HI R25, RZ, 0x1f, R24 ;  /* 0x0000001fff197819 */ /* 0x000fe40000011418 */
[----:B------:R0:W5:Y:S01]  /*15c0*/  @!P0 LDG.E R6, desc[UR10][R30.64] ;  /* 0x0000000a1e068981 */ /* 0x000162000c1e1900 */
[----:B-1----:R-:W-:Y:S01]  /*15d0*/  @!P1 IADD3 R28, P0, PT, R21, R8, RZ ;  /* 0x00000008151c9210 */ /* 0x002fe20007f1e0ff */
[----:B------:R-:W1:Y:S01]  /*15e0*/  @!P2 LDC.64 R18, c[0x0][0x398] ;  /* 0x0000e600ff12ab82 */ /* 0x000e620000000a00 */
[----:B------:R-:W-:Y:S01]  /*15f0*/  @!P2 IADD3 R17, PT, PT, R17, R57, RZ ;  /* 0x000000391111a210 */ /* 0x000fe20007ffe0ff */
[----:B------:R4:W5:Y:S01]  /*1600*/  @!P1 LDG.E R7, desc[UR10][R52.64] ;  /* 0x0000000a34079981 */ /* 0x000962000c1e1900 */
[----:B------:R-:W-:Y:S01]  /*1610*/  @!P2 SHF.L.U32 R59, R16, 0x1, RZ ;  /* 0x00000001103ba819 */ /* 0x000fe200000006ff */
[----:B--2---:R-:W-:Y:S01]  /*1620*/  @!P4 IMAD R8, R29, R10, RZ ;  /* 0x0000000a1d08c224 */ /* 0x004fe200078e02ff */
[----:B------:R-:W-:-:S02]  /*1630*/  ISETP.GE.AND.EX P5, PT, R25, UR13, PT, P5 ;  /* 0x0000000d19007c0c */ /* 0x000fc4000bfa6350 */
[----:B------:R-:W-:Y:S01]  /*1640*/  @!P1 IADD3.X R29, PT, PT, R26, R9, RZ, P0, !PT ;  /* 0x000000091a1d9210 */ /* 0x000fe200007fe4ff */
[----:B------:R-:W2:Y:S01]  /*1650*/  @!P4 LDC.64 R20, c[0x0][0x3a0] ;  /* 0x0000e800ff14cb82 */ /* 0x000ea20000000a00 */
[----:B0-----:R-:W-:Y:S02]  /*1660*/  @!P2 SHF.L.U64.HI R30, R16, 0x1, R17 ;  /* 0x00000001101ea819 */ /* 0x001fe40000010211 */
[----:B------:R-:W-:Y:S01]  /*1670*/  @!P2 IADD3 R54, P0, PT, R59, R12, RZ ;  /* 0x0000000c3b36a210 */ /* 0x000fe20007f1e0ff */
[----:B------:R-:W-:Y:S01]  /*1680*/  @!P4 IMAD R31, R27, R11, R8 ;  /* 0x0000000b1b1fc224 */ /* 0x000fe200078e0208 */
[----:B------:R-:W-:Y:S02]  /*1690*/  ISETP.GE.U32.AND P3, PT, R22, UR12, PT ;  /* 0x0000000c16007c0c */ /* 0x000fe4000bf66070 */
[----:B------:R-:W-:Y:S02]  /*16a0*/  SHF.R.S32.HI R23, RZ, 0x1f, R22 ;  /* 0x0000001fff177819 */ /* 0x000fe40000011416 */
[----:B------:R-:W-:Y:S01]  /*16b0*/  @!P4 MOV R8, R62 ;  /* 0x0000003e0008c202 */ /* 0x000fe20000000f00 */
[----:B------:R-:W0:Y:S01]  /*16c0*/  @!P5 LDC.64 R16, c[0x0][0x3f8] ;  /* 0x0000fe00ff10db82 */ /* 0x000e220000000a00 */
[----:B------:R-:W-:-:S02]  /*16d0*/  @!P4 MOV R9, R65 ;  /* 0x000000410009c202 */ /* 0x000fc40000000f00 */
[----:B------:R-:W-:Y:S02]  /*16e0*/  @!P2 IADD3.X R55, PT, PT, R30, R13, RZ, P0, !PT ;  /* 0x0000000d1e37a210 */ /* 0x000fe400007fe4ff */
[----:B------:R-:W-:-:S03]  /*16f0*/  ISETP.GE.AND.EX P3, PT, R23, UR13, PT, P3 ;  /* 0x0000000d17007c0c */ /* 0x000fc6000bf66330 */
[----:B------:R-:W0:Y:S01]  /*1700*/  @!P4 LDC.64 R12, c[0x0][0x398] ;  /* 0x0000e600ff0ccb82 */ /* 0x000e220000000a00 */
[----:B------:R-:W-:Y:S01]  /*1710*/  @!P4 IMAD.WIDE.U32 R10, R27, R10, R8 ;  /* 0x0000000a1b0ac225 */ /* 0x000fe200078e0008 */
[----:B------:R-:W-:-:S04]  /*1720*/  CS2R R8, SRZ ;  /* 0x0000000000087805 */ /* 0x000fc8000001ff00 */
[----:B------:R-:W-:Y:S02]  /*1730*/  @!P4 IADD3 R11, PT, PT, R11, R31, RZ ;  /* 0x0000001f0b0bc210 */ /* 0x000fe40007ffe0ff */
[C---:B------:R-:W-:Y:S01]  /*1740*/  @!P4 SHF.L.U32 R61, R10.reuse, 0x1, RZ ;  /* 0x000000010a3dc819 */ /* 0x040fe200000006ff */
[----:B------:R0:W5:Y:S01]  /*1750*/  @!P1 LDG.E R8, desc[UR10][R28.64] ;  /* 0x0000000a1c089981 */ /* 0x000162000c1e1900 */
[----:B------:R-:W-:Y:S02]  /*1760*/  @!P4 SHF.L.U64.HI R60, R10, 0x1, R11 ;  /* 0x000000010a3cc819 */ /* 0x000fe4000001020b */
[----:B----4-:R-:W-:Y:S01]  /*1770*/  CS2R R52, SRZ ;  /* 0x0000000000347805 */ /* 0x010fe2000001ff00 */
[----:B------:R-:W4:Y:S01]  /*1780*/  @!P3 LDC.64 R10, c[0x0][0x3f8] ;  /* 0x0000fe00ff0abb82 */ /* 0x000f220000000a00 */
[----:B-1----:R-:W-:Y:S01]  /*1790*/  @!P2 IADD3 R58, P1, PT, R59, R18, RZ ;  /* 0x000000123b3aa210 */ /* 0x002fe20007f3e0ff */
[----:B------:R-:W5:Y:S01]  /*17a0*/  @!P2 LDG.E R9, desc[UR10][R54.64] ;  /* 0x0000000a3609a981 */ /* 0x000f62000c1e1900 */
[----:B------:R-:W-:-:S02]  /*17b0*/  ISETP.NE.AND P0, PT, RZ, UR7, PT ;  /* 0x00000007ff007c0c */ /* 0x000fc4000bf05270 */
[----:B------:R-:W-:Y:S02]  /*17c0*/  @!P2 IADD3.X R59, PT, PT, R30, R19, RZ, P1, !PT ;  /* 0x000000131e3ba210 */ /* 0x000fe40000ffe4ff */
[----:B--2---:R-:W-:Y:S01]  /*17d0*/  @!P4 IADD3 R56, P6, PT, R61, R20, RZ ;  /* 0x000000143d38c210 */ /* 0x004fe20007fde0ff */
[----:B------:R-:W1:Y:S01]  /*17e0*/  @!P5 LDC.64 R18, c[0x0][0x3a0] ;  /* 0x0000e800ff12db82 */ /* 0x000e620000000a00 */
[----:B0-----:R-:W-:Y:S01]  /*17f0*/  @!P5 IMAD R25, R25, R16, RZ ;  /* 0x000000101919d224 */ /* 0x001fe200078e02ff */
[----:B------:R-:W5:Y:S01]  /*1800*/  @!P2 LDG.E R52, desc[UR10][R58.64] ;  /* 0x0000000a3a34a981 */ /* 0x000f62000c1e1900 */
[----:B------:R-:W-:Y:S02]  /*1810*/  @!P4 IADD3 R28, P1, PT, R61, R12, RZ ;  /* 0x0000000c3d1cc210 */ /* 0x000fe40007f3e0ff */
[C---:B------:R-:W-:Y:S02]  /*1820*/  @!P4 IADD3.X R57, PT, PT, R60.reuse, R21, RZ, P6, !PT ;  /* 0x000000153c39c210 */ /* 0x040fe400037fe4ff */
[----:B------:R-:W-:Y:S01]  /*1830*/  @!P4 IADD3.X R29, PT, PT, R60, R13, RZ, P1, !PT ;  /* 0x0000000d3c1dc210 */ /* 0x000fe20000ffe4ff */
[----:B------:R-:W0:Y:S01]  /*1840*/  @!P5 LDC.64 R20, c[0x0][0x398] ;  /* 0x0000e600ff14db82 */ /* 0x000e220000000a00 */
[----:B------:R-:W-:Y:S01]  /*1850*/  @!P5 MOV R12, R62 ;  /* 0x0000003e000cd202 */ /* 0x000fe20000000f00 */
[C---:B------:R-:W-:Y:S01]  /*1860*/  @!P5 IMAD R61, R24.reuse, R17, R25 ;  /* 0x00000011183dd224 */ /* 0x040fe200078e0219 */
[----:B------:R-:W-:Y:S01]  /*1870*/  @!P5 MOV R13, R65 ;  /* 0x00000041000dd202 */ /* 0x000fe20000000f00 */
[----:B------:R4:W5:Y:S04]  /*1880*/  @!P4 LDG.E R53, desc[UR10][R56.64] ;  /* 0x0000000a3835c981 */ /* 0x000968000c1e1900 */
[----:B------:R-:W2:Y:S01]  /*1890*/  LDC.64 R26, c[0x0][0x3a8] ;  /* 0x0000ea00ff1a7b82 */ /* 0x000ea20000000a00 */
[----:B------:R-:W-:-:S07]  /*18a0*/  @!P5 IMAD.WIDE.U32 R24, R24, R16, R12 ;  /* 0x000000101818d225 */ /* 0x000fce00078e000c */
[----:B------:R-:W2:Y:S01]  /*18b0*/  @P0 LDC.64 R30, c[0x0][0x3b0] ;  /* 0x0000ec00ff1e0b82 */ /* 0x000ea20000000a00 */
[----:B----4-:R-:W-:-:S07]  /*18c0*/  @!P3 IMAD R56, R23, R10, RZ ;  /* 0x0000000a1738b224 */ /* 0x010fce00078e02ff */
[----:B------:R-:W4:Y:S08]  /*18d0*/  @!P3 LDC.64 R12, c[0x0][0x3a0] ;  /* 0x0000e800ff0cbb82 */ /* 0x000f300000000a00 */
[----:B------:R-:W4:Y:S01]  /*18e0*/  @!P3 LDC.64 R16, c[0x0][0x398] ;  /* 0x0000e600ff10bb82 */ /* 0x000f220000000a00 */
[----:B------:R-:W-:Y:S01]  /*18f0*/  @!P3 IMAD R59, R22, R11, R56 ;  /* 0x0000000b163bb224 */ /* 0x000fe200078e0238 */
[----:B------:R-:W-:-:S02]  /*1900*/  @!P5 IADD3 R25, PT, PT, R25, R61, RZ ;  /* 0x0000003d1919d210 */ /* 0x000fc40007ffe0ff */
[----:B------:R-:W-:Y:S02]  /*1910*/  @!P3 MOV R56, R62 ;  /* 0x0000003e0038b202 */ /* 0x000fe40000000f00 */
[----:B------:R-:W-:Y:S02]  /*1920*/  @!P3 MOV R57, R65 ;  /* 0x000000410039b202 */ /* 0x000fe40000000f00 */
[----:B------:R-:W-:Y:S02]  /*1930*/  @!P5 SHF.L.U32 R23, R24, 0x1, RZ ;  /* 0x000000011817d819 */ /* 0x000fe400000006ff */
[----:B------:R-:W-:Y:S01]  /*1940*/  LOP3.LUT R54, R50, 0xffff, RZ, 0xc0, !PT ;  /* 0x0000ffff32367812 */ /* 0x000fe200078ec0ff */
[----:B------:R-:W-:Y:S01]  /*1950*/  @!P3 IMAD.WIDE.U32 R10, R22, R10, R56 ;  /* 0x0000000a160ab225 */ /* 0x000fe200078e0038 */
[----:B------:R-:W-:Y:S02]  /*1960*/  @!P5 SHF.L.U64.HI R58, R24, 0x1, R25 ;  /* 0x00000001183ad819 */ /* 0x000fe40000010219 */
[----:B-1----:R-:W-:Y:S01]  /*1970*/  @!P5 IADD3 R24, P1, PT, R23, R18, RZ ;  /* 0x000000121718d210 */ /* 0x002fe20007f3e0ff */
[----:B------:R-:W-:-:S03]  /*1980*/  IMAD R55, R67, 0x38, R54 ;  /* 0x0000003843377824 */ /* 0x000fc600078e0236 */
[----:B------:R-:W-:Y:S02]  /*1990*/  @!P5 IADD3.X R25, PT, PT, R58, R19, RZ, P1, !PT ;  /* 0x000000133a19d210 */ /* 0x000fe40000ffe4ff */
[----:B0-----:R-:W-:Y:S02]  /*19a0*/  @!P5 IADD3 R20, P1, PT, R23, R20, RZ ;  /* 0x000000141714d210 */ /* 0x001fe40007f3e0ff */
[----:B------:R-:W-:Y:S02]  /*19b0*/  @!P3 IADD3 R19, PT, PT, R11, R59, RZ ;  /* 0x0000003b0b13b210 */ /* 0x000fe40007ffe0ff */
[----:B------:R-:W-:Y:S01]  /*19c0*/  @!P3 SHF.L.U32 R11, R10, 0x1, RZ ;  /* 0x000000010a0bb819 */ /* 0x000fe200000006ff */
[----:B--2---:R-:W-:Y:S01]  /*19d0*/  IMAD.WIDE R26, R55, 0x4, R26 ;  /* 0x00000004371a7825 */ /* 0x004fe200078e021a */
[----:B------:R-:W-:-:S03]  /*19e0*/  @!P5 IADD3.X R21, PT, PT, R58, R21, RZ, P1, !PT ;  /* 0x000000153a15d210 */ /* 0x000fc60000ffe4ff */
[----:B------:R-:W-:-:S04]  /*19f0*/  @P0 IMAD.WIDE R30, R55, 0x4, R30 ;  /* 0x00000004371e0825 */ /* 0x000fc800078e021e */
[----:B------:R-:W-:Y:S01]  /*1a00*/  HFMA2 R55, -RZ, RZ, 0, 0 ;  /* 0x00000000ff377431 */ /* 0x000fe200000001ff */
[----:B------:R-:W-:Y:S02]  /*1a10*/  @!P3 SHF.L.U64.HI R10, R10, 0x1, R19 ;  /* 0x000000010a0ab819 */ /* 0x000fe40000010213 */
[C---:B----4-:R-:W-:Y:S02]  /*1a20*/  @!P3 IADD3 R18, P1, PT, R11.reuse, R12, RZ ;  /* 0x0000000c0b12b210 */ /* 0x050fe40007f3e0ff */
[----:B------:R-:W-:Y:S02]  /*1a30*/  @!P3 IADD3 R16, P2, PT, R11, R16, RZ ;  /* 0x000000100b10b210 */ /* 0x000fe40007f5e0ff */
[----:B------:R-:W-:Y:S02]  /*1a40*/  CS2R R56, SRZ ;  /* 0x0000000000387805 */ /* 0x000fe4000001ff00 */
[----:B------:R-:W-:Y:S02]  /*1a50*/  CS2R R58, SRZ ;  /* 0x00000000003a7805 */ /* 0x000fe4000001ff00 */
[----:B------:R-:W-:-:S02]  /*1a60*/  @!P3 IADD3.X R19, PT, PT, R10, R13, RZ, P1, !PT ;  /* 0x0000000d0a13b210 */ /* 0x000fc40000ffe4ff */
[----:B------:R-:W-:Y:S01]  /*1a70*/  @!P3 IADD3.X R17, PT, PT, R10, R17, RZ, P2, !PT ;  /* 0x000000110a11b210 */ /* 0x000fe200017fe4ff */
[----:B------:R0:W5:Y:S04]  /*1a80*/  @!P4 LDG.E R55, desc[UR10][R28.64] ;  /* 0x0000000a1c37c981 */ /* 0x000168000c1e1900 */
[----:B------:R0:W5:Y:S04]  /*1a90*/  @!P5 LDG.E R56, desc[UR10][R24.64] ;  /* 0x0000000a1838d981 */ /* 0x000168000c1e1900 */
[----:B------:R0:W5:Y:S04]  /*1aa0*/  @!P5 LDG.E R57, desc[UR10][R20.64] ;  /* 0x0000000a1439d981 */ /* 0x000168000c1e1900 */
[----:B------:R0:W5:Y:S04]  /*1ab0*/  @!P3 LDG.E R59, desc[UR10][R18.64] ;  /* 0x0000000a123bb981 */ /* 0x000168000c1e1900 */
[----:B------:R0:W5:Y:S04]  /*1ac0*/  @!P3 LDG.E R58, desc[UR10][R16.64] ;  /* 0x0000000a103ab981 */ /* 0x000168000c1e1900 */
[----:B------:R0:W5:Y:S01]  /*1ad0*/  LDG.E.64 R12, desc[UR10][R26.64] ;  /* 0x0000000a1a0c7981 */ /* 0x000162000c1e1b00 */
[----:B------:R-:W-:-:S06]  /*1ae0*/  CS2R R10, SRZ ;  /* 0x00000000000a7805 */ /* 0x000fcc000001ff00 */
[----:B------:R0:W5:Y:S01]  /*1af0*/  @P0 LDG.E.64 R10, desc[UR10][R30.64] ;  /* 0x0000000a1e0a0981 */ /* 0x000162000c1e1b00 */
[----:B------:R-:W-:Y:S01]  /*1b00*/  UISETP.NE.AND UP1, UPT, UR7, URZ, UPT ;  /* 0x000000ff0700728c */ /* 0x000fe2000bf25270 */
[----:B------:R-:W-:Y:S01]  /*1b10*/  UMOV UR12, 0x3f800000 ;  /* 0x3f800000000c7882 */ /* 0x000fe20000000000 */
[----:B---3--:R-:W-:-:S13]  /*1b20*/  R2UR UR9, R14 ;  /* 0x000000000e0972ca */ /* 0x008fda00000e0000 */
[----:B------:R-:W-:-:S05]  /*1b30*/  MOV R14, UR9 ;  /* 0x00000009000e7c02 */ /* 0x000fca0008000f00 */
[----:B------:R-:W-:-:S05]  /*1b40*/  FFMA.FTZ R15, -R14, UR9, R15 ;  /* 0x000000090e0f7c23 */ /* 0x000fca000801010f */
[----:B------:R-:W-:-:S13]  /*1b50*/  FSETP.GTU.FTZ.AND P0, PT, R15, RZ, PT ;  /* 0x000000ff0f00720b */ /* 0x000fda0003f1c000 */
[----:B------:R-:W-:-:S05]  /*1b60*/  VOTEU.ANY UP0, P0 ;  /* 0x0000000000ff7886 */ /* 0x000fca0000000100 */
[----:B------:R-:W1:Y:S01]  /*1b70*/  @UP0 LDCU UR5, c[0x0][0x3c0] ;  /* 0x00007800ff0507ac */ /* 0x000e620008000800 */
[----:B------:R-:W-:-:S13]  /*1b80*/  PLOP3.LUT P0, PT, PT, PT, UP0, 0x80, 0x8 ;  /* 0x000000000008781c */ /* 0x000fda0003f0f008 */
[----:B-1----:R-:W-:-:S06]  /*1b90*/  @P0 FADD.FTZ R14, R15, UR5 ;  /* 0x000000050f0e0e21 */ /* 0x002fcc0008010000 */
[----:B------:R-:W1:Y:S02]  /*1ba0*/  @P0 MUFU.RSQ R14, R14 ;  /* 0x0000000e000e0308 */ /* 0x000e640000001400 */
[----:B-1----:R-:W-:-:S13]  /*1bb0*/  @P0 R2UR UR5, R14 ;  /* 0x000000000e0502ca */ /* 0x002fda00000e0000 */
[----:B------:R-:W-:Y:S01]  /*1bc0*/  @UP0 UMOV UR12, UR5 ;  /* 0x00000005000c0c82 */ /* 0x000fe20008000000 */
[----:B0-----:R-:W-:Y:S05]  /*1bd0*/  BRA.U UP1, `(.L_x_717) ;  /* 0x0000001101847547 */ /* 0x001fea000b800000 */
[--C-:B-----5:R-:W-:Y:S02]  /*1be0*/  HADD2.F32 R16, -RZ, R49.reuse.H0_H0 ;  /* 0x20000031ff107230 */ /* 0x120fe40000004100 */
[--C-:B------:R-:W-:Y:S02]  /*1bf0*/  HADD2.F32 R15, -RZ, R48.reuse.H0_H0 ;  /* 0x20000030ff0f7230 */ /* 0x100fe40000004100 */
[----:B------:R-:W-:Y:S02]  /*1c00*/  HADD2.F32 R17, -RZ, R49.H1_H1 ;  /* 0x30000031ff117230 */ /* 0x000fe40000004100 */
[----:B------:R-:W-:Y:S01]  /*1c10*/  FADD.FTZ R16, R16, -UR9 ;  /* 0x8000000910107e21 */ /* 0x000fe20008010000 */
[----:B------:R-:W-:Y:S02]  /*1c20*/  HADD2.F32 R18, -RZ, R47.H0_H0 ;  /* 0x2000002fff127230 */ /* 0x000fe40000004100 */
[----:B------:R-:W-:Y:S01]  /*1c30*/  FMUL.FTZ R19, R12, R15 ;  /* 0x0000000f0c137220 */ /* 0x000fe20000410000 */
[----:B------:R-:W-:-:S02]  /*1c40*/  HADD2.F32 R14, -RZ, R48.H1_H1 ;  /* 0x30000030ff0e7230 */ /* 0x000fc40000004100 */
[----:B------:R-:W-:Y:S01]  /*1c50*/  FADD.FTZ R17, R17, -UR9 ;  /* 0x8000000911117e21 */ /* 0x000fe20008010000 */
[----:B------:R-:W-:Y:S01]  /*1c60*/  FMUL.FTZ R16, R16, UR12 ;  /* 0x0000000c10107c20 */ /* 0x000fe20008410000 */
[----:B------:R-:W-:Y:S01]  /*1c70*/  FADD.FTZ R22, R18, -UR9 ;  /* 0x8000000912167e21 */ /* 0x000fe20008010000 */
[----:B------:R-:W-:Y:S02]  /*1c80*/  HADD2.F32 R23, -RZ, R46.H0_H0 ;  /* 0x2000002eff177230 */ /* 0x000fe40000004100 */
[----:B------:R-:W-:Y:S01]  /*1c90*/  FMUL.FTZ R18, R13, R14 ;  /* 0x0000000e0d127220 */ /* 0x000fe20000410000 */
[----:B------:R-:W-:Y:S01]  /*1ca0*/  FADD.FTZ R21, RZ, R19 ;  /* 0x00000013ff157221 */ /* 0x000fe20000010000 */
[----:B------:R-:W-:Y:S01]  /*1cb0*/  FMUL.FTZ R17, R17, UR12 ;  /* 0x0000000c11117c20 */ /* 0x000fe20008410000 */
[----:B------:R-:W-:Y:S01]  /*1cc0*/  FFMA.FTZ R20, R16, R19, RZ ;  /* 0x0000001310147223 */ /* 0x000fe200000100ff */
[----:B------:R-:W-:Y:S01]  /*1cd0*/  FFMA.FTZ R24, R15, R16, RZ ;  /* 0x000000100f187223 */ /* 0x000fe200000100ff */
[----:B------:R-:W-:Y:S01]  /*1ce0*/  FADD.FTZ R26, RZ, R15 ;  /* 0x0000000fff1a7221 */ /* 0x000fe20000010000 */
[----:B------:R-:W-:Y:S01]  /*1cf0*/  FMUL.FTZ R22, R22, UR12 ;  /* 0x0000000c16167c20 */ /* 0x000fe20008410000 */
[----:B------:R-:W-:Y:S01]  /*1d00*/  FADD.FTZ R16, R18, R21 ;  /* 0x0000001512107221 */ /* 0x000fe20000010000 */
[----:B------:R-:W-:Y:S01]  /*1d10*/  FFMA.FTZ R19, R17, R18, R20 ;  /* 0x0000001211137223 */ /* 0x000fe20000010014 */
[----:B------:R-:W-:Y:S01]  /*1d20*/  FMUL.FTZ R21, R12, R23 ;  /* 0x000000170c157220 */ /* 0x000fe20000410000 */
[C---:B------:R-:W-:Y:S01]  /*1d30*/  FADD.FTZ R15, R23.reuse, R26 ;  /* 0x0000001a170f7221 */ /* 0x040fe20000010000 */
[----:B------:R-:W-:Y:S01]  /*1d40*/  FFMA.FTZ R18, R23, R22, R24 ;  /* 0x0000001617127223 */ /* 0x000fe20000010018 */
[----:B------:R-:W-:-:S02]  /*1d50*/  HADD2.F32 R20, -RZ, R47.H1_H1 ;  /* 0x3000002fff147230 */ /* 0x000fc40000004100 */
[----:B------:R-:W-:Y:S01]  /*1d60*/  FFMA.FTZ R19, R22, R21, R19 ;  /* 0x0000001516137223 */ /* 0x000fe20000010013 */
[----:B------:R-:W-:Y:S02]  /*1d70*/  HADD2.F32 R23, -RZ, R45.H0_H0 ;  /* 0x2000002dff177230 */ /* 0x000fe40000004100 */
[----:B------:R-:W-:Y:S01]  /*1d80*/  FADD.FTZ R16, R16, R21 ;  /* 0x0000001510107221 */ /* 0x000fe20000010000 */
[----:B------:R-:W-:Y:S02]  /*1d90*/  HADD2.F32 R22, -RZ, R46.H1_H1 ;  /* 0x3000002eff167230 */ /* 0x000fe40000004100 */
[----:B------:R-:W-:Y:S01]  /*1da0*/  FADD.FTZ R21, RZ, R14 ;  /* 0x0000000eff157221 */ /* 0x000fe20000010000 */
[----:B------:R-:W-:Y:S01]  /*1db0*/  FADD.FTZ R20, R20, -UR9 ;  /* 0x8000000914147e21 */ /* 0x000fe20008010000 */
[----:B------:R-:W-:Y:S01]  /*1dc0*/  FADD.FTZ R24, R23, -UR9 ;  /* 0x8000000917187e21 */ /* 0x000fe20008010000 */
[----:B------:R-:W-:Y:S01]  /*1dd0*/  FFMA.FTZ R17, R14, R17, RZ ;  /* 0x000000110e117223 */ /* 0x000fe200000100ff */
[----:B------:R-:W-:-:S02]  /*1de0*/  HADD2.F32 R25, -RZ, R44.H0_H0 ;  /* 0x2000002cff197230 */ /* 0x000fc40000004100 */
[----:B------:R-:W-:Y:S01]  /*1df0*/  FADD.FTZ R14, R22, R21 ;  /* 0x00000015160e7221 */ /* 0x000fe20000010000 */
[----:B------:R-:W-:Y:S02]  /*1e00*/  HADD2.F32 R23, -RZ, R45.H1_H1 ;  /* 0x3000002dff177230 */ /* 0x000fe40000004100 */
[----:B------:R-:W-:Y:S01]  /*1e10*/  FMUL.FTZ R20, R20, UR12 ;  /* 0x0000000c14147c20 */ /* 0x000fe20008410000 */
[----:B------:R-:W-:Y:S01]  /*1e20*/  FMUL.FTZ R24, R24, UR12 ;  /* 0x0000000c18187c20 */ /* 0x000fe20008410000 */
[----:B------:R-:W-:Y:S01]  /*1e30*/  FMUL.FTZ R21, R13, R22 ;  /* 0x000000160d157220 */ /* 0x000fe20000410000 */
[----:B------:R-:W-:Y:S01]  /*1e40*/  FADD.FTZ R15, R15, R25 ;  /* 0x000000190f0f7221 */ /* 0x000fe20000010000 */
[----:B------:R-:W-:Y:S01]  /*1e50*/  FFMA.FTZ R17, R22, R20, R17 ;  /* 0x0000001416117223 */ /* 0x000fe20000010011 */
[----:B------:R-:W-:Y:S01]  /*1e60*/  FFMA.FTZ R18, R25, R24, R18 ;  /* 0x0000001819127223 */ /* 0x000fe20000010012 */
[----:B------:R-:W-:Y:S01]  /*1e70*/  FFMA.FTZ R19, R20, R21, R19 ;  /* 0x0000001514137223 */ /* 0x000fe20000010013 */
[----:B------:R-:W-:Y:S01]  /*1e80*/  FADD.FTZ R23, R23, -UR9 ;  /* 0x8000000917177e21 */ /* 0x000fe20008010000 */
[----:B------:R-:W-:Y:S01]  /*1e90*/  FMUL.FTZ R25, R12, R25 ;  /* 0x000000190c197220 */ /* 0x000fe20000410000 */
[----:B------:R-:W-:-:S02]  /*1ea0*/  HADD2.F32 R20, -RZ, R44.H1_H1 ;  /* 0x3000002cff147230 */ /* 0x000fc40000004100 */
[----:B------:R-:W-:Y:S01]  /*1eb0*/  FADD.FTZ R16, R21, R16 ;  /* 0x0000001015107221 */ /* 0x000fe20000010000 */
[----:B------:R-:W-:Y:S01]  /*1ec0*/  FMUL.FTZ R23, R23, UR12 ;  /* 0x0000000c17177c20 */ /* 0x000fe20008410000 */
[----:B------:R-:W-:Y:S01]  /*1ed0*/  FFMA.FTZ R24, R24, R25, R19 ;  /* 0x0000001918187223 */ /* 0x000fe20000010013 */
[--C-:B------:R-:W-:Y:S02]  /*1ee0*/  HADD2.F32 R19, -RZ, R43.reuse.H0_H0 ;  /* 0x2000002bff137230 */ /* 0x100fe40000004100 */
[----:B------:R-:W-:Y:S01]  /*1ef0*/  FADD.FTZ R21, R16, R25 ;  /* 0x0000001910157221 */ /* 0x000fe20000010000 */
[----:B------:R-:W-:Y:S01]  /*1f00*/  FMUL.FTZ R22, R13, R20 ;  /* 0x000000140d167220 */ /* 0x000fe20000410000 */
[----:B------:R-:W-:Y:S01]  /*1f10*/  FADD.FTZ R16, R14, R20 ;  /* 0x000000140e107221 */ /* 0x000fe20000010000 */
[----:B------:R-:W-:Y:S01]  /*1f20*/  FFMA.FTZ R20, R20, R23, R17 ;  /* 0x0000001714147223 */ /* 0x000fe20000010011 */
[----:B------:R-:W-:Y:S02]  /*1f30*/  HADD2.F32 R17, -RZ, R43.H1_H1 ;  /* 0x3000002bff117230 */ /* 0x000fe40000004100 */
[----:B------:R-:W-:Y:S01]  /*1f40*/  FADD.FTZ R14, R22, R21 ;  /* 0x00000015160e7221 */ /* 0x000fe20000010000 */
[----:B------:R-:W-:Y:S01]  /*1f50*/  FFMA.FTZ R24, R23, R22, R24 ;  /* 0x0000001617187223 */ /* 0x000fe20000010018 */
[----:B------:R-:W-:Y:S01]  /*1f60*/  FADD.FTZ R22, R19, -UR9 ;  /* 0x8000000913167e21 */ /* 0x000fe20008010000 */
[----:B------:R-:W-:-:S02]  /*1f70*/  HADD2.F32 R19, -RZ, R42.H0_H0 ;  /* 0x2000002aff137230 */ /* 0x000fc40000004100 */
[----:B------:R-:W-:Y:S01]  /*1f80*/  FADD.FTZ R17, R17, -UR9 ;  /* 0x8000000911117e21 */ /* 0x000fe20008010000 */
[----:B------:R-:W-:Y:S02]  /*1f90*/  HADD2.F32 R21, -RZ, R42.H1_H1 ;  /* 0x3000002aff157230 */ /* 0x000fe40000004100 */
[----:B------:R-:W-:Y:S01]  /*1fa0*/  FMUL.FTZ R23, R22, UR12 ;  /* 0x0000000c16177c20 */ /* 0x000fe20008410000 */
[----:B------:R-:W-:Y:S02]  /*1fb0*/  HADD2.F32 R25, -RZ, R41.H0_H0 ;  /* 0x20000029ff197230 */ /* 0x000fe40000004100 */
        /* <DEDUP_REMOVED lines=9> */
[----:B------:R-:W-:Y:S01]  /*2050*/  FADD.FTZ R25, R25, -UR9 ;  /* 0x8000000919197e21 */ /* 0x000fe20008010000 */
[----:B------:R-:W-:-:S02]  /*2060*/  HADD2.F32 R23, -RZ, R40.H0_H0 ;  /* 0x20000028ff177230 */ /* 0x000fc40000004100 */
[----:B------:R-:W-:Y:S01]  /*2070*/  FADD.FTZ R14, R21, R14 ;  /* 0x0000000e150e7221 */ /* 0x000fe20000010000 */
[----:B------:R-:W-:Y:S01]  /*2080*/  FFMA.FTZ R19, R22, R21, R19 ;  /* 0x0000001516137223 */ /* 0x000fe20000010013 */
[----:B------:R-:W-:Y:S01]  /*2090*/  FMUL.FTZ R22, R25, UR12 ;  /* 0x0000000c19167c20 */ /* 0x000fe20008410000 */
[----:B------:R-:W-:Y:S02]  /*20a0*/  HADD2.F32 R20, -RZ, R41.H1_H1 ;  /* 0x30000029ff147230 */ /* 0x000fe40000004100 */
[----:B------:R-:W-:Y:S01]  /*20b0*/  FMUL.FTZ R21, R12, R23 ;  /* 0x000000170c157220 */ /* 0x000fe20000410000 */
[----:B------:R-:W-:Y:S01]  /*20c0*/  FADD.FTZ R17, R17, R23 ;  /* 0x0000001711117221 */ /* 0x000fe20000010000 */
[----:B------:R-:W-:Y:S01]  /*20d0*/  FFMA.FTZ R23, R23, R22, R18 ;  /* 0x0000001617177223 */ /* 0x000fe20000010012 */
[----:B------:R-:W-:Y:S02]  /*20e0*/  HADD2.F32 R24, -RZ, R39.H0_H0 ;  /* 0x20000027ff187230 */ /* 0x000fe40000004100 */
[----:B------:R-:W-:Y:S01]  /*20f0*/  FADD.FTZ R18, R20, -UR9 ;  /* 0x8000000914127e21 */ /* 0x000fe20008010000 */
[----:B------:R-:W-:-:S02]  /*2100*/  HADD2.F32 R20, -RZ, R40.H1_H1 ;  /* 0x30000028ff147230 */ /* 0x000fc40000004100 */
[----:B------:R-:W-:Y:S01]  /*2110*/  FFMA.FTZ R22, R22, R21, R19 ;  /* 0x0000001516167223 */ /* 0x000fe20000010013 */
[----:B------:R-:W-:Y:S01]  /*2120*/  FADD.FTZ R14, R14, R21 ;  /* 0x000000150e0e7221 */ /* 0x000fe20000010000 */
[----:B------:R-:W-:Y:S01]  /*2130*/  FMUL.FTZ R19, R18, UR12 ;  /* 0x0000000c12137c20 */ /* 0x000fe20008410000 */
[----:B------:R-:W-:Y:S01]  /*2140*/  FADD.FTZ R25, R24, -UR9 ;  /* 0x8000000918197e21 */ /* 0x000fe20008010000 */
[----:B------:R-:W-:Y:S02]  /*2150*/  HADD2.F32 R21, -RZ, R39.H1_H1 ;  /* 0x30000027ff157230 */ /* 0x000fe40000004100 */
[----:B------:R-:W-:Y:S01]  /*2160*/  FADD.FTZ R18, R16, R20 ;  /* 0x0000001410127221 */ /* 0x000fe20000010000 */
[----:B------:R-:W-:Y:S01]  /*2170*/  FFMA.FTZ R16, R20, R19, R15 ;  /* 0x0000001314107223 */ /* 0x000fe2000001000f */
[----:B------:R-:W-:Y:S02]  /*2180*/  HADD2.F32 R24, -RZ, R38.H0_H0 ;  /* 0x20000026ff187230 */ /* 0x000fe40000004100 */
[----:B------:R-:W-:Y:S01]  /*2190*/  FMUL.FTZ R20, R13, R20 ;  /* 0x000000140d147220 */ /* 0x000fe20000410000 */
[----:B------:R-:W-:Y:S01]  /*21a0*/  FMUL.FTZ R25, R25, UR12 ;  /* 0x0000000c19197c20 */ /* 0x000fe20008410000 */
[----:B------:R-:W-:Y:S01]  /*21b0*/  FADD.FTZ R21, R21, -UR9 ;  /* 0x8000000915157e21 */ /* 0x000fe20008010000 */
[----:B------:R-:W-:-:S02]  /*21c0*/  HADD2.F32 R26, -RZ, R35.H0_H0 ;  /* 0x20000023ff1a7230 */ /* 0x000fc40000004100 */
[----:B------:R-:W-:Y:S01]  /*21d0*/  FFMA.FTZ R22, R19, R20, R22 ;  /* 0x0000001413167223 */ /* 0x000fe20000010016 */
[----:B------:R-:W-:Y:S01]  /*21e0*/  FFMA.FTZ R15, R24, R25, R23 ;  /* 0x00000019180f7223 */ /* 0x000fe20000010017 */
[----:B------:R-:W-:Y:S02]  /*21f0*/  HADD2.F32 R19, -RZ, R38.H1_H1 ;  /* 0x30000026ff137230 */ /* 0x000fe40000004100 */
[----:B------:R-:W-:Y:S01]  /*2200*/  FMUL.FTZ R23, R12, R24 ;  /* 0x000000180c177220 */ /* 0x000fe20000410000 */
[----:B------:R-:W-:Y:S01]  /*2210*/  FADD.FTZ R14, R20, R14 ;  /* 0x0000000e140e7221 */ /* 0x000fe20000010000 */
[----:B------:R-:W-:Y:S01]  /*2220*/  FMUL.FTZ R21, R21, UR12 ;  /* 0x0000000c15157c20 */ /* 0x000fe20008410000 */
[----:B------:R-:W-:Y:S01]  /*2230*/  FADD.FTZ R17, R17, R24 ;  /* 0x0000001811117221 */ /* 0x000fe20000010000 */
[----:B------:R-:W-:Y:S01]  /*2240*/  FFMA.FTZ R22, R25, R23, R22 ;  /* 0x0000001719167223 */ /* 0x000fe20000010016 */
[----:B------:R-:W-:Y:S01]  /*2250*/  FADD.FTZ R27, R14, R23 ;  /* 0x000000170e1b7221 */ /* 0x000fe20000010000 */
[----:B------:R-:W-:Y:S01]  /*2260*/  FMUL.FTZ R20, R13, R19 ;  /* 0x000000130d147220 */ /* 0x000fe20000410000 */
[----:B------:R-:W-:Y:S01]  /*2270*/  FADD.FTZ R18, R18, R19 ;  /* 0x0000001312127221 */ /* 0x000fe20000010000 */
[----:B------:R-:W-:-:S02]  /*2280*/  HADD2.F32 R23, -RZ, R37.H0_H0 ;  /* 0x20000025ff177230 */ /* 0x000fc40000004100 */
[----:B------:R-:W-:Y:S01]  /*2290*/  FFMA.FTZ R19, R19, R21, R16 ;  /* 0x0000001513137223 */ /* 0x000fe20000010010 */
[----:B------:R-:W-:Y:S02]  /*22a0*/  HADD2.F32 R16, -RZ, R37.H1_H1 ;  /* 0x30000025ff107230 */ /* 0x000fe40000004100 */
[----:B------:R-:W-:Y:S01]  /*22b0*/  FADD.FTZ R14, R20, R27 ;  /* 0x0000001b140e7221 */ /* 0x000fe20000010000 */
[----:B------:R-:W-:Y:S01]  /*22c0*/  FFMA.FTZ R22, R21, R20, R22 ;  /* 0x0000001415167223 */ /* 0x000fe20000010016 */
[----:B------:R-:W-:Y:S01]  /*22d0*/  FADD.FTZ R23, R23, -UR9 ;  /* 0x8000000917177e21 */ /* 0x000fe20008010000 */
[--C-:B------:R-:W-:Y:S02]  /*22e0*/  HADD2.F32 R20, -RZ, R36.reuse.H0_H0 ;  /* 0x20000024ff147230 */ /* 0x100fe40000004100 */
[----:B------:R-:W-:Y:S01]  /*22f0*/  FADD.FTZ R16, R16, -UR9 ;  /* 0x8000000910107e21 */ /* 0x000fe20008010000 */
[----:B------:R-:W-:Y:S02]  /*2300*/  HADD2.F32 R24, -RZ, R36.H1_H1 ;  /* 0x30000024ff187230 */ /* 0x000fe40000004100 */
[----:B------:R-:W-:Y:S01]  /*2310*/  FMUL.FTZ R23, R23, UR12 ;  /* 0x0000000c17177c20 */ /* 0x000fe20008410000 */
[----:B------:R-:W-:Y:S01]  /*2320*/  FADD.FTZ R26, R26, -UR9 ;  /* 0x800000091a1a7e21 */ /* 0x000fe20008010000 */
[----:B------:R-:W-:Y:S01]  /*2330*/  FMUL.FTZ R21, R16, UR12 ;  /* 0x0000000c10157c20 */ /* 0x000fe20008410000 */
[----:B------:R-:W-:Y:S01]  /*2340*/  FMUL.FTZ R25, R12, R20 ;  /* 0x000000140c197220 */ /* 0x000fe20000410000 */
[----:B------:R-:W-:Y:S01]  /*2350*/  FFMA.FTZ R16, R20, R23, R15 ;  /* 0x0000001714107223 */ /* 0x000fe2000001000f */
[----:B------:R-:W-:Y:S01]  /*2360*/  FADD.FTZ R18, R18, R24 ;  /* 0x0000001812127221 */ /* 0x000fe20000010000 */
[----:B------:R-:W-:Y:S01]  /*2370*/  FFMA.FTZ R15, R24, R21, R19 ;  /* 0x00000015180f7223 */ /* 0x000fe20000010013 */
[----:B------:R-:W-:Y:S01]  /*2380*/  FMUL.FTZ R24, R13, R24 ;  /* 0x000000180d187220 */ /* 0x000fe20000410000 */
[----:B------:R-:W-:Y:S01]  /*2390*/  FFMA.FTZ R22, R23, R25, R22 ;  /* 0x0000001917167223 */ /* 0x000fe20000010016 */
[----:B------:R-:W-:Y:S01]  /*23a0*/  FADD.FTZ R19, R14, R25 ;  /* 0x000000190e137221 */ /* 0x000fe20000010000 */
[----:B------:R-:W-:-:S02]  /*23b0*/  HADD2.F32 R23, -RZ, R34.H0_H0 ;  /* 0x20000022ff177230 */ /* 0x000fc40000004100 */
[----:B------:R-:W-:Y:S01]  /*23c0*/  FADD.FTZ R17, R17, R20 ;  /* 0x0000001411117221 */ /* 0x000fe20000010000 */
[----:B------:R-:W-:Y:S01]  /*23d0*/  FFMA.FTZ R22, R21, R24, R22 ;  /* 0x0000001815167223 */ /* 0x000fe20000010016 */
[----:B------:R-:W-:Y:S01]  /*23e0*/  FMUL.FTZ R21, R26, UR12 ;  /* 0x0000000c1a157c20 */ /* 0x000fe20008410000 */
[----:B------:R-:W-:Y:S01]  /*23f0*/  FADD.FTZ R14, R24, R19 ;  /* 0x00000013180e7221 */ /* 0x000fe20000010000 */
[----:B------:R-:W-:Y:S02]  /*2400*/  HADD2.F32 R19, -RZ, R35.H1_H1 ;  /* 0x30000023ff137230 */ /* 0x000fe40000004100 */
[----:B------:R-:W-:Y:S01]  /*2410*/  FMUL.FTZ R25, R12, R23 ;  /* 0x000000170c197220 */ /* 0x000fe20000410000 */
[----:B------:R-:W-:Y:S01]  /*2420*/  FADD.FTZ R17, R17, R23 ;  /* 0x0000001711117221 */ /* 0x000fe20000010000 */
[----:B------:R-:W-:Y:S01]  /*2430*/  FFMA.FTZ R23, R23, R21, R16 ;  /* 0x0000001517177223 */ /* 0x000fe20000010010 */
[----:B------:R-:W-:Y:S02]  /*2440*/  HADD2.F32 R16, -RZ, R33.H0_H0 ;  /* 0x20000021ff107230 */ /* 0x000fe40000004100 */
[----:B------:R-:W-:Y:S01]  /*2450*/  FADD.FTZ R19, R19, -UR9 ;  /* 0x8000000913137e21 */ /* 0x000fe20008010000 */
[----:B------:R-:W-:-:S02]  /*2460*/  HADD2.F32 R20, -RZ, R34.H1_H1 ;  /* 0x30000022ff147230 */ /* 0x000fc40000004100 */
[----:B------:R-:W-:Y:S01]  /*2470*/  FADD.FTZ R14, R14, R25 ;  /* 0x000000190e0e7221 */ /* 0x000fe20000010000 */
[----:B------:R-:W-:Y:S01]  /*2480*/  FFMA.FTZ R22, R21, R25, R22 ;  /* 0x0000001915167223 */ /* 0x000fe20000010016 */
[----:B------:R-:W-:Y:S01]  /*2490*/  FADD.FTZ R16, R16, -UR9 ;  /* 0x8000000910107e21 */ /* 0x000fe20008010000 */
[----:B------:R-:W-:Y:S01]  /*24a0*/  FMUL.FTZ R19, R19, UR12 ;  /* 0x0000000c13137c20 */ /* 0x000fe20008410000 */
[----:B------:R-:W-:Y:S02]  /*24b0*/  HADD2.F32 R21, -RZ, R33.H1_H1 ;  /* 0x30000021ff157230 */ /* 0x000fe40000004100 */
[----:B------:R-:W-:Y:S01]  /*24c0*/  FADD.FTZ R18, R18, R20 ;  /* 0x0000001412127221 */ /* 0x000fe20000010000 */
[----:B------:R-:W-:Y:S01]  /*24d0*/  FMUL.FTZ R25, R16, UR12 ;  /* 0x0000000c10197c20 */ /* 0x000fe20008410000 */
[----:B------:R-:W-:Y:S01]  /*24e0*/  FFMA.FTZ R16, R20, R19, R15 ;  /* 0x0000001314107223 */ /* 0x000fe2000001000f */
[----:B------:R-:W-:Y:S02]  /*24f0*/  HADD2.F32 R24, -RZ, R32.H0_H0 ;  /* 0x20000020ff187230 */ /* 0x000fe40000004100 */
[----:B------:R-:W-:Y:S01]  /*2500*/  FMUL.FTZ R20, R13, R20 ;  /* 0x000000140d147220 */ /* 0x000fe20000410000 */
        /* <DEDUP_REMOVED lines=48> */
[----:B------:R-:W-:Y:S02]  /*2810*/  HADD2.F32 R24, -RZ, R8.H0_H0 ;  /* 0x20000008ff187230 */ /* 0x000fe40000004100 */
[----:B------:R-:W-:Y:S01]  /*2820*/  FADD.FTZ R18, R18, R20 ;  /* 0x0000001412127221 */ /* 0x000fe20000010000 */
[----:B------:R-:W-:Y:S01]  /*2830*/  FMUL.FTZ R25, R16, UR12 ;  /* 0x0000000c10197c20 */ /* 0x000fe20008410000 */
[----:B------:R-:W-:Y:S01]  /*2840*/  FFMA.FTZ R16, R20, R19, R15 ;  /* 0x0000001314107223 */ /* 0x000fe2000001000f */
[----:B------:R-:W-:Y:S01]  /*2850*/  FMUL.FTZ R20, R13, R20 ;  /* 0x000000140d147220 */ /* 0x000fe20000410000 */
[----:B------:R-:W-:-:S02]  /*2860*/  HADD2.F32 R21, -RZ, R7.H1_H1 ;  /* 0x30000007ff157230 */ /* 0x000fc40000004100 */
[----:B------:R-:W-:Y:S01]  /*2870*/  FFMA.FTZ R15, R24, R25, R23 ;  /* 0x00000019180f7223 */ /* 0x000fe20000010017 */
[----:B------:R-:W-:Y:S01]  /*2880*/  FMUL.FTZ R23, R12, R24 ;  /* 0x000000180c177220 */ /* 0x000fe20000410000 */
[----:B------:R-:W-:Y:S01]  /*2890*/  FFMA.FTZ R22, R19, R20, R22 ;  /* 0x0000001413167223 */ /* 0x000fe20000010016 */
[----:B------:R-:W-:Y:S01]  /*28a0*/  FADD.FTZ R14, R20, R14 ;  /* 0x0000000e140e7221 */ /* 0x000fe20000010000 */
[----:B------:R-:W-:Y:S02]  /*28b0*/  HADD2.F32 R19, -RZ, R8.H1_H1 ;  /* 0x30000008ff137230 */ /* 0x000fe40000004100 */
[----:B------:R-:W-:Y:S01]  /*28c0*/  FADD.FTZ R21, R21, -UR9 ;  /* 0x8000000915157e21 */ /* 0x000fe20008010000 */
[----:B------:R-:W-:Y:S01]  /*28d0*/  FFMA.FTZ R22, R25, R23, R22 ;  /* 0x0000001719167223 */ /* 0x000fe20000010016 */
[----:B------:R-:W-:Y:S01]  /*28e0*/  FADD.FTZ R27, R14, R23 ;  /* 0x000000170e1b7221 */ /* 0x000fe20000010000 */
[--C-:B------:R-:W-:Y:S02]  /*28f0*/  HADD2.F32 R23, -RZ, R9.reuse.H0_H0 ;  /* 0x20000009ff177230 */ /* 0x100fe40000004100 */
[----:B------:R-:W-:Y:S01]  /*2900*/  FMUL.FTZ R21, R21, UR12 ;  /* 0x0000000c15157c20 */ /* 0x000fe20008410000 */
[----:B------:R-:W-:Y:S01]  /*2910*/  FADD.FTZ R14, R18, R19 ;  /* 0x00000013120e7221 */ /* 0x000fe20000010000 */
[----:B------:R-:W-:Y:S01]  /*2920*/  FMUL.FTZ R20, R13, R19 ;  /* 0x000000130d147220 */ /* 0x000fe20000410000 */
[----:B------:R-:W-:-:S02]  /*2930*/  HADD2.F32 R18, -RZ, R9.H1_H1 ;  /* 0x30000009ff127230 */ /* 0x000fc40000004100 */
[----:B------:R-:W-:Y:S01]  /*2940*/  FFMA.FTZ R19, R19, R21, R16 ;  /* 0x0000001513137223 */ /* 0x000fe20000010010 */
[----:B------:R-:W-:Y:S01]  /*2950*/  FADD.FTZ R23, R23, -UR9 ;  /* 0x8000000917177e21 */ /* 0x000fe20008010000 */
[----:B------:R-:W-:Y:S01]  /*2960*/  FADD.FTZ R16, R20, R27 ;  /* 0x0000001b14107221 */ /* 0x000fe20000010000 */
[----:B------:R-:W-:Y:S01]  /*2970*/  FFMA.FTZ R22, R21, R20, R22 ;  /* 0x0000001415167223 */ /* 0x000fe20000010016 */
[--C-:B------:R-:W-:Y:S02]  /*2980*/  HADD2.F32 R20, -RZ, R52.reuse.H0_H0 ;  /* 0x20000034ff147230 */ /* 0x100fe40000004100 */
[----:B------:R-:W-:Y:S01]  /*2990*/  FADD.FTZ R18, R18, -UR9 ;  /* 0x8000000912127e21 */ /* 0x000fe20008010000 */
[----:B------:R-:W-:Y:S01]  /*29a0*/  FADD.FTZ R17, R17, R24 ;  /* 0x0000001811117221 */ /* 0x000fe20000010000 */
[----:B------:R-:W-:Y:S02]  /*29b0*/  HADD2.F32 R24, -RZ, R52.H1_H1 ;  /* 0x30000034ff187230 */ /* 0x000fe40000004100 */
[----:B------:R-:W-:Y:S01]  /*29c0*/  FMUL.FTZ R23, R23, UR12 ;  /* 0x0000000c17177c20 */ /* 0x000fe20008410000 */
[----:B------:R-:W-:Y:S01]  /*29d0*/  FMUL.FTZ R21, R18, UR12 ;  /* 0x0000000c12157c20 */ /* 0x000fe20008410000 */
[----:B------:R-:W-:-:S02]  /*29e0*/  HADD2.F32 R26, -RZ, R53.H0_H0 ;  /* 0x20000035ff1a7230 */ /* 0x000fc40000004100 */
[----:B------:R-:W-:Y:S01]  /*29f0*/  FMUL.FTZ R25, R12, R20 ;  /* 0x000000140c197220 */ /* 0x000fe20000410000 */
[----:B------:R-:W-:Y:S01]  /*2a00*/  FFMA.FTZ R18, R20, R23, R15 ;  /* 0x0000001714127223 */ /* 0x000fe2000001000f */
[----:B------:R-:W-:Y:S01]  /*2a10*/  FADD.FTZ R14, R14, R24 ;  /* 0x000000180e0e7221 */ /* 0x000fe20000010000 */
[----:B------:R-:W-:Y:S01]  /*2a20*/  FFMA.FTZ R15, R24, R21, R19 ;  /* 0x00000015180f7223 */ /* 0x000fe20000010013 */
[----:B------:R-:W-:Y:S01]  /*2a30*/  FMUL.FTZ R24, R13, R24 ;  /* 0x000000180d187220 */ /* 0x000fe20000410000 */
[----:B------:R-:W-:Y:S01]  /*2a40*/  FFMA.FTZ R22, R23, R25, R22 ;  /* 0x0000001917167223 */ /* 0x000fe20000010016 */
[----:B------:R-:W-:Y:S01]  /*2a50*/  FADD.FTZ R19, R16, R25 ;  /* 0x0000001910137221 */ /* 0x000fe20000010000 */
[----:B------:R-:W-:Y:S01]  /*2a60*/  FADD.FTZ R26, R26, -UR9 ;  /* 0x800000091a1a7e21 */ /* 0x000fe20008010000 */
[----:B------:R-:W-:Y:S02]  /*2a70*/  HADD2.F32 R23, -RZ, R55.H0_H0 ;  /* 0x20000037ff177230 */ /* 0x000fe40000004100 */
[----:B------:R-:W-:Y:S01]  /*2a80*/  FFMA.FTZ R22, R21, R24, R22 ;  /* 0x0000001815167223 */ /* 0x000fe20000010016 */
[----:B------:R-:W-:Y:S01]  /*2a90*/  FADD.FTZ R17, R17, R20 ;  /* 0x0000001411117221 */ /* 0x000fe20000010000 */
[----:B------:R-:W-:Y:S01]  /*2aa0*/  FADD.FTZ R19, R24, R19 ;  /* 0x0000001318137221 */ /* 0x000fe20000010000 */
[----:B------:R-:W-:Y:S01]  /*2ab0*/  FMUL.FTZ R21, R26, UR12 ;  /* 0x0000000c1a157c20 */ /* 0x000fe20008410000 */
[----:B------:R-:W-:-:S02]  /*2ac0*/  HADD2.F32 R20, -RZ, R53.H1_H1 ;  /* 0x30000035ff147230 */ /* 0x000fc40000004100 */
[----:B------:R-:W-:Y:S01]  /*2ad0*/  FMUL.FTZ R24, R12, R23 ;  /* 0x000000170c187220 */ /* 0x000fe20000410000 */
[----:B------:R-:W-:Y:S01]  /*2ae0*/  FADD.FTZ R17, R17, R23 ;  /* 0x0000001711117221 */ /* 0x000fe20000010000 */
[----:B------:R-:W-:Y:S01]  /*2af0*/  FFMA.FTZ R18, R23, R21, R18 ;  /* 0x0000001517127223 */ /* 0x000fe20000010012 */
[----:B------:R-:W-:Y:S02]  /*2b00*/  HADD2.F32 R16, -RZ, R55.H1_H1 ;  /* 0x30000037ff107230 */ /* 0x000fe40000004100 */
[----:B------:R-:W-:Y:S01]  /*2b10*/  FADD.FTZ R26, R19, R24 ;  /* 0x00000018131a7221 */ /* 0x000fe20000010000 */
[----:B------:R-:W-:Y:S01]  /*2b20*/  FFMA.FTZ R23, R21, R24, R22 ;  /* 0x0000001815177223 */ /* 0x000fe20000010016 */
[----:B------:R-:W-:Y:S01]  /*2b30*/  FADD.FTZ R20, R20, -UR9 ;  /* 0x8000000914147e21 */ /* 0x000fe20008010000 */
[----:B------:R-:W-:Y:S02]  /*2b40*/  HADD2.F32 R24, -RZ, R56.H0_H0 ;  /* 0x20000038ff187230 */ /* 0x000fe40000004100 */
[----:B------:R-:W-:Y:S01]  /*2b50*/  FMUL.FTZ R21, R13, R16 ;  /* 0x000000100d157220 */ /* 0x000fe20000410000 */
[----:B------:R-:W-:-:S02]  /*2b60*/  HADD2.F32 R19, -RZ, R57.H0_H0 ;  /* 0x20000039ff137230 */ /* 0x000fc40000004100 */
[----:B------:R-:W-:Y:S01]  /*2b70*/  FMUL.FTZ R22, R20, UR12 ;  /* 0x0000000c14167c20 */ /* 0x000fe20008410000 */
[----:B------:R-:W-:Y:S02]  /*2b80*/  HADD2.F32 R25, -RZ, R56.H1_H1 ;  /* 0x30000038ff197230 */ /* 0x000fe40000004100 */
[----:B------:R-:W-:Y:S01]  /*2b90*/  FADD.FTZ R20, R24, -UR9 ;  /* 0x8000000918147e21 */ /* 0x000fe20008010000 */
[----:B------:R-:W-:Y:S01]  /*2ba0*/  FADD.FTZ R26, R21, R26 ;  /* 0x0000001a151a7221 */ /* 0x000fe20000010000 */
[----:B------:R-:W-:Y:S01]  /*2bb0*/  FFMA.FTZ R24, R22, R21, R23 ;  /* 0x0000001516187223 */ /* 0x000fe20000010017 */
[----:B------:R-:W-:Y:S01]  /*2bc0*/  FMUL.FTZ R27, R12, R19 ;  /* 0x000000130c1b7220 */ /* 0x000fe20000410000 */
[----:B------:R-:W-:Y:S01]  /*2bd0*/  FMUL.FTZ R21, R20, UR12 ;  /* 0x0000000c14157c20 */ /* 0x000fe20008410000 */
[----:B------:R-:W-:Y:S02]  /*2be0*/  HADD2.F32 R20, -RZ, R57.H1_H1 ;  /* 0x30000039ff147230 */ /* 0x000fe40000004100 */
[----:B------:R-:W-:Y:S01]  /*2bf0*/  FADD.FTZ R23, R25, -UR9 ;  /* 0x8000000919177e21 */ /* 0x000fe20008010000 */
[----:B------:R-:W-:Y:S01]  /*2c00*/  FADD.FTZ R29, R26, R27 ;  /* 0x0000001b1a1d7221 */ /* 0x000fe20000010000 */
[----:B------:R-:W-:Y:S01]  /*2c10*/  FFMA.FTZ R26, R21, R27, R24 ;  /* 0x0000001b151a7223 */ /* 0x000fe20000010018 */
[----:B------:R-:W-:-:S02]  /*2c20*/  HADD2.F32 R30, -RZ, R59.H0_H0 ;  /* 0x2000003bff1e7230 */ /* 0x000fc40000004100 */
[----:B------:R-:W-:Y:S01]  /*2c30*/  FMUL.FTZ R24, R13, R20 ;  /* 0x000000140d187220 */ /* 0x000fe20000410000 */
[----:B------:R-:W-:Y:S01]  /*2c40*/  FMUL.FTZ R23, R23, UR12 ;  /* 0x0000000c17177c20 */ /* 0x000fe20008410000 */
[----:B------:R-:W-:Y:S01]  /*2c50*/  FFMA.FTZ R27, R16, R22, R15 ;  /* 0x00000016101b7223 */ /* 0x000fe2000001000f */
[--C-:B------:R-:W-:Y:S02]  /*2c60*/  HADD2.F32 R15, -RZ, R58.reuse.H0_H0 ;  /* 0x2000003aff0f7230 */ /* 0x100fe40000004100 */
[----:B------:R-:W-:Y:S01]  /*2c70*/  FADD.FTZ R28, R24, R29 ;  /* 0x0000001d181c7221 */ /* 0x000fe20000010000 */
[----:B------:R-:W-:Y:S01]  /*2c80*/  FFMA.FTZ R29, R23, R24, R26 ;  /* 0x00000018171d7223 */ /* 0x000fe2000001001a */
[----:B------:R-:W-:Y:S01]  /*2c90*/  FADD.FTZ R25, R14, R16 ;  /* 0x000000100e197221 */ /* 0x000fe20000010000 */
[----:B------:R-:W-:Y:S02]  /*2ca0*/  HADD2.F32 R26, -RZ, R59.H1_H1 ;  /* 0x3000003bff1a7230 */ /* 0x000fe40000004100 */
[----:B------:R-:W-:Y:S01]  /*2cb0*/  FADD.FTZ R16, R30, -UR9 ;  /* 0x800000091e107e21 */ /* 0x000fe20008010000 */
[----:B------:R-:W-:-:S02]  /*2cc0*/  HADD2.F32 R14, -RZ, R58.H1_H1 ;  /* 0x3000003aff0e7230 */ /* 0x000fc40000004100 */
[----:B------:R-:W-:Y:S01]  /*2cd0*/  FMUL.FTZ R31, R12, R15 ;  /* 0x0000000f0c1f7220 */ /* 0x000fe20000410000 */
[----:B------:R-:W-:Y:S01]  /*2ce0*/  FADD.FTZ R22, R17, R19 ;  /* 0x0000001311167221 */ /* 0x000fe20000010000 */
[----:B------:R-:W-:Y:S01]  /*2cf0*/  FMUL.FTZ R16, R16, UR12 ;  /* 0x0000000c10107c20 */ /* 0x000fe20008410000 */
[----:B------:R-:W-:Y:S01]  /*2d00*/  FADD.FTZ R26, R26, -UR9 ;  /* 0x800000091a1a7e21 */ /* 0x000fe20008010000 */
[----:B------:R-:W-:Y:S01]  /*2d10*/  FFMA.FTZ R24, R19, R21, R18 ;  /* 0x0000001513187223 */ /* 0x000fe20000010012 */
[----:B------:R-:W-:Y:S01]  /*2d20*/  FADD.FTZ R28, R28, R31 ;  /* 0x0000001f1c1c7221 */ /* 0x000fe20000010000 */
[----:B------:R-:W-:Y:S01]  /*2d30*/  FMUL.FTZ R19, R13, R14 ;  /* 0x0000000e0d137220 */ /* 0x000fe20000410000 */
[----:B------:R-:W-:Y:S01]  /*2d40*/  FFMA.FTZ R29, R16, R31, R29 ;  /* 0x0000001f101d7223 */ /* 0x000fe2000001001d */
[----:B------:R-:W-:Y:S01]  /*2d50*/  FMUL.FTZ R26, R26, UR12 ;  /* 0x0000000c1a1a7c20 */ /* 0x000fe20008410000 */
[----:B------:R-:W-:Y:S01]  /*2d60*/  FADD.FTZ R25, R25, R20 ;  /* 0x0000001419197221 */ /* 0x000fe20000010000 */
[----:B------:R-:W-:Y:S01]  /*2d70*/  FFMA.FTZ R27, R20, R23, R27 ;  /* 0x00000017141b7223 */ /* 0x000fe2000001001b */
[----:B------:R-:W-:Y:S01]  /*2d80*/  FADD.FTZ R18, R19, R28 ;  /* 0x0000001c13127221 */ /* 0x000fe20000010000 */
[----:B------:R-:W-:Y:S01]  /*2d90*/  FFMA.FTZ R19, R26, R19, R29 ;  /* 0x000000131a137223 */ /* 0x000fe2000001001d */
[----:B------:R-:W-:Y:S01]  /*2da0*/  FADD.FTZ R22, R22, R15 ;  /* 0x0000000f16167221 */ /* 0x000fe20000010000 */
[----:B------:R-:W-:Y:S01]  /*2db0*/  FFMA.FTZ R20, R15, R16, R24 ;  /* 0x000000100f147223 */ /* 0x000fe20000010018 */
[----:B------:R-:W-:Y:S01]  /*2dc0*/  FADD.FTZ R23, R25, R14 ;  /* 0x0000000e19177221 */ /* 0x000fe20000010000 */
[----:B------:R-:W-:Y:S01]  /*2dd0*/  FFMA.FTZ R21, R14, R26, R27 ;  /* 0x0000001a0e157223 */ /* 0x000fe2000001001b */
[----:B------:R-:W-:Y:S06]  /*2de0*/  BRA `(.L_x_718) ;  /* 0x0000002400007947 */ /* 0x000fec0003800000 */
.L_x_717:
[----:B-----5:R-:W-:Y:S02]  /*2df0*/  HADD2.F32 R14, -RZ, R49.H0_H0 ;  /* 0x20000031ff0e7230 */ /* 0x020fe40000004100 */
[--C-:B------:R-:W-:Y:S02]  /*2e00*/  HADD2.F32 R16, -RZ, R47.reuse.H0_H0 ;  /* 0x2000002fff107230 */ /* 0x100fe40000004100 */
[----:B------:R-:W-:Y:S02]  /*2e10*/  HADD2.F32 R18, -RZ, R47.H1_H1 ;  /* 0x3000002fff127230 */ /* 0x000fe40000004100 */
[----:B------:R-:W-:Y:S01]  /*2e20*/  FADD.FTZ R15, R14, -UR9 ;  /* 0x800000090e0f7e21 */ /* 0x000fe20008010000 */
[----:B------:R-:W-:Y:S02]  /*2e30*/  HADD2.F32 R14, -RZ, R49.H1_H1 ;  /* 0x30000031ff0e7230 */ /* 0x000fe40000004100 */
[----:B------:R-:W-:Y:S01]  /*2e40*/  FADD.FTZ R16, R16, -UR9 ;  /* 0x8000000910107e21 */ /* 0x000fe20008010000 */
[----:B------:R-:W-:-:S02]  /*2e50*/  HADD2.F32 R31, -RZ, R45.H0_H0 ;  /* 0x2000002dff1f7230 */ /* 0x000fc40000004100 */
[----:B------:R-:W-:Y:S01]  /*2e60*/  FMUL.FTZ R15, R15, UR12 ;  /* 0x0000000c0f0f7c20 */ /* 0x000fe20008410000 */
[----:B------:R-:W-:Y:S01]  /*2e70*/  FADD.FTZ R22, R18, -UR9 ;  /* 0x8000000912167e21 */ /* 0x000fe20008010000 */
[----:B------:R-:W-:Y:S01]  /*2e80*/  FADD.FTZ R14, R14, -UR9 ;  /* 0x800000090e0e7e21 */ /* 0x000fe20008010000 */
[----:B------:R-:W-:Y:S01]  /*2e90*/  FMUL.FTZ R19, R16, UR12 ;  /* 0x0000000c10137c20 */ /* 0x000fe20008410000 */
[--C-:B------:R-:W-:Y:S01]  /*2ea0*/  FFMA.FTZ R21, R12, R15, R10.reuse ;  /* 0x0000000f0c157223 */ /* 0x100fe2000001000a */
[----:B------:R-:W-:Y:S01]  /*2eb0*/  FMUL.FTZ R22, R22, UR12 ;  /* 0x0000000c16167c20 */ /* 0x000fe20008410000 */
[----:B------:R-:W-:Y:S01]  /*2ec0*/  FMUL.FTZ R14, R14, UR12 ;  /* 0x0000000c0e0e7c20 */ /* 0x000fe20008410000 */
[----:B------:R-:W-:Y:S01]  /*2ed0*/  FFMA.FTZ R18, R12, R19, R10 ;  /* 0x000000130c127223 */ /* 0x000fe2000001000a */
[----:B------:R-:W-:Y:S01]  /*2ee0*/  FMUL.FTZ R20, R21, -1.4426950216293334961 ;  /* 0xbfb8aa3b15147820 */ /* 0x000fe20000410000 */
[C-C-:B------:R-:W-:Y:S01]  /*2ef0*/  FFMA.FTZ R16, R13.reuse, R22, R11.reuse ;  /* 0x000000160d107223 */ /* 0x140fe2000001000b */
[----:B------:R-:W-:Y:S01]  /*2f00*/  FFMA.FTZ R17, R13, R14, R11 ;  /* 0x0000000e0d117223 */ /* 0x000fe2000001000b */
[----:B------:R-:W-:Y:S01]  /*2f10*/  FMUL.FTZ R27, R18, -1.4426950216293334961 ;  /* 0xbfb8aa3b121b7820 */ /* 0x000fe20000410000 */
[----:B------:R-:W-:-:S02]  /*2f20*/  HADD2.F32 R29, -RZ, R48.H1_H1 ;  /* 0x30000030ff1d7230 */ /* 0x000fc40000004100 */
[----:B------:R-:W-:Y:S01]  /*2f30*/  FMUL.FTZ R23, R16, -1.4426950216293334961 ;  /* 0xbfb8aa3b10177820 */ /* 0x000fe20000410000 */
[----:B------:R-:W-:Y:S01]  /*2f40*/  FMUL.FTZ R25, R17, -1.4426950216293334961 ;  /* 0xbfb8aa3b11197820 */ /* 0x000fe20000410000 */
[----:B------:R-:W0:Y:S01]  /*2f50*/  MUFU.EX2 R20, R20 ;  /* 0x0000001400147308 */ /* 0x000e220000000800 */
[--C-:B------:R-:W-:Y:S02]  /*2f60*/  HADD2.F32 R61, -RZ, R44.reuse.H0_H0 ;  /* 0x2000002cff3d7230 */ /* 0x100fe40000004100 */
[----:B------:R-:W-:-:S05]  /*2f70*/  HADD2.F32 R69, -RZ, R44.H1_H1 ;  /* 0x3000002cff457230 */ /* 0x000fca0000004100 */
[----:B------:R-:W1:Y:S08]  /*2f80*/  MUFU.EX2 R25, R25 ;  /* 0x0000001900197308 */ /* 0x000e700000000800 */
[----:B------:R-:W2:Y:S01]  /*2f90*/  MUFU.EX2 R27, R27 ;  /* 0x0000001b001b7308 */ /* 0x000ea20000000800 */
[----:B0-----:R-:W-:-:S07]  /*2fa0*/  FADD.FTZ R24, R20, 1 ;  /* 0x3f80000014187421 */ /* 0x001fce0000010000 */
[----:B------:R-:W0:Y:S01]  /*2fb0*/  MUFU.RCP R24, R24 ;  /* 0x0000001800187308 */ /* 0x000e220000001000 */
[----:B-1----:R-:W-:Y:S01]  /*2fc0*/  FADD.FTZ R26, R25, 1 ;  /* 0x3f800000191a7421 */ /* 0x002fe20000010000 */
[----:B------:R-:W-:-:S06]  /*2fd0*/  HADD2.F32 R25, -RZ, R48.H0_H0 ;  /* 0x20000030ff197230 */ /* 0x000fcc0000004100 */
[----:B------:R-:W1:Y:S01]  /*2fe0*/  MUFU.RCP R26, R26 ;  /* 0x0000001a001a7308 */ /* 0x000e620000001000 */
[----:B--2---:R-:W-:-:S07]  /*2ff0*/  FADD.FTZ R20, R27, 1 ;  /* 0x3f8000001b147421 */ /* 0x004fce0000010000 */
[----:B------:R-:W2:Y:S01]  /*3000*/  MUFU.RCP R20, R20 ;  /* 0x0000001400147308 */ /* 0x000ea20000001000 */
[----:B0-----:R-:W-:Y:S01]  /*3010*/  FADD.FTZ R30, -R24, 1 ;  /* 0x3f800000181e7421 */ /* 0x001fe20000010100 */
[----:B------:R-:W-:Y:S01]  /*3020*/  FMUL.FTZ R28, R25, R24 ;  /* 0x00000018191c7220 */ /* 0x000fe20000410000 */
[----:B------:R-:W-:Y:S01]  /*3030*/  FADD.FTZ R25, R31, -UR9 ;  /* 0x800000091f197e21 */ /* 0x000fe20008010000 */
[----:B------:R-:W-:Y:S02]  /*3040*/  HADD2.F32 R24, -RZ, R45.H1_H1 ;  /* 0x3000002dff187230 */ /* 0x000fe40000004100 */
[----:B------:R-:W-:Y:S01]  /*3050*/  FFMA.FTZ R27, R21, R30, 1 ;  /* 0x3f800000151b7423 */ /* 0x000fe2000001001e */
[----:B------:R-:W-:Y:S02]  /*3060*/  HADD2.F32 R31, -RZ, R43.H0_H0 ;  /* 0x2000002bff1f7230 */ /* 0x000fe40000004100 */
[----:B------:R-:W-:Y:S01]  /*3070*/  FMUL.FTZ R25, R25, UR12 ;  /* 0x0000000c19197c20 */ /* 0x000fe20008410000 */
[----:B------:R-:W0:Y:S01]  /*3080*/  MUFU.EX2 R23, R23 ;  /* 0x0000001700177308 */ /* 0x000e220000000800 */
[----:B-1----:R-:W-:Y:S01]  /*3090*/  FMUL.FTZ R29, R29, R26 ;  /* 0x0000001a1d1d7220 */ /* 0x002fe20000410000 */
[----:B------:R-:W-:Y:S01]  /*30a0*/  FADD.FTZ R26, -R26, 1 ;  /* 0x3f8000001a1a7421 */ /* 0x000fe20000010100 */
[----:B------:R-:W-:Y:S01]  /*30b0*/  FADD.FTZ R24, R24, -UR9 ;  /* 0x8000000918187e21 */ /* 0x000fe20008010000 */
[----:B------:R-:W-:Y:S01]  /*30c0*/  FMUL.FTZ R28, R28, R27 ;  /* 0x0000001b1c1c7220 */ /* 0x000fe20000410000 */
[----:B------:R-:W-:-:S02]  /*30d0*/  HADD2.F32 R27, -RZ, R46.H0_H0 ;  /* 0x2000002eff1b7230 */ /* 0x000fc40000004100 */
[----:B------:R-:W-:Y:S01]  /*30e0*/  FFMA.FTZ R26, R17, R26, 1 ;  /* 0x3f800000111a7423 */ /* 0x000fe2000001001a */
[----:B------:R-:W-:Y:S01]  /*30f0*/  FFMA.FTZ R17, R12, R25, R10 ;  /* 0x000000190c117223 */ /* 0x000fe2000001000a */
[----:B------:R-:W-:Y:S01]  /*3100*/  FMUL.FTZ R24, R24, UR12 ;  /* 0x0000000c18187c20 */ /* 0x000fe20008410000 */
[----:B--2---:R-:W-:Y:S01]  /*3110*/  FADD.FTZ R21, -R20, 1 ;  /* 0x3f80000014157421 */ /* 0x004fe20000010100 */
[----:B------:R-:W-:Y:S01]  /*3120*/  FMUL.FTZ R29, R29, R26 ;  /* 0x0000001a1d1d7220 */ /* 0x000fe20000410000 */
[----:B------:R-:W-:Y:S01]  /*3130*/  FMUL.FTZ R30, R17, -1.4426950216293334961 ;  /* 0xbfb8aa3b111e7820 */ /* 0x000fe20000410000 */
[----:B------:R-:W-:Y:S01]  /*3140*/  FMUL.FTZ R26, R27, R20 ;  /* 0x000000141b1a7220 */ /* 0x000fe20000410000 */
[----:B------:R-:W-:Y:S01]  /*3150*/  FFMA.FTZ R21, R18, R21, 1 ;  /* 0x3f80000012157423 */ /* 0x000fe20000010015 */
[----:B------:R-:W-:Y:S01]  /*3160*/  FFMA.FTZ R18, R13, R24, R11 ;  /* 0x000000180d127223 */ /* 0x000fe2000001000b */
[----:B------:R-:W-:Y:S01]  /*3170*/  FADD.FTZ R31, R31, -UR9 ;  /* 0x800000091f1f7e21 */ /* 0x000fe20008010000 */
[----:B0-----:R-:W-:-:S02]  /*3180*/  FADD.FTZ R23, R23, 1 ;  /* 0x3f80000017177421 */ /* 0x001fc40000010000 */
[----:B------:R-:W-:Y:S01]  /*3190*/  FMUL.FTZ R20, R18, -1.4426950216293334961 ;  /* 0xbfb8aa3b12147820 */ /* 0x000fe20000410000 */
[----:B------:R-:W0:Y:S01]  /*31a0*/  MUFU.EX2 R30, R30 ;  /* 0x0000001e001e7308 */ /* 0x000e220000000800 */
[----:B------:R-:W-:-:S07]  /*31b0*/  FMUL.FTZ R21, R26, R21 ;  /* 0x000000151a157220 */ /* 0x000fce0000410000 */
[----:B------:R-:W1:Y:S08]  /*31c0*/  MUFU.RCP R23, R23 ;  /* 0x0000001700177308 */ /* 0x000e700000001000 */
[----:B------:R-:W2:Y:S01]  /*31d0*/  MUFU.EX2 R20, R20 ;  /* 0x0000001400147308 */ /* 0x000ea20000000800 */
[----:B0-----:R-:W-:-:S07]  /*31e0*/  FADD.FTZ R26, R30, 1 ;  /* 0x3f8000001e1a7421 */ /* 0x001fce0000010000 */
[----:B------:R-:W0:Y:S01]  /*31f0*/  MUFU.RCP R26, R26 ;  /* 0x0000001a001a7308 */ /* 0x000e220000001000 */
[----:B-1----:R-:W-:-:S04]  /*3200*/  FADD.FTZ R27, -R23, 1 ;  /* 0x3f800000171b7421 */ /* 0x002fc80000010100 */
[----:B------:R-:W-:Y:S01]  /*3210*/  FFMA.FTZ R27, R16, R27, 1 ;  /* 0x3f800000101b7423 */ /* 0x000fe2000001001b */
[----:B------:R-:W-:Y:S02]  /*3220*/  HADD2.F32 R16, -RZ, R46.H1_H1 ;  /* 0x3000002eff107230 */ /* 0x000fe40000004100 */
[----:B--2---:R-:W-:-:S03]  /*3230*/  FADD.FTZ R30, R20, 1 ;  /* 0x3f800000141e7421 */ /* 0x004fc60000010000 */
[----:B------:R-:W-:Y:S01]  /*3240*/  FMUL.FTZ R16, R16, R23 ;  /* 0x0000001710107220 */ /* 0x000fe20000410000 */
[----:B------:R-:W-:Y:S02]  /*3250*/  FMUL.FTZ R23, R31, UR12 ;  /* 0x0000000c1f177c20 */ /* 0x000fe40008410000 */
[----:B------:R-:W1:Y:S01]  /*3260*/  MUFU.RCP R30, R30 ;  /* 0x0000001e001e7308 */ /* 0x000e620000001000 */
[----:B------:R-:W-:Y:S01]  /*3270*/  FMUL.FTZ R20, R16, R27 ;  /* 0x0000001b10147220 */ /* 0x000fe20000410000 */
[----:B------:R-:W-:Y:S01]  /*3280*/  FFMA.FTZ R16, R12, R23, R10 ;  /* 0x000000170c107223 */ /* 0x000fe2000001000a */
[----:B0-----:R-:W-:Y:S01]  /*3290*/  FADD.FTZ R60, -R26, 1 ;  /* 0x3f8000001a3c7421 */ /* 0x001fe20000010100 */
[----:B------:R-:W-:Y:S02]  /*32a0*/  FMUL.FTZ R26, R61, R26 ;  /* 0x0000001a3d1a7220 */ /* 0x000fe40000410000 */
[----:B------:R-:W-:Y:S01]  /*32b0*/  FMUL.FTZ R31, R16, -1.4426950216293334961 ;  /* 0xbfb8aa3b101f7820 */ /* 0x000fe20000410000 */
[----:B------:R-:W-:Y:S01]  /*32c0*/  FFMA.FTZ R27, R17, R60, 1 ;  /* 0x3f800000111b7423 */ /* 0x000fe2000001003c */
[----:B------:R-:W-:-:S03]  /*32d0*/  HADD2.F32 R60, -RZ, R43.H1_H1 ;  /* 0x3000002bff3c7230 */ /* 0x000fc60000004100 */
[----:B------:R-:W-:Y:S01]  /*32e0*/  FMUL.FTZ R27, R26, R27 ;  /* 0x0000001b1a1b7220 */ /* 0x000fe20000410000 */
[----:B------:R-:W0:Y:S01]  /*32f0*/  MUFU.EX2 R31, R31 ;  /* 0x0000001f001f7308 */ /* 0x000e220000000800 */
[----:B-1----:R-:W-:Y:S01]  /*3300*/  FADD.FTZ R17, -R30, 1 ;  /* 0x3f8000001e117421 */ /* 0x002fe20000010100 */
[----:B------:R-:W-:Y:S01]  /*3310*/  FMUL.FTZ R66, R69, R30 ;  /* 0x0000001e45427220 */ /* 0x000fe20000410000 */
[----:B------:R-:W-:Y:S02]  /*3320*/  HADD2.F32 R69, -RZ, R42.H0_H0 ;  /* 0x2000002aff457230 */ /* 0x000fe40000004100 */
[----:B------:R-:W-:Y:S01]  /*3330*/  FFMA.FTZ R17, R18, R17, 1 ;  /* 0x3f80000012117423 */ /* 0x000fe20000010011 */
[----:B------:R-:W-:-:S03]  /*3340*/  FADD.FTZ R18, R60, -UR9 ;  /* 0x800000093c127e21 */ /* 0x000fc60008010000 */
[----:B------:R-:W-:Y:S01]  /*3350*/  FMUL.FTZ R26, R66, R17 ;  /* 0x00000011421a7220 */ /* 0x000fe20000410000 */
[----:B------:R-:W-:Y:S01]  /*3360*/  FMUL.FTZ R18, R18, UR12 ;  /* 0x0000000c12127c20 */ /* 0x000fe20008410000 */
[----:B0-----:R-:W-:-:S03]  /*3370*/  FADD.FTZ R61, R31, 1 ;  /* 0x3f8000001f3d7421 */ /* 0x001fc60000010000 */
[----:B------:R-:W-:Y:S01]  /*3380*/  FFMA.FTZ R30, R13, R18, R11 ;  /* 0x000000120d1e7223 */ /* 0x000fe2000001000b */
[----:B------:R-:W0:Y:S03]  /*3390*/  MUFU.RCP R31, R61 ;  /* 0x0000003d001f7308 */ /* 0x000e260000001000 */
[----:B------:R-:W-:-:S05]  /*33a0*/  FMUL.FTZ R68, R30, -1.4426950216293334961 ;  /* 0xbfb8aa3b1e447820 */ /* 0x000fca0000410000 */
[----:B------:R-:W1:Y:S01]  /*33b0*/  MUFU.EX2 R60, R68 ;  /* 0x00000044003c7308 */ /* 0x000e620000000800 */
[----:B0-----:R-:W-:-:S04]  /*33c0*/  FADD.FTZ R17, -R31, 1 ;  /* 0x3f8000001f117421 */ /* 0x001fc80000010100 */
[----:B------:R-:W-:Y:S01]  /*33d0*/  FFMA.FTZ R66, R16, R17, 1 ;  /* 0x3f80000010427423 */ /* 0x000fe20000010011 */
[----:B------:R-:W-:Y:S01]  /*33e0*/  FMUL.FTZ R17, R69, R31 ;  /* 0x0000001f45117220 */ /* 0x000fe20000410000 */
[----:B------:R-:W-:Y:S01]  /*33f0*/  FMUL.FTZ R31, R13, R29 ;  /* 0x0000001d0d1f7220 */ /* 0x000fe20000410000 */
[----:B-1----:R-:W-:Y:S01]  /*3400*/  FADD.FTZ R16, R60, 1 ;  /* 0x3f8000003c107421 */ /* 0x002fe20000010000 */
[----:B------:R-:W-:Y:S01]  /*3410*/  FMUL.FTZ R60, R12, R28 ;  /* 0x0000001c0c3c7220 */ /* 0x000fe20000410000 */
[----:B------:R-:W-:-:S03]  /*3420*/  FMUL.FTZ R17, R17, R66 ;  /* 0x0000004211117220 */ /* 0x000fc60000410000 */
[----:B------:R-:W-:Y:S01]  /*3430*/  FFMA.FTZ R61, R15, R60, RZ ;  /* 0x0000003c0f3d7223 */ /* 0x000fe200000100ff */
[----:B------:R-:W0:Y:S01]  /*3440*/  MUFU.RCP R16, R16 ;  /* 0x0000001000107308 */ /* 0x000e220000001000 */
[----:B------:R-:W-:Y:S02]  /*3450*/  FADD.FTZ R66, RZ, R60 ;  /* 0x0000003cff427221 */ /* 0x000fe40000010000 */
[----:B------:R-:W-:Y:S01]  /*3460*/  FFMA.FTZ R60, R14, R31, R61 ;  /* 0x0000001f0e3c7223 */ /* 0x000fe2000001003d */
[----:B------:R-:W-:Y:S02]  /*3470*/  HADD2.F32 R61, -RZ, R42.H1_H1 ;  /* 0x3000002aff3d7230 */ /* 0x000fe40000004100 */
[----:B------:R-:W-:Y:S01]  /*3480*/  FADD.FTZ R31, R31, R66 ;  /* 0x000000421f1f7221 */ /* 0x000fe20000010000 */
[----:B------:R-:W-:Y:S01]  /*3490*/  FFMA.FTZ R66, R15, R28, RZ ;  /* 0x0000001c0f427223 */ /* 0x000fe200000100ff */
[----:B------:R-:W-:-:S05]  /*34a0*/  HADD2.F32 R15, -RZ, R41.H0_H0 ;  /* 0x20000029ff0f7230 */ /* 0x000fca0000004100 */
[----:B------:R-:W-:Y:S01]  /*34b0*/  FADD.FTZ R15, R15, -UR9 ;  /* 0x800000090f0f7e21 */ /* 0x000fe20008010000 */
[----:B0-----:R-:W-:Y:S01]  /*34c0*/  FADD.FTZ R69, -R16, 1 ;  /* 0x3f80000010457421 */ /* 0x001fe20000010100 */
[----:B------:R-:W-:-:S03]  /*34d0*/  FMUL.FTZ R61, R61, R16 ;  /* 0x000000103d3d7220 */ /* 0x000fc60000410000 */
[----:B------:R-:W-:Y:S01]  /*34e0*/  FFMA.FTZ R30, R30, R69, 1 ;  /* 0x3f8000001e1e7423 */ /* 0x000fe20000010045 */
[----:B------:R-:W-:-:S03]  /*34f0*/  HADD2.F32 R69, -RZ, R40.H1_H1 ;  /* 0x30000028ff457230 */ /* 0x000fc60000004100 */
[----:B------:R-:W-:Y:S01]  /*3500*/  FMUL.FTZ R16, R61, R30 ;  /* 0x0000001e3d107220 */ /* 0x000fe20000410000 */
[----:B------:R-:W-:Y:S01]  /*3510*/  FADD.FTZ R30, RZ, R28 ;  /* 0x0000001cff1e7221 */ /* 0x000fe20000010000 */
[-C--:B------:R-:W-:Y:S01]  /*3520*/  FFMA.FTZ R28, R19, R21.reuse, R66 ;  /* 0x00000015131c7223 */ /* 0x080fe20000010042 */
[----:B------:R-:W-:Y:S02]  /*3530*/  FMUL.FTZ R61, R12, R21 ;  /* 0x000000150c3d7220 */ /* 0x000fe40000410000 */
[----:B------:R-:W-:Y:S01]  /*3540*/  FADD.FTZ R30, R30, R21 ;  /* 0x000000151e1e7221 */ /* 0x000fe20000010000 */
[----:B------:R-:W-:Y:S01]  /*3550*/  FMUL.FTZ R21, R15, UR12 ;  /* 0x0000000c0f157c20 */ /* 0x000fe20008410000 */
[----:B------:R-:W-:Y:S01]  /*3560*/  FFMA.FTZ R15, R19, R61, R60 ;  /* 0x0000003d130f7223 */ /* 0x000fe2000001003c */
[----:B------:R-:W-:Y:S01]  /*3570*/  FADD.FTZ R60, R31, R61 ;  /* 0x0000003d1f3c7221 */ /* 0x000fe20000010000 */
[----:B------:R-:W-:Y:S02]  /*3580*/  HADD2.F32 R31, -RZ, R40.H0_H0 ;  /* 0x20000028ff1f7230 */ /* 0x000fe40000004100 */
[----:B------:R-:W-:Y:S01]  /*3590*/  FFMA.FTZ R19, R12, R21, R10 ;  /* 0x000000150c137223 */ /* 0x000fe2000001000a */
[----:B------:R-:W-:Y:S01]  /*35a0*/  FADD.FTZ R30, R30, R27 ;  /* 0x0000001b1e1e7221 */ /* 0x000fe20000010000 */
[----:B------:R-:W-:-:S02]  /*35b0*/  FFMA.FTZ R28, R25, R27, R28 ;  /* 0x0000001b191c7223 */ /* 0x000fc4000001001c */
[----:B------:R-:W-:Y:S01]  /*35c0*/  FMUL.FTZ R66, R19, -1.4426950216293334961 ;  /* 0xbfb8aa3b13427820 */ /* 0x000fe20000410000 */
[----:B------:R-:W-:Y:S01]  /*35d0*/  FADD.FTZ R30, R30, R17 ;  /* 0x000000111e1e7221 */ /* 0x000fe20000010000 */
[----:B------:R-:W-:-:S04]  /*35e0*/  FFMA.FTZ R28, R23, R17, R28 ;  /* 0x00000011171c7223 */ /* 0x000fc8000001001c */
[----:B------:R-:W0:Y:S02]  /*35f0*/  MUFU.EX2 R66, R66 ;  /* 0x0000004200427308 */ /* 0x000e240000000800 */
[----:B0-----:R-:W-:Y:S01]  /*3600*/  FADD.FTZ R68, R66, 1 ;  /* 0x3f80000042447421 */ /* 0x001fe20000010000 */
[----:B------:R-:W-:-:S04]  /*3610*/  FMUL.FTZ R66, R13, R20 ;  /* 0x000000140d427220 */ /* 0x000fc80000410000 */
[----:B------:R-:W-:Y:S01]  /*3620*/  FADD.FTZ R60, R66, R60 ;  /* 0x0000003c423c7221 */ /* 0x000fe20000010000 */
[----:B------:R-:W0:Y:S02]  /*3630*/  MUFU.RCP R68, R68 ;  /* 0x0000004400447308 */ /* 0x000e240000001000 */
[----:B0-----:R-:W-:Y:S01]  /*3640*/  FADD.FTZ R61, -R68, 1 ;  /* 0x3f800000443d7421 */ /* 0x001fe20000010100 */
[----:B------:R-:W-:-:S03]  /*3650*/  FMUL.FTZ R31, R31, R68 ;  /* 0x000000441f1f7220 */ /* 0x000fc60000410000 */
[----:B------:R-:W-:Y:S01]  /*3660*/  FFMA.FTZ R19, R19, R61, 1 ;  /* 0x3f80000013137423 */ /* 0x000fe2000001003d */
[----:B------:R-:W-:Y:S01]  /*3670*/  FFMA.FTZ R61, R14, R29, RZ ;  /* 0x0000001d0e3d7223 */ /* 0x000fe200000100ff */
[----:B------:R-:W-:Y:S02]  /*3680*/  HADD2.F32 R14, -RZ, R41.H1_H1 ;  /* 0x30000029ff0e7230 */ /* 0x000fe40000004100 */
[----:B------:R-:W-:Y:S01]  /*3690*/  FMUL.FTZ R19, R31, R19 ;  /* 0x000000131f137220 */ /* 0x000fe20000410000 */
[----:B------:R-:W-:Y:S01]  /*36a0*/  FADD.FTZ R31, RZ, R29 ;  /* 0x0000001dff1f7221 */ /* 0x000fe20000010000 */
[----:B------:R-:W-:Y:S01]  /*36b0*/  FFMA.FTZ R29, R22, R20, R61 ;  /* 0x00000014161d7223 */ /* 0x000fe2000001003d */
[----:B------:R-:W-:Y:S01]  /*36c0*/  FADD.FTZ R14, R14, -UR9 ;  /* 0x800000090e0e7e21 */ /* 0x000fe20008010000 */
[----:B------:R-:W-:Y:S01]  /*36d0*/  FADD.FTZ R30, R30, R19 ;  /* 0x000000131e1e7221 */ /* 0x000fe20000010000 */
[----:B------:R-:W-:Y:S01]  /*36e0*/  FADD.FTZ R31, R31, R20 ;  /* 0x000000141f1f7221 */ /* 0x000fe20000010000 */
[----:B------:R-:W-:Y:S01]  /*36f0*/  FFMA.FTZ R29, R24, R26, R29 ;  /* 0x0000001a181d7223 */ /* 0x000fe2000001001d */
[----:B------:R-:W-:Y:S01]  /*3700*/  FMUL.FTZ R20, R14, UR12 ;  /* 0x0000000c0e147c20 */ /* 0x000fe20008410000 */
[----:B------:R-:W-:Y:S01]  /*3710*/  FFMA.FTZ R14, R22, R66, R15 ;  /* 0x00000042160e7223 */ /* 0x000fe2000001000f */
[----:B------:R-:W-:Y:S01]  /*3720*/  FADD.FTZ R31, R31, R26 ;  /* 0x0000001a1f1f7221 */ /* 0x000fe20000010000 */
[----:B------:R-:W-:Y:S01]  /*3730*/  FFMA.FTZ R29, R18, R16, R29 ;  /* 0x00000010121d7223 */ /* 0x000fe2000001001d */
[----:B------:R-:W-:Y:S01]  /*3740*/  FFMA.FTZ R15, R13, R20, R11 ;  /* 0x000000140d0f7223 */ /* 0x000fe2000001000b */
[----:B------:R-:W-:Y:S01]  /*3750*/  FFMA.FTZ R28, R21, R19, R28 ;  /* 0x00000013151c7223 */ /* 0x000fe2000001001c */
[----:B------:R-:W-:-:S02]  /*3760*/  FADD.FTZ R31, R31, R16 ;  /* 0x000000101f1f7221 */ /* 0x000fc40000010000 */
[----:B------:R-:W-:-:S06]  /*3770*/  FMUL.FTZ R61, R15, -1.4426950216293334961 ;  /* 0xbfb8aa3b0f3d7820 */ /* 0x000fcc0000410000 */
[----:B------:R-:W0:Y:S02]  /*3780*/  MUFU.EX2 R61, R61 ;  /* 0x0000003d003d7308 */ /* 0x000e240000000800 */
[----:B0-----:R-:W-:Y:S01]  /*3790*/  FADD.FTZ R68, R61, 1 ;  /* 0x3f8000003d447421 */ /* 0x001fe20000010000 */
[----:B------:R-:W-:-:S04]  /*37a0*/  FMUL.FTZ R61, R12, R27 ;  /* 0x0000001b0c3d7220 */ /* 0x000fc80000410000 */
[----:B------:R-:W-:Y:S01]  /*37b0*/  FFMA.FTZ R27, R25, R61, R14 ;  /* 0x0000003d191b7223 */ /* 0x000fe2000001000e */
[----:B------:R-:W0:Y:S01]  /*37c0*/  MUFU.RCP R68, R68 ;  /* 0x0000004400447308 */ /* 0x000e220000001000 */
[----:B------:R-:W-:Y:S01]  /*37d0*/  FADD.FTZ R60, R60, R61 ;  /* 0x0000003d3c3c7221 */ /* 0x000fe20000010000 */
[----:B------:R-:W-:Y:S02]  /*37e0*/  HADD2.F32 R25, -RZ, R38.H0_H0 ;  /* 0x20000026ff197230 */ /* 0x000fe40000004100 */
[----:B0-----:R-:W-:Y:S01]  /*37f0*/  FADD.FTZ R66, -R68, 1 ;  /* 0x3f80000044427421 */ /* 0x001fe20000010100 */
[----:B------:R-:W-:-:S03]  /*3800*/  FMUL.FTZ R22, R69, R68 ;  /* 0x0000004445167220 */ /* 0x000fc60000410000 */
[----:B------:R-:W-:-:S04]  /*3810*/  FFMA.FTZ R15, R15, R66, 1 ;  /* 0x3f8000000f0f7423 */ /* 0x000fc80000010042 */
[----:B------:R-:W-:Y:S01]  /*3820*/  FMUL.FTZ R22, R22, R15 ;  /* 0x0000000f16167220 */ /* 0x000fe20000410000 */
[----:B------:R-:W-:-:S03]  /*3830*/  HADD2.F32 R15, -RZ, R39.H0_H0 ;  /* 0x20000027ff0f7230 */ /* 0x000fc60000004100 */
[----:B------:R-:W-:Y:S01]  /*3840*/  FADD.FTZ R31, R31, R22 ;  /* 0x000000161f1f7221 */ /* 0x000fe20000010000 */
[-C--:B------:R-:W-:Y:S01]  /*3850*/  FFMA.FTZ R29, R20, R22.reuse, R29 ;  /* 0x00000016141d7223 */ /* 0x080fe2000001001d */
[----:B------:R-:W-:Y:S01]  /*3860*/  FADD.FTZ R15, R15, -UR9 ;  /* 0x800000090f0f7e21 */ /* 0x000fe20008010000 */
[----:B------:R-:W-:-:S03]  /*3870*/  FMUL.FTZ R22, R13, R22 ;  /* 0x000000160d167220 */ /* 0x000fc60000410000 */
[----:B------:R-:W-:-:S04]  /*3880*/  FMUL.FTZ R15, R15, UR12 ;  /* 0x0000000c0f0f7c20 */ /* 0x000fc80008410000 */
[----:B------:R-:W-:-:S04]  /*3890*/  FFMA.FTZ R14, R12, R15, R10 ;  /* 0x0000000f0c0e7223 */ /* 0x000fc8000001000a */
[----:B------:R-:W-:-:S06]  /*38a0*/  FMUL.FTZ R66, R14, -1.4426950216293334961 ;  /* 0xbfb8aa3b0e427820 */ /* 0x000fcc0000410000 */
[----:B------:R-:W0:Y:S02]  /*38b0*/  MUFU.EX2 R66, R66 ;  /* 0x0000004200427308 */ /* 0x000e240000000800 */
[----:B0-----:R-:W-:Y:S01]  /*38c0*/  FADD.FTZ R68, R66, 1 ;  /* 0x3f80000042447421 */ /* 0x001fe20000010000 */
[----:B------:R-:W-:-:S04]  /*38d0*/  FMUL.FTZ R66, R13, R26 ;  /* 0x0000001a0d427220 */ /* 0x000fc80000410000 */
[----:B------:R-:W-:Y:S01]  /*38e0*/  FFMA.FTZ R26, R24, R66, R27 ;  /* 0x00000042181a7223 */ /* 0x000fe2000001001b */
[----:B------:R-:W0:Y:S01]  /*38f0*/  MUFU.RCP R68, R68 ;  /* 0x0000004400447308 */ /* 0x000e220000001000 */
[----:B------:R-:W-:Y:S01]  /*3900*/  FADD.FTZ R60, R66, R60 ;  /* 0x0000003c423c7221 */ /* 0x000fe20000010000 */
[----:B------:R-:W-:Y:S02]  /*3910*/  HADD2.F32 R66, -RZ, R38.H1_H1 ;  /* 0x30000026ff427230 */ /* 0x000fe40000004100 */
[----:B0-----:R-:W-:Y:S01]  /*3920*/  FADD.FTZ R61, -R68, 1 ;  /* 0x3f800000443d7421 */ /* 0x001fe20000010100 */
[----:B------:R-:W-:-:S03]  /*3930*/  FMUL.FTZ R25, R25, R68 ;  /* 0x0000004419197220 */ /* 0x000fc60000410000 */
[----:B------:R-:W-:-:S04]  /*3940*/  FFMA.FTZ R14, R14, R61, 1 ;  /* 0x3f8000000e0e7423 */ /* 0x000fc8000001003d */
[----:B------:R-:W-:Y:S01]  /*3950*/  FMUL.FTZ R25, R25, R14 ;  /* 0x0000000e19197220 */ /* 0x000fe20000410000 */
[----:B------:R-:W-:-:S03]  /*3960*/  HADD2.F32 R14, -RZ, R39.H1_H1 ;  /* 0x30000027ff0e7230 */ /* 0x000fc60000004100 */
        /* <DEDUP_REMOVED lines=8> */
[----:B0-----:R-:W-:-:S06]  /*39f0*/  FADD.FTZ R61, R27, 1 ;  /* 0x3f8000001b3d7421 */ /* 0x001fcc0000010000 */
[----:B------:R-:W0:Y:S02]  /*3a00*/  MUFU.RCP R61, R61 ;  /* 0x0000003d003d7308 */ /* 0x000e240000001000 */
[----:B0-----:R-:W-:Y:S01]  /*3a10*/  FADD.FTZ R69, -R61, 1 ;  /* 0x3f8000003d457421 */ /* 0x001fe20000010100 */
[----:B------:R-:W-:Y:S01]  /*3a20*/  FMUL.FTZ R66, R66, R61 ;  /* 0x0000003d42427220 */ /* 0x000fe20000410000 */
[----:B------:R-:W-:Y:S02]  /*3a30*/  FMUL.FTZ R61, R12, R17 ;  /* 0x000000110c3d7220 */ /* 0x000fe40000410000 */
[----:B------:R-:W-:Y:S02]  /*3a40*/  FFMA.FTZ R69, R24, R69, 1 ;  /* 0x3f80000018457423 */ /* 0x000fe40000010045 */
[----:B------:R-:W-:Y:S01]  /*3a50*/  FFMA.FTZ R27, R23, R61, R26 ;  /* 0x0000003d171b7223 */ /* 0x000fe2000001001a */
[----:B------:R-:W-:Y:S01]  /*3a60*/  FADD.FTZ R60, R60, R61 ;  /* 0x0000003d3c3c7221 */ /* 0x000fe20000010000 */
[----:B------:R-:W-:Y:S01]  /*3a70*/  FMUL.FTZ R24, R66, R69 ;  /* 0x0000004542187220 */ /* 0x000fe20000410000 */
[----:B------:R-:W-:-:S02]  /*3a80*/  HADD2.F32 R66, -RZ, R37.H0_H0 ;  /* 0x20000025ff427230 */ /* 0x000fc40000004100 */
[--C-:B------:R-:W-:Y:S02]  /*3a90*/  HADD2.F32 R61, -RZ, R36.reuse.H0_H0 ;  /* 0x20000024ff3d7230 */ /* 0x100fe40000004100 */
[----:B------:R-:W-:Y:S01]  /*3aa0*/  FADD.FTZ R31, R31, R24 ;  /* 0x000000181f1f7221 */ /* 0x000fe20000010000 */
[----:B------:R-:W-:Y:S02]  /*3ab0*/  HADD2.F32 R69, -RZ, R36.H1_H1 ;  /* 0x30000024ff457230 */ /* 0x000fe40000004100 */
[----:B------:R-:W-:Y:S01]  /*3ac0*/  FADD.FTZ R66, R66, -UR9 ;  /* 0x8000000942427e21 */ /* 0x000fe20008010000 */
[-C--:B------:R-:W-:Y:S01]  /*3ad0*/  FFMA.FTZ R29, R14, R24.reuse, R29 ;  /* 0x000000180e1d7223 */ /* 0x080fe2000001001d */
[----:B------:R-:W-:Y:S02]  /*3ae0*/  FMUL.FTZ R24, R13, R24 ;  /* 0x000000180d187220 */ /* 0x000fe40000410000 */
        /* <DEDUP_REMOVED lines=32> */
[----:B------:R-:W-:Y:S01]  /*3cf0*/  FMUL.FTZ R27, R12, R19 ;  /* 0x000000130c1b7220 */ /* 0x000fe20000410000 */
[----:B------:R-:W-:Y:S02]  /*3d00*/  FMUL.FTZ R26, R13, R26 ;  /* 0x0000001a0d1a7220 */ /* 0x000fe40000410000 */
[----:B------:R-:W-:Y:S01]  /*3d10*/  FMUL.FTZ R19, R68, UR12 ;  /* 0x0000000c44137c20 */ /* 0x000fe20008410000 */
[----:B------:R-:W-:Y:S01]  /*3d20*/  FFMA.FTZ R21, R21, R27, R18 ;  /* 0x0000001b15157223 */ /* 0x000fe20000010012 */
[----:B------:R-:W-:Y:S01]  /*3d30*/  FADD.FTZ R60, R60, R27 ;  /* 0x0000001b3c3c7221 */ /* 0x000fe20000010000 */
[----:B------:R-:W-:Y:S02]  /*3d40*/  HADD2.F32 R27, -RZ, R34.H0_H0 ;  /* 0x20000022ff1b7230 */ /* 0x000fe40000004100 */
[----:B------:R-:W-:Y:S01]  /*3d50*/  FFMA.FTZ R18, R12, R19, R10 ;  /* 0x000000130c127223 */ /* 0x000fe2000001000a */
[----:B------:R-:W-:Y:S01]  /*3d60*/  FFMA.FTZ R20, R20, R22, R21 ;  /* 0x0000001614147223 */ /* 0x000fe20000010015 */
[----:B------:R-:W-:-:S02]  /*3d70*/  FADD.FTZ R60, R22, R60 ;  /* 0x0000003c163c7221 */ /* 0x000fc40000010000 */
[----:B------:R-:W-:Y:S01]  /*3d80*/  FMUL.FTZ R61, R18, -1.4426950216293334961 ;  /* 0xbfb8aa3b123d7820 */ /* 0x000fe20000410000 */
[----:B------:R-:W-:Y:S01]  /*3d90*/  FFMA.FTZ R15, R15, R25, R20 ;  /* 0x000000190f0f7223 */ /* 0x000fe20000010014 */
[----:B------:R-:W-:Y:S01]  /*3da0*/  FADD.FTZ R60, R60, R25 ;  /* 0x000000193c3c7221 */ /* 0x000fe20000010000 */
[----:B------:R-:W-:Y:S02]  /*3db0*/  HADD2.F32 R25, -RZ, R32.H0_H0 ;  /* 0x20000020ff197230 */ /* 0x000fe40000004100 */
[----:B------:R-:W-:Y:S01]  /*3dc0*/  FFMA.FTZ R14, R14, R24, R15 ;  /* 0x000000180e0e7223 */ /* 0x000fe2000001000f */
[----:B------:R-:W0:Y:S01]  /*3dd0*/  MUFU.EX2 R61, R61 ;  /* 0x0000003d003d7308 */ /* 0x000e220000000800 */
[----:B------:R-:W-:Y:S02]  /*3de0*/  FADD.FTZ R60, R24, R60 ;  /* 0x0000003c183c7221 */ /* 0x000fe40000010000 */
[----:B------:R-:W-:Y:S02]  /*3df0*/  FFMA.FTZ R17, R17, R23, R14 ;  /* 0x0000001711117223 */ /* 0x000fe4000001000e */
[----:B------:R-:W-:Y:S01]  /*3e00*/  FADD.FTZ R60, R60, R23 ;  /* 0x000000173c3c7221 */ /* 0x000fe20000010000 */
[----:B------:R-:W-:-:S02]  /*3e10*/  HADD2.F32 R23, -RZ, R4.H0_H0 ;  /* 0x20000004ff177230 */ /* 0x000fc40000004100 */
[----:B------:R-:W-:Y:S01]  /*3e20*/  FFMA.FTZ R16, R16, R26, R17 ;  /* 0x0000001a10107223 */ /* 0x000fe20000010011 */
[----:B------:R-:W-:Y:S01]  /*3e30*/  FADD.FTZ R60, R26, R60 ;  /* 0x0000003c1a3c7221 */ /* 0x000fe20000010000 */
[----:B0-----:R-:W-:-:S06]  /*3e40*/  FADD.FTZ R66, R61, 1 ;  /* 0x3f8000003d427421 */ /* 0x001fcc0000010000 */
[----:B------:R-:W0:Y:S02]  /*3e50*/  MUFU.RCP R66, R66 ;  /* 0x0000004200427308 */ /* 0x000e240000001000 */
[----:B0-----:R-:W-:Y:S01]  /*3e60*/  FADD.FTZ R69, -R66, 1 ;  /* 0x3f80000042457421 */ /* 0x001fe20000010100 */
[----:B------:R-:W-:-:S03]  /*3e70*/  FMUL.FTZ R27, R27, R66 ;  /* 0x000000421b1b7220 */ /* 0x000fc60000410000 */
[----:B------:R-:W-:Y:S01]  /*3e80*/  FFMA.FTZ R18, R18, R69, 1 ;  /* 0x3f80000012127423 */ /* 0x000fe20000010045 */
[----:B------:R-:W-:-:S03]  /*3e90*/  HADD2.F32 R69, -RZ, R34.H1_H1 ;  /* 0x30000022ff457230 */ /* 0x000fc60000004100 */
[----:B------:R-:W-:Y:S01]  /*3ea0*/  FMUL.FTZ R27, R27, R18 ;  /* 0x000000121b1b7220 */ /* 0x000fe20000410000 */
[----:B------:R-:W-:-:S03]  /*3eb0*/  HADD2.F32 R18, -RZ, R35.H1_H1 ;  /* 0x30000023ff127230 */ /* 0x000fc60000004100 */
[----:B------:R-:W-:Y:S01]  /*3ec0*/  FADD.FTZ R30, R30, R27 ;  /* 0x0000001b1e1e7221 */ /* 0x000fe20000010000 */
[-C--:B------:R-:W-:Y:S01]  /*3ed0*/  FFMA.FTZ R28, R19, R27.reuse, R28 ;  /* 0x0000001b131c7223 */ /* 0x080fe2000001001c */
[----:B------:R-:W-:Y:S01]  /*3ee0*/  FADD.FTZ R18, R18, -UR9 ;  /* 0x8000000912127e21 */ /* 0x000fe20008010000 */
[----:B------:R-:W-:-:S03]  /*3ef0*/  FMUL.FTZ R27, R12, R27 ;  /* 0x0000001b0c1b7220 */ /* 0x000fc60000410000 */
[----:B------:R-:W-:Y:S01]  /*3f00*/  FMUL.FTZ R18, R18, UR12 ;  /* 0x0000000c12127c20 */ /* 0x000fe20008410000 */
[----:B------:R-:W-:Y:S01]  /*3f10*/  FFMA.FTZ R19, R19, R27, R16 ;  /* 0x0000001b13137223 */ /* 0x000fe20000010010 */
[----:B------:R-:W-:Y:S01]  /*3f20*/  FADD.FTZ R60, R60, R27 ;  /* 0x0000001b3c3c7221 */ /* 0x000fe20000010000 */
[----:B------:R-:W-:Y:S02]  /*3f30*/  HADD2.F32 R27, -RZ, R6.H0_H0 ;  /* 0x20000006ff1b7230 */ /* 0x000fe40000004100 */
        /* <DEDUP_REMOVED lines=11> */
[----:B------:R-:W-:Y:S01]  /*3ff0*/  FFMA.FTZ R29, R18, R22, R29 ;  /* 0x00000016121d7223 */ /* 0x000fe2000001001d */
[----:B------:R-:W-:-:S04]  /*4000*/  FADD.FTZ R21, R21, -UR9 ;  /* 0x8000000915157e21 */ /* 0x000fc80008010000 */
        /* <DEDUP_REMOVED lines=71> */
[----:B------:R-:W-:-:S02]  /*4480*/  HADD2.F32 R16, -RZ, R5.H1_H1 ;  /* 0x30000005ff107230 */ /* 0x000fc40000004100 */
[----:B------:R-:W-:Y:S02]  /*4490*/  HADD2.F32 R66, -RZ, R6.H1_H1 ;  /* 0x30000006ff427230 */ /* 0x000fe40000004100 */
        /* <DEDUP_REMOVED lines=17> */
[----:B------:R-:W-:Y:S02]  /*45b0*/  HADD2.F32 R61, -RZ, R8.H0_H0 ;  /* 0x20000008ff3d7230 */ /* 0x000fe40000004100 */
        /* <DEDUP_REMOVED lines=90> */
[----:B------:R-:W-:Y:S01]  /*4b60*/  FFMA.FTZ R28, R25, R17, R28 ;  /* 0x00000011191c7223 */ /* 0x000fe2000001001c */
[----:B------:R-:W-:Y:S01]  /*4b70*/  FADD.FTZ R30, R30, R17 ;  /* 0x000000111e1e7221 */ /* 0x000fe20000010000 */
        /* <DEDUP_REMOVED lines=68> */
[----:B------:R-:W-:-:S03]  /*4fc0*/  HADD2.F32 R66, -RZ, R58.H1_H1 ;  /* 0x3000003aff427230 */ /* 0x000fc60000004100 */
        /* <DEDUP_REMOVED lines=10> */
[----:B------:R-:W-:-:S03]  /*5070*/  FMUL.FTZ R61, R12, R17 ;  /* 0x000000110c3d7220 */ /* 0x000fc60000410000 */
[----:B------:R-:W-:Y:S01]  /*5080*/  FMUL.FTZ R17, R27, R26 ;  /* 0x0000001a1b117220 */ /* 0x000fe20000410000 */
[----:B------:R-:W-:Y:S01]  /*5090*/  FFMA.FTZ R24, R25, R61, R24 ;  /* 0x0000003d19187223 */ /* 0x000fe20000010018 */
[----:B------:R-:W-:Y:S01]  /*50a0*/  FADD.FTZ R60, R60, R61 ;  /* 0x0000003d3c3c7221 */ /* 0x000fe20000010000 */
[----:B------:R-:W-:-:S04]  /*50b0*/  FMUL.FTZ R25, R13, R16 ;  /* 0x000000100d197220 */ /* 0x000fc80000410000 */
[----:B------:R-:W-:Y:S01]  /*50c0*/  FFMA.FTZ R24, R18, R25, R24 ;  /* 0x0000001912187223 */ /* 0x000fe20000010018 */
[----:B------:R-:W-:Y:S01]  /*50d0*/  FADD.FTZ R60, R25, R60 ;  /* 0x0000003c193c7221 */ /* 0x000fe20000010000 */
[----:B------:R-:W-:-:S04]  /*50e0*/  FMUL.FTZ R25, R12, R19 ;  /* 0x000000130c197220 */ /* 0x000fc80000410000 */
[----:B------:R-:W-:Y:S01]  /*50f0*/  FFMA.FTZ R27, R21, R25, R24 ;  /* 0x00000019151b7223 */ /* 0x000fe20000010018 */
[----:B------:R-:W-:Y:S01]  /*5100*/  FADD.FTZ R60, R60, R25 ;  /* 0x000000193c3c7221 */ /* 0x000fe20000010000 */
[----:B------:R-:W-:Y:S01]  /*5110*/  FMUL.FTZ R25, R13, R22 ;  /* 0x000000160d197220 */ /* 0x000fe20000410000 */
[----:B------:R-:W-:-:S03]  /*5120*/  FMUL.FTZ R21, R12, R23 ;  /* 0x000000170c157220 */ /* 0x000fc60000410000 */
[----:B------:R-:W-:Y:S01]  /*5130*/  FFMA.FTZ R16, R20, R25, R27 ;  /* 0x0000001914107223 */ /* 0x000fe2000001001b */
[----:B------:R-:W-:Y:S01]  /*5140*/  FADD.FTZ R60, R25, R60 ;  /* 0x0000003c193c7221 */ /* 0x000fe20000010000 */
[----:B------:R-:W-:Y:S01]  /*5150*/  FMUL.FTZ R25, R13, R17 ;  /* 0x000000110d197220 */ /* 0x000fe20000410000 */
[C---:B------:R-:W-:Y:S01]  /*5160*/  FFMA.FTZ R20, R15.reuse, R23, R28 ;  /* 0x000000170f147223 */ /* 0x040fe2000001001c */
[----:B------:R-:W-:Y:S01]  /*5170*/  FFMA.FTZ R19, R15, R21, R16 ;  /* 0x000000150f137223 */ /* 0x000fe20000010010 */
[----:B------:R-:W-:Y:S01]  /*5180*/  FADD.FTZ R60, R60, R21 ;  /* 0x000000153c3c7221 */ /* 0x000fe20000010000 */
[----:B------:R-:W-:Y:S01]  /*5190*/  FADD.FTZ R16, R31, R22 ;  /* 0x000000161f107221 */ /* 0x000fe20000010000 */
[----:B------:R-:W-:Y:S01]  /*51a0*/  FADD.FTZ R22, R30, R23 ;  /* 0x000000171e167221 */ /* 0x000fe20000010000 */
[C---:B------:R-:W-:Y:S01]  /*51b0*/  FFMA.FTZ R19, R14.reuse, R25, R19 ;  /* 0x000000190e137223 */ /* 0x040fe20000010013 */
[----:B------:R-:W-:Y:S01]  /*51c0*/  FADD.FTZ R18, R25, R60 ;  /* 0x0000003c19127221 */ /* 0x000fe20000010000 */
[----:B------:R-:W-:Y:S01]  /*51d0*/  FFMA.FTZ R21, R14, R17, R29 ;  /* 0x000000110e157223 */ /* 0x000fe2000001001d */
[----:B------:R-:W-:-:S07]  /*51e0*/  FADD.FTZ R23, R16, R17 ;  /* 0x0000001110177221 */ /* 0x000fce0000010000 */
.L_x_718:
[----:B------:R-:W0:Y:S01]  /*51f0*/  SHFL.DOWN PT, R14, R19, 0x1, 0x1f ;  /* 0x08201f00130e7f89 */ /* 0x000e2200000e0000 */
[C---:B------:R-:W-:Y:S01]  /*5200*/  ISETP.GT.AND P0, PT, R0.reuse, 0x1e, PT ;  /* 0x0000001e0000780c */ /* 0x040fe20003f04270 */
[----:B------:R-:W1:Y:S01]  /*5210*/  S2UR UR13, SR_CgaCtaId ;  /* 0x00000000000d79c3 */ /* 0x000e620000008800 */
[----:B------:R-:W-:Y:S01]  /*5220*/  UMOV UR8, 0x400 ;  /* 0x0000040000087882 */ /* 0x000fe20000000000 */
[----:B------:R-:W2:Y:S01]  /*5230*/  SHFL.DOWN PT, R15, R18, 0x1, 0x1f ;  /* 0x08201f00120f7f89 */ /* 0x000ea200000e0000 */
[----:B------:R-:W-:Y:S01]  /*5240*/  UIADD3 UR5, UPT, UPT, UR8, 0x90, URZ ;  /* 0x0000009008057890 */ /* 0x000fe2000fffe0ff */
[----:B------:R-:W-:Y:S01]  /*5250*/  ISETP.GT.AND P2, PT, R0, 0xf, PT ;  /* 0x0000000f0000780c */ /* 0x000fe20003f44270 */
[----:B------:R-:W3:Y:S01]  /*5260*/  LDCU UR7, c[0x0][0x374] ;  /* 0x00006e80ff0777ac */ /* 0x000ee20008000800 */
[----:B------:R-:W4:Y:S01]  /*5270*/  S2R R66, SR_TID.X ;  /* 0x0000000000427919 */ /* 0x000f220000002100 */
[----:B------:R-:W-:Y:S05]  /*5280*/  BSSY.RECONVERGENT B0, `(.L_x_719) ;  /* 0x0000023000007945 */ /* 0x000fea0003800200 */
[----:B0-----:R-:W-:Y:S01]  /*5290*/  @!P0 FADD.FTZ R19, R14, R19 ;  /* 0x000000130e138221 */ /* 0x001fe20000010000 */
[----:B-1----:R-:W-:Y:S01]  /*52a0*/  ULEA UR5, UR13, UR5, 0x18 ;  /* 0x000000050d057291 */ /* 0x002fe2000f8ec0ff */
[----:B--2---:R-:W-:-:S03]  /*52b0*/  @!P0 FADD.FTZ R18, R15, R18 ;  /* 0x000000120f128221 */ /* 0x004fc60000010000 */
[----:B------:R-:W0:Y:S01]  /*52c0*/  SHFL.DOWN PT, R14, R19, 0x2, 0x1f ;  /* 0x08401f00130e7f89 */ /* 0x000e2200000e0000 */
[----:B------:R-:W-:-:S03]  /*52d0*/  ISETP.GT.AND P0, PT, R0, 0x1d, PT ;  /* 0x0000001d0000780c */ /* 0x000fc60003f04270 */
[----:B------:R-:W1:Y:S01]  /*52e0*/  SHFL.DOWN PT, R15, R18, 0x2, 0x1f ;  /* 0x08401f00120f7f89 */ /* 0x000e6200000e0000 */
[C---:B----4-:R-:W-:Y:S02]  /*52f0*/  LEA R61, R66.reuse, UR5, 0x4 ;  /* 0x00000005423d7c11 */ /* 0x050fe4000f8e20ff */
[----:B------:R-:W-:-:S03]  /*5300*/  ISETP.NE.AND P1, PT, R66, RZ, PT ;  /* 0x000000ff4200720c */ /* 0x000fc60003f25270 */
        /* <DEDUP_REMOVED lines=17> */
[----:B---3--:R-:W-:Y:S05]  /*5420*/  @P2 BRA `(.L_x_720) ;  /* 0x0000000000202947 */ /* 0x008fea0003800000 */
        /* <DEDUP_REMOVED lines=8> */
.L_x_720:
[----:B------:R-:W-:Y:S05]  /*54b0*/  BSYNC.RECONVERGENT B0 ;  /* 0x0000000000007941 */ /* 0x000fea0003800200 */
.L_x_719:
[----:B------:R-:W-:Y:S06]  /*54c0*/  BAR.SYNC.DEFER_BLOCKING 0x0 ;  /* 0x0000000000007b1d */ /* 0x000fec0000010000 */
[----:B------:R-:W-:Y:S04]  /*54d0*/  BSSY.RECONVERGENT B0, `(.L_x_721) ;  /* 0x0000024000007945 */ /* 0x000fe80003800200 */
[----:B------:R-:W-:Y:S05]  /*54e0*/  @P1 BRA `(.L_x_722) ;  /* 0x0000000000881947 */ /* 0x000fea0003800000 */
[----:B------:R-:W-:-:S09]  /*54f0*/  ULEA UR5, UR13, UR8, 0x18 ;  /* 0x000000080d057291 */ /* 0x000fd2000f8ec0ff */
[----:B------:R-:W4:Y:S04]  /*5500*/  LDS.64 R28, [UR5+0x18] ;  /* 0x00001805ff1c7984 */ /* 0x000f280008000a00 */
[----:B------:R-:W5:Y:S04]  /*5510*/  LDS.128 R24, [UR5+0x20] ;  /* 0x00002005ff187984 */ /* 0x000f680008000c00 */
[----:B-123--:R-:W1:Y:S01]  /*5520*/  LDS.128 R16, [UR5+0x30] ;  /* 0x00003005ff107984 */ /* 0x00ee620008000c00 */
[----:B----4-:R-:W-:Y:S01]  /*5530*/  FADD.FTZ R69, R14, R28 ;  /* 0x0000001c0e457221 */ /* 0x010fe20000010000 */
[----:B0-----:R-:W-:-:S02]  /*5540*/  FADD.FTZ R14, R15, R29 ;  /* 0x0000001d0f0e7221 */ /* 0x001fc40000010000 */
        /* <DEDUP_REMOVED lines=28> */
.L_x_722:
[----:B------:R-:W-:Y:S05]  /*5710*/  BSYNC.RECONVERGENT B0 ;  /* 0x0000000000007941 */ /* 0x000fea0003800200 */
.L_x_721:
[----:B------:R-:W4:Y:S08]  /*5720*/  LDC R60, c[0x0][0x370] ;  /* 0x0000dc00ff3c7b82 */ /* 0x000f300000000800 */
[----:B------:R-:W-:Y:S01]  /*5730*/  BAR.SYNC.DEFER_BLOCKING 0x0 ;  /* 0x0000000000007b1d */ /* 0x000fe20000010000 */
[----:B------:R-:W-:Y:S01]  /*5740*/  ISETP.GT.U32.AND P2, PT, R66, 0x1b, PT ;  /* 0x0000001b4200780c */ /* 0x000fe20003f44070 */
[----:B------:R-:W-:-:S04]  /*5750*/  IMAD R66, R67, 0x1c, R66 ;  /* 0x0000001c43427824 */ /* 0x000fc800078e0242 */
[----:B------:R-:W-:Y:S01]  /*5760*/  BSSY.RECONVERGENT B0, `(.L_x_723) ;  /* 0x000004e000007945 */ /* 0x000fe20003800200 */
[----:B----4-:R-:W-:-:S07]  /*5770*/  ISETP.GE.U32.AND P0, PT, R60, 0x2, PT ;  /* 0x000000023c00780c */ /* 0x010fce0003f06070 */
[----:B------:R-:W-:Y:S06]  /*5780*/  @P2 BRA `(.L_x_724) ;  /* 0x00000004002c2947 */ /* 0x000fec0003800000 */
[----:B------:R-:W4:Y:S04]  /*5790*/  LDS.128 R24, [R61+0x1c0] ;  /* 0x0001c0003d187984 */ /* 0x000f280000000c00 */
[----:B------:R-:W5:Y:S04]  /*57a0*/  LDS.128 R28, [R61+0x380] ;  /* 0x000380003d1c7984 */ /* 0x000f680000000c00 */
[----:B-123--:R-:W1:Y:S01]  /*57b0*/  LDS.128 R16, [R61+0x540] ;  /* 0x000540003d107984 */ /* 0x00ee620000000c00 */
        /* <DEDUP_REMOVED lines=9> */
[----:B------:R-:W1:Y:S01]  /*5850*/  LDS.128 R20, [R61+0x700] ;  /* 0x000700003d147984 */ /* 0x000e620000000c00 */
[----:B------:R-:W-:Y:S01]  /*5860*/  FADD.FTZ R31, R25, R18 ;  /* 0x00000012191f7221 */ /* 0x000fe20000010000 */
[----:B------:R-:W-:Y:S01]  /*5870*/  FADD.FTZ R28, R28, R17 ;  /* 0x000000111c1c7221 */ /* 0x000fe20000010000 */
[----:B------:R-:W-:Y:S01]  /*5880*/  FADD.FTZ R30, R30, R19 ;  /* 0x000000131e1e7221 */ /* 0x000fe20000010000 */
[----:B------:R-:W2:Y:S04]  /*5890*/  LDS.128 R24, [R61+0x8c0] ;  /* 0x0008c0003d187984 */ /* 0x000ea80000000c00 */
[----:B------:R-:W3:Y:S01]  /*58a0*/  LDS.128 R16, [R61+0xa80] ;  /* 0x000a80003d107984 */ /* 0x000ee20000000c00 */
        /* <DEDUP_REMOVED lines=9> */
[----:B---3--:R-:W-:Y:S01]  /*5940*/  FADD.FTZ R29, R29, R16 ;  /* 0x000000101d1d7221 */ /* 0x008fe20000010000 */
[----:B------:R-:W2:Y:S01]  /*5950*/  LDS.128 R24, [R61+0xe00] ;  /* 0x000e00003d187984 */ /* 0x000ea20000000c00 */
[----:B------:R-:W-:Y:S01]  /*5960*/  FADD.FTZ R28, R28, R17 ;  /* 0x000000111c1c7221 */ /* 0x000fe20000010000 */
[----:B------:R-:W-:Y:S01]  /*5970*/  FADD.FTZ R31, R31, R18 ;  /* 0x000000121f1f7221 */ /* 0x000fe20000010000 */
[----:B------:R-:W-:-:S02]  /*5980*/  FADD.FTZ R30, R30, R19 ;  /* 0x000000131e1e7221 */ /* 0x000fc40000010000 */
[----:B------:R-:W3:Y:S01]  /*5990*/  LDS.128 R16, [R61+0xfc0] ;  /* 0x000fc0003d107984 */ /* 0x000ee20000000c00 */
        /* <DEDUP_REMOVED lines=25> */
[----:B---3--:R-:W-:Y:S01]  /*5b30*/  FADD.FTZ R67, R29, R16 ;  /* 0x000000101d437221 */ /* 0x008fe20000010000 */
[----:B------:R-:W-:Y:S01]  /*5b40*/  FADD.FTZ R16, R28, R17 ;  /* 0x000000111c107221 */ /* 0x000fe20000010000 */
[----:B------:R-:W-:Y:S01]  /*5b50*/  FADD.FTZ R17, R31, R18 ;  /* 0x000000121f117221 */ /* 0x000fe20000010000 */
[----:B------:R-:W-:Y:S01]  /*5b60*/  FADD.FTZ R68, R68, R19 ;  /* 0x0000001344447221 */ /* 0x000fe20000010000 */
        /* <DEDUP_REMOVED lines=12> */
[----:B------:R-:W-:-:S07]  /*5c30*/  FADD.FTZ R23, R68, R31 ;  /* 0x0000001f44177221 */ /* 0x000fce0000010000 */
.L_x_724:
[----:B------:R-:W-:Y:S05]  /*5c40*/  BSYNC.RECONVERGENT B0 ;  /* 0x0000000000007941 */ /* 0x000fea0003800200 */
.L_x_723:
[----:B------:R-:W-:Y:S04]  /*5c50*/  BSSY.RECONVERGENT B0, `(.L_x_725) ;  /* 0x000001c000007945 */ /* 0x000fe80003800200 */
[----:B------:R-:W-:Y:S05]  /*5c60*/  @P2 BRA `(.L_x_726) ;  /* 0x0000000000682947 */ /* 0x000fea0003800000 */
[----:B---3--:R-:W3:Y:S08]  /*5c70*/  LDC.64 R16, c[0x0][0x3f8] ;  /* 0x0000fe00ff107b82 */ /* 0x008ef00000000a00 */
[----:B-12---:R-:W1:Y:S01]  /*5c80*/  LDC.64 R18, c[0x0][0x3d8] ;  /* 0x0000f600ff127b82 */ /* 0x006e620000000a00 */
[----:B---3--:R-:W-:Y:S01]  /*5c90*/  IMAD.WIDE.U32 R24, R16, 0x3, RZ ;  /* 0x0000000310187825 */ /* 0x008fe200078e00ff */
[----:B------:R-:W-:-:S02]  /*5ca0*/  LEA R29, R17, R17, 0x1 ;  /* 0x00000011111d7211 */ /* 0x000fc400078e08ff */
[----:B------:R-:W-:Y:S02]  /*5cb0*/  LEA.HI R27, P2, R17, R16, RZ, 0x1 ;  /* 0x00000010111b7211 */ /* 0x000fe400078508ff */
[----:B------:R-:W-:Y:S02]  /*5cc0*/  IADD3 R25, PT, PT, R25, R29, RZ ;  /* 0x0000001d19197210 */ /* 0x000fe40007ffe0ff */
[----:B------:R-:W-:Y:S01]  /*5cd0*/  IADD3.X R26, PT, PT, RZ, R17, RZ, P2, !PT ;  /* 0x00000011ff1a7210 */ /* 0x000fe200017fe4ff */
[----:B-1----:R-:W-:Y:S01]  /*5ce0*/  IMAD.WIDE R18, R66, 0x4, R18 ;  /* 0x0000000442127825 */ /* 0x002fe200078e0212 */
        /* <DEDUP_REMOVED lines=18> */
.L_x_726:
[----:B------:R-:W-:Y:S05]  /*5e10*/  BSYNC.RECONVERGENT B0 ;  /* 0x0000000000007941 */ /* 0x000fea0003800200 */
.L_x_725:
[----:B------:R-:W-:Y:S05]  /*5e20*/  @!P0 BRA `(.L_x_727) ;  /* 0x0000000800cc8947 */ /* 0x000fea0003800000 */
[----:B------:R-:W-:Y:S01]  /*5e30*/  ULOP3.LUT UR5, UR4, 0x1, URZ, 0xc0, !UPT ;  /* 0x0000000104057892 */ /* 0x000fe2000f8ec0ff */
[----:B------:R-:W5:Y:S01]  /*5e40*/  LDC.64 R66, c[0x0][0x3d0] ;  /* 0x0000f400ff427b82 */ /* 0x000f620000000a00 */
[----:B----4-:R-:W4:Y:S01]  /*5e50*/  S2R R25, SR_CTAID.Y ;  /* 0x0000000000197919 */ /* 0x010f220000002600 */
[----:B------:R-:W-:-:S03]  /*5e60*/  ISETP.GE.U32.AND P2, PT, R60, 0x8, PT ;  /* 0x000000083c00780c */ /* 0x000fc60003f46070 */
[----:B-1----:R-:W-:-:S05]  /*5e70*/  MOV R19, UR5 ;  /* 0x0000000500137c02 */ /* 0x002fca0008000f00 */
[----:B------:R-:W-:-:S04]  /*5e80*/  IMAD R19, R19, UR7, RZ ;  /* 0x0000000713137c24 */ /* 0x000fc8000f8e02ff */
[----:B---3--:R-:W-:-:S05]  /*5e90*/  IMAD R16, R19, R60, RZ ;  /* 0x0000003c13107224 */ /* 0x008fca00078e02ff */
[----:B------:R-:W-:-:S05]  /*5ea0*/  SHF.L.U32 R17, R16, 0x1, RZ ;  /* 0x0000000110117819 */ /* 0x000fca00000006ff */
[----:B-----5:R-:W-:Y:S01]  /*5eb0*/  IMAD.WIDE R66, R17, 0x4, R66 ;  /* 0x0000000411427825 */ /* 0x020fe200078e0242 */
[----:B----4-:R-:W-:Y:S06]  /*5ec0*/  @P1 BRA `(.L_x_728) ;  /* 0x0000000000581947 */ /* 0x010fec0003800000 */
[----:B------:R-:W1:Y:S01]  /*5ed0*/  LDC.64 R16, c[0x0][0x3c8] ;  /* 0x0000f200ff107b82 */ /* 0x000e620000000a00 */
[----:B------:R-:W-:Y:S01]  /*5ee0*/  ULOP3.LUT UP0, UR5, UR4, 0x2, URZ, 0xc0, !UPT ;  /* 0x0000000204057892 */ /* 0x000fe2000f80c0ff */
[----:B------:R-:W-:Y:S01]  /*5ef0*/  IADD3 R19, PT, PT, R19, R25, RZ ;  /* 0x0000001913137210 */ /* 0x000fe20007ffe0ff */
[----:B------:R-:W-:Y:S02]  /*5f00*/  IMAD R21, R2, UR7, R25 ;  /* 0x0000000702157c24 */ /* 0x000fe4000f8e0219 */
[----:B------:R-:W-:Y:S02]  /*5f10*/  UIADD3 UR5, UPT, UPT, -UR5, 0x1, URZ ;  /* 0x0000000105057890 */ /* 0x000fe4000fffe1ff */
[----:B------:R-:W-:-:S04]  /*5f20*/  PLOP3.LUT P0, PT, PT, PT, UP0, 0x80, 0x8 ;  /* 0x000000000008781c */ /* 0x000fc80003f0f008 */
[----:B------:R-:W-:Y:S01]  /*5f30*/  MOV R23, UR5 ;  /* 0x0000000500177c02 */ /* 0x000fe20008000f00 */
[----:B-1----:R-:W-:-:S04]  /*5f40*/  IMAD.WIDE.U32 R16, R19, 0x4, R16 ;  /* 0x0000000413107825 */ /* 0x002fc800078e0010 */
[----:B--2---:R-:W-:Y:S01]  /*5f50*/  IMAD.WIDE.U32 R18, R21, 0x8, R66 ;  /* 0x0000000815127825 */ /* 0x004fe200078e0042 */
[----:B------:R-:W-:-:S04]  /*5f60*/  SEL R21, R60, RZ, !P0 ;  /* 0x000000ff3c157207 */ /* 0x000fc80004000000 */
[----:B------:R-:W-:Y:S01]  /*5f70*/  ISETP.NE.AND P0, PT, R21, -0x1, PT ;  /* 0xffffffff1500780c */ /* 0x000fe20003f05270 */
[----:B------:R1:W-:Y:S01]  /*5f80*/  STG.E.64 desc[UR10][R18.64], R14 ;  /* 0x0000000e12007986 */ /* 0x0003e2000c101b0a */
[----:B------:R-:W-:Y:S06]  /*5f90*/  MEMBAR.ALL.GPU ;  /* 0x0000000000007992 */ /* 0x000fec000000a000 */
[----:B------:R-:W-:-:S00]  /*5fa0*/  ERRBAR ;  /* 0x00000000000079ab */ /* 0x000fc00000000000 */
[----:B------:R-:W-:Y:S06]  /*5fb0*/  CGAERRBAR ;  /* 0x00000000000075ab */ /* 0x000fec0000000000 */
[----:B------:R1:W-:Y:S01]  /*5fc0*/  REDG.E.ADD.S32.STRONG.GPU desc[UR10][R16.64], R23 ;  /* 0x000000171000798e */ /* 0x0003e2000c12e30a */
[----:B------:R-:W-:Y:S05]  /*5fd0*/  @!P0 BRA `(.L_x_728) ;  /* 0x0000000000148947 */ /* 0x000fea0003800000 */
.L_x_729:
[----:B-1----:R-:W2:Y:S04]  /*5fe0*/  LDG.E.STRONG.GPU R18, desc[UR10][R16.64] ;  /* 0x0000000a10127981 */ /* 0x002ea8000c1ef900 */
[----:B--2---:R-:W-:Y:S01]  /*5ff0*/  CCTL.IVALL ;  /* 0x00000000ff00798f */ /* 0x004fe20002000000 */
[----:B------:R-:W-:Y:S05]  /*6000*/  YIELD ;  /* 0x0000000000007946 */ /* 0x000fea0003800000 */
[----:B------:R-:W-:-:S13]  /*6010*/  ISETP.NE.AND P0, PT, R18, R21, PT ;  /* 0x000000151200720c */ /* 0x000fda0003f05270 */
[----:B------:R-:W-:Y:S05]  /*6020*/  @P0 BRA `(.L_x_729) ;  /* 0xfffffffc00ec0947 */ /* 0x000fea000383ffff */
.L_x_728:
[----:B------:R-:W-:Y:S05]  /*6030*/  WARPSYNC.ALL ;  /* 0x0000000000007948 */ /* 0x000fea0003800000 */
[----:B------:R-:W-:Y:S01]  /*6040*/  BAR.SYNC.DEFER_BLOCKING 0x0 ;  /* 0x0000000000007b1d */ /* 0x000fe20000010000 */
[----:B------:R-:W-:-:S05]  /*6050*/  HFMA2 R24, -RZ, RZ, 0, 0 ;  /* 0x00000000ff187431 */ /* 0x000fca00000001ff */
[----:B------:R-:W-:Y:S05]  /*6060*/  @!P2 BRA `(.L_x_730) ;  /* 0x000000040044a947 */ /* 0x000fea0003800000 */
[----:B-12---:R-:W-:Y:S01]  /*6070*/  MOV R18, UR7 ;  /* 0x0000000700127c02 */ /* 0x006fe20008000f00 */
[----:B------:R-:W-:Y:S01]  /*6080*/  UMOV UR5, URZ ;  /* 0x000000ff00057c82 */ /* 0x000fe20008000000 */
[----:B------:R-:W-:Y:S02]  /*6090*/  MOV R30, UR7 ;  /* 0x00000007001e7c02 */ /* 0x000fe40008000f00 */
[----:B------:R-:W-:Y:S01]  /*60a0*/  MOV R20, UR7 ;  /* 0x0000000700147c02 */ /* 0x000fe20008000f00 */
[--C-:B------:R-:W-:Y:S01]  /*60b0*/  IMAD R31, R18, 0x3, R25.reuse ;  /* 0x00000003121f7824 */ /* 0x100fe200078e0219 */
[----:B------:R-:W-:Y:S01]  /*60c0*/  MOV R68, UR7 ;  /* 0x0000000700447c02 */ /* 0x000fe20008000f00 */
[--C-:B------:R-:W-:Y:S01]  /*60d0*/  IMAD R30, R30, 0x7, R25.reuse ;  /* 0x000000071e1e7824 */ /* 0x100fe200078e0219 */
[----:B------:R-:W-:Y:S01]  /*60e0*/  MOV R16, UR7 ;  /* 0x0000000700107c02 */ /* 0x000fe20008000f00 */
[--C-:B------:R-:W-:Y:S01]  /*60f0*/  IMAD R29, R20, 0x6, R25.reuse ;  /* 0x00000006141d7824 */ /* 0x100fe200078e0219 */
[----:B------:R-:W-:Y:S01]  /*6100*/  MOV R28, UR7 ;  /* 0x00000007001c7c02 */ /* 0x000fe20008000f00 */
[----:B------:R-:W-:Y:S01]  /*6110*/  IMAD R27, R68, 0x5, R25 ;  /* 0x00000005441b7824 */ /* 0x000fe200078e0219 */
[----:B------:R-:W-:-:S02]  /*6120*/  IADD3 R26, PT, PT, R25, UR7, RZ ;  /* 0x00000007191a7c10 */ /* 0x000fc4000fffe0ff */
[----:B------:R-:W-:Y:S02]  /*6130*/  IADD3 R24, PT, PT, -R2, RZ, RZ ;  /* 0x000000ff02187210 */ /* 0x000fe40007ffe1ff */
[-C--:B------:R-:W-:Y:S02]  /*6140*/  MOV R23, R25.reuse ;  /* 0x0000001900177202 */ /* 0x080fe40000000f00 */
[----:B------:R-:W-:Y:S02]  /*6150*/  LOP3.LUT R22, R60, 0x7ffffff8, RZ, 0xc0, !PT ;  /* 0x7ffffff83c167812 */ /* 0x000fe400078ec0ff */
[-C--:B------:R-:W-:Y:S02]  /*6160*/  LEA R61, R16, R25.reuse, 0x1 ;  /* 0x00000019103d7211 */ /* 0x080fe400078e08ff */
[----:B------:R-:W-:-:S07]  /*6170*/  LEA R28, R28, R25, 0x2 ;  /* 0x000000191c1c7211 */ /* 0x000fce00078e10ff */
.L_x_731:
[----:B------:R-:W-:Y:S01]  /*6180*/  ISETP.EQ.OR P2, PT, R24, RZ, P1 ;  /* 0x000000ff1800720c */ /* 0x000fe20000f42670 */
[----:B------:R-:W-:-:S06]  /*6190*/  UIADD3 UR8, UPT, UPT, UR5, 0x1, URZ ;  /* 0x0000000105087890 */ /* 0x000fcc000fffe0ff */
[----:B------:R-:W-:Y:S01]  /*61a0*/  ISETP.EQ.OR P3, PT, R2, UR8, P1 ;  /* 0x0000000802007c0c */ /* 0x000fe20008f62670 */
[----:B------:R-:W-:-:S05]  /*61b0*/  UIADD3 UR8, UPT, UPT, UR5, 0x2, URZ ;  /* 0x0000000205087890 */ /* 0x000fca000fffe0ff */
[----:B------:R-:W-:Y:S01]  /*61c0*/  @!P2 IMAD.WIDE.U32 R16, R23, 0x8, R66 ;  /* 0x000000081710a825 */ /* 0x000fe200078e0042 */
[----:B------:R-:W-:-:S05]  /*61d0*/  ISETP.EQ.OR P4, PT, R2, UR8, P1 ;  /* 0x0000000802007c0c */ /* 0x000fca0008f82670 */
[----:B------:R-:W0:Y:S01]  /*61e0*/  @!P2 LDG.E.64 R16, desc[UR10][R16.64] ;  /* 0x0000000a1010a981 */ /* 0x000e22000c1e1b00 */
[----:B------:R-:W-:-:S06]  /*61f0*/  @!P3 IMAD.WIDE.U32 R18, R26, 0x8, R66 ;  /* 0x000000081a12b825 */ /* 0x000fcc00078e0042 */
[----:B------:R-:W2:Y:S01]  /*6200*/  @!P3 LDG.E.64 R18, desc[UR10][R18.64] ;  /* 0x0000000a1212b981 */ /* 0x000ea2000c1e1b00 */
[----:B------:R-:W-:Y:S01]  /*6210*/  @!P4 IMAD.WIDE.U32 R20, R61, 0x8, R66 ;  /* 0x000000083d14c825 */ /* 0x000fe200078e0042 */
[----:B------:R-:W-:-:S05]  /*6220*/  UIADD3 UR13, UPT, UPT, UR5, 0x3, URZ ;  /* 0x00000003050d7890 */ /* 0x000fca000fffe0ff */
[----:B------:R-:W3:Y:S01]  /*6230*/  @!P4 LDG.E.64 R20, desc[UR10][R20.64] ;  /* 0x0000000a1414c981 */ /* 0x000ee2000c1e1b00 */
[----:B------:R-:W-:Y:S01]  /*6240*/  ISETP.EQ.OR P0, PT, R2, UR13, P1 ;  /* 0x0000000d02007c0c */ /* 0x000fe20008f02670 */
[----:B------:R-:W-:Y:S01]  /*6250*/  UIADD3 UR8, UPT, UPT, UR5, 0x4, URZ ;  /* 0x0000000405087890 */ /* 0x000fe2000fffe0ff */
[----:B0-----:R-:W-:Y:S01]  /*6260*/  @!P2 FADD.FTZ R14, R14, R16 ;  /* 0x000000100e0ea221 */ /* 0x001fe20000010000 */
[----:B------:R-:W-:-:S10]  /*6270*/  @!P2 FADD.FTZ R15, R15, R17 ;  /* 0x000000110f0fa221 */ /* 0x000fd40000010000 */
[----:B------:R-:W-:Y:S01]  /*6280*/  @!P0 IMAD.WIDE.U32 R16, R31, 0x8, R66 ;  /* 0x000000081f108825 */ /* 0x000fe200078e0042 */
[----:B------:R-:W-:-:S03]  /*6290*/  ISETP.EQ.OR P2, PT, R2, UR8, P1 ;  /* 0x0000000802007c0c */ /* 0x000fc60008f42670 */
[----:B--2---:R-:W-:Y:S02]  /*62a0*/  @!P3 FADD.FTZ R14, R14, R18 ;  /* 0x000000120e0eb221 */ /* 0x004fe40000010000 */
[----:B------:R-:W2:Y:S01]  /*62b0*/  @!P0 LDG.E.64 R16, desc[UR10][R16.64] ;  /* 0x0000000a10108981 */ /* 0x000ea2000c1e1b00 */
[----:B------:R-:W-:Y:S01]  /*62c0*/  @!P3 FADD.FTZ R15, R15, R19 ;  /* 0x000000130f0fb221 */ /* 0x000fe20000010000 */
[----:B---3--:R-:W-:-:S03]  /*62d0*/  @!P4 FADD.FTZ R14, R14, R20 ;  /* 0x000000140e0ec221 */ /* 0x008fc60000010000 */
[----:B------:R-:W-:-:S03]  /*62e0*/  @!P4 FADD.FTZ R15, R15, R21 ;  /* 0x000000150f0fc221 */ /* 0x000fc60000010000 */
[----:B------:R-:W-:-:S06]  /*62f0*/  @!P2 IMAD.WIDE.U32 R20, R28, 0x8, R66 ;  /* 0x000000081c14a825 */ /* 0x000fcc00078e0042 */
[----:B------:R-:W3:Y:S01]  /*6300*/  @!P2 LDG.E.64 R20, desc[UR10][R20.64] ;  /* 0x0000000a1414a981 */ /* 0x000ee2000c1e1b00 */
[----:B------:R-:W-:-:S06]  /*6310*/  UIADD3 UR8, UPT, UPT, UR5, 0x5, URZ ;  /* 0x0000000505087890 */ /* 0x000fcc000fffe0ff */
[----:B------:R-:W-:Y:S01]  /*6320*/  ISETP.EQ.OR P3, PT, R2, UR8, P1 ;  /* 0x0000000802007c0c */ /* 0x000fe20008f62670 */
[----:B------:R-:W-:Y:S02]  /*6330*/  UIADD3 UR8, UPT, UPT, UR5, 0x6, URZ ;  /* 0x0000000605087890 */ /* 0x000fe4000fffe0ff */
[----:B------:R-:W-:-:S04]  /*6340*/  UIADD3 UR13, UPT, UPT, UR5, 0x7, URZ ;  /* 0x00000007050d7890 */ /* 0x000fc8000fffe0ff */
[----:B------:R-:W-:-:S06]  /*6350*/  ISETP.EQ.OR P4, PT, R2, UR8, P1 ;  /* 0x0000000802007c0c */ /* 0x000fcc0008f82670 */
[----:B------:R-:W-:-:S06]  /*6360*/  @!P3 IMAD.WIDE.U32 R18, R27, 0x8, R66 ;  /* 0x000000081b12b825 */ /* 0x000fcc00078e0042 */
[----:B------:R-:W4:Y:S01]  /*6370*/  @!P3 LDG.E.64 R18, desc[UR10][R18.64] ;  /* 0x0000000a1212b981 */ /* 0x000f22000c1e1b00 */
[----:B--2---:R-:W-:Y:S01]  /*6380*/  @!P0 FADD.FTZ R14, R14, R16 ;  /* 0x000000100e0e8221 */ /* 0x004fe20000010000 */
[----:B------:R-:W-:Y:S01]  /*6390*/  @!P0 FADD.FTZ R15, R15, R17 ;  /* 0x000000110f0f8221 */ /* 0x000fe20000010000 */
[----:B------:R-:W-:Y:S01]  /*63a0*/  ISETP.EQ.OR P0, PT, R2, UR13, P1 ;  /* 0x0000000d02007c0c */ /* 0x000fe20008f02670 */
[----:B------:R-:W-:-:S06]  /*63b0*/  @!P4 IMAD.WIDE.U32 R16, R29, 0x8, R66 ;  /* 0x000000081d10c825 */ /* 0x000fcc00078e0042 */
[----:B------:R-:W2:Y:S01]  /*63c0*/  @!P4 LDG.E.64 R16, desc[UR10][R16.64] ;  /* 0x0000000a1010c981 */ /* 0x000ea2000c1e1b00 */
[----:B---3--:R-:W-:Y:S01]  /*63d0*/  @!P2 FADD.FTZ R14, R14, R20 ;  /* 0x000000140e0ea221 */ /* 0x008fe20000010000 */
[----:B------:R-:W-:-:S04]  /*63e0*/  @!P2 FADD.FTZ R15, R15, R21 ;  /* 0x000000150f0fa221 */ /* 0x000fc80000010000 */
[----:B------:R-:W-:-:S06]  /*63f0*/  @!P0 IMAD.WIDE.U32 R20, R30, 0x8, R66 ;  /* 0x000000081e148825 */ /* 0x000fcc00078e0042 */
[----:B------:R-:W3:Y:S01]  /*6400*/  @!P0 LDG.E.64 R20, desc[UR10][R20.64] ;  /* 0x0000000a14148981 */ /* 0x000ee2000c1e1b00 */
[----:B------:R-:W-:Y:S01]  /*6410*/  UIADD3 UR5, UPT, UPT, UR5, 0x8, URZ ;  /* 0x0000000805057890 */ /* 0x000fe2000fffe0ff */
[----:B----4-:R-:W-:Y:S01]  /*6420*/  @!P3 FADD.FTZ R14, R14, R18 ;  /* 0x000000120e0eb221 */ /* 0x010fe20000010000 */
[----:B------:R-:W-:Y:S01]  /*6430*/  @!P3 FADD.FTZ R15, R15, R19 ;  /* 0x000000130f0fb221 */ /* 0x000fe20000010000 */
[----:B------:R-:W-:Y:S02]  /*6440*/  MOV R18, UR7 ;  /* 0x0000000700127c02 */ /* 0x000fe40008000f00 */
[----:B------:R-:W-:Y:S02]  /*6450*/  MOV R19, UR7 ;  /* 0x0000000700137c02 */ /* 0x000fe40008000f00 */
[----:B------:R-:W-:Y:S02]  /*6460*/  LEA R23, R18, R23, 0x3 ;  /* 0x0000001712177211 */ /* 0x000fe400078e18ff */
[----:B------:R-:W-:-:S02]  /*6470*/  LEA R30, R19, R30, 0x3 ;  /* 0x0000001e131e7211 */ /* 0x000fc400078e18ff */
[----:B------:R-:W-:Y:S02]  /*6480*/  LEA R27, R18, R27, 0x3 ;  /* 0x0000001b121b7211 */ /* 0x000fe400078e18ff */
[----:B------:R-:W-:Y:S01]  /*6490*/  IADD3 R24, PT, PT, R24, 0x8, RZ ;  /* 0x0000000818187810 */ /* 0x000fe20007ffe0ff */
[----:B--2---:R-:W-:Y:S01]  /*64a0*/  @!P4 FADD.FTZ R14, R14, R16 ;  /* 0x000000100e0ec221 */ /* 0x004fe20000010000 */
[----:B------:R-:W-:-:S03]  /*64b0*/  @!P4 FADD.FTZ R15, R15, R17 ;  /* 0x000000110f0fc221 */ /* 0x000fc60000010000 */
[----:B---3--:R-:W-:Y:S01]  /*64c0*/  @!P0 FADD.FTZ R14, R14, R20 ;  /* 0x000000140e0e8221 */ /* 0x008fe20000010000 */
[----:B------:R-:W-:Y:S01]  /*64d0*/  @!P0 FADD.FTZ R15, R15, R21 ;  /* 0x000000150f0f8221 */ /* 0x000fe20000010000 */
[----:B------:R-:W-:Y:S02]  /*64e0*/  ISETP.NE.AND P0, PT, R22, UR5, PT ;  /* 0x0000000516007c0c */ /* 0x000fe4000bf05270 */
[----:B------:R-:W-:Y:S02]  /*64f0*/  MOV R16, UR7 ;  /* 0x0000000700107c02 */ /* 0x000fe40008000f00 */
[----:B------:R-:W-:Y:S02]  /*6500*/  MOV R17, UR7 ;  /* 0x0000000700117c02 */ /* 0x000fe40008000f00 */
[----:B------:R-:W-:Y:S02]  /*6510*/  LEA R29, R16, R29, 0x3 ;  /* 0x0000001d101d7211 */ /* 0x000fe400078e18ff */
[----:B------:R-:W-:-:S02]  /*6520*/  LEA R28, R17, R28, 0x3 ;  /* 0x0000001c111c7211 */ /* 0x000fc400078e18ff */
[C---:B------:R-:W-:Y:S02]  /*6530*/  LEA R31, R16.reuse, R31, 0x3 ;  /* 0x0000001f101f7211 */ /* 0x040fe400078e18ff */
[----:B------:R-:W-:Y:S02]  /*6540*/  LEA R61, R16, R61, 0x3 ;  /* 0x0000003d103d7211 */ /* 0x000fe400078e18ff */
[----:B------:R-:W-:Y:S01]  /*6550*/  LEA R26, R17, R26, 0x3 ;  /* 0x0000001a111a7211 */ /* 0x000fe200078e18ff */
[----:B------:R-:W-:Y:S06]  /*6560*/  @P0 BRA `(.L_x_731) ;  /* 0xfffffffc00040947 */ /* 0x000fec000383ffff */
[----:B------:R-:W-:-:S07]  /*6570*/  MOV R24, R22 ;  /* 0x0000001600187202 */ /* 0x000fce0000000f00 */
.L_x_730:
[----:B-1----:R-:W-:-:S13]  /*6580*/  LOP3.LUT P0, R16, R60, 0x7, RZ, 0xc0, !PT ;  /* 0x000000073c107812 */ /* 0x002fda000780c0ff */
[----:B------:R-:W-:Y:S05]  /*6590*/  @!P0 BRA `(.L_x_727) ;  /* 0x0000000000f08947 */ /* 0x000fea0003800000 */
[----:B------:R-:W-:Y:S02]  /*65a0*/  IADD3 R16, PT, PT, R16, -0x1, RZ ;  /* 0xffffffff10107810 */ /* 0x000fe40007ffe0ff */
[----:B------:R-:W-:Y:S02]  /*65b0*/  LOP3.LUT P5, R26, R60, 0x3, RZ, 0xc0, !PT ;  /* 0x000000033c1a7812 */ /* 0x000fe400078ac0ff */
[----:B------:R-:W-:-:S13]  /*65c0*/  ISETP.GE.U32.AND P0, PT, R16, 0x3, PT ;  /* 0x000000031000780c */ /* 0x000fda0003f06070 */
[----:B------:R-:W-:Y:S05]  /*65d0*/  @!P0 BRA `(.L_x_732) ;  /* 0x0000000000708947 */ /* 0x000fea0003800000 */
[C---:B------:R-:W-:Y:S02]  /*65e0*/  IADD3 R19, PT, PT, R24.reuse, 0x1, RZ ;  /* 0x0000000118137810 */ /* 0x040fe40007ffe0ff */
[CC--:B------:R-:W-:Y:S02]  /*65f0*/  ISETP.EQ.OR P0, PT, R24.reuse, R2.reuse, P1 ;  /* 0x000000021800720c */ /* 0x0c0fe40000f02670 */
[C---:B------:R-:W-:Y:S02]  /*6600*/  IADD3 R21, PT, PT, R24.reuse, 0x2, RZ ;  /* 0x0000000218157810 */ /* 0x040fe40007ffe0ff */
[-C--:B------:R-:W-:Y:S02]  /*6610*/  ISETP.EQ.OR P2, PT, R19, R2.reuse, P1 ;  /* 0x000000021300720c */ /* 0x080fe40000f42670 */
[----:B------:R-:W-:Y:S02]  /*6620*/  IADD3 R23, PT, PT, R24, 0x3, RZ ;  /* 0x0000000318177810 */ /* 0x000fe40007ffe0ff */
[----:B------:R-:W-:-:S02]  /*6630*/  ISETP.EQ.OR P3, PT, R21, R2, P1 ;  /* 0x000000021500720c */ /* 0x000fc40000f62670 */
[----:B------:R-:W-:-:S03]  /*6640*/  ISETP.EQ.OR P4, PT, R23, R2, P1 ;  /* 0x000000021700720c */ /* 0x000fc60000f82670 */
[----:B------:R-:W-:-:S04]  /*6650*/  @!P0 IMAD R17, R24, UR7, R25 ;  /* 0x0000000718118c24 */ /* 0x000fc8000f8e0219 */
[----:B------:R-:W-:Y:S02]  /*6660*/  @!P2 IMAD R19, R19, UR7, R25 ;  /* 0x000000071313ac24 */ /* 0x000fe4000f8e0219 */
[----:B------:R-:W-:-:S04]  /*6670*/  @!P0 IMAD.WIDE.U32 R16, R17, 0x8, R66 ;  /* 0x0000000811108825 */ /* 0x000fc800078e0042 */
[----:B------:R-:W-:Y:S02]  /*6680*/  @!P3 IMAD R21, R21, UR7, R25 ;  /* 0x000000071515bc24 */ /* 0x000fe4000f8e0219 */
[----:B--2---:R-:W-:Y:S01]  /*6690*/  @!P2 IMAD.WIDE.U32 R18, R19, 0x8, R66 ;  /* 0x000000081312a825 */ /* 0x004fe200078e0042 */
[----:B------:R-:W0:Y:S03]  /*66a0*/  @!P0 LDG.E.64 R16, desc[UR10][R16.64] ;  /* 0x0000000a10108981 */ /* 0x000e26000c1e1b00 */
[----:B------:R-:W-:Y:S02]  /*66b0*/  @!P4 IMAD R23, R23, UR7, R25 ;  /* 0x000000071717cc24 */ /* 0x000fe4000f8e0219 */
[--C-:B------:R-:W-:Y:S01]  /*66c0*/  @!P3 IMAD.WIDE.U32 R20, R21, 0x8, R66.reuse ;  /* 0x000000081514b825 */ /* 0x100fe200078e0042 */
[----:B------:R-:W2:Y:S03]  /*66d0*/  @!P2 LDG.E.64 R18, desc[UR10][R18.64] ;  /* 0x0000000a1212a981 */ /* 0x000ea6000c1e1b00 */
[----:B------:R-:W-:-:S02]  /*66e0*/  @!P4 IMAD.WIDE.U32 R22, R23, 0x8, R66 ;  /* 0x000000081716c825 */ /* 0x000fc400078e0042 */
[----:B------:R-:W3:Y:S04]  /*66f0*/  @!P3 LDG.E.64 R20, desc[UR10][R20.64] ;  /* 0x0000000a1414b981 */ /* 0x000ee8000c1e1b00 */
        /* <DEDUP_REMOVED lines=10> */
.L_x_732:
[----:B------:R-:W-:Y:S05]  /*67a0*/  @!P5 BRA `(.L_x_727) ;  /* 0x00000000006cd947 */ /* 0x000fea0003800000 */
[----:B------:R-:W-:Y:S02]  /*67b0*/  ISETP.NE.AND P0, PT, R26, 0x1, PT ;  /* 0x000000011a00780c */ /* 0x000fe40003f05270 */
[----:B------:R-:W-:-:S11]  /*67c0*/  LOP3.LUT R60, R60, 0x1, RZ, 0xc0, !PT ;  /* 0x000000013c3c7812 */ /* 0x000fd600078ec0ff */
[----:B------:R-:W-:Y:S05]  /*67d0*/  @!P0 BRA `(.L_x_733) ;  /* 0x0000000000388947 */ /* 0x000fea0003800000 */
[C---:B------:R-:W-:Y:S02]  /*67e0*/  IADD3 R19, PT, PT, R24.reuse, 0x1, RZ ;  /* 0x0000000118137810 */ /* 0x040fe40007ffe0ff */
[-C--:B------:R-:W-:Y:S02]  /*67f0*/  ISETP.EQ.OR P2, PT, R24, R2.reuse, P1 ;  /* 0x000000021800720c */ /* 0x080fe40000f42670 */
[----:B------:R-:W-:-:S11]  /*6800*/  ISETP.EQ.OR P0, PT, R19, R2, P1 ;  /* 0x000000021300720c */ /* 0x000fd60000f02670 */
[--C-:B------:R-:W-:Y:S02]  /*6810*/  @!P2 IMAD R17, R24, UR7, R25.reuse ;  /* 0x000000071811ac24 */ /* 0x100fe4000f8e0219 */
[----:B------:R-:W-:Y:S02]  /*6820*/  @!P0 IMAD R19, R19, UR7, R25 ;  /* 0x0000000713138c24 */ /* 0x000fe4000f8e0219 */
[----:B------:R-:W-:-:S04]  /*6830*/  @!P2 IMAD.WIDE.U32 R16, R17, 0x8, R66 ;  /* 0x000000081110a825 */ /* 0x000fc800078e0042 */
[----:B--2---:R-:W-:Y:S02]  /*6840*/  @!P0 IMAD.WIDE.U32 R18, R19, 0x8, R66 ;  /* 0x0000000813128825 */ /* 0x004fe400078e0042 */
[----:B------:R-:W0:Y:S04]  /*6850*/  @!P2 LDG.E.64 R16, desc[UR10][R16.64] ;  /* 0x0000000a1010a981 */ /* 0x000e28000c1e1b00 */
[----:B------:R-:W2:Y:S01]  /*6860*/  @!P0 LDG.E.64 R18, desc[UR10][R18.64] ;  /* 0x0000000a12128981 */ /* 0x000ea2000c1e1b00 */
[----:B------:R-:W-:Y:S01]  /*6870*/  IADD3 R24, PT, PT, R24, 0x2, RZ ;  /* 0x0000000218187810 */ /* 0x000fe20007ffe0ff */
[----:B0-----:R-:W-:Y:S01]  /*6880*/  @!P2 FADD.FTZ R14, R14, R16 ;  /* 0x000000100e0ea221 */ /* 0x001fe20000010000 */
[----:B------:R-:W-:-:S03]  /*6890*/  @!P2 FADD.FTZ R15, R15, R17 ;  /* 0x000000110f0fa221 */ /* 0x000fc60000010000 */
[----:B--2---:R-:W-:Y:S01]  /*68a0*/  @!P0 FADD.FTZ R14, R14, R18 ;  /* 0x000000120e0e8221 */ /* 0x004fe20000010000 */
[----:B------:R-:W-:-:S07]  /*68b0*/  @!P0 FADD.FTZ R15, R15, R19 ;  /* 0x000000130f0f8221 */ /* 0x000fce0000010000 */
.L_x_733:
[----:B------:R-:W-:Y:S01]  /*68c0*/  ISETP.EQ.OR P0, PT, R24, R2, P1 ;  /* 0x000000021800720c */ /* 0x000fe20000f02670 */
[----:B------:R-:W-:Y:S03]  /*68d0*/  BSSY.RECONVERGENT B0, `(.L_x_727) ;  /* 0x0000008000007945 */ /* 0x000fe60003800200 */
[----:B------:R-:W-:-:S13]  /*68e0*/  ISETP.NE.U32.OR P0, PT, R60, 0x1, P0 ;  /* 0x000000013c00780c */ /* 0x000fda0000705470 */
[----:B------:R-:W-:Y:S05]  /*68f0*/  @P0 BRA `(.L_x_734) ;  /* 0x0000000000140947 */ /* 0x000fea0003800000 */
[----:B------:R-:W-:-:S04]  /*6900*/  IMAD R17, R24, UR7, R25 ;  /* 0x0000000718117c24 */ /* 0x000fc8000f8e0219 */
[----:B------:R-:W-:-:S06]  /*6910*/  IMAD.WIDE.U32 R16, R17, 0x8, R66 ;  /* 0x0000000811107825 */ /* 0x000fcc00078e0042 */
[----:B------:R-:W0:Y:S02]  /*6920*/  LDG.E.64 R16, desc[UR10][R16.64] ;  /* 0x0000000a10107981 */ /* 0x000e24000c1e1b00 */
[----:B0-----:R-:W-:Y:S01]  /*6930*/  FADD.FTZ R14, R14, R16 ;  /* 0x000000100e0e7221 */ /* 0x001fe20000010000 */
[----:B------:R-:W-:-:S07]  /*6940*/  FADD.FTZ R15, R15, R17 ;  /* 0x000000110f0f7221 */ /* 0x000fce0000010000 */
.L_x_734:
[----:B------:R-:W-:Y:S05]  /*6950*/  BSYNC.RECONVERGENT B0 ;  /* 0x0000000000007941 */ /* 0x000fea0003800200 */
.L_x_727:
[----:B------:R-:W5:Y:S01]  /*6960*/  S2UR UR8, SR_CgaCtaId ;  /* 0x00000000000879c3 */ /* 0x000f620000008800 */
[----:B------:R-:W-:Y:S01]  /*6970*/  UMOV UR5, 0x400 ;  /* 0x0000040000057882 */ /* 0x000fe20000000000 */
[--C-:B-1--4-:R-:W-:Y:S02]  /*6980*/  HADD2.F32 R19, -RZ, R49.reuse.H0_H0 ;  /* 0x20000031ff137230 */ /* 0x112fe40000004100 */
[----:B------:R-:W-:-:S03]  /*6990*/  HADD2.F32 R49, -RZ, R49.H1_H1 ;  /* 0x30000031ff317230 */ /* 0x000fc60000004100 */
[----:B------:R-:W-:-:S04]  /*69a0*/  FADD.FTZ R19, R19, -UR9 ;  /* 0x8000000913137e21 */ /* 0x000fc80008010000 */
[----:B------:R-:W-:Y:S01]  /*69b0*/  FMUL.FTZ R23, R19, UR12 ;  /* 0x0000000c13177c20 */ /* 0x000fe20008410000 */
[----:B-----5:R-:W-:Y:S01]  /*69c0*/  ULEA UR5, UR8, UR5, 0x18 ;  /* 0x0000000508057291 */ /* 0x020fe2000f8ec0ff */
[----:B------:R-:W1:Y:S08]  /*69d0*/  LDCU.U8 UR8, c[0x0][0x414] ;  /* 0x00008280ff0877ac */ /* 0x000e700008000000 */
[----:B------:R0:W-:Y:S01]  /*69e0*/  @!P1 STS.64 [UR5+0x88], R14 ;  /* 0x0000880eff009988 */ /* 0x0001e20008000a05 */
[----:B------:R-:W-:Y:S01]  /*69f0*/  BAR.SYNC.DEFER_BLOCKING 0x0 ;  /* 0x0000000000007b1d */ /* 0x000fe20000010000 */
[--C-:B0--3--:R-:W-:Y:S01]  /*6a00*/  HADD2.F32 R15, -RZ, R48.reuse.H0_H0 ;  /* 0x20000030ff0f7230 */ /* 0x109fe20000004100 */
[----:B-1----:R-:W-:Y:S01]  /*6a10*/  UISETP.NE.AND UP0, UPT, UR8, URZ, UPT ;  /* 0x000000ff0800728c */ /* 0x002fe2000bf05270 */
[----:B------:R-:W-:-:S03]  /*6a20*/  HADD2.F32 R48, -RZ, R48.H1_H1 ;  /* 0x30000030ff307230 */ /* 0x000fc60000004100 */
[----:B------:R-:W2:Y:S01]  /*6a30*/  LDS.64 R16, [UR5+0x88] ;  /* 0x00008805ff107984 */ /* 0x000ea20008000a00 */
[----:B------:R-:W2:Y:S02]  /*6a40*/  LDCU UR5, c[0x0][0x42c] ;  /* 0x00008580ff0577ac */ /* 0x000ea40008000800 */
[----:B--2---:R-:W-:Y:S01]  /*6a50*/  FMUL.FTZ R18, R17, UR5 ;  /* 0x0000000511127c20 */ /* 0x004fe20008410000 */
[----:B------:R-:W-:Y:S01]  /*6a60*/  FADD.FTZ R17, R49, -UR9 ;  /* 0x8000000931117e21 */ /* 0x000fe20008010000 */
[----:B------:R-:W-:-:S03]  /*6a70*/  FMUL.FTZ R16, R16, UR5 ;  /* 0x0000000510107c20 */ /* 0x000fc60008410000 */
[----:B------:R-:W-:Y:S01]  /*6a80*/  FMUL.FTZ R17, R17, UR12 ;  /* 0x0000000c11117c20 */ /* 0x000fe20008410000 */
        /* <DEDUP_REMOVED lines=19> */
.L_x_735:
[----:B------:R-:W0:Y:S01]  /*6bc0*/  LDCU UR8, c[0x0][0x41c] ;  /* 0x00008380ff0877ac */ /* 0x000e220008000800 */
[----:B------:R-:W-:Y:S01]  /*6bd0*/  R2UR UR5, R16 ;  /* 0x00000000100572ca */ /* 0x000fe200000e0000 */
[--C-:B------:R-:W-:Y:S01]  /*6be0*/  HADD2.F32 R20, -RZ, R47.reuse.H0_H0 ;  /* 0x2000002fff147230 */ /* 0x100fe20000004100 */
[----:B------:R-:W-:Y:S01]  /*6bf0*/  BSSY.RECONVERGENT B0, `(.L_x_736) ;  /* 0x000001f000007945 */ /* 0x000fe20003800200 */
[----:B------:R-:W1:Y:S01]  /*6c00*/  LDCU.64 UR14, c[0x0][0x400] ;  /* 0x00008000ff0e77ac */ /* 0x000e620008000a00 */
[----:B------:R-:W-:Y:S02]  /*6c10*/  HADD2.F32 R47, -RZ, R47.H1_H1 ;  /* 0x3000002fff2f7230 */ /* 0x000fe40000004100 */
[----:B------:R-:W-:-:S07]  /*6c20*/  FADD.FTZ R22, R20, -UR9 ;  /* 0x8000000914167e21 */ /* 0x000fce0008010000 */
[--C-:B------:R-:W-:Y:S01]  /*6c30*/  FFMA.FTZ R23, R23, UR5, R18.reuse ;  /* 0x0000000517177c23 */ /* 0x100fe20008010012 */
[----:B------:R-:W-:Y:S01]  /*6c40*/  FFMA.FTZ R14, R17, UR5, R18 ;  /* 0x00000005110e7c23 */ /* 0x000fe20008010012 */
[----:B0-----:R-:W-:Y:S02]  /*6c50*/  IMAD R19, R2, UR8, R51 ;  /* 0x0000000802137c24 */ /* 0x001fe4000f8e0233 */
[----:B------:R-:W-:Y:S01]  /*6c60*/  FFMA.FTZ R23, R12, R15, -R23 ;  /* 0x0000000f0c177223 */ /* 0x000fe20000010817 */
[----:B------:R-:W-:Y:S02]  /*6c70*/  FFMA.FTZ R20, R13, R48, -R14 ;  /* 0x000000300d147223 */ /* 0x000fe4000001080e */
[C---:B-1----:R-:W-:Y:S02]  /*6c80*/  ISETP.GE.U32.AND P0, PT, R19.reuse, UR14, PT ;  /* 0x0000000e13007c0c */ /* 0x042fe4000bf06070 */
[----:B------:R-:W-:Y:S02]  /*6c90*/  SHF.R.S32.HI R16, RZ, 0x1f, R19 ;  /* 0x0000001fff107819 */ /* 0x000fe40000011413 */
[----:B------:R-:W-:-:S02]  /*6ca0*/  IADD3 R21, PT, PT, R19, 0x10, RZ ;  /* 0x0000001013157810 */ /* 0x000fc40007ffe0ff */
[----:B------:R-:W-:Y:S02]  /*6cb0*/  ISETP.GE.AND.EX P0, PT, R16, UR15, PT, P0 ;  /* 0x0000000f10007c0c */ /* 0x000fe4000bf06300 */
[----:B------:R-:W-:Y:S02]  /*6cc0*/  ISETP.GE.U32.AND P1, PT, R21, UR14, PT ;  /* 0x0000000e15007c0c */ /* 0x000fe4000bf26070 */
[----:B------:R-:W-:-:S04]  /*6cd0*/  SHF.R.S32.HI R2, RZ, 0x1f, R21 ;  /* 0x0000001fff027819 */ /* 0x000fc80000011415 */
[----:B------:R-:W-:-:S05]  /*6ce0*/  ISETP.GE.AND.EX P1, PT, R2, UR15, PT, P1 ;  /* 0x0000000f02007c0c */ /* 0x000fca000bf26310 */
[----:B------:R-:W-:Y:S08]  /*6cf0*/  @P0 BRA `(.L_x_737) ;  /* 0x0000000000380947 */ /* 0x000ff00003800000 */
[----:B------:R-:W0:Y:S01]  /*6d00*/  LDCU.64 UR18, c[0x0][0x3f8] ;  /* 0x00007f00ff1277ac */ /* 0x000e220008000a00 */
[----:B------:R-:W-:Y:S01]  /*6d10*/  MOV R14, R62 ;  /* 0x0000003e000e7202 */ /* 0x000fe20000000f00 */
[----:B------:R-:W-:Y:S01]  /*6d20*/  FMUL.FTZ R23, R23, UR12 ;  /* 0x0000000c17177c20 */ /* 0x000fe20008410000 */
[----:B------:R-:W-:Y:S01]  /*6d30*/  MOV R15, R65 ;  /* 0x00000041000f7202 */ /* 0x000fe20000000f00 */
[----:B------:R-:W1:Y:S01]  /*6d40*/  LDCU.64 UR16, c[0x0][0x380] ;  /* 0x00007000ff1077ac */ /* 0x000e620008000a00 */
[----:B------:R-:W-:Y:S01]  /*6d50*/  FMUL.FTZ R20, R20, UR12 ;  /* 0x0000000c14147c20 */ /* 0x000fe20008410000 */
        /* <DEDUP_REMOVED lines=8> */
.L_x_737:
[----:B------:R-:W-:Y:S05]  /*6de0*/  BSYNC.RECONVERGENT B0 ;  /* 0x0000000000007941 */ /* 0x000fea0003800200 */
.L_x_736:
[----:B0-----:R-:W-:Y:S01]  /*6df0*/  FMUL.FTZ R17, R22, UR12 ;  /* 0x0000000c16117c20 */ /* 0x001fe20008410000 */
[----:B------:R-:W-:Y:S01]  /*6e00*/  FADD.FTZ R47, R47, -UR9 ;  /* 0x800000092f2f7e21 */ /* 0x000fe20008010000 */
[--C-:B------:R-:W-:Y:S02]  /*6e10*/  HADD2.F32 R15, -RZ, R46.reuse.H0_H0 ;  /* 0x2000002eff0f7230 */ /* 0x100fe40000004100 */
[----:B------:R-:W-:Y:S02]  /*6e20*/  HADD2.F32 R46, -RZ, R46.H1_H1 ;  /* 0x3000002eff2e7230 */ /* 0x000fe40000004100 */
[----:B------:R-:W-:Y:S01]  /*6e30*/  FFMA.FTZ R29, R17, UR5, R18 ;  /* 0x00000005111d7c23 */ /* 0x000fe20008010012 */
        /* <DEDUP_REMOVED lines=20> */
.L_x_738:
[----:B------:R-:W-:Y:S01]  /*6f80*/  FFMA.FTZ R14, R47, UR5, R18 ;  /* 0x000000052f0e7c23 */ /* 0x000fe20008010012 */
[----:B------:R-:W-:Y:S01]  /*6f90*/  BSSY.RECONVERGENT B0, `(.L_x_739) ;  /* 0x0000014000007945 */ /* 0x000fe20003800200 */
[----:B------:R-:W-:Y:S01]  /*6fa0*/  FFMA.FTZ R29, R12, R15, -R29 ;  /* 0x0000000f0c1d7223 */ /* 0x000fe2000001081d */
[----:B------:R-:W-:Y:S01]  /*6fb0*/  IADD3 R25, PT, PT, R19, 0x20, RZ ;  /* 0x0000002013197810 */ /* 0x000fe20007ffe0ff */
[----:B------:R-:W-:Y:S01]  /*6fc0*/  FFMA.FTZ R46, R13, R46, -R14 ;  /* 0x0000002e0d2e7223 */ /* 0x000fe2000001080e */
[----:B------:R-:W-:Y:S01]  /*6fd0*/  IADD3 R23, PT, PT, R19, 0x30, RZ ;  /* 0x0000003013177810 */ /* 0x000fe20007ffe0ff */
[----:B------:R-:W-:Y:S06]  /*6fe0*/  @P1 BRA `(.L_x_740) ;  /* 0x0000000000381947 */ /* 0x000fec0003800000 */
[----:B------:R-:W0:Y:S01]  /*6ff0*/  LDCU.64 UR16, c[0x0][0x3f8] ;  /* 0x00007f00ff1077ac */ /* 0x000e220008000a00 */
[----:B------:R-:W-:Y:S01]  /*7000*/  MOV R14, R62 ;  /* 0x0000003e000e7202 */ /* 0x000fe20000000f00 */
[----:B------:R-:W-:Y:S01]  /*7010*/  FMUL.FTZ R29, R29, UR12 ;  /* 0x0000000c1d1d7c20 */ /* 0x000fe20008410000 */
[----:B------:R-:W-:Y:S01]  /*7020*/  MOV R15, R65 ;  /* 0x00000041000f7202 */ /* 0x000fe20000000f00 */
[----:B------:R-:W1:Y:S01]  /*7030*/  LDCU.64 UR18, c[0x0][0x380] ;  /* 0x00007000ff1277ac */ /* 0x000e620008000a00 */
[----:B0-----:R-:W-:Y:S02]  /*7040*/  IMAD R2, R2, UR16, RZ ;  /* 0x0000001002027c24 */ /* 0x001fe4000f8e02ff */
[----:B------:R-:W-:-:S04]  /*7050*/  IMAD.WIDE.U32 R14, R21, UR16, R14 ;  /* 0x00000010150e7c25 */ /* 0x000fc8000f8e000e */
[----:B------:R-:W-:Y:S02]  /*7060*/  IMAD R21, R21, UR17, R2 ;  /* 0x0000001115157c24 */ /* 0x000fe4000f8e0202 */
[----:B------:R-:W-:Y:S01]  /*7070*/  FMUL.FTZ R2, R46, UR12 ;  /* 0x0000000c2e027c20 */ /* 0x000fe20008410000 */
[----:B-1----:R-:W-:Y:S02]  /*7080*/  LEA R16, P0, R14, UR18, 0x1 ;  /* 0x000000120e107c11 */ /* 0x002fe4000f8008ff */
[----:B------:R-:W-:Y:S02]  /*7090*/  IADD3 R21, PT, PT, R15, R21, RZ ;  /* 0x000000150f157210 */ /* 0x000fe40007ffe0ff */
[----:B------:R-:W-:Y:S02]  /*70a0*/  F2FP.F16.F32.PACK_AB R15, R2, R29 ;  /* 0x0000001d020f723e */ /* 0x000fe400000000ff */
[----:B------:R-:W-:-:S05]  /*70b0*/  LEA.HI.X R17, R14, UR19, R21, 0x1, P0 ;  /* 0x000000130e117c11 */ /* 0x000fca00080f0c15 */
[----:B------:R0:W-:Y:S02]  /*70c0*/  STG.E desc[UR10][R16.64], R15 ;  /* 0x0000000f10007986 */ /* 0x0001e4000c10190a */
.L_x_740:
[----:B------:R-:W-:Y:S05]  /*70d0*/  BSYNC.RECONVERGENT B0 ;  /* 0x0000000000007941 */ /* 0x000fea0003800200 */
.L_x_739:
[--C-:B0-----:R-:W-:Y:S01]  /*70e0*/  HADD2.F32 R15, -RZ, R45.reuse.H0_H0 ;  /* 0x2000002dff0f7230 */ /* 0x101fe20000004100 */
[----:B------:R-:W-:Y:S01]  /*70f0*/  ISETP.GE.U32.AND P0, PT, R25, UR14, PT ;  /* 0x0000000e19007c0c */ /* 0x000fe2000bf06070 */
[----:B------:R-:W-:Y:S01]  /*7100*/  HADD2.F32 R45, -RZ, R45.H1_H1 ;  /* 0x3000002dff2d7230 */ /* 0x000fe20000004100 */
[----:B------:R-:W-:Y:S01]  /*7110*/  ISETP.GE.U32.AND P1, PT, R23, UR14, PT ;  /* 0x0000000e17007c0c */ /* 0x000fe2000bf26070 */
[--C-:B------:R-:W-:Y:S02]  /*7120*/  HADD2.F32 R17, -RZ, R44.reuse.H0_H0 ;  /* 0x2000002cff117230 */ /* 0x100fe40000004100 */
[----:B------:R-:W-:Y:S01]  /*7130*/  FADD.FTZ R15, R15, -UR9 ;  /* 0x800000090f0f7e21 */ /* 0x000fe20008010000 */
[----:B------:R-:W-:Y:S01]  /*7140*/  SHF.R.S32.HI R14, RZ, 0x1f, R25 ;  /* 0x0000001fff0e7819 */ /* 0x000fe20000011419 */
[----:B------:R-:W-:Y:S01]  /*7150*/  FADD.FTZ R16, R45, -UR9 ;  /* 0x800000092d107e21 */ /* 0x000fe20008010000 */
[----:B------:R-:W-:Y:S01]  /*7160*/  SHF.R.S32.HI R2, RZ, 0x1f, R23 ;  /* 0x0000001fff027819 */ /* 0x000fe20000011417 */
[----:B------:R-:W-:Y:S01]  /*7170*/  FMUL.FTZ R21, R15, UR12 ;  /* 0x0000000c0f157c20 */ /* 0x000fe20008410000 */
[----:B------:R-:W-:Y:S01]  /*7180*/  ISETP.GE.AND.EX P0, PT, R14, UR15, PT, P0 ;  /* 0x0000000f0e007c0c */ /* 0x000fe2000bf06300 */
[----:B------:R-:W-:Y:S01]  /*7190*/  HADD2.F32 R44, -RZ, R44.H1_H1 ;  /* 0x3000002cff2c7230 */ /* 0x000fe20000004100 */
[----:B------:R-:W-:Y:S01]  /*71a0*/  ISETP.GE.AND.EX P1, PT, R2, UR15, PT, P1 ;  /* 0x0000000f02007c0c */ /* 0x000fe2000bf26310 */
[----:B------:R-:W-:-:S02]  /*71b0*/  HADD2.F32 R15, -RZ, R43.H0_H0 ;  /* 0x2000002bff0f7230 */ /* 0x000fc40000004100 */
[----:B------:R-:W-:Y:S01]  /*71c0*/  FFMA.FTZ R45, R21, UR5, R18 ;  /* 0x00000005152d7c23 */ /* 0x000fe20008010012 */
[----:B------:R-:W-:Y:S01]  /*71d0*/  FMUL.FTZ R47, R16, UR12 ;  /* 0x0000000c102f7c20 */ /* 0x000fe20008410000 */
        /* <DEDUP_REMOVED lines=19> */
.L_x_741:
[----:B------:R-:W-:Y:S01]  /*7310*/  FFMA.FTZ R16, R47, UR5, R18 ;  /* 0x000000052f107c23 */ /* 0x000fe20008010012 */
[----:B------:R-:W-:Y:S01]  /*7320*/  BSSY.RECONVERGENT B0, `(.L_x_742) ;  /* 0x0000014000007945 */ /* 0x000fe20003800200 */
[----:B------:R-:W-:Y:S01]  /*7330*/  FFMA.FTZ R45, R12, R17, -R45 ;  /* 0x000000110c2d7223 */ /* 0x000fe2000001082d */
[----:B------:R-:W-:Y:S02]  /*7340*/  HADD2.F32 R43, -RZ, R43.H1_H1 ;  /* 0x3000002bff2b7230 */ /* 0x000fe40000004100 */
[----:B------:R-:W-:Y:S01]  /*7350*/  FADD.FTZ R21, R15, -UR9 ;  /* 0x800000090f157e21 */ /* 0x000fe20008010000 */
[----:B------:R-:W-:Y:S01]  /*7360*/  FFMA.FTZ R16, R13, R44, -R16 ;  /* 0x0000002c0d107223 */ /* 0x000fe20000010810 */
[----:B------:R-:W-:Y:S06]  /*7370*/  @P0 BRA `(.L_x_743) ;  /* 0x0000000000380947 */ /* 0x000fec0003800000 */
[----:B------:R-:W0:Y:S01]  /*7380*/  LDCU.64 UR16, c[0x0][0x3f8] ;  /* 0x00007f00ff1077ac */ /* 0x000e220008000a00 */
[----:B------:R-:W-:Y:S01]  /*7390*/  MOV R15, R65 ;  /* 0x00000041000f7202 */ /* 0x000fe20000000f00 */
[----:B------:R-:W-:Y:S01]  /*73a0*/  FMUL.FTZ R45, R45, UR12 ;  /* 0x0000000c2d2d7c20 */ /* 0x000fe20008410000 */
[----:B------:R-:W1:Y:S01]  /*73b0*/  LDCU.64 UR18, c[0x0][0x380] ;  /* 0x00007000ff1277ac */ /* 0x000e620008000a00 */
[----:B0-----:R-:W-:Y:S01]  /*73c0*/  IMAD R20, R14, UR16, RZ ;  /* 0x000000100e147c24 */ /* 0x001fe2000f8e02ff */
[----:B------:R-:W-:-:S05]  /*73d0*/  MOV R14, R62 ;  /* 0x0000003e000e7202 */ /* 0x000fca0000000f00 */
        /* <DEDUP_REMOVED lines=8> */
.L_x_743:
[----:B------:R-:W-:Y:S05]  /*7460*/  BSYNC.RECONVERGENT B0 ;  /* 0x0000000000007941 */ /* 0x000fea0003800200 */
.L_x_742:
[----:B------:R-:W-:Y:S01]  /*7470*/  FMUL.FTZ R21, R21, UR12 ;  /* 0x0000000c15157c20 */ /* 0x000fe20008410000 */
[----:B------:R-:W-:Y:S01]  /*7480*/  FADD.FTZ R43, R43, -UR9 ;  /* 0x800000092b2b7e21 */ /* 0x000fe20008010000 */
[--C-:B0-----:R-:W-:Y:S02]  /*7490*/  HADD2.F32 R15, -RZ, R42.reuse.H0_H0 ;  /* 0x2000002aff0f7230 */ /* 0x101fe40000004100 */
        /* <DEDUP_REMOVED lines=22> */
.L_x_744:
        /* <DEDUP_REMOVED lines=21> */
.L_x_746:
[----:B------:R-:W-:Y:S05]  /*7750*/  BSYNC.RECONVERGENT B0 ;  /* 0x0000000000007941 */ /* 0x000fea0003800200 */
.L_x_745:
[--C-:B0-----:R-:W-:Y:S01]  /*7760*/  HADD2.F32 R15, -RZ, R41.reuse.H0_H0 ;  /* 0x20000029ff0f7230 */ /* 0x101fe20000004100 */
[----:B------:R-:W-:Y:S01]  /*7770*/  ISETP.GE.U32.AND P0, PT, R21, UR14, PT ;  /* 0x0000000e15007c0c */ /* 0x000fe2000bf06070 */
[----:B------:R-:W-:Y:S01]  /*7780*/  HADD2.F32 R41, -RZ, R41.H1_H1 ;  /* 0x30000029ff297230 */ /* 0x000fe20000004100 */
[----:B------:R-:W-:Y:S01]  /*7790*/  ISETP.GE.U32.AND P1, PT, R20, UR14, PT ;  /* 0x0000000e14007c0c */ /* 0x000fe2000bf26070 */
[----:B------:R-:W-:Y:S02]  /*77a0*/  HADD2.F32 R30, -RZ, R39.H0_H0 ;  /* 0x20000027ff1e7230 */ /* 0x000fe40000004100 */
[----:B------:R-:W-:Y:S01]  /*77b0*/  FADD.FTZ R16, R15, -UR9 ;  /* 0x800000090f107e21 */ /* 0x000fe20008010000 */
[----:B------:R-:W-:Y:S01]  /*77c0*/  SHF.R.S32.HI R14, RZ, 0x1f, R21 ;  /* 0x0000001fff0e7819 */ /* 0x000fe20000011415 */
[----:B------:R-:W-:Y:S01]  /*77d0*/  FADD.FTZ R41, R41, -UR9 ;  /* 0x8000000929297e21 */ /* 0x000fe20008010000 */
[----:B------:R-:W-:Y:S01]  /*77e0*/  SHF.R.S32.HI R2, RZ, 0x1f, R20 ;  /* 0x0000001fff027819 */ /* 0x000fe20000011414 */
[----:B------:R-:W-:Y:S01]  /*77f0*/  FMUL.FTZ R17, R16, UR12 ;  /* 0x0000000c10117c20 */ /* 0x000fe20008410000 */
[--C-:B------:R-:W-:Y:S01]  /*7800*/  HADD2.F32 R15, -RZ, R40.reuse.H0_H0 ;  /* 0x20000028ff0f7230 */ /* 0x100fe20000004100 */
[----:B------:R-:W-:Y:S01]  /*7810*/  ISETP.GE.AND.EX P0, PT, R14, UR15, PT, P0 ;  /* 0x0000000f0e007c0c */ /* 0x000fe2000bf06300 */
[----:B------:R-:W-:Y:S01]  /*7820*/  HADD2.F32 R40, -RZ, R40.H1_H1 ;  /* 0x30000028ff287230 */ /* 0x000fe20000004100 */
[----:B------:R-:W-:Y:S01]  /*7830*/  ISETP.GE.AND.EX P1, PT, R2, UR15, PT, P1 ;  /* 0x0000000f02007c0c */ /* 0x000fe2000bf26310 */
[----:B------:R-:W-:Y:S01]  /*7840*/  FFMA.FTZ R31, R17, UR5, R18 ;  /* 0x00000005111f7c23 */ /* 0x000fe20008010012 */
[----:B------:R-:W-:Y:S01]  /*7850*/  FMUL.FTZ R41, R41, UR12 ;  /* 0x0000000c29297c20 */ /* 0x000fe20008410000 */
[----:B------:R-:W-:Y:S10]  /*7860*/  BRA.U !UP0, `(.L_x_747) ;  /* 0x0000000108487547 */ /* 0x000ff4000b800000 */
        /* <DEDUP_REMOVED lines=18> */
.L_x_747:
        /* <DEDUP_REMOVED lines=9> */
[----:B------:R-:W1:Y:S01]  /*7a20*/  LDCU.64 UR18, c[0x0][0x380] ;  /* 0x00007000ff1277ac */ /* 0x000e620008000a00 */
[----:B0-----:R-:W-:Y:S01]  /*7a30*/  IMAD R22, R14, UR16, RZ ;  /* 0x000000100e167c24 */ /* 0x001fe2000f8e02ff */
[----:B------:R-:W-:-:S03]  /*7a40*/  MOV R14, R62 ;  /* 0x0000003e000e7202 */ /* 0x000fc60000000f00 */
[----:B------:R-:W-:Y:S02]  /*7a50*/  IMAD R17, R21, UR17, R22 ;  /* 0x0000001115117c24 */ /* 0x000fe4000f8e0216 */
[----:B------:R-:W-:Y:S01]  /*7a60*/  FMUL.FTZ R22, R31, UR12 ;  /* 0x0000000c1f167c20 */ /* 0x000fe20008410000 */
[----:B------:R-:W-:-:S04]  /*7a70*/  IMAD.WIDE.U32 R14, R21, UR16, R14 ;  /* 0x00000010150e7c25 */ /* 0x000fc8000f8e000e */
[----:B------:R-:W-:Y:S01]  /*7a80*/  FMUL.FTZ R21, R16, UR12 ;  /* 0x0000000c10157c20 */ /* 0x000fe20008410000 */
[C---:B-1----:R-:W-:Y:S02]  /*7a90*/  LEA R16, P0, R14.reuse, UR18, 0x1 ;  /* 0x000000120e107c11 */ /* 0x042fe4000f8008ff */
[----:B------:R-:W-:Y:S02]  /*7aa0*/  IADD3 R17, PT, PT, R15, R17, RZ ;  /* 0x000000110f117210 */ /* 0x000fe40007ffe0ff */
[----:B------:R-:W-:Y:S02]  /*7ab0*/  F2FP.F16.F32.PACK_AB R21, R21, R22 ;  /* 0x000000161515723e */ /* 0x000fe400000000ff */
[----:B------:R-:W-:-:S05]  /*7ac0*/  LEA.HI.X R17, R14, UR19, R17, 0x1, P0 ;  /* 0x000000130e117c11 */ /* 0x000fca00080f0c11 */
[----:B------:R0:W-:Y:S02]  /*7ad0*/  STG.E desc[UR10][R16.64], R21 ;  /* 0x0000001510007986 */ /* 0x0001e4000c10190a */
.L_x_749:
[----:B------:R-:W-:Y:S05]  /*7ae0*/  BSYNC.RECONVERGENT B0 ;  /* 0x0000000000007941 */ /* 0x000fea0003800200 */
.L_x_748:
        /* <DEDUP_REMOVED lines=25> */
.L_x_750:
        /* <DEDUP_REMOVED lines=13> */
[----:B------:R-:W-:Y:S01]  /*7d50*/  FMUL.FTZ R2, R38, UR12 ;  /* 0x0000000c26027c20 */ /* 0x000fe20008410000 */
[----:B------:R-:W-:-:S04]  /*7d60*/  IMAD.WIDE.U32 R14, R20, UR16, R14 ;  /* 0x00000010140e7c25 */ /* 0x000fc8000f8e000e */
[----:B------:R-:W-:Y:S01]  /*7d70*/  IMAD R17, R20, UR17, R17 ;  /* 0x0000001114117c24 */ /* 0x000fe2000f8e0211 */
[----:B-1----:R-:W-:-:S04]  /*7d80*/  LEA R16, P0, R14, UR18, 0x1 ;  /* 0x000000120e107c11 */ /* 0x002fc8000f8008ff */
[----:B------:R-:W-:Y:S02]  /*7d90*/  IADD3 R17, PT, PT, R15, R17, RZ ;  /* 0x000000110f117210 */ /* 0x000fe40007ffe0ff */
[----:B------:R-:W-:Y:S02]  /*7da0*/  F2FP.F16.F32.PACK_AB R15, R2, R31 ;  /* 0x0000001f020f723e */ /* 0x000fe400000000ff */
[----:B------:R-:W-:-:S05]  /*7db0*/  LEA.HI.X R17, R14, UR19, R17, 0x1, P0 ;  /* 0x000000130e117c11 */ /* 0x000fca00080f0c11 */
[----:B------:R0:W-:Y:S02]  /*7dc0*/  STG.E desc[UR10][R16.64], R15 ;  /* 0x0000000f10007986 */ /* 0x0001e4000c10190a */
.L_x_752:
[----:B------:R-:W-:Y:S05]  /*7dd0*/  BSYNC.RECONVERGENT B0 ;  /* 0x0000000000007941 */ /* 0x000fea0003800200 */
.L_x_751:
[--C-:B------:R-:W-:Y:S01]  /*7de0*/  HADD2.F32 R14, -RZ, R37.reuse.H0_H0 ;  /* 0x20000025ff0e7230 */ /* 0x100fe20000004100 */
[----:B------:R-:W-:Y:S01]  /*7df0*/  ISETP.GE.U32.AND P0, PT, R22, UR14, PT ;  /* 0x0000000e16007c0c */ /* 0x000fe2000bf06070 */
[----:B------:R-:W-:Y:S01]  /*7e00*/  HADD2.F32 R37, -RZ, R37.H1_H1 ;  /* 0x30000025ff257230 */ /* 0x000fe20000004100 */
[----:B------:R-:W-:Y:S01]  /*7e10*/  ISETP.GE.U32.AND P1, PT, R21, UR14, PT ;  /* 0x0000000e15007c0c */ /* 0x000fe2000bf26070 */
[--C-:B0-----:R-:W-:Y:S02]  /*7e20*/  HADD2.F32 R15, -RZ, R36.reuse.H0_H0 ;  /* 0x20000024ff0f7230 */ /* 0x101fe40000004100 */
        /* <DEDUP_REMOVED lines=30> */
.L_x_753:
        /* <DEDUP_REMOVED lines=21> */
.L_x_755:
[----:B------:R-:W-:Y:S05]  /*8160*/  BSYNC.RECONVERGENT B0 ;  /* 0x0000000000007941 */ /* 0x000fea0003800200 */
.L_x_754:
        /* <DEDUP_REMOVED lines=25> */
.L_x_756:
        /* <DEDUP_REMOVED lines=21> */
.L_x_758:
[----:B------:R-:W-:Y:S05]  /*8450*/  BSYNC.RECONVERGENT B0 ;  /* 0x0000000000007941 */ /* 0x000fea0003800200 */
.L_x_757:
        /* <DEDUP_REMOVED lines=35> */
.L_x_759:
[----:B------:R-:W-:Y:S01]  /*8690*/  FFMA.FTZ R16, R33, UR5, R18 ;  /* 0x0000000521107c23 */ /* 0x000fe20008010012 */
[----:B------:R-:W-:Y:S01]  /*86a0*/  BSSY.RECONVERGENT B0, `(.L_x_760) ;  /* 0x0000014000007945 */ /* 0x000fe20003800200 */
[----:B------:R-:W-:Y:S02]  /*86b0*/  HADD2.F32 R23, -RZ, R3.H1_H1 ;  /* 0x30000003ff177230 */ /* 0x000fe40000004100 */
[----:B------:R-:W-:Y:S01]  /*86c0*/  FFMA.FTZ R31, R12, R17, -R31 ;  /* 0x000000110c1f7223 */ /* 0x000fe2000001081f */
        /* <DEDUP_REMOVED lines=17> */
.L_x_761:
[----:B------:R-:W-:Y:S05]  /*87e0*/  BSYNC.RECONVERGENT B0 ;  /* 0x0000000000007941 */ /* 0x000fea0003800200 */
.L_x_760:
        /* <DEDUP_REMOVED lines=25> */
.L_x_762:
        /* <DEDUP_REMOVED lines=21> */
.L_x_764:
[----:B------:R-:W-:Y:S05]  /*8ad0*/  BSYNC.RECONVERGENT B0 ;  /* 0x0000000000007941 */ /* 0x000fea0003800200 */
.L_x_763:
        /* <DEDUP_REMOVED lines=35> */
.L_x_765:
        /* <DEDUP_REMOVED lines=21> */
.L_x_767:
[----:B------:R-:W-:Y:S05]  /*8e60*/  BSYNC.RECONVERGENT B0 ;  /* 0x0000000000007941 */ /* 0x000fea0003800200 */
.L_x_766:
        /* <DEDUP_REMOVED lines=25> */
.L_x_768:
        /* <DEDUP_REMOVED lines=21> */
.L_x_770:
[----:B------:R-:W-:Y:S05]  /*9150*/  BSYNC.RECONVERGENT B0 ;  /* 0x0000000000007941 */ /* 0x000fea0003800200 */
.L_x_769:
        /* <DEDUP_REMOVED lines=35> */
.L_x_771:
        /* <DEDUP_REMOVED lines=21> */
.L_x_773:
[----:B------:R-:W-:Y:S05]  /*94e0*/  BSYNC.RECONVERGENT B0 ;  /* 0x0000000000007941 */ /* 0x000fea0003800200 */
.L_x_772:
        /* <DEDUP_REMOVED lines=25> */
.L_x_774:
[----:B------:R-:W-:Y:S01]  /*9680*/  FFMA.FTZ R8, R53, UR5, R18 ;  /* 0x0000000535087c23 */ /* 0x000fe20008010012 */
[----:B------:R-:W-:Y:S01]  /*9690*/  BSSY.RECONVERGENT B0, `(.L_x_775) ;  /* 0x0000014000007945 */ /* 0x000fe20003800200 */
[--C-:B------:R-:W-:Y:S02]  /*96a0*/  HADD2.F32 R9, -RZ, R56.reuse.H0_H0 ;  /* 0x20000038ff097230 */ /* 0x100fe40000004100 */
[----:B------:R-:W-:Y:S01]  /*96b0*/  FFMA.FTZ R21, R12, R3, -R21 ;  /* 0x000000030c157223 */ /* 0x000fe20000010815 */
[----:B------:R-:W-:Y:S02]  /*96c0*/  HADD2.F32 R56, -RZ, R56.H1_H1 ;  /* 0x30000038ff387230 */ /* 0x000fe40000004100 */
[----:B------:R-:W-:Y:S01]  /*96d0*/  FFMA.FTZ R8, R13, R6, -R8 ;  /* 0x000000060d087223 */ /* 0x000fe20000010808 */
[----:B------:R-:W-:Y:S06]  /*96e0*/  @P1 BRA `(.L_x_776) ;  /* 0x0000000000381947 */ /* 0x000fec0003800000 */
[----:B------:R-:W0:Y:S01]  /*96f0*/  LDCU.64 UR16, c[0x0][0x3f8] ;  /* 0x00007f00ff1077ac */ /* 0x000e220008000a00 */
[----:B------:R-:W-:Y:S01]  /*9700*/  MOV R3, R65 ;  /* 0x0000004100037202 */ /* 0x000fe20000000f00 */
[----:B------:R-:W1:Y:S01]  /*9710*/  LDCU.64 UR18, c[0x0][0x380] ;  /* 0x00007000ff1277ac */ /* 0x000e620008000a00 */
[----:B0-----:R-:W-:Y:S01]  /*9720*/  IMAD R5, R2, UR16, RZ ;  /* 0x0000001002057c24 */ /* 0x001fe2000f8e02ff */
[----:B------:R-:W-:-:S05]  /*9730*/  MOV R2, R62 ;  /* 0x0000003e00027202 */ /* 0x000fca0000000f00 */
[----:B------:R-:W-:-:S04]  /*9740*/  IMAD.WIDE.U32 R6, R4, UR16, R2 ;  /* 0x0000001004067c25 */ /* 0x000fc8000f8e0002 */
[----:B------:R-:W-:Y:S02]  /*9750*/  IMAD R3, R4, UR17, R5 ;  /* 0x0000001104037c24 */ /* 0x000fe4000f8e0205 */
[----:B------:R-:W-:Y:S01]  /*9760*/  FMUL.FTZ R5, R21, UR12 ;  /* 0x0000000c15057c20 */ /* 0x000fe20008410000 */
[----:B------:R-:W-:Y:S01]  /*9770*/  FMUL.FTZ R4, R8, UR12 ;  /* 0x0000000c08047c20 */ /* 0x000fe20008410000 */
[----:B-1----:R-:W-:Y:S02]  /*9780*/  LEA R2, P0, R6, UR18, 0x1 ;  /* 0x0000001206027c11 */ /* 0x002fe4000f8008ff */
[----:B------:R-:W-:Y:S02]  /*9790*/  IADD3 R3, PT, PT, R7, R3, RZ ;  /* 0x0000000307037210 */ /* 0x000fe40007ffe0ff */
[----:B------:R-:W-:Y:S02]  /*97a0*/  F2FP.F16.F32.PACK_AB R5, R4, R5 ;  /* 0x000000050405723e */ /* 0x000fe400000000ff */
[----:B------:R-:W-:-:S05]  /*97b0*/  LEA.HI.X R3, R6, UR19, R3, 0x1, P0 ;  /* 0x0000001306037c11 */ /* 0x000fca00080f0c03 */
[----:B------:R0:W-:Y:S02]  /*97c0*/  STG.E desc[UR10][R2.64], R5 ;  /* 0x0000000502007986 */ /* 0x0001e4000c10190a */
.L_x_776:
[----:B------:R-:W-:Y:S05]  /*97d0*/  BSYNC.RECONVERGENT B0 ;  /* 0x0000000000007941 */ /* 0x000fea0003800200 */
.L_x_775:
[----:B------:R-:W-:Y:S01]  /*97e0*/  IADD3 R25, PT, PT, R19, 0xe0, RZ ;  /* 0x000000e013197810 */ /* 0x000fe20007ffe0ff */
[----:B------:R-:W-:Y:S01]  /*97f0*/  FADD.FTZ R9, R9, -UR9 ;  /* 0x8000000909097e21 */ /* 0x000fe20008010000 */
[----:B------:R-:W-:Y:S01]  /*9800*/  FADD.FTZ R56, R56, -UR9 ;  /* 0x8000000938387e21 */ /* 0x000fe20008010000 */
[----:B------:R-:W-:Y:S01]  /*9810*/  HADD2.F32 R22, -RZ, R59.H0_H0 ;  /* 0x2000003bff167230 */ /* 0x000fe20000004100 */
[----:B------:R-:W-:Y:S01]  /*9820*/  ISETP.GE.U32.AND P0, PT, R25, UR14, PT ;  /* 0x0000000e19007c0c */ /* 0x000fe2000bf06070 */
[--C-:B0-----:R-:W-:Y:S02]  /*9830*/  HADD2.F32 R3, -RZ, R57.reuse.H0_H0 ;  /* 0x20000039ff037230 */ /* 0x101fe40000004100 */
[----:B------:R-:W-:Y:S01]  /*9840*/  FMUL.FTZ R21, R9, UR12 ;  /* 0x0000000c09157c20 */ /* 0x000fe20008410000 */
[----:B------:R-:W-:Y:S01]  /*9850*/  HADD2.F32 R2, -RZ, R57.H1_H1 ;  /* 0x30000039ff027230 */ /* 0x000fe20000004100 */
[----:B------:R-:W-:Y:S01]  /*9860*/  IADD3 R19, PT, PT, R19, 0xf0, RZ ;  /* 0x000000f013137810 */ /* 0x000fe20007ffe0ff */
[----:B------:R-:W-:Y:S01]  /*9870*/  HADD2.F32 R59, -RZ, R59.H1_H1 ;  /* 0x3000003bff3b7230 */ /* 0x000fe20000004100 */
[----:B------:R-:W-:Y:S01]  /*9880*/  SHF.R.S32.HI R20, RZ, 0x1f, R25 ;  /* 0x0000001fff147819 */ /* 0x000fe20000011419 */
        /* <DEDUP_REMOVED lines=20> */
.L_x_777:
[----:B------:R-:W-:Y:S01]  /*99d0*/  ISETP.GE.AND.EX P0, PT, R20, UR15, PT, P0 ;  /* 0x0000000f14007c0c */ /* 0x000fe2000bf06300 */
[--C-:B------:R-:W-:Y:S01]  /*99e0*/  FFMA.FTZ R5, R21, UR5, R18.reuse ;  /* 0x0000000515057c23 */ /* 0x100fe20008010012 */
[----:B------:R-:W-:Y:S01]  /*99f0*/  FADD.FTZ R22, R22, -UR9 ;  /* 0x8000000916167e21 */ /* 0x000fe20008010000 */
[----:B------:R-:W-:Y:S01]  /*9a00*/  FADD.FTZ R59, R59, -UR9 ;  /* 0x800000093b3b7e21 */ /* 0x000fe20008010000 */
[----:B------:R-:W-:Y:S01]  /*9a10*/  FFMA.FTZ R4, R23, UR5, R18 ;  /* 0x0000000517047c23 */ /* 0x000fe20008010012 */
[----:B------:R-:W-:Y:S01]  /*9a20*/  BSSY.RECONVERGENT B0, `(.L_x_778) ;  /* 0x0000015000007945 */ /* 0x000fe20003800200 */
[----:B------:R-:W-:Y:S01]  /*9a30*/  ISETP.GE.U32.AND P1, PT, R19, UR14, PT ;  /* 0x0000000e13007c0c */ /* 0x000fe2000bf26070 */
[----:B------:R-:W-:Y:S01]  /*9a40*/  FFMA.FTZ R6, R12, R3, -R5 ;  /* 0x000000030c067223 */ /* 0x000fe20000010805 */
[----:B------:R-:W-:Y:S01]  /*9a50*/  FMUL.FTZ R9, R22, UR12 ;  /* 0x0000000c16097c20 */ /* 0x000fe20008410000 */
[----:B------:R-:W-:Y:S01]  /*9a60*/  FMUL.FTZ R59, R59, UR12 ;  /* 0x0000000c3b3b7c20 */ /* 0x000fe20008410000 */
[----:B------:R-:W-:-:S03]  /*9a70*/  FFMA.FTZ R8, R13, R2, -R4 ;  /* 0x000000020d087223 */ /* 0x000fc60000010804 */
        /* <DEDUP_REMOVED lines=15> */
.L_x_779:
[----:B------:R-:W-:Y:S05]  /*9b70*/  BSYNC.RECONVERGENT B0 ;  /* 0x0000000000007941 */ /* 0x000fea0003800200 */
.L_x_778:
[--C-:B0-----:R-:W-:Y:S02]  /*9b80*/  HADD2.F32 R3, -RZ, R58.reuse.H0_H0 ;  /* 0x2000003aff037230 */ /* 0x101fe40000004100 */
[--C-:B------:R-:W-:Y:S01]  /*9b90*/  FFMA.FTZ R15, R9, UR5, R18.reuse ;  /* 0x00000005090f7c23 */ /* 0x100fe20008010012 */
[----:B------:R-:W-:Y:S01]  /*9ba0*/  FFMA.FTZ R18, R59, UR5, R18 ;  /* 0x000000053b127c23 */ /* 0x000fe20008010012 */
[----:B------:R-:W-:Y:S01]  /*9bb0*/  SHF.R.S32.HI R14, RZ, 0x1f, R19 ;  /* 0x0000001fff0e7819 */ /* 0x000fe20000011413 */
        /* <DEDUP_REMOVED lines=20> */
.L_x_780:
        /* <DEDUP_REMOVED lines=18> */
.L_x_782:
[----:B------:R-:W-:Y:S05]  /*9e20*/  BSYNC.RECONVERGENT B0 ;  /* 0x0000000000007941 */ /* 0x000fea0003800200 */
.L_x_781:
[----:B------:R-:W1:Y:S01]  /*9e30*/  LDCU UR5, c[0x0][0x410] ;  /* 0x00008200ff0577ac */ /* 0x000e620008000800 */
[----:B------:R-:W1:Y:S01]  /*9e40*/  LDCU UR8, c[0x0][0x3e0] ;  /* 0x00007c00ff0877ac */ /* 0x000e620008000800 */
[----:B------:R-:W-:Y:S02]  /*9e50*/  UIADD3 UR6, UPT, UPT, UR7, UR6, URZ ;  /* 0x0000000607067290 */ /* 0x000fe4000fffe0ff */
[----:B------:R-:W-:Y:S02]  /*9e60*/  UIADD3 UR4, UPT, UPT, UR4, 0x1, URZ ;  /* 0x0000000104047890 */ /* 0x000fe4000fffe0ff */
[----:B-1----:R-:W-:-:S04]  /*9e70*/  UIMAD UR5, UR5, UR8, URZ ;  /* 0x00000008050572a4 */ /* 0x002fc8000f8e02ff */
[----:B------:R-:W-:-:S09]  /*9e80*/  UISETP.GE.AND UP0, UPT, UR6, UR5, UPT ;  /* 0x000000050600728c */ /* 0x000fd2000bf06270 */
[----:B------:R-:W-:Y:S05]  /*9e90*/  BRA.U !UP0, `(.L_x_783) ;  /* 0xffffff6108ac7547 */ /* 0x000fea000b83ffff */
.L_x_716:
[----:B------:R-:W1:Y:S01]  /*9ea0*/  S2R R9, SR_TID.X ;  /* 0x0000000000097919 */ /* 0x000e620000002100 */
[----:B------:R-:W2:Y:S01]  /*9eb0*/  LDC R4, c[0x0][0x370] ;  /* 0x0000dc00ff047b82 */ /* 0x000ea20000000800 */
[----:B------:R-:W-:Y:S07]  /*9ec0*/  BSSY.RECONVERGENT B0, `(.L_x_784) ;  /* 0x000000e000007945 */ /* 0x000fee0003800200 */
[----:B------:R-:W3:Y:S08]  /*9ed0*/  LDC R7, c[0x0][0x374] ;  /* 0x0000dd00ff077b82 */ /* 0x000ef00000000800 */
[----:B0-----:R-:W0:Y:S01]  /*9ee0*/  LDC.64 R2, c[0x0][0x3c8] ;  /* 0x0000f200ff027b82 */ /* 0x001e220000000a00 */
[----:B--2---:R-:W-:-:S02]  /*9ef0*/  ISETP.NE.AND P0, PT, R4, 0x1, PT ;  /* 0x000000010400780c */ /* 0x004fc40003f05270 */
[----:B-1----:R-:W-:Y:S02]  /*9f00*/  ISETP.NE.AND P1, PT, R9, RZ, PT ;  /* 0x000000ff0900720c */ /* 0x002fe40003f25270 */
[----:B---3--:R-:W-:-:S04]  /*9f10*/  SHF.L.U32 R0, R7, 0x1, RZ ;  /* 0x0000000107007819 */ /* 0x008fc800000006ff */
[----:B------:R-:W-:-:S05]  /*9f20*/  SEL R5, R0, RZ, P0 ;  /* 0x000000ff00057207 */ /* 0x000fca0000000000 */
[----:B0-----:R-:W-:Y:S02]  /*9f30*/  IMAD.WIDE.U32 R2, R5, 0x4, R2 ;  /* 0x0000000405027825 */ /* 0x001fe400078e0002 */
[----:B------:R-:W-:Y:S05]  /*9f40*/  @P1 BRA `(.L_x_785) ;  /* 0x0000000000141947 */ /* 0x000fea0003800000 */
[----:B------:R-:W-:Y:S01]  /*9f50*/  HFMA2 R5, -RZ, RZ, 0, 5.9604644775390625e-08 ;  /* 0x00000001ff057431 */ /* 0x000fe200000001ff */
[----:B------:R-:W-:Y:S06]  /*9f60*/  MEMBAR.ALL.GPU ;  /* 0x0000000000007992 */ /* 0x000fec000000a000 */
[----:B------:R-:W-:-:S00]  /*9f70*/  ERRBAR ;  /* 0x00000000000079ab */ /* 0x000fc00000000000 */
[----:B------:R-:W-:Y:S06]  /*9f80*/  CGAERRBAR ;  /* 0x00000000000075ab */ /* 0x000fec0000000000 */
[----:B------:R0:W-:Y:S02]  /*9f90*/  REDG.E.ADD.S32.STRONG.GPU desc[UR10][R2.64], R5 ;  /* 0x000000050200798e */ /* 0x0001e4000c12e30a */
.L_x_785:
[----:B------:R-:W-:Y:S05]  /*9fa0*/  BSYNC.RECONVERGENT B0 ;  /* 0x0000000000007941 */ /* 0x000fea0003800200 */
.L_x_784:
        /* <DEDUP_REMOVED lines=11> */
.L_x_787:
[----:B------:R-:W2:Y:S04]  /*a060*/  LDG.E.STRONG.GPU R5, desc[UR10][R2.64] ;  /* 0x0000000a02057981 */ /* 0x000ea8000c1ef900 */
[----:B--2---:R-:W-:Y:S01]  /*a070*/  CCTL.IVALL ;  /* 0x00000000ff00798f */ /* 0x004fe20002000000 */
[----:B------:R-:W-:Y:S05]  /*a080*/  YIELD ;  /* 0x0000000000007946 */ /* 0x000fea0003800000 */
[----:B------:R-:W-:-:S13]  /*a090*/  ISETP.NE.AND P0, PT, R5, R0, PT ;  /* 0x000000000500720c */ /* 0x000fda0003f05270 */
[----:B------:R-:W-:Y:S05]  /*a0a0*/  @P0 BRA `(.L_x_787) ;  /* 0xfffffffc00ec0947 */ /* 0x000fea000383ffff */
.L_x_786:
        /* <DEDUP_REMOVED lines=75> */
.L_x_790:
        /* <DEDUP_REMOVED lines=29> */
.L_x_789:
[----:B------:R-:W-:Y:S05]  /*a730*/  BSYNC.RECONVERGENT B0 ;  /* 0x0000000000007941 */ /* 0x000fea0003800200 */
.L_x_788:
        /* <DEDUP_REMOVED lines=10> */
.L_x_791:
        /* <DEDUP_REMOVED lines=82> */
.L_x_792:
        /* <DEDUP_REMOVED lines=16> */
.L_x_4507:


//--------------------- .text._Z35group_norm_nhwc_bwd_one_pass_kernelI11Fp16IOFp32WLi512ELi56ELi448EEv26Group_norm_nhwc_bwd_params --------------------------
	.section	.text._Z35group_norm_nhwc_bwd_one_pass_kernelI11Fp16IOFp32WLi512ELi56ELi448EEv26Group_norm_nhwc_bwd_params,"ax",@progbits
	.align	128
        .global         _Z35group_norm_nhwc_bwd_one_pass_kernelI11Fp16IOFp32WLi512ELi56ELi448EEv26Group_norm_nhwc_bwd_params
        .type           _Z35group_norm_nhwc_bwd_one_pass_kernelI11Fp16IOFp32WLi512ELi56ELi448EEv26Group_norm_nhwc_bwd_params,@function
        .size           _Z35group_norm_nhwc_bwd_one_pass_kernelI11Fp16IOFp32WLi512ELi56ELi448EEv26Group_norm_nhwc_bwd_params,(.L_x_4508 - _Z35group_norm_nhwc_bwd_one_pass_kernelI11Fp16IOFp32WLi512ELi56ELi448EEv26Group_norm_nhwc_bwd_params)
        .other          _Z35group_norm_nhwc_bwd_one_pass_kernelI11Fp16IOFp32WLi512ELi56ELi448EEv26Group_norm_nhwc_bwd_params,@"STO_CUDA_ENTRY STV_DEFAULT"
_Z35group_norm_nhwc_bwd_one_pass_kernelI11Fp16IOFp32WLi512ELi56ELi448EEv26Group_norm_nhwc_bwd_params:
.text._Z35group_norm_nhwc_bwd_one_pass_kernelI11Fp16IOFp32WLi512ELi56ELi448EEv26Group_norm_nhwc_bwd_params:
        /* <DEDUP_REMOVED lines=24> */
[----:B------:R-:W-:-:S07]  /*0180*/  LOP3.LUT R0, R0, 0xffff, RZ, 0xc0, !PT ;  /* 0x0000ffff00007812 */ /* 0x000fce00078ec0ff */
.L_x_819:
[----:B0-----:R-:W0:Y:S01]  /*0190*/  LDCU UR14, c[0x0][0x410] ;  /* 0x00008200ff0e77ac */ /* 0x001e220008000800 */
[----:B------:R-:W-:Y:S01]  /*01a0*/  IABS R4, UR8 ;  /* 0x0000000800047c13 */ /* 0x000fe20008000000 */
[----:B------:R-:W-:Y:S01]  /*01b0*/  HFMA2 R82, -RZ, RZ, 0, 0 ;  /* 0x00000000ff527431 */ /* 0x000fe200000001ff */
[----:B------:R-:W-:Y:S01]  /*01c0*/  SHF.R.S32.HI R9, RZ, 0x1f, R52 ;  /* 0x0000001fff097819 */ /* 0x000fe20000011434 */
[----:B------:R-:W-:Y:S01]  /*01d0*/  UMOV UR6, URZ ;  /* 0x000000ff00067c82 */ /* 0x000fe20008000000 */
[----:B------:R-:W-:Y:S01]  /*01e0*/  R2UR UR9, R4 ;  /* 0x00000000040972ca */ /* 0x000fe200000e0000 */
[----:B------:R-:W1:Y:S01]  /*01f0*/  LDCU.128 UR16, c[0x0][0x400] ;  /* 0x00008000ff1077ac */ /* 0x000e620008000c00 */
[C---:B------:R-:W-:Y:S02]  /*0200*/  IADD3 R5, PT, PT, R52.reuse, 0x10, RZ ;  /* 0x0000001034057810 */ /* 0x040fe40007ffe0ff */
[----:B------:R-:W-:Y:S01]  /*0210*/  IADD3 R7, PT, PT, R52, 0x20, RZ ;  /* 0x0000002034077810 */ /* 0x000fe20007ffe0ff */
[----:B------:R-:W-:Y:S01]  /*0220*/  UISETP.GE.AND UP4, UPT, UR8, URZ, UPT ;  /* 0x000000ff0800728c */ /* 0x000fe2000bf86270 */
[----:B------:R-:W-:-:S02]  /*0230*/  SHF.R.S32.HI R11, RZ, 0x1f, R5 ;  /* 0x0000001fff0b7819 */ /* 0x000fc40000011405 */
[----:B------:R-:W-:Y:S02]  /*0240*/  LOP3.LUT R14, R14, 0xfeffffff, RZ, 0xc0, !PT ;  /* 0xfeffffff0e0e7812 */ /* 0x000fe400078ec0ff */
[----:B0-----:R-:W-:Y:S01]  /*0250*/  MOV R2, UR14 ;  /* 0x0000000e00027c02 */ /* 0x001fe20008000f00 */
[----:B------:R-:W-:Y:S02]  /*0260*/  ULOP3.LUT UR12, UR8, UR14, URZ, 0x3c, !UPT ;  /* 0x0000000e080c7292 */ /* 0x000fe4000f8e3cff */
[----:B------:R-:W-:Y:S01]  /*0270*/  UISETP.NE.AND UP0, UPT, UR14, URZ, UPT ;  /* 0x000000ff0e00728c */ /* 0x000fe2000bf05270 */
[----:B------:R-:W-:Y:S02]  /*0280*/  IABS R2, R2 ;  /* 0x0000000200027213 */ /* 0x000fe40000000000 */
[----:B-1----:R-:W-:Y:S02]  /*0290*/  ISETP.GE.U32.AND P0, PT, R52, UR16, PT ;  /* 0x0000001034007c0c */ /* 0x002fe4000bf06070 */
[----:B------:R-:W-:-:S02]  /*02a0*/  R2UR UR13, R2 ;  /* 0x00000000020d72ca */ /* 0x000fc400000e0000 */
[----:B------:R-:W-:Y:S02]  /*02b0*/  ISETP.GE.AND.EX P3, PT, R9, UR17, PT, P0 ;  /* 0x0000001109007c0c */ /* 0x000fe4000bf66300 */
[----:B------:R-:W-:Y:S02]  /*02c0*/  ISETP.GE.U32.AND P0, PT, R5, UR16, PT ;  /* 0x0000001005007c0c */ /* 0x000fe4000bf06070 */
[----:B------:R-:W-:Y:S02]  /*02d0*/  MOV R13, UR18 ;  /* 0x00000012000d7c02 */ /* 0x000fe40008000f00 */
[----:B------:R-:W-:Y:S02]  /*02e0*/  ISETP.GE.AND.EX P4, PT, R11, UR17, PT, P0 ;  /* 0x000000110b007c0c */ /* 0x000fe4000bf86300 */
[----:B------:R-:W-:-:S03]  /*02f0*/  ISETP.GE.U32.AND P0, PT, R7, UR16, PT ;  /* 0x0000001007007c0c */ /* 0x000fc6000bf06070 */
[----:B------:R-:W0:Y:S02]  /*0300*/  I2F.RP R2, UR13 ;  /* 0x0000000d00027d06 */ /* 0x000e240008209400 */
[----:B------:R-:W1:Y:S01]  /*0310*/  @!P3 LDC.64 R16, c[0x0][0x398] ;  /* 0x0000e600ff10bb82 */ /* 0x000e620000000a00 */
[----:B------:R-:W-:-:S04]  /*0320*/  @P3 LOP3.LUT R14, R14, 0x1000000, RZ, 0xfc, !PT ;  /* 0x010000000e0e3812 */ /* 0x000fc800078efcff */
[----:B------:R-:W-:-:S03]  /*0330*/  LOP3.LUT R14, R14, 0xff7fffff, RZ, 0xc0, !PT ;  /* 0xff7fffff0e0e7812 */ /* 0x000fc600078ec0ff */
[----:B------:R-:W2:Y:S01]  /*0340*/  @!P3 LDC.64 R70, c[0x0][0x3a0] ;  /* 0x0000e800ff46bb82 */ /* 0x000ea20000000a00 */
[----:B------:R-:W-:Y:S01]  /*0350*/  @P4 LOP3.LUT R14, R14, 0x800000, RZ, 0xfc, !PT ;  /* 0x008000000e0e4812 */ /* 0x000fe200078efcff */
[----:B0-----:R-:W0:Y:S03]  /*0360*/  MUFU.RCP R2, R2 ;  /* 0x0000000200027308 */ /* 0x001e260000001000 */
[----:B------:R-:W-:-:S03]  /*0370*/  LOP3.LUT R14, R14, 0xffbfffff, RZ, 0xc0, !PT ;  /* 0xffbfffff0e0e7812 */ /* 0x000fc600078ec0ff */
[----:B------:R-:W3:Y:S08]  /*0380*/  @!P4 LDC.64 R18, c[0x0][0x3f8] ;  /* 0x0000fe00ff12cb82 */ /* 0x000ef00000000a00 */
[----:B------:R-:W4:Y:S01]  /*0390*/  @!P4 LDC.64 R68, c[0x0][0x3a0] ;  /* 0x0000e800ff44cb82 */ /* 0x000f220000000a00 */
[----:B0-----:R-:W-:-:S06]  /*03a0*/  IADD3 R3, PT, PT, R2, 0xffffffe, RZ ;  /* 0x0ffffffe02037810 */ /* 0x001fcc0007ffe0ff */
[----:B------:R-:W0:Y:S02]  /*03b0*/  F2I.FTZ.U32.TRUNC.NTZ R3, R3 ;  /* 0x0000000300037305 */ /* 0x000e24000021f000 */
[----:B0-----:R-:W-:Y:S02]  /*03c0*/  R2UR UR7, R3 ;  /* 0x00000000030772ca */ /* 0x001fe400000e0000 */
[----:B------:R-:W0:Y:S11]  /*03d0*/  @!P3 LDC.64 R2, c[0x0][0x3f8] ;  /* 0x0000fe00ff02bb82 */ /* 0x000e360000000a00 */
        /* <DEDUP_REMOVED lines=21> */
[----:B------:R-:W-:Y:S01]  /*0530*/  IADD3 R38, P1, PT, R0, UR5, RZ ;  /* 0x0000000500267c10 */ /* 0x000fe2000ff3e0ff */
[----:B------:R-:W4:Y:S01]  /*0540*/  LDCU.U8 UR9, c[0x0][0x414] ;  /* 0x00008280ff0977ac */ /* 0x000f220008000000 */
[----:B------:R-:W-:Y:S01]  /*0550*/  MOV R0, UR5 ;  /* 0x0000000500007c02 */ /* 0x000fe20008000f00 */
[----:B------:R-:W-:-:S03]  /*0560*/  USHF.R.S32.HI UR5, URZ, 0x1f, UR7 ;  /* 0x0000001fff057899 */ /* 0x000fc60008011407 */
[----:B------:R-:W-:Y:S01]  /*0570*/  LEA.HI.X.SX32 R39, R0, RZ, 0x1, P1 ;  /* 0x000000ff00277211 */ /* 0x000fe200008f0eff */
[----:B0-----:R-:W-:Y:S01]  /*0580*/  @!P3 IMAD R0, R9, R2, RZ ;  /* 0x000000020900b224 */ /* 0x001fe200078e02ff */
[C---:B------:R-:W-:Y:S01]  /*0590*/  IADD3 R9, PT, PT, R52.reuse, 0x30, RZ ;  /* 0x0000003034097810 */ /* 0x040fe20007ffe0ff */
[----:B------:R-:W-:Y:S01]  /*05a0*/  UIMAD UR5, UR5, UR18, URZ ;  /* 0x00000012050572a4 */ /* 0x000fe2000f8e02ff */
[----:B------:R-:W-:Y:S01]  /*05b0*/  IMAD.WIDE.U32 R38, R13, UR7, R38 ;  /* 0x000000070d267c25 */ /* 0x000fe2000f8e0026 */
[----:B------:R-:W-:Y:S02]  /*05c0*/  SHF.R.S32.HI R13, RZ, 0x1f, R7 ;  /* 0x0000001fff0d7819 */ /* 0x000fe40000011407 */
[----:B------:R-:W-:Y:S01]  /*05d0*/  UIMAD UR5, UR7, UR19, UR5 ;  /* 0x00000013070572a4 */ /* 0x000fe2000f8e0205 */
[----:B------:R-:W-:Y:S01]  /*05e0*/  @!P3 IMAD R15, R52, R3, R0 ;  /* 0x00000003340fb224 */ /* 0x000fe200078e0200 */
[----:B------:R-:W-:Y:S01]  /*05f0*/  @!P3 MOV R36, R38 ;  /* 0x000000260024b202 */ /* 0x000fe20000000f00 */
[----:B---3--:R-:W-:Y:S01]  /*0600*/  @!P4 IMAD R0, R11, R18, RZ ;  /* 0x000000120b00c224 */ /* 0x008fe200078e02ff */
[----:B------:R-:W-:Y:S01]  /*0610*/  ISETP.GE.AND.EX P6, PT, R13, UR17, PT, P0 ;  /* 0x000000110d007c0c */ /* 0x000fe2000bfc6300 */
[----:B------:R-:W0:Y:S01]  /*0620*/  LDCU.64 UR6, c[0x0][0x3b8] ;  /* 0x00007700ff0677ac */ /* 0x000e220008000a00 */
[----:B------:R-:W-:-:S02]  /*0630*/  IADD3 R37, PT, PT, R39, UR5, RZ ;  /* 0x0000000527257c10 */ /* 0x000fc4000fffe0ff */
[----:B------:R-:W-:Y:S02]  /*0640*/  ISETP.GE.U32.AND P0, PT, R9, UR16, PT ;  /* 0x0000001009007c0c */ /* 0x000fe4000bf06070 */
[C---:B------:R-:W-:Y:S01]  /*0650*/  IADD3 R11, PT, PT, R52.reuse, 0x40, RZ ;  /* 0x00000040340b7810 */ /* 0x040fe20007ffe0ff */
[----:B------:R-:W-:-:S05]  /*0660*/  @!P3 IMAD.WIDE.U32 R2, R52, R2, R36 ;  /* 0x000000023402b225 */ /* 0x000fca00078e0024 */
[----:B------:R-:W-:Y:S01]  /*0670*/  @!P3 IADD3 R3, PT, PT, R3, R15, RZ ;  /* 0x0000000f0303b210 */ /* 0x000fe20007ffe0ff */
[----:B------:R-:W3:Y:S01]  /*0680*/  @!P6 LDC.64 R22, c[0x0][0x3f8] ;  /* 0x0000fe00ff16eb82 */ /* 0x000ee20000000a00 */
[C---:B------:R-:W-:Y:S02]  /*0690*/  @!P3 SHF.L.U32 R65, R2.reuse, 0x1, RZ ;  /* 0x000000010241b819 */ /* 0x040fe400000006ff */
[----:B------:R-:W-:Y:S02]  /*06a0*/  @!P3 SHF.L.U64.HI R2, R2, 0x1, R3 ;  /* 0x000000010202b819 */ /* 0x000fe40000010203 */
[C---:B-1----:R-:W-:Y:S02]  /*06b0*/  @!P3 IADD3 R64, P2, PT, R65.reuse, R16, RZ ;  /* 0x000000104140b210 */ /* 0x042fe40007f5e0ff */
[----:B------:R-:W-:Y:S01]  /*06c0*/  @P6 LOP3.LUT R14, R14, 0x400000, RZ, 0xfc, !PT ;  /* 0x004000000e0e6812 */ /* 0x000fe200078efcff */
[----:B------:R-:W1:Y:S01]  /*06d0*/  @!P6 LDC.64 R66, c[0x0][0x3a0] ;  /* 0x0000e800ff42eb82 */ /* 0x000e620000000a00 */
[----:B--2---:R-:W-:-:S02]  /*06e0*/  @!P3 IADD3 R70, P1, PT, R65, R70, RZ ;  /* 0x000000464146b210 */ /* 0x004fc40007f3e0ff */
[----:B------:R-:W-:Y:S02]  /*06f0*/  @!P3 IADD3.X R65, PT, PT, R2, R17, RZ, P2, !PT ;  /* 0x000000110241b210 */ /* 0x000fe400017fe4ff */
[----:B------:R-:W-:Y:S02]  /*0700*/  LOP3.LUT P2, RZ, R14, 0x800000, RZ, 0xc0, !PT ;  /* 0x008000000eff7812 */ /* 0x000fe4000784c0ff */
[----:B------:R-:W-:Y:S01]  /*0710*/  SHF.R.S32.HI R15, RZ, 0x1f, R9 ;  /* 0x0000001fff0f7819 */ /* 0x000fe20000011409 */
[----:B------:R-:W2:Y:S01]  /*0720*/  @!P6 LDC.64 R24, c[0x0][0x398] ;  /* 0x0000e600ff18eb82 */ /* 0x000ea20000000a00 */
[----:B------:R-:W-:Y:S02]  /*0730*/  @!P3 IADD3.X R71, PT, PT, R2, R71, RZ, P1, !PT ;  /* 0x000000470247b210 */ /* 0x000fe40000ffe4ff */
[----:B------:R-:W-:Y:S02]  /*0740*/  ISETP.GE.AND.EX P5, PT, R15, UR17, PT, P0 ;  /* 0x000000110f007c0c */ /* 0x000fe4000bfa6300 */
[----:B------:R-:W-:-:S02]  /*0750*/  ISETP.GE.U32.AND P0, PT, R11, UR16, PT ;  /* 0x000000100b007c0c */ /* 0x000fc4000bf06070 */
[----:B------:R-:W-:Y:S01]  /*0760*/  SHF.R.S32.HI R17, RZ, 0x1f, R11 ;  /* 0x0000001fff117819 */ /* 0x000fe2000001140b */
[----:B---3--:R-:W-:Y:S01]  /*0770*/  @!P6 IMAD R4, R13, R22, RZ ;  /* 0x000000160d04e224 */ /* 0x008fe200078e02ff */
[----:B------:R-:W-:Y:S01]  /*0780*/  LOP3.LUT R14, R14, 0xffdfffff, RZ, 0xc0, !PT ;  /* 0xffdfffff0e0e7812 */ /* 0x000fe200078ec0ff */
[----:B------:R-:W3:Y:S01]  /*0790*/  @!P2 LDC.64 R20, c[0x0][0x398] ;  /* 0x0000e600ff14ab82 */ /* 0x000ee20000000a00 */
[----:B------:R-:W-:Y:S01]  /*07a0*/  @!P2 MOV R2, R38 ;  /* 0x000000260002a202 */ /* 0x000fe20000000f00 */
[----:B------:R-:W-:Y:S01]  /*07b0*/  @!P2 IMAD R19, R5, R19, R0 ;  /* 0x000000130513a224 */ /* 0x000fe200078e0200 */
[----:B------:R-:W-:Y:S02]  /*07c0*/  @!P2 MOV R3, R37 ;  /* 0x000000250003a202 */ /* 0x000fe40000000f00 */
[----:B------:R-:W-:Y:S02]  /*07d0*/  ISETP.GE.AND.EX P4, PT, R17, UR17, PT, P0 ;  /* 0x0000001111007c0c */ /* 0x000fe4000bf86300 */
[----:B------:R-:W-:Y:S01]  /*07e0*/  @P5 LOP3.LUT R14, R14, 0x200000, RZ, 0xfc, !PT ;  /* 0x002000000e0e5812 */ /* 0x000fe200078efcff */
[----:B------:R-:W-:Y:S01]  /*07f0*/  @!P2 IMAD.WIDE.U32 R2, R5, R18, R2 ;  /* 0x000000120502a225 */ /* 0x000fe200078e0002 */
[----:B------:R-:W0:Y:S01]  /*0800*/  @!P5 LDC.64 R26, c[0x0][0x3f8] ;  /* 0x0000fe00ff1adb82 */ /* 0x000e220000000a00 */
[----:B------:R-:W-:-:S02]  /*0810*/  IADD3 R5, PT, PT, R52, 0x50, RZ ;  /* 0x0000005034057810 */ /* 0x000fc40007ffe0ff */
[----:B------:R-:W-:Y:S02]  /*0820*/  LOP3.LUT R14, R14, 0xffefffff, RZ, 0xc0, !PT ;  /* 0xffefffff0e0e7812 */ /* 0x000fe400078ec0ff */
[----:B------:R-:W-:Y:S01]  /*0830*/  @!P2 IADD3 R3, PT, PT, R3, R19, RZ ;  /* 0x000000130303a210 */ /* 0x000fe20007ffe0ff */
[----:B------:R-:W-:Y:S01]  /*0840*/  @!P6 IMAD R19, R7, R23, R4 ;  /* 0x000000170713e224 */ /* 0x000fe200078e0204 */
[C---:B------:R-:W-:Y:S01]  /*0850*/  @!P2 SHF.L.U32 R63, R2.reuse, 0x1, RZ ;  /* 0x00000001023fa819 */ /* 0x040fe200000006ff */
[----:B------:R-:W2:Y:S01]  /*0860*/  @!P5 LDC.64 R46, c[0x0][0x3a0] ;  /* 0x0000e800ff2edb82 */ /* 0x000ea20000000a00 */
[----:B------:R-:W-:Y:S02]  /*0870*/  @!P2 SHF.L.U64.HI R0, R2, 0x1, R3 ;  /* 0x000000010200a819 */ /* 0x000fe40000010203 */
[----:B------:R-:W-:Y:S02]  /*0880*/  @!P6 MOV R2, R38 ;  /* 0x000000260002e202 */ /* 0x000fe40000000f00 */
[----:B------:R-:W-:-:S02]  /*0890*/  @!P6 MOV R3, R37 ;  /* 0x000000250003e202 */ /* 0x000fc40000000f00 */
[----:B----4-:R-:W-:Y:S01]  /*08a0*/  @!P2 IADD3 R68, P0, PT, R63, R68, RZ ;  /* 0x000000443f44a210 */ /* 0x010fe20007f1e0ff */
[----:B------:R-:W4:Y:S01]  /*08b0*/  @!P4 LDC.64 R58, c[0x0][0x3a0] ;  /* 0x0000e800ff3acb82 */ /* 0x000f220000000a00 */
[----:B------:R-:W-:Y:S01]  /*08c0*/  ISETP.GE.U32.AND P1, PT, R5, UR16, PT ;  /* 0x0000001005007c0c */ /* 0x000fe2000bf26070 */
[----:B------:R-:W-:Y:S01]  /*08d0*/  @!P6 IMAD.WIDE.U32 R2, R7, R22, R2 ;  /* 0x000000160702e225 */ /* 0x000fe200078e0002 */
[----:B------:R-:W-:Y:S02]  /*08e0*/  @!P2 IADD3.X R69, PT, PT, R0, R69, RZ, P0, !PT ;  /* 0x000000450045a210 */ /* 0x000fe400007fe4ff */
[----:B---3--:R-:W-:Y:S02]  /*08f0*/  @!P2 IADD3 R62, P0, PT, R63, R20, RZ ;  /* 0x000000143f3ea210 */ /* 0x008fe40007f1e0ff */
[----:B------:R-:W-:Y:S01]  /*0900*/  SHF.R.S32.HI R13, RZ, 0x1f, R5 ;  /* 0x0000001fff0d7819 */ /* 0x000fe20000011405 */
[----:B------:R-:W3:Y:S01]  /*0910*/  @!P4 LDC.64 R22, c[0x0][0x3f8] ;  /* 0x0000fe00ff16cb82 */ /* 0x000ee20000000a00 */
[----:B------:R-:W-:-:S02]  /*0920*/  @!P6 IADD3 R3, PT, PT, R3, R19, RZ ;  /* 0x000000130303e210 */ /* 0x000fc40007ffe0ff */
[----:B------:R-:W-:Y:S02]  /*0930*/  @!P2 IADD3.X R63, PT, PT, R0, R21, RZ, P0, !PT ;  /* 0x00000015003fa210 */ /* 0x000fe400007fe4ff */
[----:B------:R-:W-:Y:S02]  /*0940*/  ISETP.GE.AND.EX P3, PT, R13, UR17, PT, P1 ;  /* 0x000000110d007c0c */ /* 0x000fe4000bf66310 */
[C---:B------:R-:W-:Y:S01]  /*0950*/  @!P6 SHF.L.U32 R61, R2.reuse, 0x1, RZ ;  /* 0x00000001023de819 */ /* 0x040fe200000006ff */
[----:B------:R-:W4:Y:S01]  /*0960*/  @!P5 LDC.64 R18, c[0x0][0x398] ;  /* 0x0000e600ff12db82 */ /* 0x000f220000000a00 */
[----:B------:R-:W-:Y:S01]  /*0970*/  @!P6 SHF.L.U64.HI R0, R2, 0x1, R3 ;  /* 0x000000010200e819 */ /* 0x000fe20000010203 */
[----:B0-----:R-:W-:Y:S01]  /*0980*/  @!P5 IMAD R2, R15, R26, RZ ;  /* 0x0000001a0f02d224 */ /* 0x001fe200078e02ff */
[----:B------:R-:W-:Y:S02]  /*0990*/  @!P5 MOV R3, R37 ;  /* 0x000000250003d202 */ /* 0x000fe40000000f00 */
[----:B-1----:R-:W-:Y:S01]  /*09a0*/  @!P6 IADD3 R66, P0, PT, R61, R66, RZ ;  /* 0x000000423d42e210 */ /* 0x002fe20007f1e0ff */
[----:B------:R-:W-:Y:S01]  /*09b0*/  @!P5 IMAD R7, R9, R27, R2 ;  /* 0x0000001b0907d224 */ /* 0x000fe200078e0202 */
[----:B------:R-:W-:-:S02]  /*09c0*/  @!P5 MOV R2, R38 ;  /* 0x000000260002d202 */ /* 0x000fc40000000f00 */
[----:B------:R-:W-:Y:S01]  /*09d0*/  @!P6 IADD3.X R67, PT, PT, R0, R67, RZ, P0, !PT ;  /* 0x000000430043e210 */ /* 0x000fe200007fe4ff */
[----:B------:R-:W0:Y:S01]  /*09e0*/  @!P3 LDC.64 R20, c[0x0][0x3f8] ;  /* 0x0000fe00ff14bb82 */ /* 0x000e220000000a00 */
[----:B--2---:R-:W-:Y:S01]  /*09f0*/  @!P6 IADD3 R60, P0, PT, R61, R24, RZ ;  /* 0x000000183d3ce210 */ /* 0x004fe20007f1e0ff */
[----:B------:R-:W-:Y:S01]  /*0a00*/  @!P5 IMAD.WIDE.U32 R2, R9, R26, R2 ;  /* 0x0000001a0902d225 */ /* 0x000fe200078e0002 */
[----:B------:R-:W-:Y:S02]  /*0a10*/  @P4 LOP3.LUT R14, R14, 0x100000, RZ, 0xfc, !PT ;  /* 0x001000000e0e4812 */ /* 0x000fe400078efcff */
[----:B------:R-:W-:Y:S01]  /*0a20*/  @!P6 IADD3.X R61, PT, PT, R0, R25, RZ, P0, !PT ;  /* 0x00000019003de210 */ /* 0x000fe200007fe4ff */
[----:B---3--:R-:W-:Y:S01]  /*0a30*/  @!P4 IMAD R4, R17, R22, RZ ;  /* 0x000000161104c224 */ /* 0x008fe200078e02ff */
[----:B------:R-:W-:Y:S01]  /*0a40*/  @!P5 IADD3 R3, PT, PT, R3, R7, RZ ;  /* 0x000000070303d210 */ /* 0x000fe20007ffe0ff */
[----:B------:R-:W1:Y:S01]  /*0a50*/  @!P4 LDC.64 R16, c[0x0][0x398] ;  /* 0x0000e600ff10cb82 */ /* 0x000e620000000a00 */
[C---:B------:R-:W-:Y:S01]  /*0a60*/  @!P5 SHF.L.U32 R35, R2.reuse, 0x1, RZ ;  /* 0x000000010223d819 */ /* 0x040fe200000006ff */
[----:B------:R-:W-:Y:S01]  /*0a70*/  @!P4 IMAD R7, R11, R23, R4 ;  /* 0x000000170b07c224 */ /* 0x000fe200078e0204 */
[----:B------:R-:W-:-:S02]  /*0a80*/  @!P5 SHF.L.U64.HI R0, R2, 0x1, R3 ;  /* 0x000000010200d819 */ /* 0x000fc40000010203 */
[----:B------:R-:W-:Y:S02]  /*0a90*/  @!P4 MOV R2, R38 ;  /* 0x000000260002c202 */ /* 0x000fe40000000f00 */
[----:B------:R-:W-:Y:S01]  /*0aa0*/  @!P4 MOV R3, R37 ;  /* 0x000000250003c202 */ /* 0x000fe20000000f00 */
[----:B------:R-:W2:Y:S01]  /*0ab0*/  @!P3 LDC.64 R56, c[0x0][0x3a0] ;  /* 0x0000e800ff38bb82 */ /* 0x000ea20000000a00 */
[----:B------:R-:W-:Y:S02]  /*0ac0*/  @!P5 IADD3 R46, P0, PT, R35, R46, RZ ;  /* 0x0000002e232ed210 */ /* 0x000fe40007f1e0ff */
[----:B------:R-:W-:Y:S01]  /*0ad0*/  LOP3.LUT R14, R14, 0xfff7ffff, RZ, 0xc0, !PT ;  /* 0xfff7ffff0e0e7812 */ /* 0x000fe200078ec0ff */
[----:B------:R-:W-:Y:S01]  /*0ae0*/  @!P4 IMAD.WIDE.U32 R2, R11, R22, R2 ;  /* 0x000000160b02c225 */ /* 0x000fe200078e0002 */
[C---:B------:R-:W-:Y:S02]  /*0af0*/  @!P5 IADD3.X R47, PT, PT, R0.reuse, R47, RZ, P0, !PT ;  /* 0x0000002f002fd210 */ /* 0x040fe400007fe4ff */
[----:B----4-:R-:W-:Y:S01]  /*0b00*/  @!P5 IADD3 R34, P0, PT, R35, R18, RZ ;  /* 0x000000122322d210 */ /* 0x010fe20007f1e0ff */
[----:B------:R-:W3:Y:S01]  /*0b10*/  @!P3 LDC.64 R10, c[0x0][0x398] ;  /* 0x0000e600ff0abb82 */ /* 0x000ee20000000a00 */
[----:B------:R-:W-:Y:S01]  /*0b20*/  @!P4 IADD3 R3, PT, PT, R3, R7, RZ ;  /* 0x000000070303c210 */ /* 0x000fe20007ffe0ff */
[----:B0-----:R-:W-:Y:S01]  /*0b30*/  @!P3 IMAD R4, R13, R20, RZ ;  /* 0x000000140d04b224 */ /* 0x001fe200078e02ff */
[----:B------:R-:W-:-:S02]  /*0b40*/  @!P5 IADD3.X R35, PT, PT, R0, R19, RZ, P0, !PT ;  /* 0x000000130023d210 */ /* 0x000fc400007fe4ff */
[C---:B------:R-:W-:Y:S01]  /*0b50*/  @!P4 SHF.L.U32 R9, R2.reuse, 0x1, RZ ;  /* 0x000000010209c819 */ /* 0x040fe200000006ff */
[----:B------:R-:W-:Y:S01]  /*0b60*/  @!P3 IMAD R7, R5, R21, R4 ;  /* 0x000000150507b224 */ /* 0x000fe200078e0204 */
[----:B------:R-:W-:Y:S02]  /*0b70*/  @!P4 SHF.L.U64.HI R0, R2, 0x1, R3 ;  /* 0x000000010200c819 */ /* 0x000fe40000010203 */
[----:B------:R-:W-:Y:S02]  /*0b80*/  @!P3 MOV R2, R38 ;  /* 0x000000260002b202 */ /* 0x000fe40000000f00 */
[----:B------:R-:W-:Y:S02]  /*0b90*/  @!P3 MOV R3, R37 ;  /* 0x000000250003b202 */ /* 0x000fe40000000f00 */
[----:B------:R-:W-:Y:S02]  /*0ba0*/  @!P4 IADD3 R58, P0, PT, R9, R58, RZ ;  /* 0x0000003a093ac210 */ /* 0x000fe40007f1e0ff */
[----:B------:R-:W-:Y:S01]  /*0bb0*/  @P3 LOP3.LUT R14, R14, 0x80000, RZ, 0xfc, !PT ;  /* 0x000800000e0e3812 */ /* 0x000fe200078efcff */
[----:B------:R-:W-:Y:S01]  /*0bc0*/  @!P3 IMAD.WIDE.U32 R2, R5, R20, R2 ;  /* 0x000000140502b225 */ /* 0x000fe200078e0002 */
[----:B------:R-:W-:-:S02]  /*0bd0*/  @!P4 IADD3.X R59, PT, PT, R0, R59, RZ, P0, !PT ;  /* 0x0000003b003bc210 */ /* 0x000fc400007fe4ff */
[----:B-1----:R-:W-:Y:S02]  /*0be0*/  @!P4 IADD3 R8, P0, PT, R9, R16, RZ ;  /* 0x000000100908c210 */ /* 0x002fe40007f1e0ff */
[----:B------:R-:W-:Y:S02]  /*0bf0*/  @!P3 IADD3 R3, PT, PT, R3, R7, RZ ;  /* 0x000000070303b210 */ /* 0x000fe40007ffe0ff */
[----:B------:R-:W-:Y:S02]  /*0c00*/  @!P3 SHF.L.U32 R33, R2, 0x1, RZ ;  /* 0x000000010221b819 */ /* 0x000fe400000006ff */
[----:B------:R-:W-:Y:S02]  /*0c10*/  @!P4 IADD3.X R9, PT, PT, R0, R17, RZ, P0, !PT ;  /* 0x000000110009c210 */ /* 0x000fe400007fe4ff */
[----:B------:R-:W-:Y:S02]  /*0c20*/  @!P3 SHF.L.U64.HI R2, R2, 0x1, R3 ;  /* 0x000000010202b819 */ /* 0x000fe40000010203 */
[----:B--2---:R-:W-:-:S02]  /*0c30*/  @!P3 IADD3 R56, P0, PT, R33, R56, RZ ;  /* 0x000000382138b210 */ /* 0x004fc40007f1e0ff */
[----:B------:R-:W-:Y:S02]  /*0c40*/  IADD3 R5, PT, PT, R52, 0x60, RZ ;  /* 0x0000006034057810 */ /* 0x000fe40007ffe0ff */
[C---:B------:R-:W-:Y:S02]  /*0c50*/  @!P3 IADD3.X R57, PT, PT, R2.reuse, R57, RZ, P0, !PT ;  /* 0x000000390239b210 */ /* 0x040fe400007fe4ff */
[----:B---3--:R-:W-:Y:S02]  /*0c60*/  @!P3 IADD3 R32, P0, PT, R33, R10, RZ ;  /* 0x0000000a2120b210 */ /* 0x008fe40007f1e0ff */
[----:B------:R-:W-:Y:S02]  /*0c70*/  SHF.R.S32.HI R3, RZ, 0x1f, R5 ;  /* 0x0000001fff037819 */ /* 0x000fe40000011405 */
[----:B------:R-:W-:Y:S02]  /*0c80*/  @!P3 IADD3.X R33, PT, PT, R2, R11, RZ, P0, !PT ;  /* 0x0000000b0221b210 */ /* 0x000fe400007fe4ff */
[----:B------:R-:W-:-:S02]  /*0c90*/  ISETP.GE.U32.AND P0, PT, R5, UR16, PT ;  /* 0x0000001005007c0c */ /* 0x000fc4000bf06070 */
        /* <DEDUP_REMOVED lines=72> */
[C---:B------:R-:W-:Y:S01]  /*1120*/  @!P1 IMAD R7, R5.reuse, R7, R0 ;  /* 0x0000000705079224 */ /* 0x040fe200078e0200 */
[----:B------:R-:W-:Y:S01]  /*1130*/  P2R R0, PR, RZ, 0x2 ;  /* 0x00000002ff007803 */ /* 0x000fe20000000000 */
        /* <DEDUP_REMOVED lines=14> */
[----:B------:R-:W-:-:S04]  /*1220*/  @P2 LOP3.LUT R14, R14, 0x4000, RZ, 0xfc, !PT ;  /* 0x000040000e0e2812 */ /* 0x000fc800078efcff */
[----:B------:R-:W-:-:S03]  /*1230*/  LOP3.LUT R14, R14, 0xffffdfff, RZ, 0xc0, !PT ;  /* 0xffffdfff0e0e7812 */ /* 0x000fc600078ec0ff */
[----:B------:R-:W1:Y:S01]  /*1240*/  @!P2 LDC.64 R48, c[0x0][0x3a0] ;  /* 0x0000e800ff30ab82 */ /* 0x000e620000000a00 */
[----:B0-----:R-:W-:Y:S01]  /*1250*/  @!P2 IMAD R2, R3, R6, RZ ;  /* 0x000000060302a224 */ /* 0x001fe200078e02ff */
[----:B------:R-:W-:-:S03]  /*1260*/  @!P2 MOV R3, R37 ;  /* 0x000000250003a202 */ /* 0x000fc60000000f00 */
[----:B------:R-:W-:Y:S01]  /*1270*/  @!P2 IMAD R7, R5, R7, R2 ;  /* 0x000000070507a224 */ /* 0x000fe200078e0202 */
[----:B------:R-:W-:-:S05]  /*1280*/  @!P2 MOV R2, R38 ;  /* 0x000000260002a202 */ /* 0x000fca0000000f00 */
[----:B------:R-:W-:Y:S02]  /*1290*/  @!P2 IMAD.WIDE.U32 R2, R5, R6, R2 ;  /* 0x000000060502a225 */ /* 0x000fe400078e0002 */
[----:B------:R-:W0:Y:S03]  /*12a0*/  @!P2 LDC.64 R4, c[0x0][0x398] ;  /* 0x0000e600ff04ab82 */ /* 0x000e260000000a00 */
[----:B------:R-:W-:Y:S02]  /*12b0*/  @!P2 IADD3 R3, PT, PT, R3, R7, RZ ;  /* 0x000000070303a210 */ /* 0x000fe40007ffe0ff */
        /* <DEDUP_REMOVED lines=9> */
[----:B------:R-:W-:-:S04]  /*1350*/  ISETP.GE.AND.EX P2, PT, R3, UR17, PT, P0 ;  /* 0x0000001103007c0c */ /* 0x000fc8000bf46300 */
[----:B------:R-:W-:-:S09]  /*1360*/  P2R R15, PR, RZ, 0x4 ;  /* 0x00000004ff0f7803 */ /* 0x000fd20000000000 */
        /* <DEDUP_REMOVED lines=108> */
[----:B------:R-:W-:-:S07]  /*1a30*/  @P1 LOP3.LUT R14, R14, 0x100, RZ, 0xfc, !PT ;  /* 0x000001000e0e1812 */ /* 0x000fce00078efcff */
        /* <DEDUP_REMOVED lines=14> */
[----:B------:R-:W-:Y:S02]  /*1b20*/  IADD3 R45, PT, PT, R52, 0x110, RZ ;  /* 0x00000110342d7810 */ /* 0x000fe40007ffe0ff */
[C---:B------:R-:W-:Y:S02]  /*1b30*/  LOP3.LUT P1, RZ, R14.reuse, 0x1000000, RZ, 0xc0, !PT ;  /* 0x010000000eff7812 */ /* 0x040fe4000782c0ff */
[----:B------:R-:W-:Y:S02]  /*1b40*/  SHF.R.S32.HI R3, RZ, 0x1f, R45 ;  /* 0x0000001fff037819 */ /* 0x000fe4000001142d */
[----:B------:R-:W-:Y:S02]  /*1b50*/  ISETP.GE.U32.AND P0, PT, R45, UR16, PT ;  /* 0x000000102d007c0c */ /* 0x000fe4000bf06070 */
[----:B------:R-:W-:-:S02]  /*1b60*/  LOP3.LUT R14, R14, 0xffffff7f, RZ, 0xc0, !PT ;  /* 0xffffff7f0e0e7812 */ /* 0x000fc400078ec0ff */
[----:B------:R-:W-:-:S05]  /*1b70*/  ISETP.GE.AND.EX P5, PT, R3, UR17, PT, P0 ;  /* 0x0000001103007c0c */ /* 0x000fca000bfa6300 */
[----:B------:R-:W2:Y:S08]  /*1b80*/  @!P1 LDG.E R82, desc[UR10][R70.64] ;  /* 0x0000000a46529981 */ /* 0x000eb0000c1e1900 */
        /* <DEDUP_REMOVED lines=44> */
[----:B------:R-:W-:-:S03]  /*1e50*/  LOP3.LUT P3, RZ, R14, 0x400000, RZ, 0xc0, !PT ;  /* 0x004000000eff7812 */ /* 0x000fc6000786c0ff */
[----:B------:R-:W1:Y:S01]  /*1e60*/  @!P2 LDC.64 R78, c[0x0][0x3a0] ;  /* 0x0000e800ff4eab82 */ /* 0x000e620000000a00 */
[----:B0-----:R-:W-:Y:S01]  /*1e70*/  @!P2 IMAD R44, R45, R72, RZ ;  /* 0x000000482d2ca224 */ /* 0x001fe200078e02ff */
[----:B------:R-:W-:-:S03]  /*1e80*/  @!P2 MOV R45, R37 ;  /* 0x00000025002da202 */ /* 0x000fc60000000f00 */
[----:B------:R-:W-:Y:S01]  /*1e90*/  @!P2 IMAD R73, R55, R73, R44 ;  /* 0x000000493749a224 */ /* 0x000fe200078e022c */
[----:B------:R-:W-:-:S05]  /*1ea0*/  @!P2 MOV R44, R38 ;  /* 0x00000026002ca202 */ /* 0x000fca0000000f00 */
[----:B------:R-:W-:-:S05]  /*1eb0*/  @!P2 IMAD.WIDE.U32 R44, R55, R72, R44 ;  /* 0x00000048372ca225 */ /* 0x000fca00078e002c */
[----:B------:R-:W-:Y:S02]  /*1ec0*/  @!P2 IADD3 R55, PT, PT, R45, R73, RZ ;  /* 0x000000492d37a210 */ /* 0x000fe40007ffe0ff */
[C---:B------:R-:W-:Y:S02]  /*1ed0*/  @!P2 SHF.L.U32 R45, R44.reuse, 0x1, RZ ;  /* 0x000000012c2da819 */ /* 0x040fe400000006ff */
[----:B------:R-:W-:Y:S02]  /*1ee0*/  @!P2 SHF.L.U64.HI R72, R44, 0x1, R55 ;  /* 0x000000012c48a819 */ /* 0x000fe40000010237 */
[----:B-1----:R-:W-:-:S04]  /*1ef0*/  @!P2 IADD3 R54, P0, PT, R45, R78, RZ ;  /* 0x0000004e2d36a210 */ /* 0x002fc80007f1e0ff */
[----:B------:R-:W-:Y:S02]  /*1f00*/  @!P2 IADD3.X R55, PT, PT, R72, R79, RZ, P0, !PT ;  /* 0x0000004f4837a210 */ /* 0x000fe400007fe4ff */
[----:B------:R-:W0:Y:S02]  /*1f10*/  @!P2 LDC.64 R78, c[0x0][0x398] ;  /* 0x0000e600ff4eab82 */ /* 0x000e240000000a00 */
[----:B0-----:R-:W-:-:S04]  /*1f20*/  @!P2 IADD3 R44, P0, PT, R45, R78, RZ ;  /* 0x0000004e2d2ca210 */ /* 0x001fc80007f1e0ff */
[----:B------:R-:W-:Y:S02]  /*1f30*/  @!P2 IADD3.X R45, PT, PT, R72, R79, RZ, P0, !PT ;  /* 0x0000004f482da210 */ /* 0x000fe400007fe4ff */
[----:B------:R-:W-:Y:S02]  /*1f40*/  IADD3 R79, PT, PT, R52, 0x140, RZ ;  /* 0x00000140344f7810 */ /* 0x000fe40007ffe0ff */
[C---:B------:R-:W-:Y:S02]  /*1f50*/  LOP3.LUT P2, RZ, R14.reuse, 0x800000, RZ, 0xc0, !PT ;  /* 0x008000000eff7812 */ /* 0x040fe4000784c0ff */
[----:B------:R-:W-:Y:S02]  /*1f60*/  SHF.R.S32.HI R73, RZ, 0x1f, R79 ;  /* 0x0000001fff497819 */ /* 0x000fe4000001144f */
[----:B------:R-:W-:Y:S02]  /*1f70*/  ISETP.GE.U32.AND P0, PT, R79, UR16, PT ;  /* 0x000000104f007c0c */ /* 0x000fe4000bf06070 */
[----:B------:R-:W-:-:S02]  /*1f80*/  LOP3.LUT R14, R14, 0xffffffef, RZ, 0xc0, !PT ;  /* 0xffffffef0e0e7812 */ /* 0x000fc400078ec0ff */
[----:B------:R-:W-:-:S13]  /*1f90*/  ISETP.GE.AND.EX P4, PT, R73, UR17, PT, P0 ;  /* 0x0000001149007c0c */ /* 0x000fda000bf86300 */
[----:B------:R-:W0:Y:S01]  /*1fa0*/  @!P4 LDC.64 R80, c[0x0][0x3f8] ;  /* 0x0000fe00ff50cb82 */ /* 0x000e220000000a00 */
[----:B------:R-:W-:-:S07]  /*1fb0*/  @P4 LOP3.LUT R14, R14, 0x10, RZ, 0xfc, !PT ;  /* 0x000000100e0e4812 */ /* 0x000fce00078efcff */
[----:B------:R-:W1:Y:S08]  /*1fc0*/  @!P4 LDC.64 R86, c[0x0][0x3a0] ;  /* 0x0000e800ff56cb82 */ /* 0x000e700000000a00 */
[----:B------:R-:W3:Y:S01]  /*1fd0*/  @!P4 LDC.64 R84, c[0x0][0x398] ;  /* 0x0000e600ff54cb82 */ /* 0x000ee20000000a00 */
[----:B0-----:R-:W-:Y:S01]  /*1fe0*/  @!P4 IMAD R72, R73, R80, RZ ;  /* 0x000000504948c224 */ /* 0x001fe200078e02ff */
[----:B------:R-:W-:-:S03]  /*1ff0*/  @!P4 MOV R73, R37 ;  /* 0x000000250049c202 */ /* 0x000fc60000000f00 */
[----:B------:R-:W-:Y:S01]  /*2000*/  @!P4 IMAD R81, R79, R81, R72 ;  /* 0x000000514f51c224 */ /* 0x000fe200078e0248 */
[----:B------:R-:W-:-:S05]  /*2010*/  @!P4 MOV R72, R38 ;  /* 0x000000260048c202 */ /* 0x000fca0000000f00 */
[----:B------:R-:W-:-:S05]  /*2020*/  @!P4 IMAD.WIDE.U32 R72, R79, R80, R72 ;  /* 0x000000504f48c225 */ /* 0x000fca00078e0048 */
[----:B------:R-:W-:-:S04]  /*2030*/  @!P4 IADD3 R73, PT, PT, R73, R81, RZ ;  /* 0x000000514949c210 */ /* 0x000fc80007ffe0ff */
[C---:B------:R-:W-:Y:S02]  /*2040*/  @!P4 SHF.L.U64.HI R76, R72.reuse, 0x1, R73 ;  /* 0x00000001484cc819 */ /* 0x040fe40000010249 */
[----:B------:R-:W-:-:S04]  /*2050*/  @!P4 SHF.L.U32 R73, R72, 0x1, RZ ;  /* 0x000000014849c819 */ /* 0x000fc800000006ff */
[----:B-1----:R-:W-:-:S04]  /*2060*/  @!P4 IADD3 R86, P0, PT, R73, R86, RZ ;  /* 0x000000564956c210 */ /* 0x002fc80007f1e0ff */
[----:B------:R-:W-:Y:S02]  /*2070*/  @!P4 IADD3.X R87, PT, PT, R76, R87, RZ, P0, !PT ;  /* 0x000000574c57c210 */ /* 0x000fe400007fe4ff */
[----:B---3--:R-:W-:Y:S02]  /*2080*/  @!P4 IADD3 R84, P0, PT, R73, R84, RZ ;  /* 0x000000544954c210 */ /* 0x008fe40007f1e0ff */
[----:B------:R-:W-:Y:S02]  /*2090*/  IADD3 R73, PT, PT, R52, 0x150, RZ ;  /* 0x0000015034497810 */ /* 0x000fe40007ffe0ff */
[----:B------:R-:W-:Y:S02]  /*20a0*/  @!P4 IADD3.X R85, PT, PT, R76, R85, RZ, P0, !PT ;  /* 0x000000554c55c210 */ /* 0x000fe400007fe4ff */
[----:B------:R-:W-:Y:S02]  /*20b0*/  SHF.R.S32.HI R79, RZ, 0x1f, R73 ;  /* 0x0000001fff4f7819 */ /* 0x000fe40000011449 */
[----:B------:R-:W-:-:S04]  /*20c0*/  ISETP.GE.U32.AND P0, PT, R73, UR16, PT ;  /* 0x0000001049007c0c */ /* 0x000fc8000bf06070 */
[----:B------:R-:W-:-:S13]  /*20d0*/  ISETP.GE.AND.EX P4, PT, R79, UR17, PT, P0 ;  /* 0x000000114f007c0c */ /* 0x000fda000bf86300 */
[----:B------:R-:W0:Y:S01]  /*20e0*/  @!P4 LDC.64 R104, c[0x0][0x3f8] ;  /* 0x0000fe00ff68cb82 */ /* 0x000e220000000a00 */
[----:B------:R-:W-:Y:S02]  /*20f0*/  MOV R76, RZ ;  /* 0x000000ff004c7202 */ /* 0x000fe40000000f00 */
[----:B------:R-:W-:-:S04]  /*2100*/  CS2R R80, SRZ ;  /* 0x0000000000507805 */ /* 0x000fc8000001ff00 */
[----:B------:R1:W3:Y:S04]  /*2110*/  @!P1 LDG.E R76, desc[UR10][R64.64] ;  /* 0x0000000a404c9981 */ /* 0x0002e8000c1e1900 */
[----:B------:R4:W3:Y:S04]  /*2120*/  @!P2 LDG.E R80, desc[UR10][R62.64] ;  /* 0x0000000a3e50a981 */ /* 0x0008e8000c1e1900 */
[----:B------:R2:W3:Y:S01]  /*2130*/  @!P2 LDG.E R81, desc[UR10][R68.64] ;  /* 0x0000000a4451a981 */ /* 0x0004e2000c1e1900 */
[----:B-1----:R-:W-:Y:S02]  /*2140*/  @!P4 MOV R64, R38 ;  /* 0x000000260040c202 */ /* 0x002fe40000000f00 */
[----:B------:R-:W-:Y:S01]  /*2150*/  @!P4 MOV R65, R37 ;  /* 0x000000250041c202 */ /* 0x000fe20000000f00 */
[----:B----4-:R-:W1:Y:S01]  /*2160*/  @!P4 LDC.64 R62, c[0x0][0x398] ;  /* 0x0000e600ff3ecb82 */ /* 0x010e620000000a00 */
[----:B0-----:R-:W-:-:S02]  /*2170*/  @!P4 IMAD R70, R79, R104, RZ ;  /* 0x000000684f46c224 */ /* 0x001fc400078e02ff */
[----:B------:R-:W-:-:S04]  /*2180*/  @!P4 IMAD.WIDE.U32 R64, R73, R104, R64 ;  /* 0x000000684940c225 */ /* 0x000fc800078e0040 */
[----:B------:R-:W-:Y:S02]  /*2190*/  @!P4 IMAD R71, R73, R105, R70 ;  /* 0x000000694947c224 */ /* 0x000fe400078e0246 */
[----:B------:R-:W0:Y:S01]  /*21a0*/  @!P4 LDC.64 R72, c[0x0][0x3a0] ;  /* 0x0000e800ff48cb82 */ /* 0x000e220000000a00 */
[----:B--2---:R-:W-:Y:S02]  /*21b0*/  @!P4 SHF.L.U32 R69, R64, 0x1, RZ ;  /* 0x000000014045c819 */ /* 0x004fe400000006ff */
[----:B------:R-:W-:-:S04]  /*21c0*/  @!P4 IADD3 R65, PT, PT, R65, R71, RZ ;  /* 0x000000474141c210 */ /* 0x000fc80007ffe0ff */
[----:B------:R-:W-:Y:S02]  /*21d0*/  @!P4 SHF.L.U64.HI R70, R64, 0x1, R65 ;  /* 0x000000014046c819 */ /* 0x000fe40000010241 */
[----:B------:R-:W-:-:S06]  /*21e0*/  CS2R R78, SRZ ;  /* 0x00000000004e7805 */ /* 0x000fcc000001ff00 */
[----:B------:R2:W4:Y:S01]  /*21f0*/  @!P3 LDG.E R79, desc[UR10][R60.64] ;  /* 0x0000000a3c4fb981 */ /* 0x000522000c1e1900 */
[----:B0-----:R-:W-:-:S04]  /*2200*/  @!P4 IADD3 R64, P0, PT, R69, R72, RZ ;  /* 0x000000484540c210 */ /* 0x001fc80007f1e0ff */
[----:B------:R-:W-:Y:S02]  /*2210*/  @!P4 IADD3.X R65, PT, PT, R70, R73, RZ, P0, !PT ;  /* 0x000000494641c210 */ /* 0x000fe400007fe4ff */
[----:B-1----:R-:W-:-:S04]  /*2220*/  @!P4 IADD3 R62, P0, PT, R69, R62, RZ ;  /* 0x0000003e453ec210 */ /* 0x002fc80007f1e0ff */
[----:B------:R-:W-:Y:S01]  /*2230*/  @!P4 IADD3.X R63, PT, PT, R70, R63, RZ, P0, !PT ;  /* 0x0000003f463fc210 */ /* 0x000fe200007fe4ff */
[----:B------:R-:W-:Y:S01]  /*2240*/  HFMA2 R70, -RZ, RZ, 0, 0 ;  /* 0x00000000ff467431 */ /* 0x000fe200000001ff */
[----:B------:R-:W-:-:S04]  /*2250*/  IADD3 R69, PT, PT, R52, 0x160, RZ ;  /* 0x0000016034457810 */ /* 0x000fc80007ffe0ff */
[----:B------:R-:W-:Y:S02]  /*2260*/  SHF.R.S32.HI R71, RZ, 0x1f, R69 ;  /* 0x0000001fff477819 */ /* 0x000fe40000011445 */
[----:B------:R-:W-:Y:S01]  /*2270*/  ISETP.GE.U32.AND P0, PT, R69, UR16, PT ;  /* 0x0000001045007c0c */ /* 0x000fe2000bf06070 */
[----:B------:R0:W4:Y:S03]  /*2280*/  @!P3 LDG.E R70, desc[UR10][R66.64] ;  /* 0x0000000a4246b981 */ /* 0x000126000c1e1900 */
[----:B------:R-:W-:-:S13]  /*2290*/  ISETP.GE.AND.EX P3, PT, R71, UR17, PT, P0 ;  /* 0x0000001147007c0c */ /* 0x000fda000bf66300 */
[----:B------:R-:W0:Y:S01]  /*22a0*/  @!P3 LDC.64 R72, c[0x0][0x3f8] ;  /* 0x0000fe00ff48bb82 */ /* 0x000e220000000a00 */
[C---:B------:R-:W-:Y:S02]  /*22b0*/  LOP3.LUT P1, RZ, R14.reuse, 0x200000, RZ, 0xc0, !PT ;  /* 0x002000000eff7812 */ /* 0x040fe4000782c0ff */
[----:B------:R-:W-:Y:S02]  /*22c0*/  LOP3.LUT R14, R14, 0xfffffff7, RZ, 0xc0, !PT ;  /* 0xfffffff70e0e7812 */ /* 0x000fe400078ec0ff */
[----:B--2---:R-:W-:Y:S02]  /*22d0*/  @!P3 MOV R60, R38 ;  /* 0x00000026003cb202 */ /* 0x004fe40000000f00 */
[----:B------:R-:W-:Y:S02]  /*22e0*/  @!P3 MOV R61, R37 ;  /* 0x00000025003db202 */ /* 0x000fe40000000f00 */
[----:B------:R-:W-:Y:S02]  /*22f0*/  @P4 LOP3.LUT R14, R14, 0x8, RZ, 0xfc, !PT ;  /* 0x000000080e0e4812 */ /* 0x000fe400078efcff */
[----:B------:R-:W-:-:S02]  /*2300*/  ISETP.NE.AND P4, PT, R77, RZ, PT ;  /* 0x000000ff4d00720c */ /* 0x000fc40003f85270 */
[----:B------:R-:W-:Y:S01]  /*2310*/  MOV R77, RZ ;  /* 0x000000ff004d7202 */ /* 0x000fe20000000f00 */
[----:B------:R-:W2:Y:S05]  /*2320*/  @!P1 LDG.E R78, desc[UR10][R46.64] ;  /* 0x0000000a2e4e9981 */ /* 0x000eaa000c1e1900 */
[----:B------:R1:W4:Y:S01]  /*2330*/  @!P1 LDG.E R77, desc[UR10][R34.64] ;  /* 0x0000000a224d9981 */ /* 0x000322000c1e1900 */
[-C--:B0-----:R-:W-:Y:S02]  /*2340*/  @!P3 IMAD R66, R71, R72.reuse, RZ ;  /* 0x000000484742b224 */ /* 0x081fe400078e02ff */
[C---:B------:R-:W-:Y:S01]  /*2350*/  @!P3 IMAD.WIDE.U32 R60, R69.reuse, R72, R60 ;  /* 0x00000048453cb225 */ /* 0x040fe200078e003c */
[----:B-1----:R-:W0:Y:S03]  /*2360*/  @!P3 LDC.64 R34, c[0x0][0x398] ;  /* 0x0000e600ff22bb82 */ /* 0x002e260000000a00 */
[----:B------:R-:W-:-:S05]  /*2370*/  @!P3 IMAD R67, R69, R73, R66 ;  /* 0x000000494543b224 */ /* 0x000fca00078e0242 */
[----:B------:R-:W1:Y:S01]  /*2380*/  @!P3 LDC.64 R68, c[0x0][0x3a0] ;  /* 0x0000e800ff44bb82 */ /* 0x000e620000000a00 */
[----:B------:R-:W-:-:S04]  /*2390*/  @!P3 IADD3 R61, PT, PT, R61, R67, RZ ;  /* 0x000000433d3db210 */ /* 0x000fc80007ffe0ff */
[C---:B------:R-:W-:Y:S02]  /*23a0*/  @!P3 SHF.L.U64.HI R66, R60.reuse, 0x1, R61 ;  /* 0x000000013c42b819 */ /* 0x040fe4000001023d */
[----:B------:R-:W-:Y:S02]  /*23b0*/  @!P3 SHF.L.U32 R61, R60, 0x1, RZ ;  /* 0x000000013c3db819 */ /* 0x000fe400000006ff */
[C---:B------:R-:W-:Y:S02]  /*23c0*/  LOP3.LUT P2, RZ, R14.reuse, 0x100000, RZ, 0xc0, !PT ;  /* 0x001000000eff7812 */ /* 0x040fe4000784c0ff */
[----:B------:R-:W-:Y:S01]  /*23d0*/  LOP3.LUT R14, R14, 0xfffffffb, RZ, 0xc0, !PT ;  /* 0xfffffffb0e0e7812 */ /* 0x000fe200078ec0ff */
[----:B------:R-:W-:-:S03]  /*23e0*/  HFMA2 R71, -RZ, RZ, 0, 0 ;  /* 0x00000000ff477431 */ /* 0x000fc600000001ff */
[----:B------:R-:W-:Y:S02]  /*23f0*/  @P3 LOP3.LUT R14, R14, 0x4, RZ, 0xfc, !PT ;  /* 0x000000040e0e3812 */ /* 0x000fe400078efcff */
[----:B------:R-:W-:-:S05]  /*2400*/  CS2R R72, SRZ ;  /* 0x0000000000487805 */ /* 0x000fca000001ff00 */
[----:B------:R-:W2:Y:S01]  /*2410*/  @!P2 LDG.E R71, desc[UR10][R58.64] ;  /* 0x0000000a3a47a981 */ /* 0x000ea2000c1e1900 */
[----:B-1----:R-:W-:-:S03]  /*2420*/  @!P3 IADD3 R46, P0, PT, R61, R68, RZ ;  /* 0x000000443d2eb210 */ /* 0x002fc60007f1e0ff */
[----:B------:R1:W2:Y:S01]  /*2430*/  @!P2 LDG.E R72, desc[UR10][R8.64] ;  /* 0x0000000a0848a981 */ /* 0x0002a2000c1e1900 */
[----:B------:R-:W-:Y:S02]  /*2440*/  @!P3 IADD3.X R47, PT, PT, R66, R69, RZ, P0, !PT ;  /* 0x00000045422fb210 */ /* 0x000fe400007fe4ff */
[----:B0-----:R-:W-:-:S04]  /*2450*/  @!P3 IADD3 R34, P0, PT, R61, R34, RZ ;  /* 0x000000223d22b210 */ /* 0x001fc80007f1e0ff */
[----:B------:R-:W-:Y:S02]  /*2460*/  @!P3 IADD3.X R35, PT, PT, R66, R35, RZ, P0, !PT ;  /* 0x000000234223b210 */ /* 0x000fe400007fe4ff */
[----:B------:R-:W-:Y:S02]  /*2470*/  ISETP.NE.AND P3, PT, R53, RZ, PT ;  /* 0x000000ff3500720c */ /* 0x000fe40003f65270 */
[----:B------:R-:W-:-:S04]  /*2480*/  IADD3 R53, PT, PT, R52, 0x170, RZ ;  /* 0x0000017034357810 */ /* 0x000fc80007ffe0ff */
[----:B------:R-:W-:Y:S02]  /*2490*/  SHF.R.S32.HI R61, RZ, 0x1f, R53 ;  /* 0x0000001fff3d7819 */ /* 0x000fe40000011435 */
[----:B------:R-:W-:-:S04]  /*24a0*/  ISETP.GE.U32.AND P0, PT, R53, UR16, PT ;  /* 0x0000001035007c0c */ /* 0x000fc8000bf06070 */
[----:B------:R-:W-:-:S13]  /*24b0*/  ISETP.GE.AND.EX P2, PT, R61, UR17, PT, P0 ;  /* 0x000000113d007c0c */ /* 0x000fda000bf46300 */
[----:B------:R-:W0:Y:S01]  /*24c0*/  @!P2 LDC.64 R104, c[0x0][0x3f8] ;  /* 0x0000fe00ff68ab82 */ /* 0x000e220000000a00 */
[----:B------:R-:W-:Y:S02]  /*24d0*/  LOP3.LUT P0, RZ, R14, 0x80000, RZ, 0xc0, !PT ;  /* 0x000800000eff7812 */ /* 0x000fe4000780c0ff */
[----:B------:R-:W-:Y:S02]  /*24e0*/  CS2R R66, SRZ ;  /* 0x0000000000427805 */ /* 0x000fe4000001ff00 */
[----:B-1----:R-:W-:Y:S02]  /*24f0*/  @!P2 MOV R8, R38 ;  /* 0x000000260008a202 */ /* 0x002fe40000000f00 */
[----:B------:R-:W-:-:S07]  /*2500*/  @!P2 MOV R9, R37 ;  /* 0x000000250009a202 */ /* 0x000fce0000000f00 */
[----:B------:R1:W2:Y:S01]  /*2510*/  @!P0 LDG.E R67, desc[UR10][R32.64] ;  /* 0x0000000a20438981 */ /* 0x0002a2000c1e1900 */
[----:B0-----:R-:W-:Y:S01]  /*2520*/  @!P2 IMAD R58, R61, R104, RZ ;  /* 0x000000683d3aa224 */ /* 0x001fe200078e02ff */
[----:B-1----:R-:W0:Y:S08]  /*2530*/  @!P2 LDC.64 R32, c[0x0][0x398] ;  /* 0x0000e600ff20ab82 */ /* 0x002e300000000a00 */
[----:B------:R-:W1:Y:S01]  /*2540*/  @!P2 LDC.64 R60, c[0x0][0x3a0] ;  /* 0x0000e800ff3cab82 */ /* 0x000e620000000a00 */
[----:B------:R-:W-:-:S02]  /*2550*/  @!P2 IMAD R59, R53, R105, R58 ;  /* 0x00000069353ba224 */ /* 0x000fc400078e023a */
[----:B------:R-:W-:Y:S01]  /*2560*/  @!P2 IMAD.WIDE.U32 R8, R53, R104, R8 ;  /* 0x000000683508a225 */ /* 0x000fe200078e0008 */
[----:B------:R-:W-:-:S04]  /*2570*/  CS2R R68, SRZ ;  /* 0x0000000000447805 */ /* 0x000fc8000001ff00 */
[----:B------:R-:W-:Y:S02]  /*2580*/  @!P2 IADD3 R9, PT, PT, R9, R59, RZ ;  /* 0x0000003b0909a210 */ /* 0x000fe40007ffe0ff */
[C---:B------:R-:W-:Y:S01]  /*2590*/  @!P2 SHF.L.U32 R53, R8.reuse, 0x1, RZ ;  /* 0x000000010835a819 */ /* 0x040fe200000006ff */
[----:B------:R-:W2:Y:S01]  /*25a0*/  @!P0 LDG.E R68, desc[UR10][R56.64] ;  /* 0x0000000a38448981 */ /* 0x000ea2000c1e1900 */
[----:B------:R-:W-:Y:S02]  /*25b0*/  @!P2 SHF.L.U64.HI R58, R8, 0x1, R9 ;  /* 0x00000001083aa819 */ /* 0x000fe40000010209 */
[C---:B------:R-:W-:Y:S02]  /*25c0*/  LOP3.LUT P1, RZ, R14.reuse, 0x40000, RZ, 0xc0, !PT ;  /* 0x000400000eff7812 */ /* 0x040fe4000782c0ff */
[----:B------:R-:W-:Y:S02]  /*25d0*/  LOP3.LUT R14, R14, 0xfffffffd, RZ, 0xc0, !PT ;  /* 0xfffffffd0e0e7812 */ /* 0x000fe400078ec0ff */
[----:B-1----:R-:W-:-:S09]  /*25e0*/  @!P2 IADD3 R8, P0, PT, R53, R60, RZ ;  /* 0x0000003c3508a210 */ /* 0x002fd20007f1e0ff */
[----:B------:R-:W2:Y:S01]  /*25f0*/  @!P1 LDG.E R66, desc[UR10][R42.64] ;  /* 0x0000000a2a429981 */ /* 0x000ea2000c1e1900 */
[----:B------:R-:W-:Y:S02]  /*2600*/  @!P2 IADD3.X R9, PT, PT, R58, R61, RZ, P0, !PT ;  /* 0x0000003d3a09a210 */ /* 0x000fe400007fe4ff */
[----:B0-----:R-:W-:Y:S02]  /*2610*/  @!P2 IADD3 R32, P0, PT, R53, R32, RZ ;  /* 0x000000203520a210 */ /* 0x001fe40007f1e0ff */
[----:B------:R-:W-:Y:S02]  /*2620*/  @P2 LOP3.LUT R14, R14, 0x2, RZ, 0xfc, !PT ;  /* 0x000000020e0e2812 */ /* 0x000fe400078efcff */
[----:B------:R-:W-:Y:S02]  /*2630*/  @!P2 IADD3.X R33, PT, PT, R58, R33, RZ, P0, !PT ;  /* 0x000000213a21a210 */ /* 0x000fe400007fe4ff */
[----:B------:R-:W-:Y:S02]  /*2640*/  ISETP.NE.AND P2, PT, R15, RZ, PT ;  /* 0x000000ff0f00720c */ /* 0x000fe40003f45270 */
[----:B------:R-:W-:-:S02]  /*2650*/  CS2R R60, SRZ ;  /* 0x00000000003c7805 */ /* 0x000fc4000001ff00 */
[----:B------:R-:W-:-:S04]  /*2660*/  IADD3 R15, PT, PT, R52, 0x180, RZ ;  /* 0x00000180340f7810 */ /* 0x000fc80007ffe0ff */
[----:B------:R-:W-:Y:S01]  /*2670*/  SHF.R.S32.HI R53, RZ, 0x1f, R15 ;  /* 0x0000001fff357819 */ /* 0x000fe2000001140f */
[----:B------:R0:W2:Y:S01]  /*2680*/  @!P1 LDG.E R61, desc[UR10][R40.64] ;  /* 0x0000000a283d9981 */ /* 0x0000a2000c1e1900 */
[----:B------:R-:W-:-:S04]  /*2690*/  ISETP.GE.U32.AND P0, PT, R15, UR16, PT ;  /* 0x000000100f007c0c */ /* 0x000fc8000bf06070 */
[----:B------:R-:W-:-:S13]  /*26a0*/  ISETP.GE.AND.EX P1, PT, R53, UR17, PT, P0 ;  /* 0x0000001135007c0c */ /* 0x000fda000bf26300 */
[----:B------:R-:W1:Y:S01]  /*26b0*/  @!P1 LDC.64 R58, c[0x0][0x3f8] ;  /* 0x0000fe00ff3a9b82 */ /* 0x000e620000000a00 */
[----:B0-----:R-:W-:Y:S02]  /*26c0*/  @!P1 MOV R40, R38 ;  /* 0x0000002600289202 */ /* 0x001fe40000000f00 */
[----:B------:R-:W-:Y:S02]  /*26d0*/  @!P1 MOV R41, R37 ;  /* 0x0000002500299202 */ /* 0x000fe40000000f00 */
[----:B------:R-:W-:Y:S01]  /*26e0*/  LOP3.LUT P0, RZ, R14, 0x20000, RZ, 0xc0, !PT ;  /* 0x000200000eff7812 */ /* 0x000fe2000780c0ff */
[----:B------:R-:W-:-:S12]  /*26f0*/  HFMA2 R56, -RZ, RZ, 0, 0 ;  /* 0x00000000ff387431 */ /* 0x000fd800000001ff */
[----:B------:R0:W2:Y:S04]  /*2700*/  @!P0 LDG.E R60, desc[UR10][R30.64] ;  /* 0x0000000a1e3c8981 */ /* 0x0000a8000c1e1900 */
[----:B------:R-:W2:Y:S01]  /*2710*/  @!P0 LDG.E R56, desc[UR10][R28.64] ;  /* 0x0000000a1c388981 */ /* 0x000ea2000c1e1900 */
[-C--:B-1----:R-:W-:Y:S02]  /*2720*/  @!P1 IMAD R42, R53, R58.reuse, RZ ;  /* 0x0000003a352a9224 */ /* 0x082fe400078e02ff */
[----:B------:R-:W-:-:S04]  /*2730*/  @!P1 IMAD.WIDE.U32 R40, R15, R58, R40 ;  /* 0x0000003a0f289225 */ /* 0x000fc800078e0028 */
[----:B------:R-:W-:Y:S02]  /*2740*/  @!P1 IMAD R43, R15, R59, R42 ;  /* 0x0000003b0f2b9224 */ /* 0x000fe400078e022a */
[----:B------:R-:W0:Y:S03]  /*2750*/  @!P1 LDC.64 R58, c[0x0][0x3a0] ;  /* 0x0000e800ff3a9b82 */ /* 0x000e260000000a00 */
[----:B------:R-:W-:Y:S02]  /*2760*/  @!P1 IADD3 R15, PT, PT, R41, R43, RZ ;  /* 0x0000002b290f9210 */ /* 0x000fe40007ffe0ff */
[C---:B------:R-:W-:Y:S02]  /*2770*/  @!P1 SHF.L.U32 R41, R40.reuse, 0x1, RZ ;  /* 0x0000000128299819 */ /* 0x040fe400000006ff */
[----:B------:R-:W-:Y:S02]  /*2780*/  @!P1 SHF.L.U64.HI R42, R40, 0x1, R15 ;  /* 0x00000001282a9819 */ /* 0x000fe4000001020f */
[----:B0-----:R-:W-:-:S04]  /*2790*/  @!P1 IADD3 R30, P0, PT, R41, R58, RZ ;  /* 0x0000003a291e9210 */ /* 0x001fc80007f1e0ff */
[----:B------:R-:W-:Y:S02]  /*27a0*/  @!P1 IADD3.X R31, PT, PT, R42, R59, RZ, P0, !PT ;  /* 0x0000003b2a1f9210 */ /* 0x000fe400007fe4ff */
[----:B------:R-:W0:Y:S01]  /*27b0*/  @!P1 LDC.64 R58, c[0x0][0x398] ;  /* 0x0000e600ff3a9b82 */ /* 0x000e220000000a00 */
[----:B------:R-:W-:-:S04]  /*27c0*/  LOP3.LUT R14, R14, 0xfffffffe, RZ, 0xc0, !PT ;  /* 0xfffffffe0e0e7812 */ /* 0x000fc800078ec0ff */
[----:B------:R-:W-:Y:S01]  /*27d0*/  @P1 LOP3.LUT R14, R14, 0x1, RZ, 0xfc, !PT ;  /* 0x000000010e0e1812 */ /* 0x000fe200078efcff */
[----:B------:R-:W-:Y:S01]  /*27e0*/  HFMA2 R43, -RZ, RZ, 0, 0 ;  /* 0x00000000ff2b7431 */ /* 0x000fe200000001ff */
[----:B------:R-:W-:Y:S02]  /*27f0*/  IADD3 R15, PT, PT, R52, 0x190, RZ ;  /* 0x00000190340f7810 */ /* 0x000fe40007ffe0ff */
[----:B0-----:R-:W-:-:S04]  /*2800*/  @!P1 IADD3 R58, P0, PT, R41, R58, RZ ;  /* 0x0000003a293a9210 */ /* 0x001fc80007f1e0ff */
[----:B------:R-:W-:Y:S02]  /*2810*/  @!P1 IADD3.X R59, PT, PT, R42, R59, RZ, P0, !PT ;  /* 0x0000003b2a3b9210 */ /* 0x000fe400007fe4ff */
[----:B------:R-:W-:Y:S02]  /*2820*/  LOP3.LUT P0, RZ, R14, 0x10000, RZ, 0xc0, !PT ;  /* 0x000100000eff7812 */ /* 0x000fe4000780c0ff */
[----:B------:R-:W-:Y:S02]  /*2830*/  CS2R R40, SRZ ;  /* 0x0000000000287805 */ /* 0x000fe4000001ff00 */
[----:B------:R-:W-:-:S09]  /*2840*/  SHF.R.S32.HI R53, RZ, 0x1f, R15 ;  /* 0x0000001fff357819 */ /* 0x000fd2000001140f */
[----:B------:R0:W2:Y:S04]  /*2850*/  @!P0 LDG.E R43, desc[UR10][R26.64] ;  /* 0x0000000a1a2b8981 */ /* 0x0000a8000c1e1900 */
[----:B------:R1:W2:Y:S01]  /*2860*/  @!P0 LDG.E R40, desc[UR10][R24.64] ;  /* 0x0000000a18288981 */ /* 0x0002a2000c1e1900 */
[----:B------:R-:W-:-:S04]  /*2870*/  ISETP.GE.U32.AND P0, PT, R15, UR16, PT ;  /* 0x000000100f007c0c */ /* 0x000fc8000bf06070 */
[----:B------:R-:W-:-:S13]  /*2880*/  ISETP.GE.AND.EX P0, PT, R53, UR17, PT, P0 ;  /* 0x0000001135007c0c */ /* 0x000fda000bf06300 */
[----:B0-----:R-:W0:Y:S08]  /*2890*/  @!P0 LDC.64 R26, c[0x0][0x3f8] ;  /* 0x0000fe00ff1a8b82 */ /* 0x001e300000000a00 */
[----:B------:R-:W3:Y:S01]  /*28a0*/  @!P0 LDC.64 R104, c[0x0][0x3a0] ;  /* 0x0000e800ff688b82 */ /* 0x000ee20000000a00 */
[----:B------:R-:W-:Y:S02]  /*28b0*/  ISETP.NE.AND P1, PT, R0, RZ, PT ;  /* 0x000000ff0000720c */ /* 0x000fe40003f25270 */
[----:B-1----:R-:W-:-:S05]  /*28c0*/  @!P0 MOV R24, R38 ;  /* 0x0000002600188202 */ /* 0x002fca0000000f00 */
[----:B------:R-:W1:Y:S01]  /*28d0*/  @!P0 LDC.64 R112, c[0x0][0x398] ;  /* 0x0000e600ff708b82 */ /* 0x000e620000000a00 */
[----:B------:R-:W-:Y:S02]  /*28e0*/  @!P0 MOV R25, R37 ;  /* 0x0000002500198202 */ /* 0x000fe40000000f00 */
[----:B------:R-:W-:-:S03]  /*28f0*/  MOV R29, RZ ;  /* 0x000000ff001d7202 */ /* 0x000fc60000000f00 */
[----:B------:R4:W2:Y:S01]  /*2900*/  @!P1 LDG.E R41, desc[UR10][R22.64] ;  /* 0x0000000a16299981 */ /* 0x0008a2000c1e1900 */
[-C--:B0-----:R-:W-:Y:S02]  /*2910*/  @!P0 IMAD R0, R53, R26.reuse, RZ ;  /* 0x0000001a35008224 */ /* 0x081fe400078e02ff */
[C---:B------:R-:W-:Y:S01]  /*2920*/  @!P0 IMAD.WIDE.U32 R24, R15.reuse, R26, R24 ;  /* 0x0000001a0f188225 */ /* 0x040fe200078e0018 */
[----:B------:R0:W2:Y:S03]  /*2930*/  @!P1 LDG.E R29, desc[UR10][R20.64] ;  /* 0x0000000a141d9981 */ /* 0x0000a6000c1e1900 */
[----:B------:R-:W-:-:S05]  /*2940*/  @!P0 IMAD R27, R15, R27, R0 ;  /* 0x0000001b0f1b8224 */ /* 0x000fca00078e0200 */
[----:B------:R-:W-:Y:S02]  /*2950*/  @!P0 IADD3 R15, PT, PT, R25, R27, RZ ;  /* 0x0000001b190f8210 */ /* 0x000fe40007ffe0ff */
[C---:B------:R-:W-:Y:S02]  /*2960*/  @!P0 SHF.L.U32 R25, R24.reuse, 0x1, RZ ;  /* 0x0000000118198819 */ /* 0x040fe400000006ff */
[----:B------:R-:W-:Y:S02]  /*2970*/  @!P0 SHF.L.U64.HI R0, R24, 0x1, R15 ;  /* 0x0000000118008819 */ /* 0x000fe4000001020f */
[----:B---3--:R-:W-:-:S04]  /*2980*/  @!P0 IADD3 R26, P1, PT, R25, R104, RZ ;  /* 0x00000068191a8210 */ /* 0x008fc80007f3e0ff */
[----:B------:R-:W-:Y:S02]  /*2990*/  @!P0 IADD3.X R27, PT, PT, R0, R105, RZ, P1, !PT ;  /* 0x00000069001b8210 */ /* 0x000fe40000ffe4ff */
[----:B-1----:R-:W-:-:S04]  /*29a0*/  @!P0 IADD3 R112, P1, PT, R25, R112, RZ ;  /* 0x0000007019708210 */ /* 0x002fc80007f3e0ff */
[----:B------:R-:W-:Y:S02]  /*29b0*/  @!P0 IADD3.X R113, PT, PT, R0, R113, RZ, P1, !PT ;  /* 0x0000007100718210 */ /* 0x000fe40000ffe4ff */
[----:B------:R-:W-:Y:S02]  /*29c0*/  LOP3.LUT P1, RZ, R14, 0x4000, RZ, 0xc0, !PT ;  /* 0x000040000eff7812 */ /* 0x000fe4000782c0ff */
[----:B----4-:R-:W-:Y:S02]  /*29d0*/  CS2R R22, SRZ ;  /* 0x0000000000167805 */ /* 0x010fe4000001ff00 */
[----:B0-----:R-:W-:Y:S02]  /*29e0*/  CS2R R20, SRZ ;  /* 0x0000000000147805 */ /* 0x001fe4000001ff00 */
[----:B------:R-:W-:-:S04]  /*29f0*/  IADD3 R15, PT, PT, R52, 0x1a0, RZ ;  /* 0x000001a0340f7810 */ /* 0x000fc80007ffe0ff */
[----:B------:R-:W-:Y:S01]  /*2a00*/  SHF.R.S32.HI R53, RZ, 0x1f, R15 ;  /* 0x0000001fff357819 */ /* 0x000fe2000001140f */
[----:B------:R-:W3:Y:S04]  /*2a10*/  @!P2 LDG.E R20, desc[UR10][R12.64] ;  /* 0x0000000a0c14a981 */ /* 0x000ee8000c1e1900 */
[----:B------:R0:W4:Y:S04]  /*2a20*/  @!P1 LDG.E R23, desc[UR10][R48.64] ;  /* 0x0000000a30179981 */ /* 0x000128000c1e1900 */
[----:B------:R1:W4:Y:S01]  /*2a30*/  @!P1 LDG.E R21, desc[UR10][R18.64] ;  /* 0x0000000a12159981 */ /* 0x000322000c1e1900 */
[----:B------:R-:W-:-:S04]  /*2a40*/  ISETP.GE.U32.AND P1, PT, R15, UR16, PT ;  /* 0x000000100f007c0c */ /* 0x000fc8000bf26070 */
[----:B------:R-:W-:-:S13]  /*2a50*/  ISETP.GE.AND.EX P1, PT, R53, UR17, PT, P1 ;  /* 0x0000001135007c0c */ /* 0x000fda000bf26310 */
[----:B0-----:R-:W0:Y:S01]  /*2a60*/  @!P1 LDC.64 R48, c[0x0][0x3f8] ;  /* 0x0000fe00ff309b82 */ /* 0x001e220000000a00 */
[----:B------:R-:W-:Y:S02]  /*2a70*/  @!P1 MOV R12, R38 ;  /* 0x00000026000c9202 */ /* 0x000fe40000000f00 */
[----:B------:R-:W-:-:S05]  /*2a80*/  @!P1 MOV R13, R37 ;  /* 0x00000025000d9202 */ /* 0x000fca0000000f00 */
[----:B------:R-:W1:Y:S01]  /*2a90*/  @!P1 LDC.64 R110, c[0x0][0x3a0] ;  /* 0x0000e800ff6e9b82 */ /* 0x000e620000000a00 */
[----:B------:R-:W-:-:S06]  /*2aa0*/  HFMA2 R25, -RZ, RZ, 0, 0 ;  /* 0x00000000ff197431 */ /* 0x000fcc00000001ff */
[----:B------:R1:W4:Y:S01]  /*2ab0*/  @!P2 LDG.E R25, desc[UR10][R16.64] ;  /* 0x0000000a1019a981 */ /* 0x000322000c1e1900 */
[----:B0-----:R-:W-:-:S04]  /*2ac0*/  @!P1 IMAD R0, R53, R48, RZ ;  /* 0x0000003035009224 */ /* 0x001fc800078e02ff */
[C---:B-1----:R-:W-:Y:S02]  /*2ad0*/  @!P1 IMAD R19, R15.reuse, R49, R0 ;  /* 0x000000310f139224 */ /* 0x042fe400078e0200 */
[----:B------:R-:W-:Y:S02]  /*2ae0*/  @!P1 IMAD.WIDE.U32 R48, R15, R48, R12 ;  /* 0x000000300f309225 */ /* 0x000fe400078e000c */
[----:B------:R-:W0:Y:S03]  /*2af0*/  @!P1 LDC.64 R12, c[0x0][0x398] ;  /* 0x0000e600ff0c9b82 */ /* 0x000e260000000a00 */
[----:B------:R-:W-:Y:S02]  /*2b00*/  @!P1 IADD3 R15, PT, PT, R49, R19, RZ ;  /* 0x00000013310f9210 */ /* 0x000fe40007ffe0ff */
[C---:B------:R-:W-:Y:S02]  /*2b10*/  @!P1 SHF.L.U32 R49, R48.reuse, 0x1, RZ ;  /* 0x0000000130319819 */ /* 0x040fe400000006ff */
[----:B------:R-:W-:-:S02]  /*2b20*/  @!P1 SHF.L.U64.HI R0, R48, 0x1, R15 ;  /* 0x0000000130009819 */ /* 0x000fc4000001020f */
[C---:B------:R-:W-:Y:S02]  /*2b30*/  @!P1 IADD3 R110, P2, PT, R49.reuse, R110, RZ ;  /* 0x0000006e316e9210 */ /* 0x040fe40007f5e0ff */
[----:B------:R-:W-:Y:S02]  /*2b40*/  IADD3 R15, PT, PT, R52, 0x1b0, RZ ;  /* 0x000001b0340f7810 */ /* 0x000fe40007ffe0ff */
[----:B------:R-:W-:Y:S02]  /*2b50*/  @!P1 IADD3.X R111, PT, PT, R0, R111, RZ, P2, !PT ;  /* 0x0000006f006f9210 */ /* 0x000fe400017fe4ff */
[----:B------:R-:W-:Y:S02]  /*2b60*/  SHF.R.S32.HI R17, RZ, 0x1f, R15 ;  /* 0x0000001fff117819 */ /* 0x000fe4000001140f */
[----:B0-----:R-:W-:-:S04]  /*2b70*/  @!P1 IADD3 R48, P2, PT, R49, R12, RZ ;  /* 0x0000000c31309210 */ /* 0x001fc80007f5e0ff */
[----:B------:R-:W-:Y:S02]  /*2b80*/  @!P1 IADD3.X R49, PT, PT, R0, R13, RZ, P2, !PT ;  /* 0x0000000d00319210 */ /* 0x000fe400017fe4ff */
[----:B------:R-:W-:Y:S01]  /*2b90*/  ISETP.GE.U32.AND P2, PT, R15, UR16, PT ;  /* 0x000000100f007c0c */ /* 0x000fe2000bf46070 */
[----:B------:R-:W-:-:S03]  /*2ba0*/  HFMA2 R18, -RZ, RZ, 0, 0 ;  /* 0x00000000ff127431 */ /* 0x000fc600000001ff */
[----:B------:R-:W-:-:S03]  /*2bb0*/  ISETP.GE.AND.EX P2, PT, R17, UR17, PT, P2 ;  /* 0x0000001111007c0c */ /* 0x000fc6000bf46320 */
[----:B------:R0:W4:Y:S01]  /*2bc0*/  @!P3 LDG.E R18, desc[UR10][R10.64] ;  /* 0x0000000a0a12b981 */ /* 0x000122000c1e1900 */
[----:B------:R-:W-:-:S09]  /*2bd0*/  MOV R16, RZ ;  /* 0x000000ff00107202 */ /* 0x000fd20000000f00 */
[----:B------:R-:W1:Y:S01]  /*2be0*/  @!P2 LDC.64 R108, c[0x0][0x3a0] ;  /* 0x0000e800ff6cab82 */ /* 0x000e620000000a00 */
[----:B------:R0:W4:Y:S07]  /*2bf0*/  @!P3 LDG.E R16, desc[UR10][R100.64] ;  /* 0x0000000a6410b981 */ /* 0x00012e000c1e1900 */
[----:B0-----:R-:W0:Y:S01]  /*2c00*/  @!P2 LDC.64 R10, c[0x0][0x3f8] ;  /* 0x0000fe00ff0aab82 */ /* 0x001e220000000a00 */
[----:B------:R-:W-:-:S07]  /*2c10*/  @!P2 MOV R100, R38 ;  /* 0x000000260064a202 */ /* 0x000fce0000000f00 */
[----:B------:R-:W1:Y:S01]  /*2c20*/  @!P2 LDC.64 R106, c[0x0][0x398] ;  /* 0x0000e600ff6aab82 */ /* 0x000e620000000a00 */
[----:B------:R-:W-:Y:S01]  /*2c30*/  @!P2 MOV R101, R37 ;  /* 0x000000250065a202 */ /* 0x000fe20000000f00 */
[-C--:B0-----:R-:W-:Y:S02]  /*2c40*/  @!P2 IMAD R0, R17, R10.reuse, RZ ;  /* 0x0000000a1100a224 */ /* 0x081fe400078e02ff */
[----:B------:R-:W-:-:S04]  /*2c50*/  @!P2 IMAD.WIDE.U32 R100, R15, R10, R100 ;  /* 0x0000000a0f64a225 */ /* 0x000fc800078e0064 */
[----:B------:R-:W-:-:S05]  /*2c60*/  @!P2 IMAD R11, R15, R11, R0 ;  /* 0x0000000b0f0ba224 */ /* 0x000fca00078e0200 */
[----:B------:R-:W-:Y:S02]  /*2c70*/  @!P2 IADD3 R11, PT, PT, R101, R11, RZ ;  /* 0x0000000b650ba210 */ /* 0x000fe40007ffe0ff */
[C---:B------:R-:W-:Y:S02]  /*2c80*/  @!P2 SHF.L.U32 R101, R100.reuse, 0x1, RZ ;  /* 0x000000016465a819 */ /* 0x040fe400000006ff */
[----:B------:R-:W-:Y:S02]  /*2c90*/  @!P2 SHF.L.U64.HI R0, R100, 0x1, R11 ;  /* 0x000000016400a819 */ /* 0x000fe4000001020b */
[----:B-1----:R-:W-:Y:S02]  /*2ca0*/  @!P2 IADD3 R108, P3, PT, R101, R108, RZ ;  /* 0x0000006c656ca210 */ /* 0x002fe40007f7e0ff */
[----:B------:R-:W-:Y:S02]  /*2cb0*/  IADD3 R17, PT, PT, R52, 0x1c0, RZ ;  /* 0x000001c034117810 */ /* 0x000fe40007ffe0ff */
[----:B------:R-:W-:-:S02]  /*2cc0*/  @!P2 IADD3.X R109, PT, PT, R0, R109, RZ, P3, !PT ;  /* 0x0000006d006da210 */ /* 0x000fc40001ffe4ff */
[----:B------:R-:W-:Y:S02]  /*2cd0*/  @!P2 IADD3 R106, P3, PT, R101, R106, RZ ;  /* 0x0000006a656aa210 */ /* 0x000fe40007f7e0ff */
[----:B------:R-:W-:Y:S02]  /*2ce0*/  SHF.R.S32.HI R19, RZ, 0x1f, R17 ;  /* 0x0000001fff137819 */ /* 0x000fe40000011411 */
[----:B------:R-:W-:Y:S02]  /*2cf0*/  @!P2 IADD3.X R107, PT, PT, R0, R107, RZ, P3, !PT ;  /* 0x0000006b006ba210 */ /* 0x000fe40001ffe4ff */
[----:B------:R-:W-:-:S04]  /*2d00*/  ISETP.GE.U32.AND P3, PT, R17, UR16, PT ;  /* 0x0000001011007c0c */ /* 0x000fc8000bf66070 */
[----:B------:R-:W-:Y:S02]  /*2d10*/  ISETP.GE.AND.EX P3, PT, R19, UR17, PT, P3 ;  /* 0x0000001113007c0c */ /* 0x000fe4000bf66330 */
[----:B------:R-:W-:Y:S02]  /*2d20*/  CS2R R12, SRZ ;  /* 0x00000000000c7805 */ /* 0x000fe4000001ff00 */
[----:B------:R-:W-:-:S04]  /*2d30*/  P2R R28, PR, RZ, 0x1 ;  /* 0x00000001ff1c7803 */ /* 0x000fc80000000000 */
[----:B------:R0:W4:Y:S01]  /*2d40*/  @!P4 LDG.E R12, desc[UR10][R4.64] ;  /* 0x0000000a040cc981 */ /* 0x000122000c1e1900 */
[----:B------:R-:W-:Y:S01]  /*2d50*/  LOP3.LUT P0, RZ, R14, 0x800, RZ, 0xc0, !PT ;  /* 0x000008000eff7812 */ /* 0x000fe2000780c0ff */
[----:B------:R-:W-:-:S03]  /*2d60*/  HFMA2 R15, -RZ, RZ, 0, 0 ;  /* 0x00000000ff0f7431 */ /* 0x000fc600000001ff */
[----:B------:R-:W1:Y:S03]  /*2d70*/  @!P3 LDC.64 R104, c[0x0][0x3a0] ;  /* 0x0000e800ff68bb82 */ /* 0x000e660000000a00 */
[----:B------:R2:W4:Y:S05]  /*2d80*/  @!P4 LDG.E R15, desc[UR10][R94.64] ;  /* 0x0000000a5e0fc981 */ /* 0x00052a000c1e1900 */
[----:B0-----:R-:W0:Y:S01]  /*2d90*/  @!P3 LDC.64 R4, c[0x0][0x3f8] ;  /* 0x0000fe00ff04bb82 */ /* 0x001e220000000a00 */
[----:B------:R2:W4:Y:S01]  /*2da0*/  @!P0 LDG.E R22, desc[UR10][R102.64] ;  /* 0x0000000a66168981 */ /* 0x000522000c1e1900 */
[----:B------:R-:W-:-:S02]  /*2db0*/  P2R R24, PR, RZ, 0x4 ;  /* 0x00000004ff187803 */ /* 0x000fc40000000000 */
[----:B------:R-:W-:Y:S02]  /*2dc0*/  P2R R42, PR, RZ, 0x2 ;  /* 0x00000002ff2a7803 */ /* 0x000fe40000000000 */
[----:B------:R-:W-:Y:S01]  /*2dd0*/  CS2R R10, SRZ ;  /* 0x00000000000a7805 */ /* 0x000fe2000001ff00 */
[----:B------:R-:W4:Y:S01]  /*2de0*/  @!P0 LDG.E R13, desc[UR10][R50.64] ;  /* 0x0000000a320d8981 */ /* 0x000f22000c1e1900 */
[----:B--2---:R-:W-:Y:S01]  /*2df0*/  @!P3 MOV R94, R38 ;  /* 0x00000026005eb202 */ /* 0x004fe20000000f00 */
[----:B------:R-:W2:Y:S01]  /*2e00*/  @!P3 LDC.64 R102, c[0x0][0x398] ;  /* 0x0000e600ff66bb82 */ /* 0x000ea20000000a00 */
        /* <DEDUP_REMOVED lines=10> */
[----:B--2---:R-:W-:Y:S02]  /*2eb0*/  @!P3 IADD3 R102, P4, PT, R95, R102, RZ ;  /* 0x000000665f66b210 */ /* 0x004fe40007f9e0ff */
[----:B------:R-:W-:Y:S02]  /*2ec0*/  SHF.R.S32.HI R17, RZ, 0x1f, R5 ;  /* 0x0000001fff117819 */ /* 0x000fe40000011405 */
[----:B------:R-:W-:Y:S02]  /*2ed0*/  @!P3 IADD3.X R103, PT, PT, R0, R103, RZ, P4, !PT ;  /* 0x000000670067b210 */ /* 0x000fe400027fe4ff */
[----:B------:R-:W-:-:S04]  /*2ee0*/  ISETP.GE.U32.AND P4, PT, R5, UR16, PT ;  /* 0x0000001005007c0c */ /* 0x000fc8000bf86070 */
[----:B------:R-:W-:Y:S02]  /*2ef0*/  ISETP.GE.AND.EX P4, PT, R17, UR17, PT, P4 ;  /* 0x0000001111007c0c */ /* 0x000fe4000bf86340 */
[----:B------:R-:W-:Y:S02]  /*2f00*/  MOV R4, RZ ;  /* 0x000000ff00047202 */ /* 0x000fe40000000f00 */
[----:B------:R-:W-:-:S04]  /*2f10*/  LOP3.LUT P2, RZ, R14, 0x100, RZ, 0xc0, !PT ;  /* 0x000001000eff7812 */ /* 0x000fc8000784c0ff */
[----:B------:R0:W2:Y:S01]  /*2f20*/  @!P5 LDG.E R4, desc[UR10][R2.64] ;  /* 0x0000000a0204d981 */ /* 0x0000a2000c1e1900 */
[----:B------:R-:W-:Y:S01]  /*2f30*/  LOP3.LUT P1, RZ, R14, 0x400, RZ, 0xc0, !PT ;  /* 0x000004000eff7812 */ /* 0x000fe2000782c0ff */
[----:B------:R-:W-:-:S03]  /*2f40*/  HFMA2 R0, -RZ, RZ, 0, 0 ;  /* 0x00000000ff007431 */ /* 0x000fc600000001ff */
[----:B------:R-:W1:Y:S04]  /*2f50*/  @!P4 LDC.64 R100, c[0x0][0x3a0] ;  /* 0x0000e800ff64cb82 */ /* 0x000e680000000a00 */
[----:B------:R3:W2:Y:S04]  /*2f60*/  @!P2 LDG.E R0, desc[UR10][R6.64] ;  /* 0x0000000a0600a981 */ /* 0x0006a8000c1e1900 */
[----:B0-----:R-:W0:Y:S01]  /*2f70*/  @!P4 LDC.64 R2, c[0x0][0x3f8] ;  /* 0x0000fe00ff02cb82 */ /* 0x001e220000000a00 */
[----:B------:R3:W2:Y:S01]  /*2f80*/  @!P1 LDG.E R11, desc[UR10][R98.64] ;  /* 0x0000000a620b9981 */ /* 0x0006a2000c1e1900 */
[----:B------:R-:W-:-:S03]  /*2f90*/  P2R R19, PR, RZ, 0x8 ;  /* 0x00000008ff137803 */ /* 0x000fc60000000000 */
[----:B------:R-:W2:Y:S01]  /*2fa0*/  @!P1 LDG.E R10, desc[UR10][R96.64] ;  /* 0x0000000a600a9981 */ /* 0x000ea2000c1e1900 */
[----:B---3--:R-:W-:Y:S02]  /*2fb0*/  CS2R R6, SRZ ;  /* 0x0000000000067805 */ /* 0x008fe4000001ff00 */
[----:B------:R-:W3:Y:S04]  /*2fc0*/  @!P4 LDC.64 R98, c[0x0][0x398] ;  /* 0x0000e600ff62cb82 */ /* 0x000ee80000000a00 */
[----:B------:R0:W2:Y:S04]  /*2fd0*/  @!P5 LDG.E R6, desc[UR10][R90.64] ;  /* 0x0000000a5a06d981 */ /* 0x0000a8000c1e1900 */
[----:B------:R1:W2:Y:S01]  /*2fe0*/  @!P2 LDG.E R7, desc[UR10][R92.64] ;  /* 0x0000000a5c07a981 */ /* 0x0002a2000c1e1900 */
[----:B0-----:R-:W-:Y:S01]  /*2ff0*/  @!P4 IMAD R94, R17, R2, RZ ;  /* 0x00000002115ec224 */ /* 0x001fe200078e02ff */
[----:B------:R-:W-:-:S02]  /*3000*/  @!P4 MOV R90, R38 ;  /* 0x00000026005ac202 */ /* 0x000fc40000000f00 */
[----:B------:R-:W-:Y:S01]  /*3010*/  @!P4 MOV R91, R37 ;  /* 0x00000025005bc202 */ /* 0x000fe20000000f00 */
[C---:B------:R-:W-:Y:S02]  /*3020*/  @!P4 IMAD R17, R5.reuse, R3, R94 ;  /* 0x000000030511c224 */ /* 0x040fe400078e025e */
[----:B------:R-:W-:-:S05]  /*3030*/  @!P4 IMAD.WIDE.U32 R90, R5, R2, R90 ;  /* 0x00000002055ac225 */ /* 0x000fca00078e005a */
[----:B------:R-:W-:Y:S02]  /*3040*/  @!P4 IADD3 R5, PT, PT, R91, R17, RZ ;  /* 0x000000115b05c210 */ /* 0x000fe40007ffe0ff */
[C---:B------:R-:W-:Y:S02]  /*3050*/  @!P4 SHF.L.U32 R91, R90.reuse, 0x1, RZ ;  /* 0x000000015a5bc819 */ /* 0x040fe400000006ff */
[----:B-1----:R-:W-:Y:S02]  /*3060*/  @!P4 SHF.L.U64.HI R92, R90, 0x1, R5 ;  /* 0x000000015a5cc819 */ /* 0x002fe40000010205 */
[----:B------:R-:W-:Y:S02]  /*3070*/  @!P4 IADD3 R100, P5, PT, R91, R100, RZ ;  /* 0x000000645b64c210 */ /* 0x000fe40007fbe0ff */
[----:B------:R-:W-:Y:S02]  /*3080*/  IADD3 R5, PT, PT, R52, 0x1e0, RZ ;  /* 0x000001e034057810 */ /* 0x000fe40007ffe0ff */
[----:B------:R-:W-:-:S02]  /*3090*/  @!P4 IADD3.X R101, PT, PT, R92, R101, RZ, P5, !PT ;  /* 0x000000655c65c210 */ /* 0x000fc40002ffe4ff */
[----:B---3--:R-:W-:Y:S02]  /*30a0*/  @!P4 IADD3 R98, P5, PT, R91, R98, RZ ;  /* 0x000000625b62c210 */ /* 0x008fe40007fbe0ff */
[----:B------:R-:W-:Y:S02]  /*30b0*/  SHF.R.S32.HI R51, RZ, 0x1f, R5 ;  /* 0x0000001fff337819 */ /* 0x000fe40000011405 */
[----:B------:R-:W-:Y:S02]  /*30c0*/  @!P4 IADD3.X R99, PT, PT, R92, R99, RZ, P5, !PT ;  /* 0x000000635c63c210 */ /* 0x000fe40002ffe4ff */
[----:B------:R-:W-:Y:S02]  /*30d0*/  ISETP.GE.U32.AND P5, PT, R5, UR16, PT ;  /* 0x0000001005007c0c */ /* 0x000fe4000bfa6070 */
[----:B------:R-:W-:Y:S02]  /*30e0*/  CS2R R2, SRZ ;  /* 0x0000000000027805 */ /* 0x000fe4000001ff00 */
[----:B------:R-:W-:-:S02]  /*30f0*/  LOP3.LUT P3, RZ, R14, 0x20, RZ, 0xc0, !PT ;  /* 0x000000200eff7812 */ /* 0x000fc4000786c0ff */
[----:B------:R-:W-:Y:S02]  /*3100*/  ISETP.GE.AND.EX P5, PT, R51, UR17, PT, P5 ;  /* 0x0000001133007c0c */ /* 0x000fe4000bfa6350 */
[----:B------:R0:W3:Y:S04]  /*3110*/  @!P6 LDG.E R3, desc[UR10][R74.64] ;  /* 0x0000000a4a03e981 */ /* 0x0000e8000c1e1900 */
[----:B------:R-:W3:Y:S01]  /*3120*/  @!P6 LDG.E R2, desc[UR10][R88.64] ;  /* 0x0000000a5802e981 */ /* 0x000ee2000c1e1900 */
[----:B0-----:R-:W-:-:S06]  /*3130*/  CS2R R74, SRZ ;  /* 0x00000000004a7805 */ /* 0x001fcc000001ff00 */
[----:B------:R-:W0:Y:S01]  /*3140*/  @!P5 LDC.64 R96, c[0x0][0x398] ;  /* 0x0000e600ff60db82 */ /* 0x000e220000000a00 */
[----:B------:R1:W3:Y:S04]  /*3150*/  @!P3 LDG.E R74, desc[UR10][R44.64] ;  /* 0x0000000a2c4ab981 */ /* 0x0002e8000c1e1900 */
[----:B------:R1:W3:Y:S03]  /*3160*/  @!P3 LDG.E R75, desc[UR10][R54.64] ;  /* 0x0000000a364bb981 */ /* 0x0002e6000c1e1900 */
[----:B-1----:R-:W1:Y:S01]  /*3170*/  @!P5 LDC.64 R44, c[0x0][0x3f8] ;  /* 0x0000fe00ff2cdb82 */ /* 0x002e620000000a00 */
[----:B------:R-:W-:Y:S02]  /*3180*/  @!P5 MOV R54, R38 ;  /* 0x000000260036d202 */ /* 0x000fe40000000f00 */
[----:B------:R-:W-:Y:S01]  /*3190*/  @!P5 MOV R55, R37 ;  /* 0x000000250037d202 */ /* 0x000fe20000000f00 */
[----:B-1----:R-:W-:-:S04]  /*31a0*/  @!P5 IMAD R88, R51, R44, RZ ;  /* 0x0000002c3358d224 */ /* 0x002fc800078e02ff */
[C---:B------:R-:W-:Y:S02]  /*31b0*/  @!P5 IMAD R51, R5.reuse, R45, R88 ;  /* 0x0000002d0533d224 */ /* 0x040fe400078e0258 */
[----:B------:R-:W-:Y:S02]  /*31c0*/  @!P5 IMAD.WIDE.U32 R44, R5, R44, R54 ;  /* 0x0000002c052cd225 */ /* 0x000fe400078e0036 */
[----:B------:R-:W1:Y:S03]  /*31d0*/  @!P5 LDC.64 R54, c[0x0][0x3a0] ;  /* 0x0000e800ff36db82 */ /* 0x000e660000000a00 */
[----:B------:R-:W-:-:S04]  /*31e0*/  @!P5 IADD3 R5, PT, PT, R45, R51, RZ ;  /* 0x000000332d05d210 */ /* 0x000fc80007ffe0ff */
[C---:B------:R-:W-:Y:S02]  /*31f0*/  @!P5 SHF.L.U64.HI R88, R44.reuse, 0x1, R5 ;  /* 0x000000012c58d819 */ /* 0x040fe40000010205 */
[----:B------:R-:W-:Y:S02]  /*3200*/  @!P5 SHF.L.U32 R5, R44, 0x1, RZ ;  /* 0x000000012c05d819 */ /* 0x000fe400000006ff */
[----:B------:R-:W-:Y:S02]  /*3210*/  P2R R17, PR, RZ, 0x10 ;  /* 0x00000010ff117803 */ /* 0x000fe40000000000 */
[----:B-1----:R-:W-:-:S04]  /*3220*/  @!P5 IADD3 R54, P6, PT, R5, R54, RZ ;  /* 0x000000360536d210 */ /* 0x002fc80007fde0ff */
[----:B------:R-:W-:Y:S02]  /*3230*/  @!P5 IADD3.X R55, PT, PT, R88, R55, RZ, P6, !PT ;  /* 0x000000375837d210 */ /* 0x000fe400037fe4ff */
[----:B0-----:R-:W-:Y:S02]  /*3240*/  @!P5 IADD3 R96, P6, PT, R5, R96, RZ ;  /* 0x000000600560d210 */ /* 0x001fe40007fde0ff */
[----:B------:R-:W-:Y:S02]  /*3250*/  IADD3 R5, PT, PT, R52, 0x1f0, RZ ;  /* 0x000001f034057810 */ /* 0x000fe40007ffe0ff */
[----:B------:R-:W-:Y:S02]  /*3260*/  @!P5 IADD3.X R97, PT, PT, R88, R97, RZ, P6, !PT ;  /* 0x000000615861d210 */ /* 0x000fe400037fe4ff */
[----:B------:R-:W-:Y:S02]  /*3270*/  SHF.R.S32.HI R83, RZ, 0x1f, R5 ;  /* 0x0000001fff537819 */ /* 0x000fe40000011405 */
[----:B------:R-:W-:-:S02]  /*3280*/  ISETP.GE.U32.AND P6, PT, R5, UR16, PT ;  /* 0x0000001005007c0c */ /* 0x000fc4000bfc6070 */
[----:B------:R-:W-:Y:S02]  /*3290*/  LOP3.LUT P4, RZ, R14, 0x8, RZ, 0xc0, !PT ;  /* 0x000000080eff7812 */ /* 0x000fe4000788c0ff */
[----:B------:R-:W-:Y:S02]  /*32a0*/  ISETP.GE.AND.EX P6, PT, R83, UR17, PT, P6 ;  /* 0x0000001153007c0c */ /* 0x000fe4000bfc6360 */
[----:B------:R-:W-:-:S09]  /*32b0*/  CS2R R44, SRZ ;  /* 0x00000000002c7805 */ /* 0x000fd2000001ff00 */
[----:B------:R0:W3:Y:S01]  /*32c0*/  @!P4 LDG.E R44, desc[UR10][R62.64] ;  /* 0x0000000a3e2cc981 */ /* 0x0000e2000c1e1900 */
[----:B------:R-:W-:Y:S01]  /*32d0*/  LOP3.LUT P1, RZ, R14, 0x10, RZ, 0xc0, !PT ;  /* 0x000000100eff7812 */ /* 0x000fe2000782c0ff */
[----:B------:R-:W1:Y:S02]  /*32e0*/  @!P6 LDC.64 R94, c[0x0][0x3a0] ;  /* 0x0000e800ff5eeb82 */ /* 0x000e640000000a00 */
[----:B------:R4:W3:Y:S06]  /*32f0*/  @!P4 LDG.E R45, desc[UR10][R64.64] ;  /* 0x0000000a402dc981 */ /* 0x0008ec000c1e1900 */
[----:B0-----:R-:W0:Y:S04]  /*3300*/  @!P6 LDC.64 R62, c[0x0][0x3f8] ;  /* 0x0000fe00ff3eeb82 */ /* 0x001e280000000a00 */
[----:B------:R0:W3:Y:S04]  /*3310*/  @!P1 LDG.E R73, desc[UR10][R86.64] ;  /* 0x0000000a56499981 */ /* 0x0000e8000c1e1900 */
[----:B------:R-:W1:Y:S01]  /*3320*/  @!P6 LDC.64 R88, c[0x0][0x398] ;  /* 0x0000e600ff58eb82 */ /* 0x000e620000000a00 */
[----:B----4-:R-:W-:Y:S01]  /*3330*/  @!P6 MOV R64, R38 ;  /* 0x000000260040e202 */ /* 0x010fe20000000f00 */
[----:B------:R4:W3:Y:S01]  /*3340*/  @!P1 LDG.E R69, desc[UR10][R84.64] ;  /* 0x0000000a54459981 */ /* 0x0008e2000c1e1900 */
[----:B------:R-:W-:Y:S01]  /*3350*/  @!P6 MOV R65, R37 ;  /* 0x000000250041e202 */ /* 0x000fe20000000f00 */
[----:B0-----:R-:W-:-:S02]  /*3360*/  @!P6 IMAD R86, R83, R62, RZ ;  /* 0x0000003e5356e224 */ /* 0x001fc400078e02ff */
[----:B------:R-:W-:-:S04]  /*3370*/  @!P6 IMAD.WIDE.U32 R64, R5, R62, R64 ;  /* 0x0000003e0540e225 */ /* 0x000fc800078e0040 */
[----:B------:R-:W-:Y:S01]  /*3380*/  @!P6 IMAD R83, R5, R63, R86 ;  /* 0x0000003f0553e224 */ /* 0x000fe200078e0256 */
[----:B------:R-:W-:-:S04]  /*3390*/  P2R R57, PR, RZ, 0x4 ;  /* 0x00000004ff397803 */ /* 0x000fc80000000000 */
[----:B------:R-:W-:Y:S02]  /*33a0*/  @!P6 IADD3 R5, PT, PT, R65, R83, RZ ;  /* 0x000000534105e210 */ /* 0x000fe40007ffe0ff */
[----:B------:R-:W-:Y:S02]  /*33b0*/  @!P6 SHF.L.U32 R65, R64, 0x1, RZ ;  /* 0x000000014041e819 */ /* 0x000fe400000006ff */
[----:B------:R-:W-:Y:S02]  /*33c0*/  LOP3.LUT P2, RZ, R14, 0x1000000, RZ, 0xc0, !PT ;  /* 0x010000000eff7812 */ /* 0x000fe4000784c0ff */
[----:B----4-:R-:W-:Y:S02]  /*33d0*/  @!P6 SHF.L.U64.HI R84, R64, 0x1, R5 ;  /* 0x000000014054e819 */ /* 0x010fe40000010205 */
[----:B-1----:R-:W-:-:S04]  /*33e0*/  @!P6 IADD3 R94, P1, PT, R65, R94, RZ ;  /* 0x0000005e415ee210 */ /* 0x002fc80007f3e0ff */
[----:B------:R-:W-:Y:S02]  /*33f0*/  @!P6 IADD3.X R95, PT, PT, R84, R95, RZ, P1, !PT ;  /* 0x0000005f545fe210 */ /* 0x000fe40000ffe4ff */
[----:B------:R-:W-:Y:S02]  /*3400*/  @!P6 IADD3 R88, P1, PT, R65, R88, RZ ;  /* 0x000000584158e210 */ /* 0x000fe40007f3e0ff */
[----:B------:R-:W-:Y:S02]  /*3410*/  P2R R53, PR, RZ, 0x20 ;  /* 0x00000020ff357803 */ /* 0x000fe40000000000 */
[----:B------:R-:W-:Y:S02]  /*3420*/  LOP3.LUT P5, RZ, R14, 0x800000, RZ, 0xc0, !PT ;  /* 0x008000000eff7812 */ /* 0x000fe400078ac0ff */
[----:B------:R-:W-:Y:S02]  /*3430*/  @!P6 IADD3.X R89, PT, PT, R84, R89, RZ, P1, !PT ;  /* 0x000000595459e210 */ /* 0x000fe40000ffe4ff */
[----:B------:R-:W-:-:S02]  /*3440*/  PRMT R114, RZ, 0x5410, RZ ;  /* 0x00005410ff727816 */ /* 0x000fc400000000ff */
[----:B------:R-:W-:Y:S02]  /*3450*/  LOP3.LUT P1, RZ, R14, 0x200000, RZ, 0xc0, !PT ;  /* 0x002000000eff7812 */ /* 0x000fe4000782c0ff */
[----:B------:R-:W-:Y:S02]  /*3460*/  @!P2 PRMT R114, R114, 0x5410, R82 ;  /* 0x000054107272a816 */ /* 0x000fe40000000052 */
[----:B------:R-:W-:Y:S02]  /*3470*/  PRMT R93, R93, 0x5410, RZ ;  /* 0x000054105d5d7816 */ /* 0x000fe400000000ff */
[----:B------:R-:W-:Y:S01]  /*3480*/  PRMT R84, R84, 0x5410, RZ ;  /* 0x0000541054547816 */ /* 0x000fe200000000ff */
[----:B------:R0:W-:Y:S01]  /*3490*/  STL [R1+0x90], R76 ;  /* 0x0000904c01007387 */ /* 0x0001e20000100800 */
[----:B------:R-:W-:Y:S02]  /*34a0*/  @!P2 PRMT R114, R82, 0x7632, R114 ;  /* 0x000076325272a816 */ /* 0x000fe40000000072 */
[----:B------:R-:W-:-:S02]  /*34b0*/  @!P2 PRMT R93, R93, 0x5410, R76 ;  /* 0x000054105d5da816 */ /* 0x000fc4000000004c */
[----:B------:R-:W-:Y:S02]  /*34c0*/  @!P2 PRMT R84, R84, 0x7610, R76 ;  /* 0x000076105454a816 */ /* 0x000fe4000000004c */
[----:B------:R-:W-:Y:S02]  /*34d0*/  LOP3.LUT P2, RZ, R14, 0x100000, RZ, 0xc0, !PT ;  /* 0x001000000eff7812 */ /* 0x000fe4000784c0ff */
[----:B------:R-:W-:Y:S02]  /*34e0*/  PRMT R62, R62, 0x5410, RZ ;  /* 0x000054103e3e7816 */ /* 0x000fe400000000ff */
[----:B0-----:R-:W-:Y:S02]  /*34f0*/  PRMT R76, RZ, 0x5410, RZ ;  /* 0x00005410ff4c7816 */ /* 0x001fe400000000ff */
[----:B------:R-:W-:Y:S02]  /*3500*/  PRMT R83, RZ, 0x5410, RZ ;  /* 0x00005410ff537816 */ /* 0x000fe400000000ff */
[----:B------:R-:W-:-:S02]  /*3510*/  @!P5 PRMT R76, R76, 0x5410, R81 ;  /* 0x000054104c4cd816 */ /* 0x000fc40000000051 */
[----:B------:R-:W-:Y:S01]  /*3520*/  @!P1 PRMT R62, R62, 0x5410, R77 ;  /* 0x000054103e3e9816 */ /* 0x000fe2000000004d */
[----:B------:R0:W-:Y:S01]  /*3530*/  STL [R1+0x14], R81 ;  /* 0x0000145101007387 */ /* 0x0001e20000100800 */
[----:B------:R-:W-:Y:S02]  /*3540*/  @!P5 PRMT R76, R81, 0x7632, R76 ;  /* 0x00007632514cd816 */ /* 0x000fe4000000004c */
[----:B------:R-:W-:Y:S02]  /*3550*/  @!P5 PRMT R83, R83, 0x5410, R80 ;  /* 0x000054105353d816 */ /* 0x000fe40000000050 */
[----:B------:R-:W-:Y:S01]  /*3560*/  PRMT R62, RZ, 0x7610, R62 ;  /* 0x00007610ff3e7816 */ /* 0x000fe2000000003e */
[----:B------:R1:W-:Y:S01]  /*3570*/  STL [R1+0x20], R71 ;  /* 0x0000204701007387 */ /* 0x0003e20000100800 */
[----:B------:R-:W-:Y:S02]  /*3580*/  @!P5 PRMT R83, R80, 0x7632, R83 ;  /* 0x000076325053d816 */ /* 0x000fe40000000053 */
[----:B0-----:R-:W-:-:S02]  /*3590*/  PRMT R81, RZ, 0x7610, R81 ;  /* 0x00007610ff517816 */ /* 0x001fc40000000051 */
[----:B------:R-:W-:Y:S02]  /*35a0*/  LOP3.LUT P5, RZ, R14, 0x80000, RZ, 0xc0, !PT ;  /* 0x000800000eff7812 */ /* 0x000fe400078ac0ff */
[C---:B------:R-:W-:Y:S02]  /*35b0*/  @!P2 PRMT R62, R71.reuse, 0x7610, R62 ;  /* 0x00007610473ea816 */ /* 0x040fe4000000003e */
[C---:B------:R-:W-:Y:S02]  /*35c0*/  @!P2 PRMT R81, R71.reuse, 0x7632, R81 ;  /* 0x000076324751a816 */ /* 0x040fe40000000051 */
[----:B-1----:R-:W-:Y:S02]  /*35d0*/  PRMT R71, R71, 0x5410, RZ ;  /* 0x0000541047477816 */ /* 0x002fe400000000ff */
[----:B------:R-:W-:Y:S02]  /*35e0*/  PRMT R81, R81, 0x5410, RZ ;  /* 0x0000541051517816 */ /* 0x000fe400000000ff */
[--C-:B------:R-:W-:Y:S01]  /*35f0*/  @!P2 PRMT R71, R71, 0x7610, R72.reuse ;  /* 0x000076104747a816 */ /* 0x100fe20000000048 */
[----:B------:R0:W-:Y:S01]  /*3600*/  STL [R1+0xa0], R72 ;  /* 0x0000a04801007387 */ /* 0x0001e20000100800 */
[----:B------:R-:W-:-:S02]  /*3610*/  @!P2 PRMT R81, R81, 0x5410, R72 ;  /* 0x000054105151a816 */ /* 0x000fc40000000048 */
[----:B------:R-:W-:Y:S02]  /*3620*/  PRMT R71, RZ, 0x7610, R71 ;  /* 0x00007610ff477816 */ /* 0x000fe40000000047 */
[----:B------:R-:W-:Y:S01]  /*3630*/  LOP3.LUT P2, RZ, R14, 0x4, RZ, 0xc0, !PT ;  /* 0x000000040eff7812 */ /* 0x000fe2000784c0ff */
[----:B------:R1:W-:Y:S01]  /*3640*/  STL [R1+0x24], R68 ;  /* 0x0000244401007387 */ /* 0x0003e20000100800 */
[----:B0-----:R-:W-:Y:S02]  /*3650*/  PRMT R72, R72, 0x5410, RZ ;  /* 0x0000541048487816 */ /* 0x001fe400000000ff */
[----:B------:R-:W-:Y:S02]  /*3660*/  @!P5 PRMT R71, R68, 0x7610, R71 ;  /* 0x000076104447d816 */ /* 0x000fe40000000047 */
[----:B------:R-:W-:Y:S01]  /*3670*/  @!P5 PRMT R72, R72, 0x7610, R68 ;  /* 0x000076104848d816 */ /* 0x000fe20000000044 */
[----:B-1----:R-:W-:Y:S01]  /*3680*/  HFMA2 R68, -RZ, RZ, 0, 0 ;  /* 0x00000000ff447431 */ /* 0x002fe200000001ff */
[----:B------:R-:W-:-:S02]  /*3690*/  P2R R5, PR, RZ, 0x40 ;  /* 0x00000040ff057803 */ /* 0x000fc40000000000 */
[----:B------:R-:W-:-:S03]  /*36a0*/  LOP3.LUT P6, RZ, R14, 0x1, RZ, 0xc0, !PT ;  /* 0x000000010eff7812 */ /* 0x000fc600078cc0ff */
[----:B------:R0:W4:Y:S02]  /*36b0*/  @!P2 LDG.E R68, desc[UR10][R46.64] ;  /* 0x0000000a2e44a981 */ /* 0x000124000c1e1900 */
[----:B0-----:R-:W-:-:S08]  /*36c0*/  CS2R R46, SRZ ;  /* 0x00000000002e7805 */ /* 0x001fd0000001ff00 */
[----:B------:R0:W4:Y:S04]  /*36d0*/  @!P6 LDG.E R46, desc[UR10][R30.64] ;  /* 0x0000000a1e2ee981 */ /* 0x000128000c1e1900 */
[----:B------:R-:W4:Y:S01]  /*36e0*/  @!P6 LDG.E R47, desc[UR10][R58.64] ;  /* 0x0000000a3a2fe981 */ /* 0x000f22000c1e1900 */
[----:B------:R-:W-:Y:S02]  /*36f0*/  P2R R50, PR, RZ, 0x1 ;  /* 0x00000001ff327803 */ /* 0x000fe40000000000 */
[----:B------:R-:W-:Y:S01]  /*3700*/  LOP3.LUT P0, RZ, R14, 0x400000, RZ, 0xc0, !PT ;  /* 0x004000000eff7812 */ /* 0x000fe2000780c0ff */
[----:B------:R1:W-:Y:S01]  /*3710*/  STL [R1+0x10], R82 ;  /* 0x0000105201007387 */ /* 0x0003e20000100800 */
[----:B------:R-:W-:-:S03]  /*3720*/  PRMT R84, RZ, 0x7610, R84 ;  /* 0x00007610ff547816 */ /* 0x000fc60000000054 */
[----:B------:R2:W-:Y:S01]  /*3730*/  STL [R1+0x18], R70 ;  /* 0x0000184601007387 */ /* 0x0005e20000100800 */
[----:B-1----:R-:W-:-:S07]  /*3740*/  PRMT R82, R82, 0x5410, RZ ;  /* 0x0000541052527816 */ /* 0x002fce00000000ff */
[----:B------:R-:W-:Y:S02]  /*3750*/  @!P0 PRMT R84, R70, 0x7610, R84 ;  /* 0x0000761046548816 */ /* 0x000fe40000000054 */
[----:B------:R-:W-:Y:S02]  /*3760*/  @!P0 PRMT R82, R82, 0x7610, R70 ;  /* 0x0000761052528816 */ /* 0x000fe40000000046 */
[----:B--2---:R-:W-:-:S04]  /*3770*/  PRMT R70, R70, 0x5410, RZ ;  /* 0x0000541046467816 */ /* 0x004fc800000000ff */
[--C-:B------:R-:W-:Y:S02]  /*3780*/  @!P0 PRMT R70, R70, 0x5410, R79.reuse ;  /* 0x0000541046468816 */ /* 0x100fe4000000004f */
[----:B------:R-:W-:Y:S02]  /*3790*/  PRMT R63, R63, 0x5410, RZ ;  /* 0x000054103f3f7816 */ /* 0x000fe400000000ff */
[----:B------:R-:W-:Y:S01]  /*37a0*/  PRMT R70, RZ, 0x7610, R70 ;  /* 0x00007610ff467816 */ /* 0x000fe20000000046 */
[----:B------:R1:W-:Y:S01]  /*37b0*/  STL [R1+0x9c], R77 ;  /* 0x00009c4d01007387 */ /* 0x0003e20000100800 */
[----:B------:R-:W-:Y:S02]  /*37c0*/  @!P0 PRMT R63, R63, 0x7610, R79 ;  /* 0x000076103f3f8816 */ /* 0x000fe4000000004f */
[----:B------:R-:W-:Y:S02]  /*37d0*/  LOP3.LUT P0, RZ, R14, 0x40000, RZ, 0xc0, !PT ;  /* 0x000400000eff7812 */ /* 0x000fe4000780c0ff */
[----:B------:R-:W-:-:S02]  /*37e0*/  @!P1 PRMT R70, R77, 0x7632, R70 ;  /* 0x000076324d469816 */ /* 0x000fc40000000046 */
[----:B------:R-:W-:Y:S02]  /*37f0*/  PRMT R82, RZ, 0x7610, R82 ;  /* 0x00007610ff527816 */ /* 0x000fe40000000052 */
[----:B-1----:R-:W-:Y:S02]  /*3800*/  PRMT R77, R77, 0x5410, RZ ;  /* 0x000054104d4d7816 */ /* 0x002fe400000000ff */
[----:B------:R-:W-:Y:S02]  /*3810*/  PRMT R63, RZ, 0x7610, R63 ;  /* 0x00007610ff3f7816 */ /* 0x000fe4000000003f */
[----:B------:R-:W-:Y:S01]  /*3820*/  @!P5 PRMT R77, R77, 0x5410, R67 ;  /* 0x000054104d4dd816 */ /* 0x000fe20000000043 */
[----:B------:R1:W-:Y:S01]  /*3830*/  STL [R1+0x1c], R78 ;  /* 0x00001c4e01007387 */ /* 0x0003e20000100800 */
[C---:B------:R-:W-:Y:S02]  /*3840*/  @!P1 PRMT R82, R78.reuse, 0x7610, R82 ;  /* 0x000076104e529816 */ /* 0x040fe40000000052 */
[----:B------:R-:W-:-:S02]  /*3850*/  @!P1 PRMT R63, R78, 0x7632, R63 ;  /* 0x000076324e3f9816 */ /* 0x000fc4000000003f */
[----:B------:R-:W-:Y:S02]  /*3860*/  PRMT R72, RZ, 0x7610, R72 ;  /* 0x00007610ff487816 */ /* 0x000fe40000000048 */
[----:B------:R-:W-:Y:S02]  /*3870*/  PRMT R77, RZ, 0x7610, R77 ;  /* 0x00007610ff4d7816 */ /* 0x000fe4000000004d */
[----:B-1----:R-:W-:Y:S01]  /*3880*/  PRMT R78, R78, 0x5410, RZ ;  /* 0x000054104e4e7816 */ /* 0x002fe200000000ff */
[----:B------:R-:W-:Y:S01]  /*3890*/  STL [R1+0xa4], R67 ;  /* 0x0000a44301007387 */ /* 0x000fe20000100800 */
[----:B------:R-:W-:Y:S02]  /*38a0*/  @!P5 PRMT R72, R67, 0x7632, R72 ;  /* 0x000076324348d816 */ /* 0x000fe40000000048 */
[----:B------:R-:W-:Y:S01]  /*38b0*/  @!P0 PRMT R77, R66, 0x7610, R77 ;  /* 0x00007610424d8816 */ /* 0x000fe2000000004d */
[----:B------:R1:W-:Y:S01]  /*38c0*/  STL [R1+0x28], R66 ;  /* 0x0000284201007387 */ /* 0x0003e20000100800 */
[----:B------:R-:W-:-:S02]  /*38d0*/  @!P0 PRMT R78, R78, 0x7610, R66 ;  /* 0x000076104e4e8816 */ /* 0x000fc40000000042 */
[----:B------:R-:W-:Y:S02]  /*38e0*/  LOP3.LUT P5, RZ, R14, 0x2, RZ, 0xc0, !PT ;  /* 0x000000020eff7812 */ /* 0x000fe400078ac0ff */
[----:B-1----:R-:W-:-:S06]  /*38f0*/  CS2R R66, SRZ ;  /* 0x0000000000427805 */ /* 0x002fcc000001ff00 */
[----:B------:R1:W2:Y:S01]  /*3900*/  @!P2 LDG.E R67, desc[UR10][R34.64] ;  /* 0x0000000a2243a981 */ /* 0x0002a2000c1e1900 */
[----:B------:R-:W-:-:S04]  /*3910*/  CS2R R64, SRZ ;  /* 0x0000000000407805 */ /* 0x000fc8000001ff00 */
[----:B------:R1:W2:Y:S04]  /*3920*/  @!P5 LDG.E R66, desc[UR10][R8.64] ;  /* 0x0000000a0842d981 */ /* 0x0002a8000c1e1900 */
[----:B------:R1:W2:Y:S01]  /*3930*/  @!P5 LDG.E R65, desc[UR10][R32.64] ;  /* 0x0000000a2041d981 */ /* 0x0002a2000c1e1900 */
[C---:B------:R-:W-:Y:S02]  /*3940*/  LOP3.LUT P1, RZ, R14.reuse, 0x20000, RZ, 0xc0, !PT ;  /* 0x000200000eff7812 */ /* 0x040fe4000782c0ff */
[----:B------:R-:W-:Y:S02]  /*3950*/  P2R R51, PR, RZ, 0x10 ;  /* 0x00000010ff337803 */ /* 0x000fe40000000000 */
[----:B------:R-:W-:Y:S01]  /*3960*/  LOP3.LUT P4, RZ, R14, 0x10000, RZ, 0xc0, !PT ;  /* 0x000100000eff7812 */ /* 0x000fe2000788c0ff */
[----:B------:R0:W-:Y:S01]  /*3970*/  STL [R1+0x94], R80 ;  /* 0x0000945001007387 */ /* 0x0001e20000100800 */
[----:B------:R-:W-:-:S03]  /*3980*/  PRMT R78, RZ, 0x7610, R78 ;  /* 0x00007610ff4e7816 */ /* 0x000fc6000000004e */
[----:B------:R1:W-:Y:S01]  /*3990*/  STL [R1+0x98], R79 ;  /* 0x0000984f01007387 */ /* 0x0003e20000100800 */
[----:B------:R-:W-:Y:S02]  /*39a0*/  @!P0 PRMT R78, R61, 0x7632, R78 ;  /* 0x000076323d4e8816 */ /* 0x000fe4000000004e */
[----:B0-----:R-:W-:Y:S02]  /*39b0*/  PRMT R80, R80, 0x5410, RZ ;  /* 0x0000541050507816 */ /* 0x001fe400000000ff */
[----:B-1----:R-:W-:Y:S02]  /*39c0*/  PRMT R79, RZ, 0x7610, R79 ;  /* 0x00007610ff4f7816 */ /* 0x002fe4000000004f */
[----:B------:R-:W-:Y:S02]  /*39d0*/  @!P0 PRMT R80, R80, 0x5410, R61 ;  /* 0x0000541050508816 */ /* 0x000fe4000000003d */
[----:B------:R-:W-:Y:S02]  /*39e0*/  LOP3.LUT P0, RZ, R14, 0x8000, RZ, 0xc0, !PT ;  /* 0x000080000eff7812 */ /* 0x000fe4000780c0ff */
[----:B------:R-:W-:-:S02]  /*39f0*/  @!P1 PRMT R79, R60, 0x7632, R79 ;  /* 0x000076323c4f9816 */ /* 0x000fc4000000004f */
[----:B------:R-:W-:Y:S02]  /*3a00*/  PRMT R92, RZ, 0x5410, RZ ;  /* 0x00005410ff5c7816 */ /* 0x000fe400000000ff */
[----:B------:R-:W-:Y:S02]  /*3a10*/  PRMT R79, R79, 0x5410, RZ ;  /* 0x000054104f4f7816 */ /* 0x000fe400000000ff */
[----:B------:R-:W-:Y:S02]  /*3a20*/  PRMT R93, RZ, 0x7610, R93 ;  /* 0x00007610ff5d7816 */ /* 0x000fe4000000005d */
[----:B------:R-:W-:Y:S02]  /*3a30*/  PRMT R91, R91, 0x5410, RZ ;  /* 0x000054105b5b7816 */ /* 0x000fe400000000ff */
[----:B------:R-:W-:Y:S02]  /*3a40*/  PRMT R85, R85, 0x5410, RZ ;  /* 0x0000541055557816 */ /* 0x000fe400000000ff */
[----:B------:R-:W-:-:S02]  /*3a50*/  @!P4 PRMT R92, R92, 0x5410, R43 ;  /* 0x000054105c5cc816 */ /* 0x000fc4000000002b */
[----:B------:R-:W-:Y:S01]  /*3a60*/  PRMT R80, RZ, 0x7610, R80 ;  /* 0x00007610ff507816 */ /* 0x000fe20000000050 */
[----:B------:R0:W-:Y:S01]  /*3a70*/  STL [R1+0xac], R56 ;  /* 0x0000ac3801007387 */ /* 0x0001e20000100800 */
[----:B------:R-:W-:Y:S02]  /*3a80*/  @!P1 PRMT R79, R79, 0x5410, R56 ;  /* 0x000054104f4f9816 */ /* 0x000fe40000000038 */
[----:B------:R-:W-:Y:S02]  /*3a90*/  @!P1 PRMT R93, R56, 0x7632, R93 ;  /* 0x00007632385d9816 */ /* 0x000fe4000000005d */
[----:B------:R-:W-:Y:S02]  /*3aa0*/  @!P4 PRMT R91, R91, 0x7610, R43 ;  /* 0x000076105b5bc816 */ /* 0x000fe4000000002b */
[----:B------:R-:W-:Y:S02]  /*3ab0*/  @!P4 PRMT R92, R40, 0x7610, R92 ;  /* 0x00007610285cc816 */ /* 0x000fe4000000005c */
[----:B------:R-:W-:-:S02]  /*3ac0*/  @!P4 PRMT R85, R85, 0x7610, R40 ;  /* 0x000076105555c816 */ /* 0x000fc40000000028 */
[----:B------:R-:W-:Y:S02]  /*3ad0*/  PRMT R86, RZ, 0x5410, RZ ;  /* 0x00005410ff567816 */ /* 0x000fe400000000ff */
[----:B0-----:R-:W-:Y:S02]  /*3ae0*/  P2R R56, PR, RZ, 0x20 ;  /* 0x00000020ff387803 */ /* 0x001fe40000000000 */
[----:B------:R-:W-:Y:S02]  /*3af0*/  @!P1 PRMT R80, R60, 0x7610, R80 ;  /* 0x000076103c509816 */ /* 0x000fe40000000050 */
[C---:B------:R-:W-:Y:S02]  /*3b00*/  LOP3.LUT P4, RZ, R14.reuse, 0x2000, RZ, 0xc0, !PT ;  /* 0x000020000eff7812 */ /* 0x040fe4000788c0ff */
[C---:B------:R-:W-:Y:S02]  /*3b10*/  LOP3.LUT P5, RZ, R14.reuse, 0x1000, RZ, 0xc0, !PT ;  /* 0x000010000eff7812 */ /* 0x040fe400078ac0ff */
[----:B------:R-:W-:-:S02]  /*3b20*/  LOP3.LUT P1, RZ, R14, 0x4000, RZ, 0xc0, !PT ;  /* 0x000040000eff7812 */ /* 0x000fc4000782c0ff */
[----:B------:R-:W-:Y:S02]  /*3b30*/  PRMT R85, RZ, 0x7610, R85 ;  /* 0x00007610ff557816 */ /* 0x000fe40000000055 */
[----:B------:R-:W-:Y:S02]  /*3b40*/  PRMT R91, RZ, 0x7610, R91 ;  /* 0x00007610ff5b7816 */ /* 0x000fe4000000005b */
[----:B------:R-:W-:Y:S01]  /*3b50*/  @!P0 PRMT R86, R86, 0x7610, R41 ;  /* 0x0000761056568816 */ /* 0x000fe20000000029 */
[----:B------:R0:W-:Y:S01]  /*3b60*/  STL [R1+0x30], R43 ;  /* 0x0000302b01007387 */ /* 0x0001e20000100800 */
[----:B------:R-:W-:Y:S02]  /*3b70*/  @!P0 PRMT R85, R41, 0x7610, R85 ;  /* 0x0000761029558816 */ /* 0x000fe40000000055 */
[C---:B------:R-:W-:Y:S02]  /*3b80*/  @!P0 PRMT R91, R29.reuse, 0x7610, R91 ;  /* 0x000076101d5b8816 */ /* 0x040fe4000000005b */
[----:B------:R-:W-:-:S02]  /*3b90*/  @!P0 PRMT R86, R29, 0x7632, R86 ;  /* 0x000076321d568816 */ /* 0x000fc40000000056 */
[----:B------:R-:W-:Y:S02]  /*3ba0*/  ISETP.NE.AND P0, PT, R50, RZ, PT ;  /* 0x000000ff3200720c */ /* 0x000fe40003f05270 */
[----:B------:R-:W-:Y:S02]  /*3bb0*/  PRMT R31, RZ, 0x7610, R31 ;  /* 0x00007610ff1f7816 */ /* 0x000fe4000000001f */
[----:B0-----:R-:W-:Y:S02]  /*3bc0*/  PRMT R43, R43, 0x5410, RZ ;  /* 0x000054102b2b7816 */ /* 0x001fe400000000ff */
[----:B------:R-:W-:Y:S02]  /*3bd0*/  PRMT R34, R34, 0x5410, RZ ;  /* 0x0000541022227816 */ /* 0x000fe400000000ff */
[----:B------:R-:W-:Y:S02]  /*3be0*/  PRMT R9, R9, 0x5410, RZ ;  /* 0x0000541009097816 */ /* 0x000fe400000000ff */
[----:B------:R-:W-:-:S02]  /*3bf0*/  @!P4 PRMT R43, R43, 0x7610, R20 ;  /* 0x000076102b2bc816 */ /* 0x000fc40000000014 */
[----:B------:R-:W-:Y:S02]  /*3c00*/  @!P5 PRMT R31, R18, 0x7632, R31 ;  /* 0x00007632121fd816 */ /* 0x000fe4000000001f */
[--C-:B------:R-:W-:Y:S01]  /*3c10*/  @!P1 PRMT R34, R34, 0x5410, R23.reuse ;  /* 0x0000541022229816 */ /* 0x100fe20000000017 */
[----:B------:R0:W-:Y:S01]  /*3c20*/  STL [R1+0xb4], R29 ;  /* 0x0000b41d01007387 */ /* 0x0001e20000100800 */
[----:B------:R-:W-:Y:S02]  /*3c30*/  @!P1 PRMT R9, R9, 0x7610, R23 ;  /* 0x0000761009099816 */ /* 0x000fe40000000017 */
[----:B------:R-:W-:Y:S01]  /*3c40*/  PRMT R31, R31, 0x5410, RZ ;  /* 0x000054101f1f7816 */ /* 0x000fe200000000ff */
[----:B------:R1:W-:Y:S01]  /*3c50*/  STL [R1+0x38], R23 ;  /* 0x0000381701007387 */ /* 0x0003e20000100800 */
[----:B------:R-:W-:Y:S02]  /*3c60*/  PRMT R43, RZ, 0x7610, R43 ;  /* 0x00007610ff2b7816 */ /* 0x000fe4000000002b */
[----:B------:R-:W-:-:S02]  /*3c70*/  PRMT R33, R33, 0x5410, RZ ;  /* 0x0000541021217816 */ /* 0x000fc400000000ff */
[----:B------:R-:W-:Y:S02]  /*3c80*/  PRMT R8, R8, 0x5410, RZ ;  /* 0x0000541008087816 */ /* 0x000fe400000000ff */
[----:B0-----:R-:W-:Y:S02]  /*3c90*/  PRMT R29, R29, 0x5410, RZ ;  /* 0x000054101d1d7816 */ /* 0x001fe400000000ff */
[----:B------:R-:W-:Y:S02]  /*3ca0*/  PRMT R34, RZ, 0x7610, R34 ;  /* 0x00007610ff227816 */ /* 0x000fe40000000022 */
[----:B-1----:R-:W-:Y:S02]  /*3cb0*/  PRMT R23, R23, 0x5410, RZ ;  /* 0x0000541017177816 */ /* 0x002fe400000000ff */
[--C-:B------:R-:W-:Y:S02]  /*3cc0*/  @!P0 PRMT R29, R29, 0x5410, R22.reuse ;  /* 0x000054101d1d8816 */ /* 0x100fe40000000016 */
[----:B------:R-:W-:-:S02]  /*3cd0*/  @!P0 PRMT R23, R23, 0x7610, R22 ;  /* 0x0000761017178816 */ /* 0x000fc40000000016 */
[----:B------:R-:W-:Y:S02]  /*3ce0*/  @!P0 PRMT R31, R31, 0x5410, R13 ;  /* 0x000054101f1f8816 */ /* 0x000fe4000000000d */
[----:B------:R-:W-:Y:S02]  /*3cf0*/  @!P0 PRMT R43, R13, 0x7632, R43 ;  /* 0x000076320d2b8816 */ /* 0x000fe4000000002b */
[--C-:B------:R-:W-:Y:S02]  /*3d00*/  @!P4 PRMT R33, R33, 0x5410, R25.reuse ;  /* 0x000054102121c816 */ /* 0x100fe40000000019 */
[----:B------:R-:W-:Y:S02]  /*3d10*/  @!P4 PRMT R8, R8, 0x7610, R25 ;  /* 0x000076100808c816 */ /* 0x000fe40000000019 */
[----:B------:R-:W-:Y:S02]  /*3d20*/  @!P4 PRMT R34, R20, 0x7610, R34 ;  /* 0x000076101422c816 */ /* 0x000fe40000000022 */
[----:B------:R-:W-:-:S02]  /*3d30*/  PRMT R32, RZ, 0x5410, RZ ;  /* 0x00005410ff207816 */ /* 0x000fc400000000ff */
[----:B------:R-:W-:Y:S02]  /*3d40*/  ISETP.NE.AND P0, PT, R28, RZ, PT ;  /* 0x000000ff1c00720c */ /* 0x000fe40003f05270 */
[----:B------:R-:W-:Y:S02]  /*3d50*/  LOP3.LUT P4, RZ, R14, 0x400, RZ, 0xc0, !PT ;  /* 0x000004000eff7812 */ /* 0x000fe4000788c0ff */
[----:B------:R-:W-:Y:S02]  /*3d60*/  PRMT R33, RZ, 0x7610, R33 ;  /* 0x00007610ff217816 */ /* 0x000fe40000000021 */
[----:B------:R-:W-:Y:S02]  /*3d70*/  @!P5 PRMT R32, R18, 0x7610, R32 ;  /* 0x000076101220d816 */ /* 0x000fe40000000020 */
[----:B------:R-:W-:Y:S01]  /*3d80*/  CS2R R58, SRZ ;  /* 0x00000000003a7805 */ /* 0x000fe2000001ff00 */
[----:B------:R0:W-:Y:S01]  /*3d90*/  STL [R1+0xb0], R40 ;  /* 0x0000b02801007387 */ /* 0x0001e20000100800 */
[----:B------:R-:W-:-:S02]  /*3da0*/  @!P5 PRMT R33, R16, 0x7610, R33 ;  /* 0x000076101021d816 */ /* 0x000fc40000000021 */
[----:B------:R-:W-:Y:S02]  /*3db0*/  @!P5 PRMT R32, R32, 0x7610, R16 ;  /* 0x000076102020d816 */ /* 0x000fe40000000010 */
[----:B------:R-:W-:Y:S01]  /*3dc0*/  PRMT R35, RZ, 0x7610, R35 ;  /* 0x00007610ff237816 */ /* 0x000fe20000000023 */
[----:B------:R1:W-:Y:S01]  /*3dd0*/  STL [R1+0xb8], R21 ;  /* 0x0000b81501007387 */ /* 0x0003e20000100800 */
[----:B------:R-:W-:Y:S02]  /*3de0*/  LOP3.LUT P5, RZ, R14, 0x200, RZ, 0xc0, !PT ;  /* 0x000002000eff7812 */ /* 0x000fe400078ac0ff */
[----:B------:R-:W-:Y:S01]  /*3df0*/  PRMT R30, RZ, 0x5410, RZ ;  /* 0x00005410ff1e7816 */ /* 0x000fe200000000ff */
[----:B------:R3:W2:Y:S01]  /*3e00*/  @!P0 LDG.E R59, desc[UR10][R26.64] ;  /* 0x0000000a1a3b8981 */ /* 0x0006a2000c1e1900 */
[----:B0-----:R-:W-:Y:S02]  /*3e10*/  PRMT R40, RZ, 0x7610, R40 ;  /* 0x00007610ff287816 */ /* 0x001fe40000000028 */
[----:B------:R-:W-:-:S02]  /*3e20*/  ISETP.NE.AND P2, PT, R57, RZ, PT ;  /* 0x000000ff3900720c */ /* 0x000fc40003f45270 */
[C---:B------:R-:W-:Y:S02]  /*3e30*/  @!P1 PRMT R40, R21.reuse, 0x7610, R40 ;  /* 0x0000761015289816 */ /* 0x040fe40000000028 */
[C---:B------:R-:W-:Y:S02]  /*3e40*/  @!P1 PRMT R35, R21.reuse, 0x7632, R35 ;  /* 0x0000763215239816 */ /* 0x040fe40000000023 */
[----:B-1----:R-:W-:Y:S02]  /*3e50*/  PRMT R21, R21, 0x5410, RZ ;  /* 0x0000541015157816 */ /* 0x002fe400000000ff */
[----:B---3--:R-:W-:Y:S02]  /*3e60*/  PRMT R27, RZ, 0x7610, R27 ;  /* 0x00007610ff1b7816 */ /* 0x008fe4000000001b */
[----:B------:R-:W-:Y:S01]  /*3e70*/  @!P4 PRMT R30, R30, 0x5410, R10 ;  /* 0x000054101e1ec816 */ /* 0x000fe2000000000a */
[----:B------:R0:W-:Y:S01]  /*3e80*/  STL [R1+0x3c], R25 ;  /* 0x00003c1901007387 */ /* 0x0001e20000100800 */
[----:B------:R-:W-:-:S02]  /*3e90*/  ISETP.NE.AND P1, PT, R42, RZ, PT ;  /* 0x000000ff2a00720c */ /* 0x000fc40003f25270 */
[----:B------:R-:W-:Y:S02]  /*3ea0*/  @!P4 PRMT R27, R11, 0x7610, R27 ;  /* 0x000076100b1bc816 */ /* 0x000fe4000000001b */
[----:B------:R-:W-:Y:S02]  /*3eb0*/  @!P4 PRMT R21, R21, 0x7610, R11 ;  /* 0x000076101515c816 */ /* 0x000fe4000000000b */
[----:B------:R-:W-:Y:S02]  /*3ec0*/  @!P4 PRMT R30, R10, 0x7632, R30 ;  /* 0x000076320a1ec816 */ /* 0x000fe4000000001e */
[----:B------:R-:W-:Y:S02]  /*3ed0*/  PRMT R28, R28, 0x5410, RZ ;  /* 0x000054101c1c7816 */ /* 0x000fe400000000ff */
[----:B0-----:R-:W-:Y:S02]  /*3ee0*/  PRMT R25, RZ, 0x7610, R25 ;  /* 0x00007610ff197816 */ /* 0x001fe40000000019 */
[----:B------:R-:W-:Y:S01]  /*3ef0*/  PRMT R29, RZ, 0x7610, R29 ;  /* 0x00007610ff1d7816 */ /* 0x000fe2000000001d */
[----:B------:R0:W-:Y:S01]  /*3f00*/  STL [R1+0xbc], R20 ;  /* 0x0000bc1401007387 */ /* 0x0001e20000100800 */
[----:B------:R-:W-:-:S02]  /*3f10*/  PRMT R42, R42, 0x5410, RZ ;  /* 0x000054102a2a7816 */ /* 0x000fc400000000ff */
[----:B------:R-:W-:Y:S01]  /*3f20*/  LOP3.LUT P4, RZ, R14, 0x80, RZ, 0xc0, !PT ;  /* 0x000000800eff7812 */ /* 0x000fe2000788c0ff */
[----:B------:R1:W-:Y:S01]  /*3f30*/  STL [R1+0x40], R18 ;  /* 0x0000401201007387 */ /* 0x0003e20000100800 */
[----:B------:R-:W-:Y:S02]  /*3f40*/  PRMT R26, R26, 0x5410, RZ ;  /* 0x000054101a1a7816 */ /* 0x000fe400000000ff */
[----:B------:R-:W-:Y:S01]  /*3f50*/  @!P5 PRMT R25, R15, 0x7610, R25 ;  /* 0x000076100f19d816 */ /* 0x000fe20000000019 */
[----:B------:R3:W-:Y:S01]  /*3f60*/  STL [R1+0xc0], R16 ;  /* 0x0000c01001007387 */ /* 0x0007e20000100800 */
[----:B------:R-:W-:Y:S02]  /*3f70*/  @!P5 PRMT R28, R28, 0x7610, R15 ;  /* 0x000076101c1cd816 */ /* 0x000fe4000000000f */
[----:B------:R-:W-:Y:S01]  /*3f80*/  @!P5 PRMT R29, R12, 0x7610, R29 ;  /* 0x000076100c1dd816 */ /* 0x000fe2000000001d */
[----:B------:R-:W-:Y:S01]  /*3f90*/  STL [R1+0xc4], R13 ;  /* 0x0000c40d01007387 */ /* 0x000fe20000100800 */
[----:B------:R-:W-:-:S02]  /*3fa0*/  @!P5 PRMT R42, R42, 0x7610, R12 ;  /* 0x000076102a2ad816 */ /* 0x000fc4000000000c */
[----:B------:R-:W-:Y:S01]  /*3fb0*/  LOP3.LUT P5, RZ, R14, 0x40, RZ, 0xc0, !PT ;  /* 0x000000400eff7812 */ /* 0x000fe200078ac0ff */
[----:B------:R-:W-:Y:S01]  /*3fc0*/  STL [R1+0xcc], R12 ;  /* 0x0000cc0c01007387 */ /* 0x000fe20000100800 */
[----:B------:R-:W-:Y:S02]  /*3fd0*/  @!P2 PRMT R26, R26, 0x7610, R7 ;  /* 0x000076101a1aa816 */ /* 0x000fe40000000007 */
[----:B0-----:R-:W-:Y:S01]  /*3fe0*/  PRMT R20, RZ, 0x7610, R20 ;  /* 0x00007610ff147816 */ /* 0x001fe20000000014 */
[----:B------:R-:W-:Y:S01]  /*3ff0*/  STL [R1+0x44], R22 ;  /* 0x0000441601007387 */ /* 0x000fe20000100800 */
[----:B------:R-:W-:Y:S02]  /*4000*/  PRMT R28, RZ, 0x7610, R28 ;  /* 0x00007610ff1c7816 */ /* 0x000fe4000000001c */
[----:B------:R-:W-:Y:S01]  /*4010*/  PRMT R27, R27, 0x5410, RZ ;  /* 0x000054101b1b7816 */ /* 0x000fe200000000ff */
[----:B------:R-:W-:Y:S01]  /*4020*/  STL [R1+0x34], R41 ;  /* 0x0000342901007387 */ /* 0x000fe20000100800 */
[----:B-1----:R-:W-:-:S02]  /*4030*/  PRMT R18, RZ, 0x7610, R18 ;  /* 0x00007610ff127816 */ /* 0x002fc40000000012 */
[----:B------:R-:W-:Y:S01]  /*4040*/  PRMT R26, RZ, 0x7610, R26 ;  /* 0x00007610ff1a7816 */ /* 0x000fe2000000001a */
[----:B------:R-:W-:Y:S01]  /*4050*/  STL [R1+0x50], R0 ;  /* 0x0000500001007387 */ /* 0x000fe20000100800 */
[----:B------:R-:W-:Y:S02]  /*4060*/  PRMT R25, R25, 0x5410, RZ ;  /* 0x0000541019197816 */ /* 0x000fe400000000ff */
[----:B------:R-:W-:Y:S01]  /*4070*/  PRMT R42, RZ, 0x7610, R42 ;  /* 0x00007610ff2a7816 */ /* 0x000fe2000000002a */
[----:B------:R-:W-:Y:S01]  /*4080*/  STL [R1+0x48], R11 ;  /* 0x0000480b01007387 */ /* 0x000fe20000100800 */
[C---:B------:R-:W-:Y:S02]  /*4090*/  @!P2 PRMT R20, R0.reuse, 0x7610, R20 ;  /* 0x000076100014a816 */ /* 0x040fe40000000014 */
[----:B------:R-:W-:Y:S01]  /*40a0*/  @!P2 PRMT R28, R0, 0x7632, R28 ;  /* 0x00007632001ca816 */ /* 0x000fe2000000001c */
[----:B------:R-:W-:Y:S01]  /*40b0*/  STL [R1+0xc8], R10 ;  /* 0x0000c80a01007387 */ /* 0x000fe20000100800 */
[----:B------:R-:W-:-:S02]  /*40c0*/  @!P2 PRMT R27, R27, 0x5410, R7 ;  /* 0x000054101b1ba816 */ /* 0x000fc40000000007 */
[----:B------:R-:W-:Y:S01]  /*40d0*/  ISETP.NE.AND P2, PT, R24, RZ, PT ;  /* 0x000000ff1800720c */ /* 0x000fe20003f45270 */
[----:B------:R-:W-:Y:S01]  /*40e0*/  STL [R1+0xd0], R7 ;  /* 0x0000d00701007387 */ /* 0x000fe20000100800 */
[C---:B------:R-:W-:Y:S02]  /*40f0*/  @!P4 PRMT R18, R6.reuse, 0x7610, R18 ;  /* 0x000076100612c816 */ /* 0x040fe40000000012 */
[----:B------:R-:W-:Y:S01]  /*4100*/  @!P4 PRMT R26, R6, 0x7632, R26 ;  /* 0x00007632061ac816 */ /* 0x000fe2000000001a */
[----:B------:R0:W-:Y:S01]  /*4110*/  STL [R1+0x54], R6 ;  /* 0x0000540601007387 */ /* 0x0001e20000100800 */
[----:B------:R-:W-:Y:S02]  /*4120*/  @!P4 PRMT R25, R25, 0x5410, R4 ;  /* 0x000054101919c816 */ /* 0x000fe40000000004 */
[----:B------:R-:W-:Y:S01]  /*4130*/  @!P4 PRMT R42, R4, 0x7632, R42 ;  /* 0x00007632042ac816 */ /* 0x000fe2000000002a */
[----:B------:R-:W-:Y:S01]  /*4140*/  STL [R1+0xa8], R61 ;  /* 0x0000a83d01007387 */ /* 0x000fe20000100800 */
[----:B------:R-:W-:-:S02]  /*4150*/  PRMT R24, RZ, 0x5410, RZ ;  /* 0x00005410ff187816 */ /* 0x000fc400000000ff */
[----:B------:R-:W-:Y:S01]  /*4160*/  LOP3.LUT P4, RZ, R14, 0x10, RZ, 0xc0, !PT ;  /* 0x000000100eff7812 */ /* 0x000fe2000788c0ff */
[----:B------:R1:W-:Y:S01]  /*4170*/  STL [R1+0x2c], R60 ;  /* 0x00002c3c01007387 */ /* 0x0003e20000100800 */
[----:B---3--:R-:W-:Y:S01]  /*4180*/  PRMT R16, R16, 0x5410, RZ ;  /* 0x0000541010107816 */ /* 0x008fe200000000ff */
[----:B0-----:R-:W0:Y:S01]  /*4190*/  LDC.64 R6, c[0x0][0x3a8] ;  /* 0x0000ea00ff067b82 */ /* 0x001e220000000a00 */
[----:B------:R-:W-:Y:S01]  /*41a0*/  PRMT R23, RZ, 0x7610, R23 ;  /* 0x00007610ff177816 */ /* 0x000fe20000000017 */
[----:B------:R3:W-:Y:S01]  /*41b0*/  STL [R1+0x4c], R15 ;  /* 0x00004c0f01007387 */ /* 0x0007e20000100800 */
[--C-:B------:R-:W-:Y:S02]  /*41c0*/  @!P5 PRMT R24, R24, 0x7610, R2.reuse ;  /* 0x000076101818d816 */ /* 0x100fe40000000002 */
[----:B------:R-:W-:Y:S01]  /*41d0*/  @!P5 PRMT R16, R16, 0x5410, R2 ;  /* 0x000054101010d816 */ /* 0x000fe20000000002 */
[----:B------:R3:W-:Y:S01]  /*41e0*/  STL [R1+0x58], R2 ;  /* 0x0000580201007387 */ /* 0x0007e20000100800 */
[----:B------:R-:W-:-:S02]  /*41f0*/  @!P5 PRMT R24, R3, 0x7610, R24 ;  /* 0x000076100318d816 */ /* 0x000fc40000000018 */
[----:B------:R-:W-:Y:S01]  /*4200*/  @!P5 PRMT R23, R3, 0x7632, R23 ;  /* 0x000076320317d816 */ /* 0x000fe20000000017 */
[----:B------:R-:W-:Y:S01]  /*4210*/  UIMAD.WIDE UR6, UR8, 0x8, UR6 ;  /* 0x00000008080678a5 */ /* 0x000fe2000f8e0206 */
[C---:B------:R-:W-:Y:S01]  /*4220*/  LOP3.LUT P5, RZ, R14.reuse, 0x4, RZ, 0xc0, !PT ;  /* 0x000000040eff7812 */ /* 0x040fe200078ac0ff */
[----:B------:R3:W3:Y:S01]  /*4230*/  @!P1 LDG.E R64, desc[UR10][R48.64] ;  /* 0x0000000a30409981 */ /* 0x0006e2000c1e1900 */
[----:B------:R-:W-:Y:S02]  /*4240*/  PRMT R14, R14, 0x5410, RZ ;  /* 0x000054100e0e7816 */ /* 0x000fe400000000ff */
[----:B------:R-:W-:Y:S02]  /*4250*/  PRMT R13, RZ, 0x7610, R13 ;  /* 0x00007610ff0d7816 */ /* 0x000fe4000000000d */
[----:B------:R-:W-:Y:S02]  /*4260*/  @!P3 PRMT R14, R14, 0x5410, R75 ;  /* 0x000054100e0eb816 */ /* 0x000fe4000000004b */
[----:B------:R-:W-:-:S02]  /*4270*/  @!P4 PRMT R13, R73, 0x7610, R13 ;  /* 0x00007610490dc816 */ /* 0x000fc4000000000d */
[----:B------:R-:W-:Y:S02]  /*4280*/  PRMT R9, RZ, 0x7610, R9 ;  /* 0x00007610ff097816 */ /* 0x000fe40000000009 */
[----:B------:R-:W-:Y:S02]  /*4290*/  PRMT R14, RZ, 0x7610, R14 ;  /* 0x00007610ff0e7816 */ /* 0x000fe4000000000e */
[----:B------:R-:W-:Y:S02]  /*42a0*/  PRMT R13, R13, 0x5410, RZ ;  /* 0x000054100d0d7816 */ /* 0x000fe400000000ff */
[----:B------:R-:W-:Y:S02]  /*42b0*/  PRMT R12, R12, 0x5410, RZ ;  /* 0x000054100c0c7816 */ /* 0x000fe400000000ff */
[C---:B----4-:R-:W-:Y:S02]  /*42c0*/  @!P6 PRMT R9, R46.reuse, 0x7610, R9 ;  /* 0x000076102e09e816 */ /* 0x050fe40000000009 */
[----:B------:R-:W-:-:S02]  /*42d0*/  @!P6 PRMT R14, R46, 0x7632, R14 ;  /* 0x000076322e0ee816 */ /* 0x000fc4000000000e */
[--C-:B------:R-:W-:Y:S02]  /*42e0*/  @!P6 PRMT R13, R13, 0x5410, R47.reuse ;  /* 0x000054100d0de816 */ /* 0x100fe4000000002f */
[----:B------:R-:W-:Y:S02]  /*42f0*/  @!P6 PRMT R12, R12, 0x7610, R47 ;  /* 0x000076100c0ce816 */ /* 0x000fe4000000002f */
[----:B------:R-:W-:Y:S02]  /*4300*/  ISETP.NE.AND P6, PT, R5, RZ, PT ;  /* 0x000000ff0500720c */ /* 0x000fe40003fc5270 */
[----:B------:R-:W4:Y:S01]  /*4310*/  S2R R5, SR_TID.X ;  /* 0x0000000000057919 */ /* 0x000f220000002100 */
[----:B------:R-:W-:Y:S02]  /*4320*/  PRMT R22, RZ, 0x5410, RZ ;  /* 0x00005410ff167816 */ /* 0x000fe400000000ff */
[----:B------:R-:W-:Y:S02]  /*4330*/  PRMT R41, R41, 0x5410, RZ ;  /* 0x0000541029297816 */ /* 0x000fe400000000ff */
[----:B------:R-:W-:-:S02]  /*4340*/  @!P3 PRMT R22, R22, 0x7610, R75 ;  /* 0x000076101616b816 */ /* 0x000fc4000000004b */
[----:B------:R-:W-:Y:S02]  /*4350*/  @!P3 PRMT R41, R41, 0x7610, R74 ;  /* 0x000076102929b816 */ /* 0x000fe4000000004a */
[----:B------:R-:W-:Y:S02]  /*4360*/  @!P3 PRMT R22, R74, 0x7610, R22 ;  /* 0x000076104a16b816 */ /* 0x000fe40000000016 */
[C---:B------:R-:W-:Y:S02]  /*4370*/  ISETP.NE.AND P3, PT, R19.reuse, RZ, PT ;  /* 0x000000ff1300720c */ /* 0x040fe40003f65270 */
[----:B------:R-:W-:Y:S02]  /*4380*/  PRMT R21, RZ, 0x7610, R21 ;  /* 0x00007610ff157816 */ /* 0x000fe40000000015 */
[----:B------:R-:W-:Y:S02]  /*4390*/  PRMT R20, R20, 0x5410, RZ ;  /* 0x0000541014147816 */ /* 0x000fe400000000ff */
[----:B------:R-:W-:-:S02]  /*43a0*/  PRMT R19, R19, 0x5410, RZ ;  /* 0x0000541013137816 */ /* 0x000fc400000000ff */
[----:B------:R-:W-:Y:S02]  /*43b0*/  @!P4 PRMT R21, R73, 0x7632, R21 ;  /* 0x000076324915c816 */ /* 0x000fe40000000015 */
[--C-:B------:R-:W-:Y:S02]  /*43c0*/  @!P4 PRMT R20, R20, 0x5410, R69.reuse ;  /* 0x000054101414c816 */ /* 0x100fe40000000045 */
[----:B------:R-:W-:Y:S02]  /*43d0*/  @!P4 PRMT R19, R19, 0x7610, R69 ;  /* 0x000076101313c816 */ /* 0x000fe40000000045 */
[----:B------:R-:W-:Y:S02]  /*43e0*/  ISETP.NE.AND P4, PT, R51, RZ, PT ;  /* 0x000000ff3300720c */ /* 0x000fe40003f85270 */
[----:B----4-:R-:W-:Y:S02]  /*43f0*/  LOP3.LUT R0, R5, 0xffff, RZ, 0xc0, !PT ;  /* 0x0000ffff05007812 */ /* 0x010fe400078ec0ff */
[----:B------:R-:W-:-:S03]  /*4400*/  PRMT R11, RZ, 0x7610, R11 ;  /* 0x00007610ff0b7816 */ /* 0x000fc6000000000b */
[----:B------:R-:W-:Y:S01]  /*4410*/  IMAD R0, R0, 0x925, RZ ;  /* 0x0000092500007824 */ /* 0x000fe200078e02ff */
[----:B------:R-:W-:Y:S02]  /*4420*/  PRMT R19, RZ, 0x7610, R19 ;  /* 0x00007610ff137816 */ /* 0x000fe40000000013 */
[----:B------:R-:W-:Y:S02]  /*4430*/  PRMT R18, R18, 0x5410, RZ ;  /* 0x0000541012127816 */ /* 0x000fe400000000ff */
[----:B------:R-:W-:Y:S02]  /*4440*/  PRMT R41, RZ, 0x7610, R41 ;  /* 0x00007610ff297816 */ /* 0x000fe40000000029 */
[----:B------:R-:W-:Y:S02]  /*4450*/  SHF.R.U32.HI R0, RZ, 0x10, R0 ;  /* 0x00000010ff007819 */ /* 0x000fe40000011600 */
[C---:B------:R-:W-:Y:S02]  /*4460*/  @!P4 PRMT R11, R45.reuse, 0x7610, R11 ;  /* 0x000076102d0bc816 */ /* 0x040fe4000000000b */
[----:B------:R-:W-:-:S02]  /*4470*/  @!P4 PRMT R19, R45, 0x7632, R19 ;  /* 0x000076322d13c816 */ /* 0x000fc40000000013 */
[----:B------:R-:W-:Y:S02]  /*4480*/  @!P4 PRMT R18, R18, 0x5410, R44 ;  /* 0x000054101212c816 */ /* 0x000fe4000000002c */
[----:B------:R-:W-:Y:S02]  /*4490*/  @!P4 PRMT R41, R44, 0x7632, R41 ;  /* 0x000076322c29c816 */ /* 0x000fe40000000029 */
[----:B------:R-:W-:Y:S02]  /*44a0*/  ISETP.NE.AND P4, PT, R17, RZ, PT ;  /* 0x000000ff1100720c */ /* 0x000fe40003f85270 */
[----:B------:R-:W-:Y:S02]  /*44b0*/  PRMT R17, RZ, 0x5410, RZ ;  /* 0x00005410ff117816 */ /* 0x000fe400000000ff */
[----:B------:R-:W-:Y:S02]  /*44c0*/  PRMT R0, R0, 0x9910, RZ ;  /* 0x0000991000007816 */ /* 0x000fe400000000ff */
[----:B------:R-:W-:-:S02]  /*44d0*/  PRMT R10, R10, 0x5410, RZ ;  /* 0x000054100a0a7816 */ /* 0x000fc400000000ff */
[----:B------:R-:W-:Y:S01]  /*44e0*/  PRMT R16, RZ, 0x7610, R16 ;  /* 0x00007610ff107816 */ /* 0x000fe20000000010 */
[----:B------:R-:W-:Y:S01]  /*44f0*/  IMAD R0, R0, 0x1c, RZ ;  /* 0x0000001c00007824 */ /* 0x000fe200078e02ff */
[--C-:B------:R-:W-:Y:S02]  /*4500*/  @!P5 PRMT R17, R17, 0x7610, R68.reuse ;  /* 0x000076101111d816 */ /* 0x100fe40000000044 */
[----:B------:R-:W-:Y:S02]  /*4510*/  @!P5 PRMT R10, R10, 0x5410, R68 ;  /* 0x000054100a0ad816 */ /* 0x000fe40000000044 */
[----:B-1----:R-:W-:Y:S02]  /*4520*/  CS2R R60, SRZ ;  /* 0x00000000003c7805 */ /* 0x002fe4000001ff00 */
[----:B--2---:R-:W-:Y:S02]  /*4530*/  @!P5 PRMT R17, R67, 0x7610, R17 ;  /* 0x000076104311d816 */ /* 0x004fe40000000011 */
[----:B---3--:R-:W-:-:S02]  /*4540*/  PRMT R15, RZ, 0x5410, RZ ;  /* 0x00005410ff0f7816 */ /* 0x008fc400000000ff */
[----:B------:R-:W-:Y:S01]  /*4550*/  PRMT R40, R40, 0x5410, RZ ;  /* 0x0000541028287816 */ /* 0x000fe200000000ff */
[----:B------:R-:W2:Y:S01]  /*4560*/  @!P0 LDG.E R60, desc[UR10][R112.64] ;  /* 0x0000000a703c8981 */ /* 0x000ea2000c1e1900 */
[----:B------:R-:W-:Y:S02]  /*4570*/  @!P5 PRMT R16, R67, 0x7632, R16 ;  /* 0x000076324310d816 */ /* 0x000fe40000000010 */
[----:B------:R-:W-:Y:S02]  /*4580*/  ISETP.NE.AND P5, PT, R56, RZ, PT ;  /* 0x000000ff3800720c */ /* 0x000fe40003fa5270 */
[----:B------:R-:W-:Y:S02]  /*4590*/  MOV R2, UR13 ;  /* 0x0000000d00027c02 */ /* 0x000fe40008000f00 */
[----:B------:R-:W-:Y:S02]  /*45a0*/  CS2R R48, SRZ ;  /* 0x0000000000307805 */ /* 0x000fe4000001ff00 */
[----:B------:R-:W-:-:S02]  /*45b0*/  IADD3 R0, PT, PT, RZ, -R0, RZ ;  /* 0x80000000ff007210 */ /* 0x000fc40007ffe0ff */
[----:B------:R-:W-:Y:S01]  /*45c0*/  MOV R57, RZ ;  /* 0x000000ff00397202 */ /* 0x000fe20000000f00 */
[----:B------:R-:W-:Y:S01]  /*45d0*/  HFMA2 R51, -RZ, RZ, 0, 0 ;  /* 0x00000000ff337431 */ /* 0x000fe200000001ff */
[----:B------:R-:W-:Y:S01]  /*45e0*/  PRMT R0, R0, 0x7710, RZ ;  /* 0x0000771000007816 */ /* 0x000fe200000000ff */
[----:B------:R-:W3:Y:S03]  /*45f0*/  @!P4 LDG.E R58, desc[UR10][R100.64] ;  /* 0x0000000a643ac981 */ /* 0x000ee6000c1e1900 */
[----:B------:R-:W-:Y:S02]  /*4600*/  IADD3 R0, PT, PT, R0, R5, RZ ;  /* 0x0000000500007210 */ /* 0x000fe40007ffe0ff */
[----:B------:R-:W-:Y:S01]  /*4610*/  PRMT R10, RZ, 0x7610, R10 ;  /* 0x00007610ff0a7816 */ /* 0x000fe2000000000a */
[----:B------:R-:W-:Y:S01]  /*4620*/  HFMA2 R56, -RZ, RZ, 0, 0 ;  /* 0x00000000ff387431 */ /* 0x000fe200000001ff */
[----:B------:R-:W-:Y:S01]  /*4630*/  @!P5 PRMT R15, R15, 0x7610, R66 ;  /* 0x000076100f0fd816 */ /* 0x000fe20000000042 */
[----:B------:R-:W4:Y:S01]  /*4640*/  @!P2 LDG.E R48, desc[UR10][R108.64] ;  /* 0x0000000a6c30a981 */ /* 0x000f22000c1e1900 */
[----:B------:R-:W-:-:S02]  /*4650*/  SHF.L.U32 R0, R0, 0x1, RZ ;  /* 0x0000000100007819 */ /* 0x000fc400000006ff */
[----:B------:R-:W-:Y:S01]  /*4660*/  @!P5 PRMT R10, R66, 0x7610, R10 ;  /* 0x00007610420ad816 */ /* 0x000fe2000000000a */
[----:B------:R-:W3:Y:S01]  /*4670*/  @!P2 LDG.E R49, desc[UR10][R106.64] ;  /* 0x0000000a6a31a981 */ /* 0x000ee2000c1e1900 */
[----:B------:R-:W-:Y:S02]  /*4680*/  @!P5 PRMT R15, R65, 0x7610, R15 ;  /* 0x00007610410fd816 */ /* 0x000fe4000000000f */
[----:B------:R-:W-:Y:S01]  /*4690*/  @!P5 PRMT R40, R40, 0x7610, R65 ;  /* 0x000076102828d816 */ /* 0x000fe20000000041 */
[----:B------:R-:W3:Y:S01]  /*46a0*/  @!P1 LDG.E R61, desc[UR10][R110.64] ;  /* 0x0000000a6e3d9981 */ /* 0x000ee2000c1e1900 */
[----:B------:R-:W-:Y:S02]  /*46b0*/  LOP3.LUT R0, R0, 0xffff, RZ, 0xc0, !PT ;  /* 0x0000ffff00007812 */ /* 0x000fe400078ec0ff */
[----:B------:R-:W-:Y:S01]  /*46c0*/  ISETP.NE.AND P5, PT, R53, RZ, PT ;  /* 0x000000ff3500720c */ /* 0x000fe20003fa5270 */
[----:B------:R-:W3:Y:S01]  /*46d0*/  @!P4 LDG.E R57, desc[UR10][R98.64] ;  /* 0x0000000a6239c981 */ /* 0x000ee2000c1e1900 */
[----:B------:R-:W-:Y:S01]  /*46e0*/  MOV R53, RZ ;  /* 0x000000ff00357202 */ /* 0x000fe20000000f00 */
[----:B------:R-:W-:Y:S01]  /*46f0*/  IMAD R2, R2, 0x38, R0 ;  /* 0x0000003802027824 */ /* 0x000fe200078e0200 */
[----:B------:R-:W-:Y:S01]  /*4700*/  MOV R50, RZ ;  /* 0x000000ff00327202 */ /* 0x000fe20000000f00 */
[----:B------:R-:W3:Y:S04]  /*4710*/  @!P3 LDG.E R51, desc[UR10][R102.64] ;  /* 0x0000000a6633b981 */ /* 0x000ee8000c1e1900 */
[----:B------:R0:W3:Y:S04]  /*4720*/  @!P6 LDG.E R53, desc[UR10][R88.64] ;  /* 0x0000000a5835e981 */ /* 0x0000e8000c1e1900 */
[----:B------:R1:W3:Y:S04]  /*4730*/  @!P5 LDG.E R56, desc[UR10][R54.64] ;  /* 0x0000000a3638d981 */ /* 0x0002e8000c1e1900 */
[----:B------:R-:W3:Y:S01]  /*4740*/  @!P3 LDG.E R50, desc[UR10][R104.64] ;  /* 0x0000000a6832b981 */ /* 0x000ee2000c1e1900 */
[----:B0-----:R-:W-:Y:S01]  /*4750*/  IMAD.WIDE R88, R2, 0x4, R6 ;  /* 0x0000000402587825 */ /* 0x001fe200078e0206 */
[----:B------:R-:W-:-:S02]  /*4760*/  MOV R6, UR6 ;  /* 0x0000000600067c02 */ /* 0x000fc40008000f00 */
[----:B------:R-:W-:-:S06]  /*4770*/  MOV R7, UR7 ;  /* 0x0000000700077c02 */ /* 0x000fcc0008000f00 */
[----:B------:R-:W4:Y:S01]  /*4780*/  LDG.E.64 R6, desc[UR10][R6.64] ;  /* 0x0000000a06067981 */ /* 0x000f22000c1e1b00 */
[----:B-1----:R-:W-:-:S06]  /*4790*/  CS2R R54, SRZ ;  /* 0x0000000000367805 */ /* 0x002fcc000001ff00 */
[----:B------:R-:W3:Y:S04]  /*47a0*/  @!P5 LDG.E R55, desc[UR10][R96.64] ;  /* 0x0000000a6037d981 */ /* 0x000ee8000c1e1900 */
[----:B------:R-:W3:Y:S01]  /*47b0*/  @!P6 LDG.E R54, desc[UR10][R94.64] ;  /* 0x0000000a5e36e981 */ /* 0x000ee2000c1e1900 */
[----:B------:R-:W-:Y:S02]  /*47c0*/  PRMT R8, RZ, 0x7610, R8 ;  /* 0x00007610ff087816 */ /* 0x000fe40000000008 */
[----:B------:R-:W-:Y:S02]  /*47d0*/  PRMT R12, RZ, 0x7610, R12 ;  /* 0x00007610ff0c7816 */ /* 0x000fe4000000000c */
[----:B------:R-:W-:Y:S02]  /*47e0*/  PRMT R11, R11, 0x5410, RZ ;  /* 0x000054100b0b7816 */ /* 0x000fe400000000ff */
[----:B------:R-:W-:Y:S01]  /*47f0*/  PRMT R35, R35, 0x5410, RZ ;  /* 0x0000541023237816 */ /* 0x000fe200000000ff */
[----:B------:R-:W-:Y:S01]  /*4800*/  STL [R1+0xd4], R4 ;  /* 0x0000d40401007387 */ /* 0x000fe20000100800 */
[----:B------:R-:W-:-:S02]  /*4810*/  @!P0 PRMT R8, R59, 0x7610, R8 ;  /* 0x000076103b088816 */ /* 0x000fc40000000008 */
[----:B------:R-:W-:Y:S01]  /*4820*/  @!P0 PRMT R12, R59, 0x7632, R12 ;  /* 0x000076323b0c8816 */ /* 0x000fe2000000000c */
[----:B------:R-:W-:Y:S04]  /*4830*/  STL [R1+0xd8], R3 ;  /* 0x0000d80301007387 */ /* 0x000fe80000100800 */
[----:B------:R0:W-:Y:S04]  /*4840*/  STL [R1+0x70], R46 ;  /* 0x0000702e01007387 */ /* 0x0001e80000100800 */
[----:B------:R1:W-:Y:S01]  /*4850*/  STL [R1+0xf0], R47 ;  /* 0x0000f02f01007387 */ /* 0x0003e20000100800 */
[----:B0-----:R-:W-:-:S02]  /*4860*/  PRMT R46, RZ, 0x5410, RZ ;  /* 0x00005410ff2e7816 */ /* 0x001fc400000000ff */
[----:B-1----:R-:W-:Y:S01]  /*4870*/  PRMT R47, RZ, 0x5410, RZ ;  /* 0x00005410ff2f7816 */ /* 0x002fe200000000ff */
        /* <DEDUP_REMOVED lines=8> */
[----:B------:R-:W-:Y:S01]  /*4900*/  STL [R1+0x74], R59 ;  /* 0x0000743b01007387 */ /* 0x000fe20000100800 */
[----:B------:R-:W-:Y:S01]  /*4910*/  UISETP.NE.AND UP1, UPT, UR9, URZ, UPT ;  /* 0x000000ff0900728c */ /* 0x000fe2000bf25270 */
[----:B------:R-:W-:-:S02]  /*4920*/  PRMT R87, RZ, 0x5410, RZ ;  /* 0x00005410ff577816 */ /* 0x000fc400000000ff */
[----:B------:R0:W-:Y:S01]  /*4930*/  STL [R1+0x64], R45 ;  /* 0x0000642d01007387 */ /* 0x0001e20000100800 */
[----:B------:R-:W-:-:S03]  /*4940*/  PRMT R90, RZ, 0x5410, RZ ;  /* 0x00005410ff5a7816 */ /* 0x000fc600000000ff */
[----:B------:R1:W-:Y:S01]  /*4950*/  STL [R1+0xe4], R44 ;  /* 0x0000e42c01007387 */ /* 0x0003e20000100800 */
[----:B0-----:R-:W-:Y:S02]  /*4960*/  PRMT R45, RZ, 0x5410, RZ ;  /* 0x00005410ff2d7816 */ /* 0x001fe400000000ff */
[----:B-1----:R-:W-:Y:S01]  /*4970*/  PRMT R44, RZ, 0x5410, RZ ;  /* 0x00005410ff2c7816 */ /* 0x002fe200000000ff */
[----:B------:R-:W-:Y:S01]  /*4980*/  STL [R1+0xf8], R64 ;  /* 0x0000f84001007387 */ /* 0x000fe20000100800 */
[--C-:B--2---:R-:W-:Y:S02]  /*4990*/  @!P0 PRMT R11, R11, 0x5410, R60.reuse ;  /* 0x000054100b0b8816 */ /* 0x104fe4000000003c */
[----:B------:R-:W-:Y:S02]  /*49a0*/  @!P0 PRMT R35, R35, 0x7610, R60 ;  /* 0x0000761023238816 */ /* 0x000fe4000000003c */
[----:B------:R-:W-:-:S13]  /*49b0*/  ISETP.NE.AND P0, PT, RZ, UR9, PT ;  /* 0x00000009ff007c0c */ /* 0x000fda000bf05270 */
[----:B------:R-:W0:Y:S02]  /*49c0*/  @P0 LDC.64 R4, c[0x0][0x3b0] ;  /* 0x0000ec00ff040b82 */ /* 0x000e240000000a00 */
[----:B0-----:R-:W-:Y:S01]  /*49d0*/  @P0 IMAD.WIDE R4, R2, 0x4, R4 ;  /* 0x0000000402040825 */ /* 0x001fe200078e0204 */
[----:B------:R-:W-:-:S06]  /*49e0*/  CS2R R2, SRZ ;  /* 0x0000000000027805 */ /* 0x000fcc000001ff00 */
[----:B------:R-:W5:Y:S01]  /*49f0*/  @P0 LDG.E.64 R2, desc[UR10][R4.64] ;  /* 0x0000000a04020981 */ /* 0x000f62000c1e1b00 */
[----:B----4-:R-:W-:-:S03]  /*4a00*/  R2UR UR28, R6 ;  /* 0x00000000061c72ca */ /* 0x010fc600000e0000 */
[----:B------:R-:W-:Y:S01]  /*4a10*/  STL [R1+0xf4], R60 ;  /* 0x0000f43c01007387 */ /* 0x000fe20000100800 */
[----:B------:R-:W-:Y:S02]  /*4a20*/  @!P2 PRMT R46, R48, 0x7610, R46 ;  /* 0x00007610302ea816 */ /* 0x000fe4000000002e */
[----:B---3--:R-:W-:Y:S01]  /*4a30*/  @!P2 PRMT R47, R49, 0x7610, R47 ;  /* 0x00007610312fa816 */ /* 0x008fe2000000002f */
[----:B------:R-:W-:Y:S04]  /*4a40*/  STL [R1+0x78], R61 ;  /* 0x0000783d01007387 */ /* 0x000fe80000100800 */
[----:B------:R-:W-:Y:S02]  /*4a50*/  STL [R1+0x84], R58 ;  /* 0x0000843a01007387 */ /* 0x000fe40000100800 */
[----:B------:R-:W-:-:S02]  /*4a60*/  MOV R6, UR28 ;  /* 0x0000001c00067c02 */ /* 0x000fc40008000f00 */
[----:B------:R-:W-:Y:S03]  /*4a70*/  STL [R1+0x104], R57 ;  /* 0x0001043901007387 */ /* 0x000fe60000100800 */
[----:B------:R-:W-:Y:S01]  /*4a80*/  FFMA.FTZ R7, -R6, UR28, R7 ;  /* 0x0000001c06077c23 */ /* 0x000fe20008010107 */
[----:B------:R-:W-:Y:S04]  /*4a90*/  STL [R1+0x88], R56 ;  /* 0x0000883801007387 */ /* 0x000fe80000100800 */
[----:B------:R-:W-:Y:S01]  /*4aa0*/  FSETP.GTU.FTZ.AND P0, PT, R7, RZ, PT ;  /* 0x000000ff0700720b */ /* 0x000fe20003f1c000 */
[----:B------:R-:W-:Y:S04]  /*4ab0*/  STL [R1+0x108], R55 ;  /* 0x0001083701007387 */ /* 0x000fe80000100800 */
[----:B------:R-:W-:Y:S04]  /*4ac0*/  STL [R1+0x8c], R54 ;  /* 0x00008c3601007387 */ /* 0x000fe80000100800 */
[----:B------:R-:W-:Y:S04]  /*4ad0*/  STL [R1+0x10c], R53 ;  /* 0x00010c3501007387 */ /* 0x000fe80000100800 */
[----:B------:R-:W-:Y:S01]  /*4ae0*/  VOTEU.ANY UP0, P0 ;  /* 0x0000000000ff7886 */ /* 0x000fe20000000100 */
[----:B------:R0:W-:Y:S04]  /*4af0*/  STL [R1+0x7c], R48 ;  /* 0x00007c3001007387 */ /* 0x0001e80000100800 */
[----:B------:R-:W1:Y:S01]  /*4b00*/  @UP0 LDCU UR5, c[0x0][0x3c0] ;  /* 0x00007800ff0507ac */ /* 0x000e620008000800 */
[----:B------:R-:W-:Y:S01]  /*4b10*/  PLOP3.LUT P0, PT, PT, PT, UP0, 0x80, 0x8 ;  /* 0x000000000008781c */ /* 0x000fe20003f0f008 */
[----:B------:R2:W-:Y:S01]  /*4b20*/  STL [R1+0xfc], R49 ;  /* 0x0000fc3101007387 */ /* 0x0005e20000100800 */
[----:B------:R-:W-:-:S03]  /*4b30*/  @!P2 PRMT R46, R46, 0x7610, R48 ;  /* 0x000076102e2ea816 */ /* 0x000fc60000000030 */
[----:B------:R3:W5:Y:S08]  /*4b40*/  LDG.E.64 R4, desc[UR10][R88.64] ;  /* 0x0000000a58047981 */ /* 0x000770000c1e1b00 */
[----:B-1----:R-:W-:-:S06]  /*4b50*/  @P0 FADD.FTZ R6, R7, UR5 ;  /* 0x0000000507060e21 */ /* 0x002fcc0008010000 */
[----:B------:R-:W1:Y:S01]  /*4b60*/  @P0 MUFU.RSQ R6, R6 ;  /* 0x0000000600060308 */ /* 0x000e620000001400 */
[----:B------:R-:W-:Y:S02]  /*4b70*/  @!P2 PRMT R47, R47, 0x7610, R49 ;  /* 0x000076102f2fa816 */ /* 0x000fe40000000031 */
[----:B0-----:R-:W-:Y:S02]  /*4b80*/  PRMT R48, RZ, 0x5410, RZ ;  /* 0x00005410ff307816 */ /* 0x001fe400000000ff */
[----:B--2---:R-:W-:Y:S02]  /*4b90*/  PRMT R49, RZ, 0x5410, RZ ;  /* 0x00005410ff317816 */ /* 0x004fe400000000ff */
[----:B------:R-:W-:Y:S02]  /*4ba0*/  @!P3 PRMT R48, R50, 0x7610, R48 ;  /* 0x000076103230b816 */ /* 0x000fe40000000030 */
[----:B------:R-:W-:Y:S01]  /*4bb0*/  @!P3 PRMT R49, R51, 0x7610, R49 ;  /* 0x000076103331b816 */ /* 0x000fe20000000031 */
[----:B------:R0:W-:Y:S01]  /*4bc0*/  STL [R1+0x80], R50 ;  /* 0x0000803201007387 */ /* 0x0001e20000100800 */
[----:B------:R-:W-:-:S02]  /*4bd0*/  @!P3 PRMT R48, R48, 0x7610, R50 ;  /* 0x000076103030b816 */ /* 0x000fc40000000032 */
[----:B------:R-:W-:Y:S01]  /*4be0*/  @!P3 PRMT R49, R49, 0x7610, R51 ;  /* 0x000076103131b816 */ /* 0x000fe20000000033 */
[----:B------:R2:W-:Y:S01]  /*4bf0*/  STL [R1+0x100], R51 ;  /* 0x0001003301007387 */ /* 0x0005e20000100800 */
[----:B---3--:R-:W-:Y:S02]  /*4c00*/  PRMT R88, RZ, 0x5410, RZ ;  /* 0x00005410ff587816 */ /* 0x008fe400000000ff */
[----:B-1----:R-:W-:Y:S02]  /*4c10*/  @P0 R2UR UR5, R6 ;  /* 0x00000000060502ca */ /* 0x002fe400000e0000 */
[----:B------:R-:W-:Y:S02]  /*4c20*/  PRMT R89, RZ, 0x5410, RZ ;  /* 0x00005410ff597816 */ /* 0x000fe400000000ff */
[----:B0-----:R-:W-:Y:S02]  /*4c30*/  PRMT R50, RZ, 0x5410, RZ ;  /* 0x00005410ff327816 */ /* 0x001fe400000000ff */
[----:B--2---:R-:W-:-:S02]  /*4c40*/  PRMT R51, RZ, 0x5410, RZ ;  /* 0x00005410ff337816 */ /* 0x004fc400000000ff */
[----:B------:R-:W-:Y:S02]  /*4c50*/  @!P1 PRMT R44, R61, 0x7610, R44 ;  /* 0x000076103d2c9816 */ /* 0x000fe4000000002c */
[----:B------:R-:W-:Y:S02]  /*4c60*/  @!P1 PRMT R45, R64, 0x7610, R45 ;  /* 0x00007610402d9816 */ /* 0x000fe4000000002d */
[----:B------:R-:W-:Y:S02]  /*4c70*/  @!P4 PRMT R50, R58, 0x7610, R50 ;  /* 0x000076103a32c816 */ /* 0x000fe40000000032 */
[----:B------:R-:W-:Y:S02]  /*4c80*/  @!P4 PRMT R51, R57, 0x7610, R51 ;  /* 0x000076103933c816 */ /* 0x000fe40000000033 */
[----:B------:R-:W-:Y:S02]  /*4c90*/  @!P5 PRMT R87, R56, 0x7610, R87 ;  /* 0x000076103857d816 */ /* 0x000fe40000000057 */
[----:B------:R-:W-:-:S02]  /*4ca0*/  @!P5 PRMT R88, R55, 0x7610, R88 ;  /* 0x000076103758d816 */ /* 0x000fc40000000058 */
        /* <DEDUP_REMOVED lines=9> */
[----:B------:R-:W-:Y:S01]  /*4d40*/  @!P6 PRMT R90, R90, 0x7610, R53 ;  /* 0x000076105a5ae816 */ /* 0x000fe20000000035 */
[----:B------:R-:W-:Y:S01]  /*4d50*/  UMOV UR16, 0x3f800000 ;  /* 0x3f80000000107882 */ /* 0x000fe20000000000 */
[----:B------:R-:W-:Y:S01]  /*4d60*/  @UP0 UMOV UR16, UR5 ;  /* 0x0000000500100c82 */ /* 0x000fe20008000000 */
[----:B------:R-:W-:Y:S05]  /*4d70*/  BRA.U UP1, `(.L_x_794) ;  /* 0x0000002501047547 */ /* 0x000fea000b800000 */
[--C-:B------:R-:W-:Y:S02]  /*4d80*/  HADD2.F32 R54, -RZ, R114.reuse.H1_H1 ;  /* 0x30000072ff367230 */ /* 0x100fe40000004100 */
[----:B------:R-:W-:Y:S02]  /*4d90*/  HADD2.F32 R57, -RZ, R93.H1_H1 ;  /* 0x3000005dff397230 */ /* 0x000fe40000004100 */
[----:B------:R-:W-:Y:S02]  /*4da0*/  HADD2.F32 R55, -RZ, R114.H0_H0 ;  /* 0x20000072ff377230 */ /* 0x000fe40000004100 */
[----:B------:R-:W-:Y:S01]  /*4db0*/  FADD.FTZ R54, R54, -UR28 ;  /* 0x8000001c36367e21 */ /* 0x000fe20008010000 */
[----:B------:R-:W-:Y:S02]  /*4dc0*/  HADD2.F32 R58, -RZ, R76.H1_H1 ;  /* 0x3000004cff3a7230 */ /* 0x000fe40000004100 */
[----:B-----5:R-:W-:Y:S01]  /*4dd0*/  FMUL.FTZ R61, R4, R57 ;  /* 0x00000039043d7220 */ /* 0x020fe20000410000 */
[----:B------:R-:W-:-:S02]  /*4de0*/  HADD2.F32 R60, -RZ, R84.H1_H1 ;  /* 0x30000054ff3c7230 */ /* 0x000fc40000004100 */
[----:B------:R-:W-:Y:S01]  /*4df0*/  FMUL.FTZ R54, R54, UR16 ;  /* 0x0000001036367c20 */ /* 0x000fe20008410000 */
[----:B------:R-:W-:Y:S01]  /*4e00*/  FADD.FTZ R55, R55, -UR28 ;  /* 0x8000001c37377e21 */ /* 0x000fe20008010000 */
[----:B------:R-:W-:Y:S01]  /*4e10*/  FADD.FTZ R58, R58, -UR28 ;  /* 0x8000001c3a3a7e21 */ /* 0x000fe20008010000 */
[----:B------:R-:W-:Y:S01]  /*4e20*/  FADD.FTZ R6, RZ, R61 ;  /* 0x0000003dff067221 */ /* 0x000fe20000010000 */
[----:B------:R-:W-:Y:S02]  /*4e30*/  HADD2.F32 R59, -RZ, R76.H0_H0 ;  /* 0x2000004cff3b7230 */ /* 0x000fe40000004100 */
[----:B------:R-:W-:Y:S01]  /*4e40*/  FFMA.FTZ R61, R54, R61, RZ ;  /* 0x0000003d363d7223 */ /* 0x000fe200000100ff */
[----:B------:R-:W-:Y:S02]  /*4e50*/  HADD2.F32 R56, -RZ, R83.H1_H1 ;  /* 0x30000053ff387230 */ /* 0x000fe40000004100 */
[----:B------:R-:W-:Y:S01]  /*4e60*/  FFMA.FTZ R54, R57, R54, RZ ;  /* 0x0000003639367223 */ /* 0x000fe200000100ff */
[----:B------:R-:W-:Y:S01]  /*4e70*/  FMUL.FTZ R7, R5, R60 ;  /* 0x0000003c05077220 */ /* 0x000fe20000410000 */
[----:B------:R-:W-:Y:S01]  /*4e80*/  FMUL.FTZ R55, R55, UR16 ;  /* 0x0000001037377c20 */ /* 0x000fe20008410000 */
[----:B------:R-:W-:Y:S01]  /*4e90*/  FADD.FTZ R57, RZ, R57 ;  /* 0x00000039ff397221 */ /* 0x000fe20000010000 */
[----:B------:R-:W-:Y:S01]  /*4ea0*/  FMUL.FTZ R58, R58, UR16 ;  /* 0x000000103a3a7c20 */ /* 0x000fe20008410000 */
[----:B------:R-:W-:Y:S01]  /*4eb0*/  FADD.FTZ R59, R59, -UR28 ;  /* 0x8000001c3b3b7e21 */ /* 0x000fe20008010000 */
[----:B------:R-:W-:Y:S01]  /*4ec0*/  FADD.FTZ R6, R7, R6 ;  /* 0x0000000607067221 */ /* 0x000fe20000010000 */
[----:B------:R-:W-:Y:S01]  /*4ed0*/  FFMA.FTZ R61, R55, R7, R61 ;  /* 0x00000007373d7223 */ /* 0x000fe2000001003d */
[----:B------:R-:W-:-:S02]  /*4ee0*/  HADD2.F32 R53, -RZ, R84.H0_H0 ;  /* 0x20000054ff357230 */ /* 0x000fc40000004100 */
[C---:B------:R-:W-:Y:S01]  /*4ef0*/  FADD.FTZ R57, R56.reuse, R57 ;  /* 0x0000003938397221 */ /* 0x040fe20000010000 */
[----:B------:R-:W-:Y:S01]  /*4f00*/  FFMA.FTZ R54, R56, R58, R54 ;  /* 0x0000003a38367223 */ /* 0x000fe20000010036 */
[----:B------:R-:W-:Y:S02]  /*4f10*/  HADD2.F32 R7, -RZ, R83.H0_H0 ;  /* 0x20000053ff077230 */ /* 0x000fe40000004100 */
[----:B------:R-:W-:Y:S01]  /*4f20*/  FFMA.FTZ R55, R60, R55, RZ ;  /* 0x000000373c377223 */ /* 0x000fe200000100ff */
[----:B------:R-:W-:Y:S01]  /*4f30*/  FMUL.FTZ R56, R4, R56 ;  /* 0x0000003804387220 */ /* 0x000fe20000410000 */
[----:B------:R-:W-:Y:S01]  /*4f40*/  FADD.FTZ R60, RZ, R60 ;  /* 0x0000003cff3c7221 */ /* 0x000fe20000010000 */
[----:B------:R-:W-:Y:S01]  /*4f50*/  FMUL.FTZ R59, R59, UR16 ;  /* 0x000000103b3b7c20 */ /* 0x000fe20008410000 */
[----:B------:R-:W-:Y:S01]  /*4f60*/  FADD.FTZ R53, R53, -UR28 ;  /* 0x8000001c35357e21 */ /* 0x000fe20008010000 */
[----:B------:R-:W-:Y:S01]  /*4f70*/  FADD.FTZ R6, R6, R56 ;  /* 0x0000003806067221 */ /* 0x000fe20000010000 */
[C---:B------:R-:W-:Y:S01]  /*4f80*/  FADD.FTZ R60, R7.reuse, R60 ;  /* 0x0000003c073c7221 */ /* 0x040fe20000010000 */
[----:B------:R-:W-:Y:S01]  /*4f90*/  FFMA.FTZ R55, R7, R59, R55 ;  /* 0x0000003b07377223 */ /* 0x000fe20000010037 */
[----:B------:R-:W-:Y:S01]  /*4fa0*/  FFMA.FTZ R56, R58, R56, R61 ;  /* 0x000000383a387223 */ /* 0x000fe2000001003d */
[----:B------:R-:W-:Y:S01]  /*4fb0*/  FMUL.FTZ R7, R5, R7 ;  /* 0x0000000705077220 */ /* 0x000fe20000410000 */
[----:B------:R-:W-:-:S02]  /*4fc0*/  HADD2.F32 R58, -RZ, R70.H1_H1 ;  /* 0x30000046ff3a7230 */ /* 0x000fc40000004100 */
[----:B------:R-:W-:Y:S01]  /*4fd0*/  FMUL.FTZ R53, R53, UR16 ;  /* 0x0000001035357c20 */ /* 0x000fe20008410000 */
[--C-:B------:R-:W-:Y:S02]  /*4fe0*/  HADD2.F32 R61, -RZ, R82.reuse.H1_H1 ;  /* 0x30000052ff3d7230 */ /* 0x100fe40000004100 */
[----:B------:R-:W-:Y:S01]  /*4ff0*/  FADD.FTZ R6, R7, R6 ;  /* 0x0000000607067221 */ /* 0x000fe20000010000 */
[----:B------:R-:W-:Y:S01]  /*5000*/  FFMA.FTZ R56, R59, R7, R56 ;  /* 0x000000073b387223 */ /* 0x000fe20000010038 */
[----:B------:R-:W-:Y:S01]  /*5010*/  FMUL.FTZ R7, R4, R58 ;  /* 0x0000003a04077220 */ /* 0x000fe20000410000 */
[----:B------:R-:W-:Y:S01]  /*5020*/  FADD.FTZ R57, R57, R58 ;  /* 0x0000003a39397221 */ /* 0x000fe20000010000 */
[----:B------:R-:W-:Y:S01]  /*5030*/  FFMA.FTZ R58, R58, R53, R54 ;  /* 0x000000353a3a7223 */ /* 0x000fe20000010036 */
[----:B------:R-:W-:Y:S02]  /*5040*/  HADD2.F32 R54, -RZ, R82.H0_H0 ;  /* 0x20000052ff367230 */ /* 0x000fe40000004100 */
[----:B------:R-:W-:Y:S01]  /*5050*/  FADD.FTZ R61, R61, -UR28 ;  /* 0x8000001c3d3d7e21 */ /* 0x000fe20008010000 */
[----:B------:R-:W-:Y:S01]  /*5060*/  FADD.FTZ R6, R6, R7 ;  /* 0x0000000706067221 */ /* 0x000fe20000010000 */
[----:B------:R-:W-:Y:S01]  /*5070*/  FFMA.FTZ R7, R53, R7, R56 ;  /* 0x0000000735077223 */ /* 0x000fe20000010038 */
[----:B------:R-:W-:-:S02]  /*5080*/  HADD2.F32 R56, -RZ, R63.H1_H1 ;  /* 0x3000003fff387230 */ /* 0x000fc40000004100 */
[----:B------:R-:W-:Y:S01]  /*5090*/  FADD.FTZ R54, R54, -UR28 ;  /* 0x8000001c36367e21 */ /* 0x000fe20008010000 */
[----:B------:R-:W-:Y:S01]  /*50a0*/  FMUL.FTZ R61, R61, UR16 ;  /* 0x000000103d3d7c20 */ /* 0x000fe20008410000 */
[--C-:B------:R-:W-:Y:S02]  /*50b0*/  HADD2.F32 R59, -RZ, R62.reuse.H1_H1 ;  /* 0x3000003eff3b7230 */ /* 0x100fe40000004100 */
[----:B------:R-:W-:Y:S01]  /*50c0*/  FMUL.FTZ R54, R54, UR16 ;  /* 0x0000001036367c20 */ /* 0x000fe20008410000 */
[----:B------:R-:W-:Y:S01]  /*50d0*/  FADD.FTZ R60, R60, R56 ;  /* 0x000000383c3c7221 */ /* 0x000fe20000010000 */
[----:B------:R-:W-:Y:S01]  /*50e0*/  FFMA.FTZ R55, R56, R61, R55 ;  /* 0x0000003d38377223 */ /* 0x000fe20000010037 */
[----:B------:R-:W-:Y:S02]  /*50f0*/  HADD2.F32 R53, -RZ, R63.H0_H0 ;  /* 0x2000003fff357230 */ /* 0x000fe40000004100 */
[----:B------:R-:W-:Y:S01]  /*5100*/  FMUL.FTZ R56, R5, R56 ;  /* 0x0000003805387220 */ /* 0x000fe20000410000 */
[----:B------:R-:W-:-:S02]  /*5110*/  HADD2.F32 R62, -RZ, R62.H0_H0 ;  /* 0x2000003eff3e7230 */ /* 0x000fc40000004100 */
[----:B------:R-:W-:Y:S01]  /*5120*/  FADD.FTZ R57, R57, R59 ;  /* 0x0000003b39397221 */ /* 0x000fe20000010000 */
[----:B------:R-:W-:Y:S01]  /*5130*/  FFMA.FTZ R58, R59, R54, R58 ;  /* 0x000000363b3a7223 */ /* 0x000fe2000001003a */
[----:B------:R-:W-:Y:S01]  /*5140*/  FMUL.FTZ R59, R4, R59 ;  /* 0x0000003b043b7220 */ /* 0x000fe20000410000 */
[----:B------:R-:W-:Y:S01]  /*5150*/  FFMA.FTZ R7, R61, R56, R7 ;  /* 0x000000383d077223 */ /* 0x000fe20000010007 */
[----:B------:R-:W-:Y:S02]  /*5160*/  HADD2.F32 R70, -RZ, R70.H0_H0 ;  /* 0x20000046ff467230 */ /* 0x000fe40000004100 */
[----:B------:R-:W-:Y:S01]  /*5170*/  FADD.FTZ R6, R56, R6 ;  /* 0x0000000638067221 */ /* 0x000fe20000010000 */
[----:B------:R-:W-:Y:S01]  /*5180*/  FADD.FTZ R53, R53, -UR28 ;  /* 0x8000001c35357e21 */ /* 0x000fe20008010000 */
[--C-:B------:R-:W-:Y:S02]  /*5190*/  HADD2.F32 R56, -RZ, R81.reuse.H0_H0 ;  /* 0x20000051ff387230 */ /* 0x100fe40000004100 */
[----:B------:R-:W-:Y:S01]  /*51a0*/  FADD.FTZ R62, R62, -UR28 ;  /* 0x8000001c3e3e7e21 */ /* 0x000fe20008010000 */
[----:B------:R-:W-:Y:S01]  /*51b0*/  FFMA.FTZ R7, R54, R59, R7 ;  /* 0x0000003b36077223 */ /* 0x000fe20000010007 */
[----:B------:R-:W-:Y:S01]  /*51c0*/  FMUL.FTZ R53, R53, UR16 ;  /* 0x0000001035357c20 */ /* 0x000fe20008410000 */
[----:B------:R-:W-:Y:S01]  /*51d0*/  FMUL.FTZ R54, R5, R70 ;  /* 0x0000004605367220 */ /* 0x000fe20000410000 */
[----:B------:R-:W-:-:S02]  /*51e0*/  HADD2.F32 R81, -RZ, R81.H1_H1 ;  /* 0x30000051ff517230 */ /* 0x000fc40000004100 */
[----:B------:R-:W-:Y:S01]  /*51f0*/  FADD.FTZ R56, R56, -UR28 ;  /* 0x8000001c38387e21 */ /* 0x000fe20008010000 */
[----:B------:R-:W-:Y:S01]  /*5200*/  FMUL.FTZ R62, R62, UR16 ;  /* 0x000000103e3e7c20 */ /* 0x000fe20008410000 */
[----:B------:R-:W-:Y:S01]  /*5210*/  FADD.FTZ R6, R6, R59 ;  /* 0x0000003b06067221 */ /* 0x000fe20000010000 */
[----:B------:R-:W-:Y:S01]  /*5220*/  FFMA.FTZ R55, R70, R53, R55 ;  /* 0x0000003546377223 */ /* 0x000fe20000010037 */
[----:B------:R-:W-:Y:S01]  /*5230*/  FFMA.FTZ R7, R53, R54, R7 ;  /* 0x0000003635077223 */ /* 0x000fe20000010007 */
[--C-:B------:R-:W-:Y:S02]  /*5240*/  HADD2.F32 R53, -RZ, R71.reuse.H1_H1 ;  /* 0x30000047ff357230 */ /* 0x100fe40000004100 */
[----:B------:R-:W-:Y:S01]  /*5250*/  FADD.FTZ R60, R60, R70 ;  /* 0x000000463c3c7221 */ /* 0x000fe20000010000 */
[----:B------:R-:W-:Y:S01]  /*5260*/  FMUL.FTZ R56, R56, UR16 ;  /* 0x0000001038387c20 */ /* 0x000fe20008410000 */
[----:B------:R-:W-:Y:S01]  /*5270*/  FADD.FTZ R57, R57, R81 ;  /* 0x0000005139397221 */ /* 0x000fe20000010000 */
[----:B------:R-:W-:Y:S01]  /*5280*/  FFMA.FTZ R58, R81, R62, R58 ;  /* 0x0000003e513a7223 */ /* 0x000fe2000001003a */
[----:B------:R-:W-:-:S02]  /*5290*/  HADD2.F32 R71, -RZ, R71.H0_H0 ;  /* 0x20000047ff477230 */ /* 0x000fc40000004100 */
[----:B------:R-:W-:Y:S01]  /*52a0*/  FMUL.FTZ R81, R4, R81 ;  /* 0x0000005104517220 */ /* 0x000fe20000410000 */
[----:B------:R-:W-:Y:S01]  /*52b0*/  FADD.FTZ R6, R54, R6 ;  /* 0x0000000636067221 */ /* 0x000fe20000010000 */
[----:B------:R-:W-:Y:S01]  /*52c0*/  FADD.FTZ R60, R60, R53 ;  /* 0x000000353c3c7221 */ /* 0x000fe20000010000 */
[----:B------:R-:W-:Y:S01]  /*52d0*/  FFMA.FTZ R55, R53, R56, R55 ;  /* 0x0000003835377223 */ /* 0x000fe20000010037 */
[----:B------:R-:W-:Y:S01]  /*52e0*/  FMUL.FTZ R53, R5, R53 ;  /* 0x0000003505357220 */ /* 0x000fe20000410000 */
[----:B------:R-:W-:Y:S01]  /*52f0*/  FFMA.FTZ R7, R62, R81, R7 ;  /* 0x000000513e077223 */ /* 0x000fe20000010007 */
[--C-:B------:R-:W-:Y:S02]  /*5300*/  HADD2.F32 R54, -RZ, R77.reuse.H1_H1 ;  /* 0x3000004dff367230 */ /* 0x100fe40000004100 */
[----:B------:R-:W-:Y:S01]  /*5310*/  FADD.FTZ R6, R6, R81 ;  /* 0x0000005106067221 */ /* 0x000fe20000010000 */
[----:B------:R-:W-:Y:S01]  /*5320*/  FADD.FTZ R71, R71, -UR28 ;  /* 0x8000001c47477e21 */ /* 0x000fe20008010000 */
[----:B------:R-:W-:Y:S01]  /*5330*/  FFMA.FTZ R7, R56, R53, R7 ;  /* 0x0000003538077223 */ /* 0x000fe20000010007 */
[----:B------:R-:W-:-:S02]  /*5340*/  HADD2.F32 R77, -RZ, R77.H0_H0 ;  /* 0x2000004dff4d7230 */ /* 0x000fc40000004100 */
[----:B------:R-:W-:Y:S01]  /*5350*/  FADD.FTZ R6, R53, R6 ;  /* 0x0000000635067221 */ /* 0x000fe20000010000 */
[----:B------:R-:W-:Y:S01]  /*5360*/  FMUL.FTZ R56, R71, UR16 ;  /* 0x0000001047387c20 */ /* 0x000fe20008410000 */
[----:B------:R-:W-:Y:S01]  /*5370*/  FMUL.FTZ R59, R4, R54 ;  /* 0x00000036043b7220 */ /* 0x000fe20000410000 */
[--C-:B------:R-:W-:Y:S02]  /*5380*/  HADD2.F32 R53, -RZ, R72.reuse.H1_H1 ;  /* 0x30000048ff357230 */ /* 0x100fe40000004100 */
[----:B------:R-:W-:Y:S01]  /*5390*/  FADD.FTZ R57, R57, R54 ;  /* 0x0000003639397221 */ /* 0x000fe20000010000 */
[----:B------:R-:W-:Y:S02]  /*53a0*/  HADD2.F32 R72, -RZ, R72.H0_H0 ;  /* 0x20000048ff487230 */ /* 0x000fe40000004100 */
[----:B------:R-:W-:Y:S01]  /*53b0*/  FADD.FTZ R6, R6, R59 ;  /* 0x0000003b06067221 */ /* 0x000fe20000010000 */
[----:B------:R-:W-:Y:S01]  /*53c0*/  FFMA.FTZ R7, R56, R59, R7 ;  /* 0x0000003b38077223 */ /* 0x000fe20000010007 */
[----:B------:R-:W-:Y:S01]  /*53d0*/  FADD.FTZ R59, R77, -UR28 ;  /* 0x8000001c4d3b7e21 */ /* 0x000fe20008010000 */
[----:B------:R-:W-:Y:S01]  /*53e0*/  FFMA.FTZ R58, R54, R56, R58 ;  /* 0x00000038363a7223 */ /* 0x000fe2000001003a */
[----:B------:R-:W-:Y:S01]  /*53f0*/  FADD.FTZ R54, R53, -UR28 ;  /* 0x8000001c35367e21 */ /* 0x000fe20008010000 */
[----:B------:R-:W-:-:S02]  /*5400*/  HADD2.F32 R53, -RZ, R80.H1_H1 ;  /* 0x30000050ff357230 */ /* 0x000fc40000004100 */
[----:B------:R-:W-:Y:S01]  /*5410*/  FMUL.FTZ R59, R59, UR16 ;  /* 0x000000103b3b7c20 */ /* 0x000fe20008410000 */
[----:B------:R-:W-:Y:S01]  /*5420*/  FMUL.FTZ R61, R5, R72 ;  /* 0x00000048053d7220 */ /* 0x000fe20000410000 */
[----:B------:R-:W-:Y:S01]  /*5430*/  FMUL.FTZ R54, R54, UR16 ;  /* 0x0000001036367c20 */ /* 0x000fe20008410000 */
[----:B------:R-:W-:Y:S02]  /*5440*/  HADD2.F32 R56, -RZ, R78.H1_H1 ;  /* 0x3000004eff387230 */ /* 0x000fe40000004100 */
[----:B------:R-:W-:Y:S01]  /*5450*/  FADD.FTZ R57, R57, R53 ;  /* 0x0000003539397221 */ /* 0x000fe20000010000 */
[----:B------:R-:W-:Y:S01]  /*5460*/  FFMA.FTZ R58, R53, R59, R58 ;  /* 0x0000003b353a7223 */ /* 0x000fe2000001003a */
[----:B------:R-:W-:Y:S01]  /*5470*/  FMUL.FTZ R62, R4, R53 ;  /* 0x00000035043e7220 */ /* 0x000fe20000410000 */
[----:B------:R-:W-:Y:S01]  /*5480*/  FADD.FTZ R53, R61, R6 ;  /* 0x000000063d357221 */ /* 0x000fe20000010000 */
[----:B------:R-:W-:Y:S02]  /*5490*/  HADD2.F32 R80, -RZ, R80.H0_H0 ;  /* 0x20000050ff507230 */ /* 0x000fe40000004100 */
[----:B------:R-:W-:Y:S01]  /*54a0*/  FFMA.FTZ R55, R72, R54, R55 ;  /* 0x0000003648377223 */ /* 0x000fe20000010037 */
[----:B------:R-:W-:-:S02]  /*54b0*/  HADD2.F32 R78, -RZ, R78.H0_H0 ;  /* 0x2000004eff4e7230 */ /* 0x000fc40000004100 */
[----:B------:R-:W-:Y:S01]  /*54c0*/  FFMA.FTZ R54, R54, R61, R7 ;  /* 0x0000003d36367223 */ /* 0x000fe20000010007 */
[----:B------:R-:W-:Y:S01]  /*54d0*/  FADD.FTZ R56, R56, -UR28 ;  /* 0x8000001c38387e21 */ /* 0x000fe20008010000 */
[----:B------:R-:W-:Y:S01]  /*54e0*/  FADD.FTZ R6, R53, R62 ;  /* 0x0000003e35067221 */ /* 0x000fe20000010000 */
[--C-:B------:R-:W-:Y:S02]  /*54f0*/  HADD2.F32 R53, -RZ, R79.reuse.H0_H0 ;  /* 0x2000004fff357230 */ /* 0x100fe40000004100 */
[----:B------:R-:W-:Y:S01]  /*5500*/  FADD.FTZ R80, R80, -UR28 ;  /* 0x8000001c50507e21 */ /* 0x000fe20008010000 */
[----:B------:R-:W-:Y:S01]  /*5510*/  FMUL.FTZ R7, R5, R78 ;  /* 0x0000004e05077220 */ /* 0x000fe20000410000 */
[----:B------:R-:W-:Y:S01]  /*5520*/  FFMA.FTZ R59, R59, R62, R54 ;  /* 0x0000003e3b3b7223 */ /* 0x000fe20000010036 */
[----:B------:R-:W-:Y:S01]  /*5530*/  FMUL.FTZ R56, R56, UR16 ;  /* 0x0000001038387c20 */ /* 0x000fe20008410000 */
[----:B------:R-:W-:Y:S02]  /*5540*/  HADD2.F32 R79, -RZ, R79.H1_H1 ;  /* 0x3000004fff4f7230 */ /* 0x000fe40000004100 */
[----:B------:R-:W-:Y:S01]  /*5550*/  FADD.FTZ R60, R60, R72 ;  /* 0x000000483c3c7221 */ /* 0x000fe20000010000 */
[----:B------:R-:W-:Y:S01]  /*5560*/  FADD.FTZ R53, R53, -UR28 ;  /* 0x8000001c35357e21 */ /* 0x000fe20008010000 */
[----:B------:R-:W-:Y:S01]  /*5570*/  FMUL.FTZ R80, R80, UR16 ;  /* 0x0000001050507c20 */ /* 0x000fe20008410000 */
[----:B------:R-:W-:Y:S01]  /*5580*/  FADD.FTZ R6, R7, R6 ;  /* 0x0000000607067221 */ /* 0x000fe20000010000 */
[----:B------:R-:W-:Y:S01]  /*5590*/  FFMA.FTZ R55, R78, R56, R55 ;  /* 0x000000384e377223 */ /* 0x000fe20000010037 */
[----:B------:R-:W-:Y:S01]  /*55a0*/  FFMA.FTZ R7, R56, R7, R59 ;  /* 0x0000000738077223 */ /* 0x000fe2000001003b */
[----:B------:R-:W-:-:S02]  /*55b0*/  HADD2.F32 R56, -RZ, R93.H0_H0 ;  /* 0x2000005dff387230 */ /* 0x000fc40000004100 */
[----:B------:R-:W-:Y:S01]  /*55c0*/  FADD.FTZ R60, R60, R78 ;  /* 0x0000004e3c3c7221 */ /* 0x000fe20000010000 */
[--C-:B------:R-:W-:Y:S02]  /*55d0*/  HADD2.F32 R59, -RZ, R92.reuse.H1_H1 ;  /* 0x3000005cff3b7230 */ /* 0x100fe40000004100 */
        /* <DEDUP_REMOVED lines=18> */
[--C-:B------:R-:W-:Y:S02]  /*5700*/  HADD2.F32 R59, -RZ, R85.reuse.H0_H0 ;  /* 0x20000055ff3b7230 */ /* 0x100fe40000004100 */
[----:B------:R-:W-:Y:S01]  /*5710*/  FADD.FTZ R53, R53, -UR28 ;  /* 0x8000001c35357e21 */ /* 0x000fe20008010000 */
[----:B------:R-:W-:-:S02]  /*5720*/  HADD2.F32 R54, -RZ, R85.H1_H1 ;  /* 0x30000055ff367230 */ /* 0x000fc40000004100 */
[----:B------:R-:W-:Y:S01]  /*5730*/  FFMA.FTZ R56, R56, R61, R7 ;  /* 0x0000003d38387223 */ /* 0x000fe20000010007 */
[--C-:B------:R-:W-:Y:S02]  /*5740*/  HADD2.F32 R7, -RZ, R86.reuse.H1_H1 ;  /* 0x30000056ff077230 */ /* 0x100fe40000004100 */
[----:B------:R-:W-:Y:S01]  /*5750*/  FADD.FTZ R59, R59, -UR28 ;  /* 0x8000001c3b3b7e21 */ /* 0x000fe20008010000 */
[----:B------:R-:W-:Y:S01]  /*5760*/  FMUL.FTZ R53, R53, UR16 ;  /* 0x0000001035357c20 */ /* 0x000fe20008410000 */
[----:B------:R-:W-:Y:S02]  /*5770*/  HADD2.F32 R91, -RZ, R91.H0_H0 ;  /* 0x2000005bff5b7230 */ /* 0x000fe40000004100 */
[----:B------:R-:W-:Y:S01]  /*5780*/  FADD.FTZ R60, R60, R54 ;  /* 0x000000363c3c7221 */ /* 0x000fe20000010000 */
[----:B------:R-:W-:Y:S01]  /*5790*/  FMUL.FTZ R59, R59, UR16 ;  /* 0x000000103b3b7c20 */ /* 0x000fe20008410000 */
[----:B------:R-:W-:Y:S01]  /*57a0*/  FFMA.FTZ R55, R54, R53, R55 ;  /* 0x0000003536377223 */ /* 0x000fe20000010037 */
[----:B------:R-:W-:Y:S01]  /*57b0*/  FADD.FTZ R6, R6, R61 ;  /* 0x0000003d06067221 */ /* 0x000fe20000010000 */
[----:B------:R-:W-:Y:S01]  /*57c0*/  FMUL.FTZ R54, R5, R54 ;  /* 0x0000003605367220 */ /* 0x000fe20000410000 */
[----:B------:R-:W-:Y:S01]  /*57d0*/  FADD.FTZ R7, R7, -UR28 ;  /* 0x8000001c07077e21 */ /* 0x000fe20008010000 */
[----:B------:R-:W-:Y:S01]  /*57e0*/  FADD.FTZ R57, R57, R91 ;  /* 0x0000005b39397221 */ /* 0x000fe20000010000 */
[----:B------:R-:W-:Y:S01]  /*57f0*/  FFMA.FTZ R58, R91, R59, R58 ;  /* 0x0000003b5b3a7223 */ /* 0x000fe2000001003a */
[----:B------:R-:W-:Y:S01]  /*5800*/  FMUL.FTZ R91, R4, R91 ;  /* 0x0000005b045b7220 */ /* 0x000fe20000410000 */
[----:B------:R-:W-:Y:S01]  /*5810*/  FADD.FTZ R6, R54, R6 ;  /* 0x0000000636067221 */ /* 0x000fe20000010000 */
[----:B------:R-:W-:Y:S01]  /*5820*/  FFMA.FTZ R56, R53, R54, R56 ;  /* 0x0000003635387223 */ /* 0x000fe20000010038 */
[----:B------:R-:W-:-:S02]  /*5830*/  HADD2.F32 R86, -RZ, R86.H0_H0 ;  /* 0x20000056ff567230 */ /* 0x000fc40000004100 */
[----:B------:R-:W-:Y:S01]  /*5840*/  FMUL.FTZ R7, R7, UR16 ;  /* 0x0000001007077c20 */ /* 0x000fe20008410000 */
[----:B------:R-:W-:Y:S01]  /*5850*/  FADD.FTZ R53, R6, R91 ;  /* 0x0000005b06357221 */ /* 0x000fe20000010000 */
[----:B------:R-:W-:Y:S01]  /*5860*/  FFMA.FTZ R56, R59, R91, R56 ;  /* 0x0000005b3b387223 */ /* 0x000fe20000010038 */
[----:B------:R-:W-:Y:S02]  /*5870*/  HADD2.F32 R59, -RZ, R34.H1_H1 ;  /* 0x30000022ff3b7230 */ /* 0x000fe40000004100 */
[----:B------:R-:W-:Y:S01]  /*5880*/  FFMA.FTZ R6, R86, R7, R55 ;  /* 0x0000000756067223 */ /* 0x000fe20000010037 */
[----:B------:R-:W-:Y:S01]  /*5890*/  FMUL.FTZ R54, R5, R86 ;  /* 0x0000005605367220 */ /* 0x000fe20000410000 */
[----:B------:R-:W-:Y:S02]  /*58a0*/  HADD2.F32 R55, -RZ, R9.H1_H1 ;  /* 0x30000009ff377230 */ /* 0x000fe40000004100 */
[----:B------:R-:W-:Y:S01]  /*58b0*/  FADD.FTZ R60, R60, R86 ;  /* 0x000000563c3c7221 */ /* 0x000fe20000010000 */
[----:B------:R-:W-:Y:S01]  /*58c0*/  FADD.FTZ R59, R59, -UR28 ;  /* 0x8000001c3b3b7e21 */ /* 0x000fe20008010000 */
[----:B------:R-:W-:Y:S01]  /*58d0*/  FADD.FTZ R53, R54, R53 ;  /* 0x0000003536357221 */ /* 0x000fe20000010000 */
[----:B------:R-:W-:Y:S01]  /*58e0*/  FFMA.FTZ R56, R7, R54, R56 ;  /* 0x0000003607387223 */ /* 0x000fe20000010038 */
[----:B------:R-:W-:-:S02]  /*58f0*/  HADD2.F32 R7, -RZ, R40.H0_H0 ;  /* 0x20000028ff077230 */ /* 0x000fc40000004100 */
[----:B------:R-:W-:Y:S01]  /*5900*/  FADD.FTZ R54, R55, -UR28 ;  /* 0x8000001c37367e21 */ /* 0x000fe20008010000 */
[----:B------:R-:W-:Y:S02]  /*5910*/  HADD2.F32 R55, -RZ, R35.H0_H0 ;  /* 0x20000023ff377230 */ /* 0x000fe40000004100 */
[----:B------:R-:W-:Y:S01]  /*5920*/  FMUL.FTZ R59, R59, UR16 ;  /* 0x000000103b3b7c20 */ /* 0x000fe20008410000 */
[----:B------:R-:W-:Y:S02]  /*5930*/  HADD2.F32 R61, -RZ, R33.H1_H1 ;  /* 0x30000021ff3d7230 */ /* 0x000fe40000004100 */
[----:B------:R-:W-:Y:S01]  /*5940*/  FMUL.FTZ R54, R54, UR16 ;  /* 0x0000001036367c20 */ /* 0x000fe20008410000 */
        /* <DEDUP_REMOVED lines=11> */
[----:B------:R-:W-:Y:S02]  /*5a00*/  HADD2.F32 R34, -RZ, R8.H1_H1 ;  /* 0x30000008ff227230 */ /* 0x000fe40000004100 */
[----:B------:R-:W-:Y:S01]  /*5a10*/  FFMA.FTZ R59, R54, R55, R59 ;  /* 0x00000037363b7223 */ /* 0x000fe2000001003b */
[----:B------:R-:W-:Y:S01]  /*5a20*/  FMUL.FTZ R54, R61, UR16 ;  /* 0x000000103d367c20 */ /* 0x000fe20008410000 */
[----:B------:R-:W-:Y:S01]  /*5a30*/  FMUL.FTZ R55, R4, R53 ;  /* 0x0000003504377220 */ /* 0x000fe20000410000 */
[----:B------:R-:W-:Y:S01]  /*5a40*/  FADD.FTZ R57, R57, R53 ;  /* 0x0000003539397221 */ /* 0x000fe20000010000 */
[----:B------:R-:W-:Y:S01]  /*5a50*/  FADD.FTZ R34, R34, -UR28 ;  /* 0x8000001c22227e21 */ /* 0x000fe20008010000 */
[----:B------:R-:W-:Y:S01]  /*5a60*/  FFMA.FTZ R58, R53, R54, R58 ;  /* 0x00000036353a7223 */ /* 0x000fe2000001003a */
[----:B------:R-:W-:Y:S02]  /*5a70*/  HADD2.F32 R53, -RZ, R43.H1_H1 ;  /* 0x3000002bff357230 */ /* 0x000fe40000004100 */
[----:B------:R-:W-:Y:S01]  /*5a80*/  FADD.FTZ R60, R60, R55 ;  /* 0x000000373c3c7221 */ /* 0x000fe20000010000 */
[----:B------:R-:W-:Y:S01]  /*5a90*/  FMUL.FTZ R34, R34, UR16 ;  /* 0x0000001022227c20 */ /* 0x000fe20008410000 */
[----:B------:R-:W-:Y:S01]  /*5aa0*/  FFMA.FTZ R59, R54, R55, R59 ;  /* 0x00000037363b7223 */ /* 0x000fe2000001003b */
[----:B------:R-:W-:-:S02]  /*5ab0*/  HADD2.F32 R55, -RZ, R33.H0_H0 ;  /* 0x20000021ff377230 */ /* 0x000fc40000004100 */
[----:B------:R-:W-:Y:S01]  /*5ac0*/  FADD.FTZ R7, R7, R53 ;  /* 0x0000003507077221 */ /* 0x000fe20000010000 */
[----:B------:R-:W-:Y:S01]  /*5ad0*/  FFMA.FTZ R6, R53, R34, R6 ;  /* 0x0000002235067223 */ /* 0x000fe20000010006 */
[--C-:B------:R-:W-:Y:S02]  /*5ae0*/  HADD2.F32 R33, -RZ, R31.reuse.H0_H0 ;  /* 0x2000001fff217230 */ /* 0x100fe40000004100 */
[----:B------:R-:W-:Y:S01]  /*5af0*/  FMUL.FTZ R53, R5, R53 ;  /* 0x0000003505357220 */ /* 0x000fe20000410000 */
[--C-:B------:R-:W-:Y:S02]  /*5b00*/  HADD2.F32 R56, -RZ, R32.reuse.H0_H0 ;  /* 0x20000020ff387230 */ /* 0x100fe40000004100 */
[----:B------:R-:W-:Y:S01]  /*5b10*/  FADD.FTZ R57, R57, R55 ;  /* 0x0000003739397221 */ /* 0x000fe20000010000 */
[----:B------:R-:W-:Y:S02]  /*5b20*/  HADD2.F32 R31, -RZ, R31.H1_H1 ;  /* 0x3000001fff1f7230 */ /* 0x000fe40000004100 */
[----:B------:R-:W-:Y:S01]  /*5b30*/  FFMA.FTZ R59, R34, R53, R59 ;  /* 0x00000035223b7223 */ /* 0x000fe2000001003b */
[----:B------:R-:W-:Y:S01]  /*5b40*/  FADD.FTZ R34, R33, -UR28 ;  /* 0x8000001c21227e21 */ /* 0x000fe20008010000 */
[----:B------:R-:W-:Y:S01]  /*5b50*/  FADD.FTZ R56, R56, -UR28 ;  /* 0x8000001c38387e21 */ /* 0x000fe20008010000 */
[----:B------:R-:W-:-:S02]  /*5b60*/  HADD2.F32 R33, -RZ, R32.H1_H1 ;  /* 0x30000020ff217230 */ /* 0x000fc40000004100 */
[----:B------:R-:W-:Y:S01]  /*5b70*/  FADD.FTZ R60, R53, R60 ;  /* 0x0000003c353c7221 */ /* 0x000fe20000010000 */
[----:B------:R-:W-:Y:S01]  /*5b80*/  FMUL.FTZ R34, R34, UR16 ;  /* 0x0000001022227c20 */ /* 0x000fe20008410000 */
[----:B------:R-:W-:Y:S01]  /*5b90*/  FMUL.FTZ R56, R56, UR16 ;  /* 0x0000001038387c20 */ /* 0x000fe20008410000 */
[----:B------:R-:W-:Y:S02]  /*5ba0*/  HADD2.F32 R32, -RZ, R29.H1_H1 ;  /* 0x3000001dff207230 */ /* 0x000fe40000004100 */
[----:B------:R-:W-:Y:S01]  /*5bb0*/  FMUL.FTZ R53, R5, R33 ;  /* 0x0000002105357220 */ /* 0x000fe20000410000 */
[----:B------:R-:W-:Y:S01]  /*5bc0*/  FADD.FTZ R7, R7, R33 ;  /* 0x0000002107077221 */ /* 0x000fe20000010000 */
[----:B------:R-:W-:Y:S01]  /*5bd0*/  FFMA.FTZ R6, R33, R34, R6 ;  /* 0x0000002221067223 */ /* 0x000fe20000010006 */
[----:B------:R-:W-:Y:S01]  /*5be0*/  FFMA.FTZ R58, R55, R56, R58 ;  /* 0x00000038373a7223 */ /* 0x000fe2000001003a */
[----:B------:R-:W-:Y:S02]  /*5bf0*/  HADD2.F32 R33, -RZ, R23.H1_H1 ;  /* 0x30000017ff217230 */ /* 0x000fe40000004100 */
[----:B------:R-:W-:Y:S01]  /*5c00*/  FMUL.FTZ R55, R4, R55 ;  /* 0x0000003704377220 */ /* 0x000fe20000410000 */
[----:B------:R-:W-:Y:S01]  /*5c10*/  FADD.FTZ R32, R32, -UR28 ;  /* 0x8000001c20207e21 */ /* 0x000fe20008010000 */
[----:B------:R-:W-:-:S02]  /*5c20*/  HADD2.F32 R43, -RZ, R43.H0_H0 ;  /* 0x2000002bff2b7230 */ /* 0x000fc40000004100 */
[----:B------:R-:W-:Y:S01]  /*5c30*/  FADD.FTZ R57, R57, R31 ;  /* 0x0000001f39397221 */ /* 0x000fe20000010000 */
[----:B------:R-:W-:Y:S01]  /*5c40*/  FADD.FTZ R60, R60, R55 ;  /* 0x000000373c3c7221 */ /* 0x000fe20000010000 */
[----:B------:R-:W-:Y:S01]  /*5c50*/  FFMA.FTZ R59, R56, R55, R59 ;  /* 0x00000037383b7223 */ /* 0x000fe2000001003b */
[----:B------:R-:W-:Y:S01]  /*5c60*/  FADD.FTZ R33, R33, -UR28 ;  /* 0x8000001c21217e21 */ /* 0x000fe20008010000 */
[----:B------:R-:W-:Y:S01]  /*5c70*/  FMUL.FTZ R32, R32, UR16 ;  /* 0x0000001020207c20 */ /* 0x000fe20008410000 */
[----:B------:R-:W-:Y:S01]  /*5c80*/  FADD.FTZ R60, R53, R60 ;  /* 0x0000003c353c7221 */ /* 0x000fe20000010000 */
[----:B------:R-:W-:Y:S01]  /*5c90*/  FFMA.FTZ R59, R34, R53, R59 ;  /* 0x00000035223b7223 */ /* 0x000fe2000001003b */
[----:B------:R-:W-:Y:S01]  /*5ca0*/  FMUL.FTZ R33, R33, UR16 ;  /* 0x0000001021217c20 */ /* 0x000fe20008410000 */
[----:B------:R-:W-:Y:S01]  /*5cb0*/  FFMA.FTZ R58, R31, R32, R58 ;  /* 0x000000201f3a7223 */ /* 0x000fe2000001003a */
[----:B------:R-:W-:Y:S02]  /*5cc0*/  HADD2.F32 R53, -RZ, R27.H0_H0 ;  /* 0x2000001bff357230 */ /* 0x000fe40000004100 */
[----:B------:R-:W-:Y:S01]  /*5cd0*/  FMUL.FTZ R31, R4, R31 ;  /* 0x0000001f041f7220 */ /* 0x000fe20000410000 */
[----:B------:R-:W-:Y:S01]  /*5ce0*/  FADD.FTZ R7, R7, R43 ;  /* 0x0000002b07077221 */ /* 0x000fe20000010000 */
[----:B------:R-:W-:Y:S01]  /*5cf0*/  FFMA.FTZ R6, R43, R33, R6 ;  /* 0x000000212b067223 */ /* 0x000fe20000010006 */
[----:B------:R-:W-:Y:S01]  /*5d00*/  FMUL.FTZ R34, R5, R43 ;  /* 0x0000002b05227220 */ /* 0x000fe20000410000 */
[----:B------:R-:W-:Y:S01]  /*5d10*/  FADD.FTZ R43, R60, R31 ;  /* 0x0000001f3c2b7221 */ /* 0x000fe20000010000 */
[----:B------:R-:W-:Y:S01]  /*5d20*/  FFMA.FTZ R32, R32, R31, R59 ;  /* 0x0000001f20207223 */ /* 0x000fe2000001003b */
[----:B------:R-:W-:Y:S01]  /*5d30*/  FADD.FTZ R31, R53, -UR28 ;  /* 0x8000001c351f7e21 */ /* 0x000fe20008010000 */
[----:B------:R-:W-:-:S02]  /*5d40*/  HADD2.F32 R53, -RZ, R30.H1_H1 ;  /* 0x3000001eff357230 */ /* 0x000fc40000004100 */
        /* <DEDUP_REMOVED lines=8> */
[----:B------:R-:W-:Y:S01]  /*5dd0*/  FFMA.FTZ R33, R33, R34, R32 ;  /* 0x0000002221217223 */ /* 0x000fe20000010020 */
[----:B------:R-:W-:Y:S01]  /*5de0*/  FADD.FTZ R32, R31, -UR28 ;  /* 0x8000001c1f207e21 */ /* 0x000fe20008010000 */
[----:B------:R-:W-:-:S02]  /*5df0*/  HADD2.F32 R31, -RZ, R30.H0_H0 ;  /* 0x2000001eff1f7230 */ /* 0x000fc40000004100 */
[----:B------:R-:W-:Y:S01]  /*5e00*/  FADD.FTZ R54, R43, R34 ;  /* 0x000000222b367221 */ /* 0x000fe20000010000 */
[----:B------:R-:W-:Y:S01]  /*5e10*/  FADD.FTZ R53, R53, -UR28 ;  /* 0x8000001c35357e21 */ /* 0x000fe20008010000 */
[----:B------:R-:W-:Y:S01]  /*5e20*/  FMUL.FTZ R32, R32, UR16 ;  /* 0x0000001020207c20 */ /* 0x000fe20008410000 */
[----:B------:R-:W-:Y:S02]  /*5e30*/  HADD2.F32 R43, -RZ, R29.H0_H0 ;  /* 0x2000001dff2b7230 */ /* 0x000fe40000004100 */
[----:B------:R-:W-:Y:S01]  /*5e40*/  FADD.FTZ R7, R7, R31 ;  /* 0x0000001f07077221 */ /* 0x000fe20000010000 */
[----:B------:R-:W-:Y:S02]  /*5e50*/  HADD2.F32 R29, -RZ, R28.H1_H1 ;  /* 0x3000001cff1d7230 */ /* 0x000fe40000004100 */
[----:B------:R-:W-:Y:S01]  /*5e60*/  FFMA.FTZ R6, R31, R32, R6 ;  /* 0x000000201f067223 */ /* 0x000fe20000010006 */
[----:B------:R-:W-:Y:S01]  /*5e70*/  FMUL.FTZ R31, R5, R31 ;  /* 0x0000001f051f7220 */ /* 0x000fe20000410000 */
[----:B------:R-:W-:Y:S01]  /*5e80*/  FMUL.FTZ R34, R53, UR16 ;  /* 0x0000001035227c20 */ /* 0x000fe20008410000 */
[----:B------:R-:W-:Y:S01]  /*5e90*/  FADD.FTZ R57, R57, R43 ;  /* 0x0000002b39397221 */ /* 0x000fe20000010000 */
[----:B------:R-:W-:Y:S01]  /*5ea0*/  FADD.FTZ R30, R29, -UR28 ;  /* 0x8000001c1d1e7e21 */ /* 0x000fe20008010000 */
[----:B------:R-:W-:Y:S01]  /*5eb0*/  FFMA.FTZ R33, R32, R31, R33 ;  /* 0x0000001f20217223 */ /* 0x000fe20000010021 */
[----:B------:R-:W-:-:S02]  /*5ec0*/  HADD2.F32 R32, -RZ, R20.H0_H0 ;  /* 0x20000014ff207230 */ /* 0x000fc40000004100 */
[----:B------:R-:W-:Y:S01]  /*5ed0*/  FFMA.FTZ R58, R43, R34, R58 ;  /* 0x000000222b3a7223 */ /* 0x000fe2000001003a */
[----:B------:R-:W-:Y:S02]  /*5ee0*/  HADD2.F32 R29, -RZ, R42.H1_H1 ;  /* 0x3000002aff1d7230 */ /* 0x000fe40000004100 */
[----:B------:R-:W-:Y:S01]  /*5ef0*/  FMUL.FTZ R43, R4, R43 ;  /* 0x0000002b042b7220 */ /* 0x000fe20000410000 */
[----:B------:R-:W-:Y:S02]  /*5f00*/  HADD2.F32 R28, -RZ, R28.H0_H0 ;  /* 0x2000001cff1c7230 */ /* 0x000fe40000004100 */
[----:B------:R-:W-:Y:S01]  /*5f10*/  FADD.FTZ R32, R32, -UR28 ;  /* 0x8000001c20207e21 */ /* 0x000fe20008010000 */
[----:B------:R-:W-:Y:S01]  /*5f20*/  FADD.FTZ R54, R31, R54 ;  /* 0x000000361f367221 */ /* 0x000fe20000010000 */
[----:B------:R-:W-:Y:S01]  /*5f30*/  FMUL.FTZ R30, R30, UR16 ;  /* 0x000000101e1e7c20 */ /* 0x000fe20008410000 */
[----:B------:R-:W-:Y:S01]  /*5f40*/  FFMA.FTZ R33, R34, R43, R33 ;  /* 0x0000002b22217223 */ /* 0x000fe20000010021 */
[----:B------:R-:W-:Y:S01]  /*5f50*/  FMUL.FTZ R31, R5, R29 ;  /* 0x0000001d051f7220 */ /* 0x000fe20000410000 */
[----:B------:R-:W-:-:S02]  /*5f60*/  HADD2.F32 R27, -RZ, R27.H1_H1 ;  /* 0x3000001bff1b7230 */ /* 0x000fc40000004100 */
[----:B------:R-:W-:Y:S01]  /*5f70*/  FADD.FTZ R28, R28, -UR28 ;  /* 0x8000001c1c1c7e21 */ /* 0x000fe20008010000 */
[----:B------:R-:W-:Y:S01]  /*5f80*/  FMUL.FTZ R32, R32, UR16 ;  /* 0x0000001020207c20 */ /* 0x000fe20008410000 */
[----:B------:R-:W-:Y:S01]  /*5f90*/  FADD.FTZ R54, R54, R43 ;  /* 0x0000002b36367221 */ /* 0x000fe20000010000 */
[----:B------:R-:W-:Y:S01]  /*5fa0*/  FADD.FTZ R7, R7, R29 ;  /* 0x0000001d07077221 */ /* 0x000fe20000010000 */
[----:B------:R-:W-:Y:S01]  /*5fb0*/  FFMA.FTZ R6, R29, R30, R6 ;  /* 0x0000001e1d067223 */ /* 0x000fe20000010006 */
[----:B------:R-:W-:Y:S01]  /*5fc0*/  FFMA.FTZ R33, R30, R31, R33 ;  /* 0x0000001f1e217223 */ /* 0x000fe20000010021 */
[----:B------:R-:W-:Y:S02]  /*5fd0*/  HADD2.F32 R29, -RZ, R26.H1_H1 ;  /* 0x3000001aff1d7230 */ /* 0x000fe40000004100 */
[----:B------:R-:W-:Y:S01]  /*5fe0*/  FMUL.FTZ R28, R28, UR16 ;  /* 0x000000101c1c7c20 */ /* 0x000fe20008410000 */
[----:B------:R-:W-:Y:S02]  /*5ff0*/  HADD2.F32 R30, -RZ, R18.H0_H0 ;  /* 0x20000012ff1e7230 */ /* 0x000fe40000004100 */
[----:B------:R-:W-:Y:S01]  /*6000*/  FADD.FTZ R57, R57, R27 ;  /* 0x0000001b39397221 */ /* 0x000fe20000010000 */
[----:B------:R-:W-:Y:S01]  /*6010*/  FFMA.FTZ R58, R27, R32, R58 ;  /* 0x000000201b3a7223 */ /* 0x000fe2000001003a */
[----:B------:R-:W-:Y:S01]  /*6020*/  FADD.FTZ R54, R31, R54 ;  /* 0x000000361f367221 */ /* 0x000fe20000010000 */
[----:B------:R-:W-:Y:S01]  /*6030*/  FMUL.FTZ R27, R4, R27 ;  /* 0x0000001b041b7220 */ /* 0x000fe20000410000 */
[----:B------:R-:W-:Y:S01]  /*6040*/  FADD.FTZ R7, R7, R29 ;  /* 0x0000001d07077221 */ /* 0x000fe20000010000 */
[----:B------:R-:W-:Y:S01]  /*6050*/  FFMA.FTZ R6, R29, R28, R6 ;  /* 0x0000001c1d067223 */ /* 0x000fe20000010006 */
[----:B------:R-:W-:-:S02]  /*6060*/  HADD2.F32 R25, -RZ, R25.H1_H1 ;  /* 0x30000019ff197230 */ /* 0x000fc40000004100 */
[----:B------:R-:W-:Y:S01]  /*6070*/  FMUL.FTZ R29, R5, R29 ;  /* 0x0000001d051d7220 */ /* 0x000fe20000410000 */
[----:B------:R-:W-:Y:S01]  /*6080*/  FADD.FTZ R54, R54, R27 ;  /* 0x0000001b36367221 */ /* 0x000fe20000010000 */
[----:B------:R-:W-:Y:S01]  /*6090*/  FFMA.FTZ R33, R32, R27, R33 ;  /* 0x0000001b20217223 */ /* 0x000fe20000010021 */
[----:B------:R-:W-:Y:S01]  /*60a0*/  FADD.FTZ R30, R30, -UR28 ;  /* 0x8000001c1e1e7e21 */ /* 0x000fe20008010000 */
[----:B------:R-:W-:Y:S02]  /*60b0*/  HADD2.F32 R26, -RZ, R26.H0_H0 ;  /* 0x2000001aff1a7230 */ /* 0x000fe40000004100 */
[----:B------:R-:W-:Y:S01]  /*60c0*/  FADD.FTZ R54, R29, R54 ;  /* 0x000000361d367221 */ /* 0x000fe20000010000 */
[----:B------:R-:W-:Y:S01]  /*60d0*/  FFMA.FTZ R33, R28, R29, R33 ;  /* 0x0000001d1c217223 */ /* 0x000fe20000010021 */
[----:B------:R-:W-:Y:S01]  /*60e0*/  FMUL.FTZ R30, R30, UR16 ;  /* 0x000000101e1e7c20 */ /* 0x000fe20008410000 */
[----:B------:R-:W-:Y:S01]  /*60f0*/  FMUL.FTZ R27, R4, R25 ;  /* 0x00000019041b7220 */ /* 0x000fe20000410000 */
[----:B------:R-:W-:-:S02]  /*6100*/  HADD2.F32 R28, -RZ, R16.H1_H1 ;  /* 0x30000010ff1c7230 */ /* 0x000fc40000004100 */
[----:B------:R-:W-:Y:S01]  /*6110*/  FADD.FTZ R26, R26, -UR28 ;  /* 0x8000001c1a1a7e21 */ /* 0x000fe20008010000 */
[----:B------:R-:W-:Y:S01]  /*6120*/  FADD.FTZ R57, R57, R25 ;  /* 0x0000001939397221 */ /* 0x000fe20000010000 */
[----:B------:R-:W-:Y:S01]  /*6130*/  FFMA.FTZ R58, R25, R30, R58 ;  /* 0x0000001e193a7223 */ /* 0x000fe2000001003a */
[----:B------:R-:W-:Y:S01]  /*6140*/  FADD.FTZ R54, R54, R27 ;  /* 0x0000001b36367221 */ /* 0x000fe20000010000 */
[----:B------:R-:W-:Y:S01]  /*6150*/  FFMA.FTZ R33, R30, R27, R33 ;  /* 0x0000001b1e217223 */ /* 0x000fe20000010021 */
[----:B------:R-:W-:Y:S02]  /*6160*/  HADD2.F32 R25, -RZ, R42.H0_H0 ;  /* 0x2000002aff197230 */ /* 0x000fe40000004100 */
[----:B------:R-:W-:Y:S01]  /*6170*/  FADD.FTZ R28, R28, -UR28 ;  /* 0x8000001c1c1c7e21 */ /* 0x000fe20008010000 */
[--C-:B------:R-:W-:Y:S02]  /*6180*/  HADD2.F32 R27, -RZ, R24.reuse.H0_H0 ;  /* 0x20000018ff1b7230 */ /* 0x100fe40000004100 */
[----:B------:R-:W-:Y:S01]  /*6190*/  FMUL.FTZ R26, R26, UR16 ;  /* 0x000000101a1a7c20 */ /* 0x000fe20008410000 */
[----:B------:R-:W-:-:S02]  /*61a0*/  HADD2.F32 R24, -RZ, R24.H1_H1 ;  /* 0x30000018ff187230 */ /* 0x000fc40000004100 */
[----:B------:R-:W-:Y:S01]  /*61b0*/  FMUL.FTZ R28, R28, UR16 ;  /* 0x000000101c1c7c20 */ /* 0x000fe20008410000 */
[----:B------:R-:W-:Y:S01]  /*61c0*/  FADD.FTZ R7, R7, R25 ;  /* 0x0000001907077221 */ /* 0x000fe20000010000 */
[----:B------:R-:W-:Y:S01]  /*61d0*/  FFMA.FTZ R6, R25, R26, R6 ;  /* 0x0000001a19067223 */ /* 0x000fe20000010006 */
[----:B------:R-:W-:Y:S01]  /*61e0*/  FMUL.FTZ R25, R5, R25 ;  /* 0x0000001905197220 */ /* 0x000fe20000410000 */
[----:B------:R-:W-:Y:S01]  /*61f0*/  FADD.FTZ R24, R24, -UR28 ;  /* 0x8000001c18187e21 */ /* 0x000fe20008010000 */
[----:B------:R-:W-:Y:S01]  /*6200*/  FADD.FTZ R57, R57, R27 ;  /* 0x0000001b39397221 */ /* 0x000fe20000010000 */
[----:B------:R-:W-:Y:S01]  /*6210*/  FFMA.FTZ R58, R27, R28, R58 ;  /* 0x0000001c1b3a7223 */ /* 0x000fe2000001003a */
[----:B------:R-:W-:Y:S02]  /*6220*/  HADD2.F32 R23, -RZ, R23.H0_H0 ;  /* 0x20000017ff177230 */ /* 0x000fe40000004100 */
[----:B------:R-:W-:Y:S01]  /*6230*/  FMUL.FTZ R27, R4, R27 ;  /* 0x0000001b041b7220 */ /* 0x000fe20000410000 */
[----:B------:R-:W-:Y:S01]  /*6240*/  FADD.FTZ R54, R25, R54 ;  /* 0x0000003619367221 */ /* 0x000fe20000010000 */
[----:B------:R-:W-:Y:S01]  /*6250*/  FFMA.FTZ R33, R26, R25, R33 ;  /* 0x000000191a217223 */ /* 0x000fe20000010021 */
[----:B------:R-:W-:Y:S01]  /*6260*/  FMUL.FTZ R24, R24, UR16 ;  /* 0x0000001018187c20 */ /* 0x000fe20008410000 */
[----:B------:R-:W-:-:S02]  /*6270*/  HADD2.F32 R26, -RZ, R14.H1_H1 ;  /* 0x3000000eff1a7230 */ /* 0x000fc40000004100 */
[----:B------:R-:W-:Y:S01]  /*6280*/  FADD.FTZ R54, R54, R27 ;  /* 0x0000001b36367221 */ /* 0x000fe20000010000 */
[----:B------:R-:W-:Y:S01]  /*6290*/  FFMA.FTZ R33, R28, R27, R33 ;  /* 0x0000001b1c217223 */ /* 0x000fe20000010021 */
[----:B------:R-:W-:Y:S01]  /*62a0*/  FMUL.FTZ R25, R5, R23 ;  /* 0x0000001705197220 */ /* 0x000fe20000410000 */
[----:B------:R-:W-:Y:S01]  /*62b0*/  FADD.FTZ R7, R7, R23 ;  /* 0x0000001707077221 */ /* 0x000fe20000010000 */
[----:B------:R-:W-:Y:S01]  /*62c0*/  FFMA.FTZ R6, R23, R24, R6 ;  /* 0x0000001817067223 */ /* 0x000fe20000010006 */
[--C-:B------:R-:W-:Y:S02]  /*62d0*/  HADD2.F32 R23, -RZ, R22.reuse.H1_H1 ;  /* 0x30000016ff177230 */ /* 0x100fe40000004100 */
[----:B------:R-:W-:Y:S01]  /*62e0*/  FADD.FTZ R26, R26, -UR28 ;  /* 0x8000001c1a1a7e21 */ /* 0x000fe20008010000 */
[----:B------:R-:W-:Y:S01]  /*62f0*/  FADD.FTZ R54, R25, R54 ;  /* 0x0000003619367221 */ /* 0x000fe20000010000 */
[----:B------:R-:W-:Y:S01]  /*6300*/  FFMA.FTZ R33, R24, R25, R33 ;  /* 0x0000001918217223 */ /* 0x000fe20000010021 */
[----:B------:R-:W-:-:S02]  /*6310*/  HADD2.F32 R25, -RZ, R22.H0_H0 ;  /* 0x20000016ff197230 */ /* 0x000fc40000004100 */
[----:B------:R-:W-:Y:S01]  /*6320*/  FADD.FTZ R22, R23, -UR28 ;  /* 0x8000001c17167e21 */ /* 0x000fe20008010000 */
[----:B------:R-:W-:Y:S01]  /*6330*/  FMUL.FTZ R26, R26, UR16 ;  /* 0x000000101a1a7c20 */ /* 0x000fe20008410000 */
[----:B------:R-:W-:Y:S02]  /*6340*/  HADD2.F32 R23, -RZ, R41.H1_H1 ;  /* 0x30000029ff177230 */ /* 0x000fe40000004100 */
[----:B------:R-:W-:Y:S01]  /*6350*/  FMUL.FTZ R22, R22, UR16 ;  /* 0x0000001016167c20 */ /* 0x000fe20008410000 */
[----:B------:R-:W-:Y:S01]  /*6360*/  FADD.FTZ R57, R57, R25 ;  /* 0x0000001939397221 */ /* 0x000fe20000010000 */
[----:B------:R-:W-:Y:S01]  /*6370*/  FFMA.FTZ R58, R25, R26, R58 ;  /* 0x0000001a193a7223 */ /* 0x000fe2000001003a */
[----:B------:R-:W-:Y:S01]  /*6380*/  FMUL.FTZ R25, R4, R25 ;  /* 0x0000001904197220 */ /* 0x000fe20000410000 */
[----:B------:R-:W-:Y:S02]  /*6390*/  HADD2.F32 R24, -RZ, R13.H0_H0 ;  /* 0x2000000dff187230 */ /* 0x000fe40000004100 */
[----:B------:R-:W-:Y:S01]  /*63a0*/  FADD.FTZ R7, R7, R23 ;  /* 0x0000001707077221 */ /* 0x000fe20000010000 */
[----:B------:R-:W-:Y:S01]  /*63b0*/  FFMA.FTZ R6, R23, R22, R6 ;  /* 0x0000001617067223 */ /* 0x000fe20000010006 */
[----:B------:R-:W-:Y:S01]  /*63c0*/  FMUL.FTZ R23, R5, R23 ;  /* 0x0000001705177220 */ /* 0x000fe20000410000 */
[----:B------:R-:W-:Y:S01]  /*63d0*/  FFMA.FTZ R33, R26, R25, R33 ;  /* 0x000000191a217223 */ /* 0x000fe20000010021 */
[----:B------:R-:W-:-:S02]  /*63e0*/  HADD2.F32 R21, -RZ, R21.H0_H0 ;  /* 0x20000015ff157230 */ /* 0x000fc40000004100 */
[----:B------:R-:W-:Y:S01]  /*63f0*/  FADD.FTZ R54, R54, R25 ;  /* 0x0000001936367221 */ /* 0x000fe20000010000 */
[----:B------:R-:W-:Y:S02]  /*6400*/  HADD2.F32 R25, -RZ, R20.H1_H1 ;  /* 0x30000014ff197230 */ /* 0x000fe40000004100 */
[----:B------:R-:W-:Y:S01]  /*6410*/  FADD.FTZ R24, R24, -UR28 ;  /* 0x8000001c18187e21 */ /* 0x000fe20008010000 */
[----:B------:R-:W-:Y:S01]  /*6420*/  FFMA.FTZ R33, R22, R23, R33 ;  /* 0x0000001716217223 */ /* 0x000fe20000010021 */
[----:B------:R-:W-:Y:S02]  /*6430*/  HADD2.F32 R22, -RZ, R11.H0_H0 ;  /* 0x2000000bff167230 */ /* 0x000fe40000004100 */
[----:B------:R-:W-:Y:S01]  /*6440*/  FADD.FTZ R20, R21, -UR28 ;  /* 0x8000001c15147e21 */ /* 0x000fe20008010000 */
[----:B------:R-:W-:Y:S01]  /*6450*/  FADD.FTZ R54, R23, R54 ;  /* 0x0000003617367221 */ /* 0x000fe20000010000 */
[----:B------:R-:W-:Y:S01]  /*6460*/  FMUL.FTZ R24, R24, UR16 ;  /* 0x0000001018187c20 */ /* 0x000fe20008410000 */
[----:B------:R-:W-:Y:S01]  /*6470*/  FMUL.FTZ R23, R4, R25 ;  /* 0x0000001904177220 */ /* 0x000fe20000410000 */
[----:B------:R-:W-:-:S02]  /*6480*/  HADD2.F32 R21, -RZ, R19.H1_H1 ;  /* 0x30000013ff157230 */ /* 0x000fc40000004100 */
[----:B------:R-:W-:Y:S01]  /*6490*/  FMUL.FTZ R20, R20, UR16 ;  /* 0x0000001014147c20 */ /* 0x000fe20008410000 */
[----:B------:R-:W-:Y:S01]  /*64a0*/  FADD.FTZ R22, R22, -UR28 ;  /* 0x8000001c16167e21 */ /* 0x000fe20008010000 */
[----:B------:R-:W-:Y:S01]  /*64b0*/  FADD.FTZ R54, R54, R23 ;  /* 0x0000001736367221 */ /* 0x000fe20000010000 */
[----:B------:R-:W-:Y:S01]  /*64c0*/  FFMA.FTZ R33, R24, R23, R33 ;  /* 0x0000001718217223 */ /* 0x000fe20000010021 */
[----:B------:R-:W-:Y:S02]  /*64d0*/  HADD2.F32 R23, -RZ, R18.H1_H1 ;  /* 0x30000012ff177230 */ /* 0x000fe40000004100 */
[----:B------:R-:W-:Y:S01]  /*64e0*/  FADD.FTZ R7, R7, R21 ;  /* 0x0000001507077221 */ /* 0x000fe20000010000 */
[----:B------:R-:W-:Y:S01]  /*64f0*/  FFMA.FTZ R6, R21, R20, R6 ;  /* 0x0000001415067223 */ /* 0x000fe20000010006 */
[----:B------:R-:W-:Y:S01]  /*6500*/  FADD.FTZ R57, R57, R25 ;  /* 0x0000001939397221 */ /* 0x000fe20000010000 */
[----:B------:R-:W-:Y:S01]  /*6510*/  FFMA.FTZ R58, R25, R24, R58 ;  /* 0x00000018193a7223 */ /* 0x000fe2000001003a */
[----:B------:R-:W-:Y:S01]  /*6520*/  FMUL.FTZ R22, R22, UR16 ;  /* 0x0000001016167c20 */ /* 0x000fe20008410000 */
[----:B------:R-:W-:Y:S01]  /*6530*/  FMUL.FTZ R21, R5, R21 ;  /* 0x0000001505157220 */ /* 0x000fe20000410000 */
[----:B------:R-:W-:-:S02]  /*6540*/  HADD2.F32 R19, -RZ, R19.H0_H0 ;  /* 0x20000013ff137230 */ /* 0x000fc40000004100 */
[----:B------:R-:W-:Y:S01]  /*6550*/  FADD.FTZ R57, R57, R23 ;  /* 0x0000001739397221 */ /* 0x000fe20000010000 */
[----:B------:R-:W-:Y:S01]  /*6560*/  FFMA.FTZ R58, R23, R22, R58 ;  /* 0x00000016173a7223 */ /* 0x000fe2000001003a */
[----:B------:R-:W-:Y:S01]  /*6570*/  FFMA.FTZ R33, R20, R21, R33 ;  /* 0x0000001514217223 */ /* 0x000fe20000010021 */
[----:B------:R-:W-:Y:S01]  /*6580*/  FMUL.FTZ R23, R4, R23 ;  /* 0x0000001704177220 */ /* 0x000fe20000410000 */
[----:B------:R-:W-:Y:S01]  /*6590*/  FADD.FTZ R54, R21, R54 ;  /* 0x0000003615367221 */ /* 0x000fe20000010000 */
[----:B------:R-:W-:Y:S02]  /*65a0*/  HADD2.F32 R41, -RZ, R41.H0_H0 ;  /* 0x20000029ff297230 */ /* 0x000fe40000004100 */
[----:B------:R-:W-:Y:S01]  /*65b0*/  FADD.FTZ R19, R19, -UR28 ;  /* 0x8000001c13137e21 */ /* 0x000fe20008010000 */
[----:B------:R-:W-:Y:S02]  /*65c0*/  HADD2.F32 R20, -RZ, R10.H1_H1 ;  /* 0x3000000aff147230 */ /* 0x000fe40000004100 */
[----:B------:R-:W-:Y:S01]  /*65d0*/  FADD.FTZ R21, R54, R23 ;  /* 0x0000001736157221 */ /* 0x000fe20000010000 */
[----:B------:R-:W-:Y:S01]  /*65e0*/  FFMA.FTZ R22, R22, R23, R33 ;  /* 0x0000001716167223 */ /* 0x000fe20000010021 */
[----:B------:R-:W-:Y:S01]  /*65f0*/  FMUL.FTZ R19, R19, UR16 ;  /* 0x0000001013137c20 */ /* 0x000fe20008410000 */
[----:B------:R-:W-:Y:S01]  /*6600*/  FMUL.FTZ R18, R5, R41 ;  /* 0x0000002905127220 */ /* 0x000fe20000410000 */
[----:B------:R-:W-:-:S02]  /*6610*/  HADD2.F32 R23, -RZ, R17.H1_H1 ;  /* 0x30000011ff177230 */ /* 0x000fc40000004100 */
[----:B------:R-:W-:Y:S01]  /*6620*/  FADD.FTZ R20, R20, -UR28 ;  /* 0x8000001c14147e21 */ /* 0x000fe20008010000 */
[----:B------:R-:W-:Y:S02]  /*6630*/  HADD2.F32 R17, -RZ, R17.H0_H0 ;  /* 0x20000011ff117230 */ /* 0x000fe40000004100 */
[----:B------:R-:W-:Y:S01]  /*6640*/  FFMA.FTZ R6, R41, R19, R6 ;  /* 0x0000001329067223 */ /* 0x000fe20000010006 */
[----:B------:R-:W-:Y:S01]  /*6650*/  FADD.FTZ R21, R18, R21 ;  /* 0x0000001512157221 */ /* 0x000fe20000010000 */
[----:B------:R-:W-:Y:S01]  /*6660*/  FFMA.FTZ R22, R19, R18, R22 ;  /* 0x0000001213167223 */ /* 0x000fe20000010016 */
[----:B------:R-:W-:Y:S01]  /*6670*/  FMUL.FTZ R25, R20, UR16 ;  /* 0x0000001014197c20 */ /* 0x000fe20008410000 */
[----:B------:R-:W-:Y:S02]  /*6680*/  HADD2.F32 R19, -RZ, R16.H0_H0 ;  /* 0x20000010ff137230 */ /* 0x000fe40000004100 */
[----:B------:R-:W-:Y:S01]  /*6690*/  FADD.FTZ R23, R23, -UR28 ;  /* 0x8000001c17177e21 */ /* 0x000fe20008010000 */
[----:B------:R-:W-:-:S02]  /*66a0*/  HADD2.F32 R18, -RZ, R10.H0_H0 ;  /* 0x2000000aff127230 */ /* 0x000fc40000004100 */
[----:B------:R-:W-:Y:S01]  /*66b0*/  FMUL.FTZ R10, R4, R17 ;  /* 0x00000011040a7220 */ /* 0x000fe20000410000 */
[----:B------:R-:W-:Y:S01]  /*66c0*/  FADD.FTZ R57, R57, R17 ;  /* 0x0000001139397221 */ /* 0x000fe20000010000 */
[----:B------:R-:W-:Y:S01]  /*66d0*/  FFMA.FTZ R58, R17, R25, R58 ;  /* 0x00000019113a7223 */ /* 0x000fe2000001003a */
[--C-:B------:R-:W-:Y:S02]  /*66e0*/  HADD2.F32 R17, -RZ, R15.reuse.H0_H0 ;  /* 0x2000000fff117230 */ /* 0x100fe40000004100 */
[----:B------:R-:W-:Y:S01]  /*66f0*/  FMUL.FTZ R23, R23, UR16 ;  /* 0x0000001017177c20 */ /* 0x000fe20008410000 */
[----:B------:R-:W-:Y:S01]  /*6700*/  FMUL.FTZ R16, R5, R19 ;  /* 0x0000001305107220 */ /* 0x000fe20000410000 */
[----:B------:R-:W-:Y:S01]  /*6710*/  FADD.FTZ R21, R21, R10 ;  /* 0x0000000a15157221 */ /* 0x000fe20000010000 */
[----:B------:R-:W-:Y:S01]  /*6720*/  FFMA.FTZ R22, R25, R10, R22 ;  /* 0x0000000a19167223 */ /* 0x000fe20000010016 */
[----:B------:R-:W-:Y:S02]  /*6730*/  HADD2.F32 R15, -RZ, R15.H1_H1 ;  /* 0x3000000fff0f7230 */ /* 0x000fe40000004100 */
[----:B------:R-:W-:Y:S01]  /*6740*/  FADD.FTZ R7, R7, R41 ;  /* 0x0000002907077221 */ /* 0x000fe20000010000 */
[----:B------:R-:W-:Y:S01]  /*6750*/  FADD.FTZ R18, R18, -UR28 ;  /* 0x8000001c12127e21 */ /* 0x000fe20008010000 */
[----:B------:R-:W-:Y:S01]  /*6760*/  FADD.FTZ R21, R16, R21 ;  /* 0x0000001510157221 */ /* 0x000fe20000010000 */
[----:B------:R-:W-:Y:S01]  /*6770*/  FFMA.FTZ R22, R23, R16, R22 ;  /* 0x0000001017167223 */ /* 0x000fe20000010016 */
[----:B------:R-:W-:Y:S01]  /*6780*/  FADD.FTZ R7, R7, R19 ;  /* 0x0000001307077221 */ /* 0x000fe20000010000 */
[----:B------:R-:W-:Y:S01]  /*6790*/  FFMA.FTZ R6, R19, R23, R6 ;  /* 0x0000001713067223 */ /* 0x000fe20000010006 */
[----:B------:R-:W-:-:S02]  /*67a0*/  HADD2.F32 R16, -RZ, R9.H0_H0 ;  /* 0x20000009ff107230 */ /* 0x000fc40000004100 */
[----:B------:R-:W-:Y:S01]  /*67b0*/  FADD.FTZ R15, R15, -UR28 ;  /* 0x8000001c0f0f7e21 */ /* 0x000fe20008010000 */
[----:B------:R-:W-:Y:S01]  /*67c0*/  FMUL.FTZ R19, R18, UR16 ;  /* 0x0000001012137c20 */ /* 0x000fe20008410000 */
[----:B------:R-:W-:Y:S01]  /*67d0*/  FMUL.FTZ R10, R4, R17 ;  /* 0x00000011040a7220 */ /* 0x000fe20000410000 */
[----:B------:R-:W-:Y:S02]  /*67e0*/  HADD2.F32 R9, -RZ, R40.H1_H1 ;  /* 0x30000028ff097230 */ /* 0x000fe40000004100 */
[----:B------:R-:W-:Y:S01]  /*67f0*/  FMUL.FTZ R15, R15, UR16 ;  /* 0x000000100f0f7c20 */ /* 0x000fe20008410000 */
[----:B------:R-:W-:Y:S02]  /*6800*/  HADD2.F32 R14, -RZ, R14.H0_H0 ;  /* 0x2000000eff0e7230 */ /* 0x000fe40000004100 */
[----:B------:R-:W-:Y:S01]  /*6810*/  FADD.FTZ R21, R21, R10 ;  /* 0x0000000a15157221 */ /* 0x000fe20000010000 */
[----:B------:R-:W-:Y:S02]  /*6820*/  HADD2.F32 R8, -RZ, R8.H0_H0 ;  /* 0x20000008ff087230 */ /* 0x000fe40000004100 */
[----:B------:R-:W-:Y:S01]  /*6830*/  FFMA.FTZ R22, R19, R10, R22 ;  /* 0x0000000a13167223 */ /* 0x000fe20000010016 */
[----:B------:R-:W-:Y:S01]  /*6840*/  FADD.FTZ R16, R16, -UR28 ;  /* 0x8000001c10107e21 */ /* 0x000fe20008010000 */
[----:B------:R-:W-:-:S02]  /*6850*/  HADD2.F32 R13, -RZ, R13.H1_H1 ;  /* 0x3000000dff0d7230 */ /* 0x000fc40000004100 */
[----:B------:R-:W-:Y:S01]  /*6860*/  FMUL.FTZ R10, R5, R9 ;  /* 0x00000009050a7220 */ /* 0x000fe20000410000 */
[----:B------:R-:W-:Y:S01]  /*6870*/  FADD.FTZ R57, R57, R17 ;  /* 0x0000001139397221 */ /* 0x000fe20000010000 */
[----:B------:R-:W-:Y:S01]  /*6880*/  FFMA.FTZ R58, R17, R19, R58 ;  /* 0x00000013113a7223 */ /* 0x000fe2000001003a */
[----:B------:R-:W-:Y:S01]  /*6890*/  FADD.FTZ R7, R7, R9 ;  /* 0x0000000907077221 */ /* 0x000fe20000010000 */
[----:B------:R-:W-:Y:S01]  /*68a0*/  FFMA.FTZ R6, R9, R15, R6 ;  /* 0x0000000f09067223 */ /* 0x000fe20000010006 */
[----:B------:R-:W-:Y:S01]  /*68b0*/  FMUL.FTZ R17, R16, UR16 ;  /* 0x0000001010117c20 */ /* 0x000fe20008410000 */
[----:B------:R-:W-:Y:S01]  /*68c0*/  FADD.FTZ R14, R14, -UR28 ;  /* 0x8000001c0e0e7e21 */ /* 0x000fe20008010000 */
[----:B------:R-:W-:Y:S02]  /*68d0*/  HADD2.F32 R9, -RZ, R12.H1_H1 ;  /* 0x3000000cff097230 */ /* 0x000fe40000004100 */
[----:B------:R-:W-:Y:S01]  /*68e0*/  FADD.FTZ R8, R8, -UR28 ;  /* 0x8000001c08087e21 */ /* 0x000fe20008010000 */
[----:B------:R-:W-:Y:S01]  /*68f0*/  FMUL.FTZ R16, R4, R13 ;  /* 0x0000000d04107220 */ /* 0x000fe20000410000 */
[----:B------:R-:W-:Y:S01]  /*6900*/  FFMA.FTZ R22, R15, R10, R22 ;  /* 0x0000000a0f167223 */ /* 0x000fe20000010016 */
[----:B------:R-:W-:-:S02]  /*6910*/  HADD2.F32 R11, -RZ, R11.H1_H1 ;  /* 0x3000000bff0b7230 */ /* 0x000fc40000004100 */
[----:B------:R-:W-:Y:S01]  /*6920*/  FADD.FTZ R57, R57, R13 ;  /* 0x0000000d39397221 */ /* 0x000fe20000010000 */
[----:B------:R-:W-:Y:S01]  /*6930*/  FFMA.FTZ R58, R13, R17, R58 ;  /* 0x000000110d3a7223 */ /* 0x000fe2000001003a */
[----:B------:R-:W-:Y:S01]  /*6940*/  FMUL.FTZ R14, R14, UR16 ;  /* 0x000000100e0e7c20 */ /* 0x000fe20008410000 */
[----:B------:R-:W-:Y:S01]  /*6950*/  FMUL.FTZ R8, R8, UR16 ;  /* 0x0000001008087c20 */ /* 0x000fe20008410000 */
[----:B------:R-:W-:Y:S01]  /*6960*/  FFMA.FTZ R17, R17, R16, R22 ;  /* 0x0000001011117223 */ /* 0x000fe20000010016 */
[----:B------:R-:W-:Y:S01]  /*6970*/  FMUL.FTZ R13, R5, R9 ;  /* 0x00000009050d7220 */ /* 0x000fe20000410000 */
[----:B------:R-:W-:Y:S02]  /*6980*/  HADD2.F32 R12, -RZ, R12.H0_H0 ;  /* 0x2000000cff0c7230 */ /* 0x000fe40000004100 */
[----:B------:R-:W-:Y:S01]  /*6990*/  FADD.FTZ R7, R7, R9 ;  /* 0x0000000907077221 */ /* 0x000fe20000010000 */
[----:B------:R-:W-:Y:S01]  /*69a0*/  FFMA.FTZ R6, R9, R14, R6 ;  /* 0x0000000e09067223 */ /* 0x000fe20000010006 */
[----:B------:R-:W-:Y:S01]  /*69b0*/  FADD.FTZ R57, R57, R11 ;  /* 0x0000000b39397221 */ /* 0x000fe20000010000 */
[----:B------:R-:W-:Y:S01]  /*69c0*/  FFMA.FTZ R58, R11, R8, R58 ;  /* 0x000000080b3a7223 */ /* 0x000fe2000001003a */
[----:B------:R-:W-:Y:S01]  /*69d0*/  FADD.FTZ R21, R10, R21 ;  /* 0x000000150a157221 */ /* 0x000fe20000010000 */
[----:B------:R-:W-:Y:S01]  /*69e0*/  FFMA.FTZ R17, R14, R13, R17 ;  /* 0x0000000d0e117223 */ /* 0x000fe20000010011 */
[----:B------:R-:W-:-:S02]  /*69f0*/  HADD2.F32 R9, -RZ, R44.H0_H0 ;  /* 0x2000002cff097230 */ /* 0x000fc40000004100 */
[----:B------:R-:W-:Y:S01]  /*6a00*/  FMUL.FTZ R11, R4, R11 ;  /* 0x0000000b040b7220 */ /* 0x000fe20000410000 */
[----:B------:R-:W-:Y:S01]  /*6a10*/  FADD.FTZ R12, R12, -UR28 ;  /* 0x8000001c0c0c7e21 */ /* 0x000fe20008010000 */
[----:B------:R-:W-:Y:S01]  /*6a20*/  FADD.FTZ R10, R21, R16 ;  /* 0x00000010150a7221 */ /* 0x000fe20000010000 */
[----:B------:R-:W-:Y:S02]  /*6a30*/  HADD2.F32 R35, -RZ, R35.H1_H1 ;  /* 0x30000023ff237230 */ /* 0x000fe40000004100 */
[----:B------:R-:W-:Y:S01]  /*6a40*/  FFMA.FTZ R17, R8, R11, R17 ;  /* 0x0000000b08117223 */ /* 0x000fe20000010011 */
[----:B------:R-:W-:Y:S01]  /*6a50*/  FMUL.FTZ R12, R12, UR16 ;  /* 0x000000100c0c7c20 */ /* 0x000fe20008410000 */
[----:B------:R-:W-:Y:S01]  /*6a60*/  FADD.FTZ R8, R9, -UR28 ;  /* 0x8000001c09087e21 */ /* 0x000fe20008010000 */
[----:B------:R-:W-:Y:S01]  /*6a70*/  FADD.FTZ R10, R13, R10 ;  /* 0x0000000a0d0a7221 */ /* 0x000fe20000010000 */
[----:B------:R-:W-:Y:S02]  /*6a80*/  HADD2.F32 R9, -RZ, R45.H0_H0 ;  /* 0x2000002dff097230 */ /* 0x000fe40000004100 */
[----:B------:R-:W-:Y:S01]  /*6a90*/  FADD.FTZ R7, R7, R35 ;  /* 0x0000002307077221 */ /* 0x000fe20000010000 */
[----:B------:R-:W-:Y:S01]  /*6aa0*/  FFMA.FTZ R6, R35, R12, R6 ;  /* 0x0000000c23067223 */ /* 0x000fe20000010006 */
[----:B------:R-:W-:Y:S01]  /*6ab0*/  FMUL.FTZ R8, R8, UR16 ;  /* 0x0000001008087c20 */ /* 0x000fe20008410000 */
[----:B------:R-:W-:Y:S01]  /*6ac0*/  FMUL.FTZ R35, R5, R35 ;  /* 0x0000002305237220 */ /* 0x000fe20000410000 */
[----:B------:R-:W-:-:S02]  /*6ad0*/  HADD2.F32 R44, -RZ, R44.H1_H1 ;  /* 0x3000002cff2c7230 */ /* 0x000fc40000004100 */
[----:B------:R-:W-:Y:S01]  /*6ae0*/  FADD.FTZ R10, R10, R11 ;  /* 0x0000000b0a0a7221 */ /* 0x000fe20000010000 */
[----:B------:R-:W-:Y:S01]  /*6af0*/  FMUL.FTZ R11, R4, R9 ;  /* 0x00000009040b7220 */ /* 0x000fe20000410000 */
[----:B------:R-:W-:Y:S01]  /*6b00*/  FADD.FTZ R57, R57, R9 ;  /* 0x0000000939397221 */ /* 0x000fe20000010000 */
[----:B------:R-:W-:Y:S01]  /*6b10*/  FFMA.FTZ R58, R9, R8, R58 ;  /* 0x00000008093a7223 */ /* 0x000fe2000001003a */
[----:B------:R-:W-:Y:S01]  /*6b20*/  FFMA.FTZ R17, R12, R35, R17 ;  /* 0x000000230c117223 */ /* 0x000fe20000010011 */
[----:B------:R-:W-:Y:S02]  /*6b30*/  HADD2.F32 R9, -RZ, R46.H0_H0 ;  /* 0x2000002eff097230 */ /* 0x000fe40000004100 */
[----:B------:R-:W-:Y:S01]  /*6b40*/  FADD.FTZ R44, R44, -UR28 ;  /* 0x8000001c2c2c7e21 */ /* 0x000fe20008010000 */
[----:B------:R-:W-:Y:S02]  /*6b50*/  HADD2.F32 R45, -RZ, R45.H1_H1 ;  /* 0x3000002dff2d7230 */ /* 0x000fe40000004100 */
[----:B------:R-:W-:Y:S01]  /*6b60*/  FFMA.FTZ R17, R8, R11, R17 ;  /* 0x0000000b08117223 */ /* 0x000fe20000010011 */
[----:B------:R-:W-:Y:S01]  /*6b70*/  FADD.FTZ R10, R35, R10 ;  /* 0x0000000a230a7221 */ /* 0x000fe20000010000 */
[----:B------:R-:W-:Y:S01]  /*6b80*/  FADD.FTZ R8, R9, -UR28 ;  /* 0x8000001c09087e21 */ /* 0x000fe20008010000 */
[----:B------:R-:W-:Y:S01]  /*6b90*/  FMUL.FTZ R44, R44, UR16 ;  /* 0x000000102c2c7c20 */ /* 0x000fe20008410000 */
[----:B------:R-:W-:-:S02]  /*6ba0*/  HADD2.F32 R9, -RZ, R47.H0_H0 ;  /* 0x2000002fff097230 */ /* 0x000fc40000004100 */
[----:B------:R-:W-:Y:S01]  /*6bb0*/  FADD.FTZ R7, R7, R45 ;  /* 0x0000002d07077221 */ /* 0x000fe20000010000 */
[----:B------:R-:W-:Y:S01]  /*6bc0*/  FMUL.FTZ R8, R8, UR16 ;  /* 0x0000001008087c20 */ /* 0x000fe20008410000 */
[----:B------:R-:W-:Y:S01]  /*6bd0*/  FFMA.FTZ R6, R45, R44, R6 ;  /* 0x0000002c2d067223 */ /* 0x000fe20000010006 */
[----:B------:R-:W-:Y:S01]  /*6be0*/  FMUL.FTZ R45, R5, R45 ;  /* 0x0000002d052d7220 */ /* 0x000fe20000410000 */
[----:B------:R-:W-:Y:S01]  /*6bf0*/  FADD.FTZ R10, R10, R11 ;  /* 0x0000000b0a0a7221 */ /* 0x000fe20000010000 */
[----:B------:R-:W-:Y:S02]  /*6c00*/  HADD2.F32 R46, -RZ, R46.H1_H1 ;  /* 0x3000002eff2e7230 */ /* 0x000fe40000004100 */
[----:B------:R-:W-:Y:S01]  /*6c10*/  FADD.FTZ R57, R57, R9 ;  /* 0x0000000939397221 */ /* 0x000fe20000010000 */
[----:B------:R-:W-:Y:S01]  /*6c20*/  FFMA.FTZ R58, R9, R8, R58 ;  /* 0x00000008093a7223 */ /* 0x000fe2000001003a */
[----:B------:R-:W-:Y:S01]  /*6c30*/  FMUL.FTZ R9, R4, R9 ;  /* 0x0000000904097220 */ /* 0x000fe20000410000 */
[----:B------:R-:W-:Y:S01]  /*6c40*/  FFMA.FTZ R17, R44, R45, R17 ;  /* 0x0000002d2c117223 */ /* 0x000fe20000010011 */
[----:B------:R-:W-:Y:S01]  /*6c50*/  FADD.FTZ R10, R45, R10 ;  /* 0x0000000a2d0a7221 */ /* 0x000fe20000010000 */
[----:B------:R-:W-:-:S02]  /*6c60*/  HADD2.F32 R47, -RZ, R47.H1_H1 ;  /* 0x3000002fff2f7230 */ /* 0x000fc40000004100 */
[----:B------:R-:W-:Y:S01]  /*6c70*/  FADD.FTZ R46, R46, -UR28 ;  /* 0x8000001c2e2e7e21 */ /* 0x000fe20008010000 */
[----:B------:R-:W-:Y:S01]  /*6c80*/  FFMA.FTZ R17, R8, R9, R17 ;  /* 0x0000000908117223 */ /* 0x000fe20000010011 */
[--C-:B------:R-:W-:Y:S02]  /*6c90*/  HADD2.F32 R8, -RZ, R48.reuse.H0_H0 ;  /* 0x20000030ff087230 */ /* 0x100fe40000004100 */
[----:B------:R-:W-:Y:S01]  /*6ca0*/  FADD.FTZ R10, R10, R9 ;  /* 0x000000090a0a7221 */ /* 0x000fe20000010000 */
[----:B------:R-:W-:Y:S01]  /*6cb0*/  FMUL.FTZ R46, R46, UR16 ;  /* 0x000000102e2e7c20 */ /* 0x000fe20008410000 */
[----:B------:R-:W-:Y:S01]  /*6cc0*/  FMUL.FTZ R9, R5, R47 ;  /* 0x0000002f05097220 */ /* 0x000fe20000410000 */
[----:B------:R-:W-:Y:S02]  /*6cd0*/  HADD2.F32 R48, -RZ, R48.H1_H1 ;  /* 0x30000030ff307230 */ /* 0x000fe40000004100 */
[----:B------:R-:W-:Y:S01]  /*6ce0*/  FADD.FTZ R8, R8, -UR28 ;  /* 0x8000001c08087e21 */ /* 0x000fe20008010000 */
[----:B------:R-:W-:-:S02]  /*6cf0*/  HADD2.F32 R11, -RZ, R50.H0_H0 ;  /* 0x20000032ff0b7230 */ /* 0x000fc40000004100 */
[----:B------:R-:W-:Y:S01]  /*6d00*/  FADD.FTZ R10, R9, R10 ;  /* 0x0000000a090a7221 */ /* 0x000fe20000010000 */
[----:B------:R-:W-:Y:S01]  /*6d10*/  FFMA.FTZ R17, R46, R9, R17 ;  /* 0x000000092e117223 */ /* 0x000fe20000010011 */
[--C-:B------:R-:W-:Y:S02]  /*6d20*/  HADD2.F32 R9, -RZ, R49.reuse.H0_H0 ;  /* 0x20000031ff097230 */ /* 0x100fe40000004100 */
[----:B------:R-:W-:Y:S01]  /*6d30*/  FMUL.FTZ R8, R8, UR16 ;  /* 0x0000001008087c20 */ /* 0x000fe20008410000 */
[----:B------:R-:W-:Y:S01]  /*6d40*/  FADD.FTZ R48, R48, -UR28 ;  /* 0x8000001c30307e21 */ /* 0x000fe20008010000 */
[----:B------:R-:W-:Y:S02]  /*6d50*/  HADD2.F32 R49, -RZ, R49.H1_H1 ;  /* 0x30000031ff317230 */ /* 0x000fe40000004100 */
[----:B------:R-:W-:Y:S01]  /*6d60*/  FADD.FTZ R7, R7, R47 ;  /* 0x0000002f07077221 */ /* 0x000fe20000010000 */
[----:B------:R-:W-:Y:S01]  /*6d70*/  FADD.FTZ R57, R57, R9 ;  /* 0x0000000939397221 */ /* 0x000fe20000010000 */
[----:B------:R-:W-:Y:S01]  /*6d80*/  FFMA.FTZ R58, R9, R8, R58 ;  /* 0x00000008093a7223 */ /* 0x000fe2000001003a */
[----:B------:R-:W-:Y:S01]  /*6d90*/  FMUL.FTZ R9, R4, R9 ;  /* 0x0000000904097220 */ /* 0x000fe20000410000 */
[----:B------:R-:W-:Y:S01]  /*6da0*/  FFMA.FTZ R6, R47, R46, R6 ;  /* 0x0000002e2f067223 */ /* 0x000fe20000010006 */
[----:B------:R-:W-:Y:S01]  /*6db0*/  FMUL.FTZ R48, R48, UR16 ;  /* 0x0000001030307c20 */ /* 0x000fe20008410000 */
[----:B------:R-:W-:Y:S01]  /*6dc0*/  FADD.FTZ R7, R7, R49 ;  /* 0x0000003107077221 */ /* 0x000fe20000010000 */
[----:B------:R-:W-:Y:S01]  /*6dd0*/  FADD.FTZ R10, R10, R9 ;  /* 0x000000090a0a7221 */ /* 0x000fe20000010000 */
[----:B------:R-:W-:Y:S01]  /*6de0*/  FFMA.FTZ R17, R8, R9, R17 ;  /* 0x0000000908117223 */ /* 0x000fe20000010011 */
[----:B------:R-:W-:Y:S01]  /*6df0*/  FFMA.FTZ R6, R49, R48, R6 ;  /* 0x0000003031067223 */ /* 0x000fe20000010006 */
[----:B------:R-:W-:Y:S01]  /*6e00*/  FADD.FTZ R11, R11, -UR28 ;  /* 0x8000001c0b0b7e21 */ /* 0x000fe20008010000 */
[----:B------:R-:W-:-:S02]  /*6e10*/  HADD2.F32 R9, -RZ, R51.H0_H0 ;  /* 0x20000033ff097230 */ /* 0x000fc40000004100 */
[----:B------:R-:W-:Y:S01]  /*6e20*/  FMUL.FTZ R49, R5, R49 ;  /* 0x0000003105317220 */ /* 0x000fe20000410000 */
[----:B------:R-:W-:Y:S02]  /*6e30*/  HADD2.F32 R50, -RZ, R50.H1_H1 ;  /* 0x30000032ff327230 */ /* 0x000fe40000004100 */
[----:B------:R-:W-:Y:S01]  /*6e40*/  FMUL.FTZ R8, R11, UR16 ;  /* 0x000000100b087c20 */ /* 0x000fe20008410000 */
[----:B------:R-:W-:Y:S02]  /*6e50*/  HADD2.F32 R51, -RZ, R51.H1_H1 ;  /* 0x30000033ff337230 */ /* 0x000fe40000004100 */
[----:B------:R-:W-:Y:S01]  /*6e60*/  FFMA.FTZ R17, R48, R49, R17 ;  /* 0x0000003130117223 */ /* 0x000fe20000010011 */
[----:B------:R-:W-:Y:S01]  /*6e70*/  FMUL.FTZ R11, R4, R9 ;  /* 0x00000009040b7220 */ /* 0x000fe20000410000 */
[----:B------:R-:W-:Y:S01]  /*6e80*/  FADD.FTZ R10, R49, R10 ;  /* 0x0000000a310a7221 */ /* 0x000fe20000010000 */
[----:B------:R-:W-:Y:S01]  /*6e90*/  FFMA.FTZ R58, R9, R8, R58 ;  /* 0x00000008093a7223 */ /* 0x000fe2000001003a */
[----:B------:R-:W-:Y:S01]  /*6ea0*/  FADD.FTZ R50, R50, -UR28 ;  /* 0x8000001c32327e21 */ /* 0x000fe20008010000 */
[----:B------:R-:W-:Y:S01]  /*6eb0*/  FFMA.FTZ R17, R8, R11, R17 ;  /* 0x0000000b08117223 */ /* 0x000fe20000010011 */
[----:B------:R-:W-:-:S02]  /*6ec0*/  HADD2.F32 R8, -RZ, R87.H0_H0 ;  /* 0x20000057ff087230 */ /* 0x000fc40000004100 */
[----:B------:R-:W-:Y:S01]  /*6ed0*/  FADD.FTZ R57, R57, R9 ;  /* 0x0000000939397221 */ /* 0x000fe20000010000 */
[----:B------:R-:W-:Y:S01]  /*6ee0*/  FADD.FTZ R10, R10, R11 ;  /* 0x0000000b0a0a7221 */ /* 0x000fe20000010000 */
[--C-:B------:R-:W-:Y:S02]  /*6ef0*/  HADD2.F32 R11, -RZ, R88.reuse.H0_H0 ;  /* 0x20000058ff0b7230 */ /* 0x100fe40000004100 */
[----:B------:R-:W-:Y:S01]  /*6f00*/  FMUL.FTZ R9, R5, R51 ;  /* 0x0000003305097220 */ /* 0x000fe20000410000 */
[----:B------:R-:W-:Y:S01]  /*6f10*/  FMUL.FTZ R50, R50, UR16 ;  /* 0x0000001032327c20 */ /* 0x000fe20008410000 */
[----:B------:R-:W-:Y:S02]  /*6f20*/  HADD2.F32 R87, -RZ, R87.H1_H1 ;  /* 0x30000057ff577230 */ /* 0x000fe40000004100 */
[----:B------:R-:W-:Y:S01]  /*6f30*/  FADD.FTZ R8, R8, -UR28 ;  /* 0x8000001c08087e21 */ /* 0x000fe20008010000 */
[----:B------:R-:W-:Y:S01]  /*6f40*/  FADD.FTZ R10, R9, R10 ;  /* 0x0000000a090a7221 */ /* 0x000fe20000010000 */
[----:B------:R-:W-:Y:S01]  /*6f50*/  FFMA.FTZ R17, R50, R9, R17 ;  /* 0x0000000932117223 */ /* 0x000fe20000010011 */
[----:B------:R-:W-:Y:S01]  /*6f60*/  FMUL.FTZ R13, R4, R11 ;  /* 0x0000000b040d7220 */ /* 0x000fe20000410000 */
[----:B------:R-:W-:Y:S01]  /*6f70*/  FMUL.FTZ R8, R8, UR16 ;  /* 0x0000001008087c20 */ /* 0x000fe20008410000 */
[----:B------:R-:W-:-:S02]  /*6f80*/  HADD2.F32 R9, -RZ, R88.H1_H1 ;  /* 0x30000058ff097230 */ /* 0x000fc40000004100 */
[----:B------:R-:W-:Y:S01]  /*6f90*/  FADD.FTZ R87, R87, -UR28 ;  /* 0x8000001c57577e21 */ /* 0x000fe20008010000 */
        /* <DEDUP_REMOVED lines=9> */
[----:B------:R-:W-:-:S02]  /*7030*/  HADD2.F32 R89, -RZ, R89.H1_H1 ;  /* 0x30000059ff597230 */ /* 0x000fc40000004100 */
[----:B------:R-:W-:Y:S01]  /*7040*/  FADD.FTZ R10, R13, -UR28 ;  /* 0x8000001c0d0a7e21 */ /* 0x000fe20008010000 */
[----:B------:R-:W-:Y:S02]  /*7050*/  HADD2.F32 R13, -RZ, R90.H1_H1 ;  /* 0x3000005aff0d7230 */ /* 0x000fe40000004100 */
[----:B------:R-:W-:Y:S01]  /*7060*/  FMUL.FTZ R14, R4, R17 ;  /* 0x00000011040e7220 */ /* 0x000fe20000410000 */
[----:B------:R-:W-:Y:S01]  /*7070*/  FFMA.FTZ R6, R51, R50, R6 ;  /* 0x0000003233067223 */ /* 0x000fe20000010006 */
        /* <DEDUP_REMOVED lines=8> */
[----:B------:R-:W-:Y:S01]  /*7100*/  FADD.FTZ R57, R57, R11 ;  /* 0x0000000b39397221 */ /* 0x000fe20000010000 */
[----:B------:R-:W-:Y:S01]  /*7110*/  FFMA.FTZ R6, R9, R87, R6 ;  /* 0x0000005709067223 */ /* 0x000fe20000010006 */
[----:B------:R-:W-:Y:S01]  /*7120*/  FADD.FTZ R9, R8, R15 ;  /* 0x0000000f08097221 */ /* 0x000fe20000010000 */
[----:B------:R-:W-:Y:S01]  /*7130*/  FFMA.FTZ R8, R89, R8, R12 ;  /* 0x0000000859087223 */ /* 0x000fe2000001000c */
[----:B------:R-:W-:Y:S01]  /*7140*/  FADD.FTZ R15, R7, R13 ;  /* 0x0000000d070f7221 */ /* 0x000fe20000010000 */
[----:B------:R-:W-:Y:S01]  /*7150*/  FADD.FTZ R14, R57, R17 ;  /* 0x00000011390e7221 */ /* 0x000fe20000010000 */
[----:B------:R-:W-:Y:S01]  /*7160*/  FFMA.FTZ R12, R17, R19, R58 ;  /* 0x00000013110c7223 */ /* 0x000fe2000001003a */
[----:B------:R-:W-:Y:S01]  /*7170*/  FFMA.FTZ R13, R13, R89, R6 ;  /* 0x000000590d0d7223 */ /* 0x000fe20000010006 */
[----:B------:R-:W-:Y:S06]  /*7180*/  BRA `(.L_x_795) ;  /* 0x0000004800007947 */ /* 0x000fec0003800000 */
.L_x_794:
[--C-:B------:R-:W-:Y:S02]  /*7190*/  HADD2.F32 R6, -RZ, R114.reuse.H0_H0 ;  /* 0x20000072ff067230 */ /* 0x100fe40000004100 */
[----:B------:R-:W-:Y:S02]  /*71a0*/  HADD2.F32 R7, -RZ, R114.H1_H1 ;  /* 0x30000072ff077230 */ /* 0x000fe40000004100 */
[--C-:B------:R-:W-:Y:S02]  /*71b0*/  HADD2.F32 R69, -RZ, R76.reuse.H0_H0 ;  /* 0x2000004cff457230 */ /* 0x100fe40000004100 */
[----:B------:R-:W-:Y:S01]  /*71c0*/  FADD.FTZ R6, R6, -UR28 ;  /* 0x8000001c06067e21 */ /* 0x000fe20008010000 */
[----:B------:R-:W-:Y:S02]  /*71d0*/  HADD2.F32 R75, -RZ, R76.H1_H1 ;  /* 0x3000004cff4b7230 */ /* 0x000fe40000004100 */
[----:B------:R-:W-:Y:S01]  /*71e0*/  FADD.FTZ R7, R7, -UR28 ;  /* 0x8000001c07077e21 */ /* 0x000fe20008010000 */
[----:B------:R-:W-:-:S02]  /*71f0*/  HADD2.F32 R68, -RZ, R84.H0_H0 ;  /* 0x20000054ff447230 */ /* 0x000fc40000004100 */
[----:B------:R-:W-:Y:S01]  /*7200*/  FMUL.FTZ R6, R6, UR16 ;  /* 0x0000001006067c20 */ /* 0x000fe20008410000 */
[----:B------:R-:W-:Y:S01]  /*7210*/  FADD.FTZ R69, R69, -UR28 ;  /* 0x8000001c45457e21 */ /* 0x000fe20008010000 */
[----:B------:R-:W-:Y:S01]  /*7220*/  FMUL.FTZ R7, R7, UR16 ;  /* 0x0000001007077c20 */ /* 0x000fe20008410000 */
[----:B------:R-:W-:Y:S01]  /*7230*/  FADD.FTZ R75, R75, -UR28 ;  /* 0x8000001c4b4b7e21 */ /* 0x000fe20008010000 */
[--C-:B-----5:R-:W-:Y:S01]  /*7240*/  FFMA.FTZ R56, R5, R6, R3.reuse ;  /* 0x0000000605387223 */ /* 0x120fe20000010003 */
[----:B------:R-:W-:Y:S01]  /*7250*/  FMUL.FTZ R69, R69, UR16 ;  /* 0x0000001045457c20 */ /* 0x000fe20008410000 */
[--C-:B------:R-:W-:Y:S01]  /*7260*/  FFMA.FTZ R54, R4, R7, R2.reuse ;  /* 0x0000000704367223 */ /* 0x100fe20000010002 */
[----:B------:R-:W-:Y:S01]  /*7270*/  FMUL.FTZ R75, R75, UR16 ;  /* 0x000000104b4b7c20 */ /* 0x000fe20008410000 */
[----:B------:R-:W-:Y:S01]  /*7280*/  FMUL.FTZ R59, R56, -1.4426950216293334961 ;  /* 0xbfb8aa3b383b7820 */ /* 0x000fe20000410000 */
[----:B------:R-:W-:Y:S01]  /*7290*/  FFMA.FTZ R53, R5, R69, R3 ;  /* 0x0000004505357223 */ /* 0x000fe20000010003 */
[----:B------:R-:W-:Y:S01]  /*72a0*/  FMUL.FTZ R57, R54, -1.4426950216293334961 ;  /* 0xbfb8aa3b36397820 */ /* 0x000fe20000410000 */
[----:B------:R-:W-:Y:S01]  /*72b0*/  FFMA.FTZ R55, R4, R75, R2 ;  /* 0x0000004b04377223 */ /* 0x000fe20000010002 */
[----:B------:R-:W-:-:S02]  /*72c0*/  HADD2.F32 R60, -RZ, R84.H1_H1 ;  /* 0x30000054ff3c7230 */ /* 0x000fc40000004100 */
[----:B------:R-:W-:Y:S01]  /*72d0*/  FMUL.FTZ R74, R53, -1.4426950216293334961 ;  /* 0xbfb8aa3b354a7820 */ /* 0x000fe20000410000 */
[----:B------:R-:W0:Y:S01]  /*72e0*/  MUFU.EX2 R59, R59 ;  /* 0x0000003b003b7308 */ /* 0x000e220000000800 */
[----:B------:R-:W-:Y:S01]  /*72f0*/  FMUL.FTZ R58, R55, -1.4426950216293334961 ;  /* 0xbfb8aa3b373a7820 */ /* 0x000fe20000410000 */
[----:B------:R-:W-:Y:S01]  /*7300*/  FADD.FTZ R68, R68, -UR28 ;  /* 0x8000001c44447e21 */ /* 0x000fe20008010000 */
[--C-:B------:R-:W-:Y:S02]  /*7310*/  HADD2.F32 R73, -RZ, R82.reuse.H1_H1 ;  /* 0x30000052ff497230 */ /* 0x100fe40000004100 */
[----:B------:R-:W-:Y:S02]  /*7320*/  HADD2.F32 R64, -RZ, R82.H0_H0 ;  /* 0x20000052ff407230 */ /* 0x000fe40000004100 */
[----:B------:R-:W-:Y:S01]  /*7330*/  FMUL.FTZ R68, R68, UR16 ;  /* 0x0000001044447c20 */ /* 0x000fe20008410000 */
[--C-:B------:R-:W-:Y:S01]  /*7340*/  HADD2.F32 R96, -RZ, R30.reuse.H1_H1 ;  /* 0x3000001eff607230 */ /* 0x100fe20000004100 */
[----:B------:R-:W1:Y:S01]  /*7350*/  MUFU.EX2 R57, R57 ;  /* 0x0000003900397308 */ /* 0x000e620000000800 */
[----:B------:R-:W-:Y:S01]  /*7360*/  FADD.FTZ R73, R73, -UR28 ;  /* 0x8000001c49497e21 */ /* 0x000fe20008010000 */
[----:B------:R-:W-:Y:S01]  /*7370*/  FADD.FTZ R64, R64, -UR28 ;  /* 0x8000001c40407e21 */ /* 0x000fe20008010000 */
[----:B------:R-:W-:-:S02]  /*7380*/  HADD2.F32 R30, -RZ, R30.H0_H0 ;  /* 0x2000001eff1e7230 */ /* 0x000fc40000004100 */
[----:B------:R-:W-:Y:S01]  /*7390*/  FMUL.FTZ R73, R73, UR16 ;  /* 0x0000001049497c20 */ /* 0x000fe20008410000 */
[----:B------:R-:W-:Y:S02]  /*73a0*/  FMUL.FTZ R64, R64, UR16 ;  /* 0x0000001040407c20 */ /* 0x000fe40008410000 */
[----:B------:R-:W2:Y:S01]  /*73b0*/  MUFU.EX2 R74, R74 ;  /* 0x0000004a004a7308 */ /* 0x000ea20000000800 */
[----:B0-----:R-:W-:Y:S01]  /*73c0*/  FADD.FTZ R59, R59, 1 ;  /* 0x3f8000003b3b7421 */ /* 0x001fe20000010000 */
[----:B------:R-:W-:Y:S01]  /*73d0*/  FFMA.FTZ R84, R5, R73, R3 ;  /* 0x0000004905547223 */ /* 0x000fe20000010003 */
[----:B------:R-:W-:-:S05]  /*73e0*/  FFMA.FTZ R61, R4, R64, R2 ;  /* 0x00000040043d7223 */ /* 0x000fca0000010002 */
[----:B------:R0:W3:Y:S01]  /*73f0*/  MUFU.RCP R76, R59 ;  /* 0x0000003b004c7308 */ /* 0x0000e20000001000 */
[----:B-1----:R-:W-:-:S07]  /*7400*/  FADD.FTZ R57, R57, 1 ;  /* 0x3f80000039397421 */ /* 0x002fce0000010000 */
[----:B------:R-:W1:Y:S01]  /*7410*/  MUFU.RCP R57, R57 ;  /* 0x0000003900397308 */ /* 0x000e620000001000 */
[----:B--2---:R-:W-:Y:S01]  /*7420*/  FADD.FTZ R74, R74, 1 ;  /* 0x3f8000004a4a7421 */ /* 0x004fe20000010000 */
[----:B0-----:R-:W-:-:S06]  /*7430*/  HADD2.F32 R59, -RZ, R83.H0_H0 ;  /* 0x20000053ff3b7230 */ /* 0x001fcc0000004100 */
[----:B------:R-:W0:Y:S01]  /*7440*/  MUFU.EX2 R58, R58 ;  /* 0x0000003a003a7308 */ /* 0x000e220000000800 */
[----:B---3--:R-:W-:Y:S01]  /*7450*/  FMUL.FTZ R60, R60, R76 ;  /* 0x0000004c3c3c7220 */ /* 0x008fe20000410000 */
[----:B------:R-:W-:-:S04]  /*7460*/  FADD.FTZ R76, -R76, 1 ;  /* 0x3f8000004c4c7421 */ /* 0x000fc80000010100 */
[----:B------:R-:W-:Y:S01]  /*7470*/  FFMA.FTZ R76, R56, R76, 1 ;  /* 0x3f800000384c7423 */ /* 0x000fe2000001004c */
[----:B------:R-:W-:Y:S01]  /*7480*/  FFMA.FTZ R56, R4, R68, R2 ;  /* 0x0000004404387223 */ /* 0x000fe20000010002 */
[----:B------:R-:W2:Y:S01]  /*7490*/  MUFU.RCP R74, R74 ;  /* 0x0000004a004a7308 */ /* 0x000ea20000001000 */
[----:B-1----:R-:W-:Y:S01]  /*74a0*/  FADD.FTZ R67, -R57, 1 ;  /* 0x3f80000039437421 */ /* 0x002fe20000010100 */
[----:B------:R-:W-:-:S03]  /*74b0*/  FMUL.FTZ R76, R60, R76 ;  /* 0x0000004c3c4c7220 */ /* 0x000fc60000410000 */
[----:B------:R-:W-:Y:S01]  /*74c0*/  FFMA.FTZ R67, R54, R67, 1 ;  /* 0x3f80000036437423 */ /* 0x000fe20000010043 */
[----:B------:R-:W-:Y:S02]  /*74d0*/  HADD2.F32 R54, -RZ, R83.H1_H1 ;  /* 0x30000053ff367230 */ /* 0x000fe40000004100 */
[----:B------:R-:W-:Y:S01]  /*74e0*/  FMUL.FTZ R83, R56, -1.4426950216293334961 ;  /* 0xbfb8aa3b38537820 */ /* 0x000fe20000410000 */
[----:B------:R-:W-:Y:S01]  /*74f0*/  FADD.FTZ R82, RZ, R76 ;  /* 0x0000004cff527221 */ /* 0x000fe20000010000 */
[----:B0-----:R-:W-:-:S04]  /*7500*/  FADD.FTZ R58, R58, 1 ;  /* 0x3f8000003a3a7421 */ /* 0x001fc80000010000 */
[----:B------:R0:W1:Y:S01]  /*7510*/  MUFU.RCP R65, R58 ;  /* 0x0000003a00417308 */ /* 0x0000620000001000 */
[----:B--2---:R-:W-:Y:S01]  /*7520*/  FMUL.FTZ R59, R59, R74 ;  /* 0x0000004a3b3b7220 */ /* 0x004fe20000410000 */
[----:B------:R-:W-:-:S06]  /*7530*/  FADD.FTZ R74, -R74, 1 ;  /* 0x3f8000004a4a7421 */ /* 0x000fcc0000010100 */
[----:B------:R-:W2:Y:S01]  /*7540*/  MUFU.EX2 R83, R83 ;  /* 0x0000005300537308 */ /* 0x000ea20000000800 */
[----:B------:R-:W-:Y:S01]  /*7550*/  FFMA.FTZ R74, R53, R74, 1 ;  /* 0x3f800000354a7423 */ /* 0x000fe2000001004a */
[----:B------:R-:W-:Y:S01]  /*7560*/  FMUL.FTZ R53, R84, -1.4426950216293334961 ;  /* 0xbfb8aa3b54357820 */ /* 0x000fe20000410000 */
[----:B0-----:R-:W-:Y:S02]  /*7570*/  HADD2.F32 R58, -RZ, R93.H1_H1 ;  /* 0x3000005dff3a7230 */ /* 0x001fe40000004100 */
[----:B------:R-:W-:-:S03]  /*7580*/  FMUL.FTZ R74, R59, R74 ;  /* 0x0000004a3b4a7220 */ /* 0x000fc60000410000 */
[----:B------:R-:W0:Y:S01]  /*7590*/  MUFU.EX2 R53, R53 ;  /* 0x0000003500357308 */ /* 0x000e220000000800 */
[----:B-1----:R-:W-:Y:S01]  /*75a0*/  FMUL.FTZ R54, R54, R65 ;  /* 0x0000004136367220 */ /* 0x002fe20000410000 */
[----:B------:R-:W-:Y:S01]  /*75b0*/  FADD.FTZ R65, -R65, 1 ;  /* 0x3f80000041417421 */ /* 0x000fe20000010100 */
[----:B------:R-:W-:Y:S01]  /*75c0*/  FMUL.FTZ R58, R58, R57 ;  /* 0x000000393a3a7220 */ /* 0x000fe20000410000 */
[--C-:B------:R-:W-:Y:S02]  /*75d0*/  HADD2.F32 R57, -RZ, R70.reuse.H1_H1 ;  /* 0x30000046ff397230 */ /* 0x100fe40000004100 */
[----:B------:R-:W-:Y:S01]  /*75e0*/  FADD.FTZ R82, R82, R74 ;  /* 0x0000004a52527221 */ /* 0x000fe20000010000 */
[----:B------:R-:W-:Y:S01]  /*75f0*/  FFMA.FTZ R65, R55, R65, 1 ;  /* 0x3f80000037417423 */ /* 0x000fe20000010041 */
[----:B------:R-:W-:Y:S01]  /*7600*/  FMUL.FTZ R55, R61, -1.4426950216293334961 ;  /* 0xbfb8aa3b3d377820 */ /* 0x000fe20000410000 */
[----:B------:R-:W-:Y:S01]  /*7610*/  FMUL.FTZ R67, R58, R67 ;  /* 0x000000433a437220 */ /* 0x000fe20000410000 */
[----:B--2---:R-:W-:Y:S01]  /*7620*/  FADD.FTZ R83, R83, 1 ;  /* 0x3f80000053537421 */ /* 0x004fe20000010000 */
[----:B------:R-:W-:-:S02]  /*7630*/  HADD2.F32 R70, -RZ, R70.H0_H0 ;  /* 0x20000046ff467230 */ /* 0x000fc40000004100 */
[----:B------:R-:W-:Y:S01]  /*7640*/  FMUL.FTZ R65, R54, R65 ;  /* 0x0000004136417220 */ /* 0x000fe20000410000 */
[----:B------:R-:W-:Y:S01]  /*7650*/  HADD2.F32 R54, -RZ, R81.H1_H1 ;  /* 0x30000051ff367230 */ /* 0x000fe20000004100 */
[----:B------:R-:W1:Y:S01]  /*7660*/  MUFU.EX2 R55, R55 ;  /* 0x0000003700377308 */ /* 0x000e620000000800 */
[----:B0-----:R-:W-:-:S07]  /*7670*/  FADD.FTZ R53, R53, 1 ;  /* 0x3f80000035357421 */ /* 0x001fce0000010000 */
[----:B------:R-:W0:Y:S08]  /*7680*/  MUFU.RCP R83, R83 ;  /* 0x0000005300537308 */ /* 0x000e300000001000 */
[----:B------:R-:W2:Y:S01]  /*7690*/  MUFU.RCP R53, R53 ;  /* 0x0000003500357308 */ /* 0x000ea20000001000 */
[----:B-1----:R-:W-:-:S07]  /*76a0*/  FADD.FTZ R55, R55, 1 ;  /* 0x3f80000037377421 */ /* 0x002fce0000010000 */
[----:B------:R-:W1:Y:S01]  /*76b0*/  MUFU.RCP R55, R55 ;  /* 0x0000003700377308 */ /* 0x000e620000001000 */
[----:B0-----:R-:W-:Y:S01]  /*76c0*/  FMUL.FTZ R57, R57, R83 ;  /* 0x0000005339397220 */ /* 0x001fe20000410000 */
[----:B------:R-:W-:-:S04]  /*76d0*/  FADD.FTZ R83, -R83, 1 ;  /* 0x3f80000053537421 */ /* 0x000fc80000010100 */
[----:B------:R-:W-:Y:S01]  /*76e0*/  FFMA.FTZ R83, R56, R83, 1 ;  /* 0x3f80000038537423 */ /* 0x000fe20000010053 */
[--C-:B------:R-:W-:Y:S02]  /*76f0*/  HADD2.F32 R56, -RZ, R63.reuse.H1_H1 ;  /* 0x3000003fff387230 */ /* 0x100fe40000004100 */
[----:B------:R-:W-:Y:S02]  /*7700*/  HADD2.F32 R63, -RZ, R63.H0_H0 ;  /* 0x2000003fff3f7230 */ /* 0x000fe40000004100 */
[----:B------:R-:W-:Y:S01]  /*7710*/  FMUL.FTZ R83, R57, R83 ;  /* 0x0000005339537220 */ /* 0x000fe20000410000 */
[----:B------:R-:W-:Y:S02]  /*7720*/  HADD2.F32 R57, -RZ, R71.H1_H1 ;  /* 0x30000047ff397230 */ /* 0x000fe40000004100 */
[----:B--2---:R-:W-:Y:S01]  /*7730*/  FMUL.FTZ R56, R56, R53 ;  /* 0x0000003538387220 */ /* 0x004fe20000410000 */
[----:B------:R-:W-:Y:S01]  /*7740*/  FADD.FTZ R53, -R53, 1 ;  /* 0x3f80000035357421 */ /* 0x000fe20000010100 */
[----:B------:R-:W-:-:S03]  /*7750*/  FADD.FTZ R63, R63, -UR28 ;  /* 0x8000001c3f3f7e21 */ /* 0x000fc60008010000 */
[----:B------:R-:W-:Y:S01]  /*7760*/  FFMA.FTZ R84, R84, R53, 1 ;  /* 0x3f80000054547423 */ /* 0x000fe20000010035 */
[--C-:B------:R-:W-:Y:S02]  /*7770*/  HADD2.F32 R53, -RZ, R62.reuse.H1_H1 ;  /* 0x3000003eff357230 */ /* 0x100fe40000004100 */
[----:B------:R-:W-:Y:S01]  /*7780*/  FMUL.FTZ R63, R63, UR16 ;  /* 0x000000103f3f7c20 */ /* 0x000fe20008410000 */
[----:B------:R-:W-:Y:S02]  /*7790*/  HADD2.F32 R62, -RZ, R62.H0_H0 ;  /* 0x2000003eff3e7230 */ /* 0x000fe40000004100 */
[----:B------:R-:W-:Y:S01]  /*77a0*/  FMUL.FTZ R84, R56, R84 ;  /* 0x0000005438547220 */ /* 0x000fe20000410000 */
[----:B-1----:R-:W-:Y:S01]  /*77b0*/  FMUL.FTZ R53, R53, R55 ;  /* 0x0000003735357220 */ /* 0x002fe20000410000 */
[----:B------:R-:W-:Y:S01]  /*77c0*/  FADD.FTZ R55, -R55, 1 ;  /* 0x3f80000037377421 */ /* 0x000fe20000010100 */
[----:B------:R-:W-:Y:S01]  /*77d0*/  FADD.FTZ R62, R62, -UR28 ;  /* 0x8000001c3e3e7e21 */ /* 0x000fe20008010000 */
[----:B------:R-:W-:-:S02]  /*77e0*/  FADD.FTZ R82, R82, R84 ;  /* 0x0000005452527221 */ /* 0x000fc40000010000 */
[----:B------:R-:W-:Y:S01]  /*77f0*/  FFMA.FTZ R55, R61, R55, 1 ;  /* 0x3f8000003d377423 */ /* 0x000fe20000010037 */
[----:B------:R-:W-:Y:S01]  /*7800*/  FFMA.FTZ R61, R5, R63, R3 ;  /* 0x0000003f053d7223 */ /* 0x000fe20000010003 */
[----:B------:R-:W-:Y:S02]  /*7810*/  FMUL.FTZ R62, R62, UR16 ;  /* 0x000000103e3e7c20 */ /* 0x000fe40008410000 */
[----:B------:R-:W-:Y:S01]  /*7820*/  FMUL.FTZ R55, R53, R55 ;  /* 0x0000003735377220 */ /* 0x000fe20000410000 */
[----:B------:R-:W-:Y:S01]  /*7830*/  FMUL.FTZ R58, R61, -1.4426950216293334961 ;  /* 0xbfb8aa3b3d3a7820 */ /* 0x000fe20000410000 */
[----:B------:R-:W-:Y:S01]  /*7840*/  FFMA.FTZ R66, R4, R62, R2 ;  /* 0x0000003e04427223 */ /* 0x000fe20000010002 */
[----:B------:R-:W-:-:S03]  /*7850*/  HADD2.F32 R53, -RZ, R77.H1_H1 ;  /* 0x3000004dff357230 */ /* 0x000fc60000004100 */
[----:B------:R-:W-:Y:S01]  /*7860*/  FMUL.FTZ R60, R66, -1.4426950216293334961 ;  /* 0xbfb8aa3b423c7820 */ /* 0x000fe20000410000 */
[----:B------:R-:W0:Y:S08]  /*7870*/  MUFU.EX2 R58, R58 ;  /* 0x0000003a003a7308 */ /* 0x000e300000000800 */
[----:B------:R-:W1:Y:S01]  /*7880*/  MUFU.EX2 R60, R60 ;  /* 0x0000003c003c7308 */ /* 0x000e620000000800 */
[----:B0-----:R-:W-:-:S07]  /*7890*/  FADD.FTZ R58, R58, 1 ;  /* 0x3f8000003a3a7421 */ /* 0x001fce0000010000 */
[----:B------:R-:W0:Y:S01]  /*78a0*/  MUFU.RCP R58, R58 ;  /* 0x0000003a003a7308 */ /* 0x000e220000001000 */
[----:B-1----:R-:W-:-:S07]  /*78b0*/  FADD.FTZ R60, R60, 1 ;  /* 0x3f8000003c3c7421 */ /* 0x002fce0000010000 */
[----:B------:R-:W1:Y:S01]  /*78c0*/  MUFU.RCP R60, R60 ;  /* 0x0000003c003c7308 */ /* 0x000e620000001000 */
[----:B0-----:R-:W-:Y:S01]  /*78d0*/  FMUL.FTZ R70, R70, R58 ;  /* 0x0000003a46467220 */ /* 0x001fe20000410000 */
[----:B------:R-:W-:-:S04]  /*78e0*/  FADD.FTZ R58, -R58, 1 ;  /* 0x3f8000003a3a7421 */ /* 0x000fc80000010100 */
[----:B------:R-:W-:Y:S01]  /*78f0*/  FFMA.FTZ R58, R61, R58, 1 ;  /* 0x3f8000003d3a7423 */ /* 0x000fe2000001003a */
[----:B------:R-:W-:Y:S02]  /*7900*/  HADD2.F32 R61, -RZ, R81.H0_H0 ;  /* 0x20000051ff3d7230 */ /* 0x000fe40000004100 */
[----:B------:R-:W-:Y:S01]  /*7910*/  FFMA.FTZ R81, R6, R76, RZ ;  /* 0x0000004c06517223 */ /* 0x000fe200000100ff */
[----:B-1----:R-:W-:Y:S01]  /*7920*/  FMUL.FTZ R54, R54, R60 ;  /* 0x0000003c36367220 */ /* 0x002fe20000410000 */
[----:B------:R-:W-:Y:S01]  /*7930*/  FADD.FTZ R60, -R60, 1 ;  /* 0x3f8000003c3c7421 */ /* 0x000fe20000010100 */
[----:B------:R-:W-:Y:S01]  /*7940*/  FMUL.FTZ R58, R70, R58 ;  /* 0x0000003a463a7220 */ /* 0x000fe20000410000 */
[----:B------:R-:W-:Y:S01]  /*7950*/  FADD.FTZ R61, R61, -UR28 ;  /* 0x8000001c3d3d7e21 */ /* 0x000fe20008010000 */
[----:B------:R-:W-:Y:S01]  /*7960*/  FFMA.FTZ R81, R69, R74, R81 ;  /* 0x0000004a45517223 */ /* 0x000fe20000010051 */
[----:B------:R-:W-:Y:S01]  /*7970*/  FFMA.FTZ R66, R66, R60, 1 ;  /* 0x3f80000042427423 */ /* 0x000fe2000001003c */
[----:B------:R-:W-:Y:S01]  /*7980*/  FMUL.FTZ R74, R5, R74 ;  /* 0x0000004a054a7220 */ /* 0x000fe20000410000 */
[----:B------:R-:W-:Y:S01]  /*7990*/  FMUL.FTZ R61, R61, UR16 ;  /* 0x000000103d3d7c20 */ /* 0x000fe20008410000 */
[----:B------:R-:W-:Y:S01]  /*79a0*/  FFMA.FTZ R81, R73, R84, R81 ;  /* 0x0000005449517223 */ /* 0x000fe20000010051 */
[----:B------:R-:W-:Y:S01]  /*79b0*/  FMUL.FTZ R54, R54, R66 ;  /* 0x0000004236367220 */ /* 0x000fe20000410000 */
[C---:B------:R-:W-:Y:S01]  /*79c0*/  FMUL.FTZ R84, R5.reuse, R84 ;  /* 0x0000005405547220 */ /* 0x040fe20000410000 */
[----:B------:R-:W-:Y:S01]  /*79d0*/  FFMA.FTZ R60, R5, R61, R3 ;  /* 0x0000003d053c7223 */ /* 0x000fe20000010003 */
[----:B------:R-:W-:Y:S01]  /*79e0*/  FADD.FTZ R82, R82, R58 ;  /* 0x0000003a52527221 */ /* 0x000fe20000010000 */
[-C--:B------:R-:W-:Y:S01]  /*79f0*/  FFMA.FTZ R81, R63, R58.reuse, R81 ;  /* 0x0000003a3f517223 */ /* 0x080fe20000010051 */
        /* <DEDUP_REMOVED lines=8> */
[----:B------:R-:W-:-:S03]  /*7a80*/  HADD2.F32 R60, -RZ, R71.H0_H0 ;  /* 0x20000047ff3c7230 */ /* 0x000fc60000004100 */
[----:B------:R-:W-:Y:S01]  /*7a90*/  FMUL.FTZ R57, R57, R59 ;  /* 0x0000003b39397220 */ /* 0x000fe20000410000 */
[--C-:B------:R-:W-:Y:S02]  /*7aa0*/  HADD2.F32 R59, -RZ, R72.reuse.H1_H1 ;  /* 0x30000048ff3b7230 */ /* 0x100fe40000004100 */
[----:B------:R-:W-:Y:S01]  /*7ab0*/  FADD.FTZ R60, R60, -UR28 ;  /* 0x8000001c3c3c7e21 */ /* 0x000fe20008010000 */
[----:B------:R-:W-:Y:S02]  /*7ac0*/  HADD2.F32 R72, -RZ, R72.H0_H0 ;  /* 0x20000048ff487230 */ /* 0x000fe40000004100 */
[----:B------:R-:W-:Y:S01]  /*7ad0*/  FADD.FTZ R82, R82, R57 ;  /* 0x0000003952527221 */ /* 0x000fe20000010000 */
[-C--:B------:R-:W-:Y:S01]  /*7ae0*/  FFMA.FTZ R81, R61, R57.reuse, R81 ;  /* 0x000000393d517223 */ /* 0x080fe20000010051 */
[----:B------:R-:W-:Y:S01]  /*7af0*/  FMUL.FTZ R60, R60, UR16 ;  /* 0x000000103c3c7c20 */ /* 0x000fe20008410000 */
[----:B------:R-:W-:Y:S01]  /*7b00*/  FADD.FTZ R59, R59, -UR28 ;  /* 0x8000001c3b3b7e21 */ /* 0x000fe20008010000 */
[----:B------:R-:W-:-:S02]  /*7b10*/  FMUL.FTZ R57, R5, R57 ;  /* 0x0000003905397220 */ /* 0x000fc40000410000 */
[----:B------:R-:W-:Y:S01]  /*7b20*/  FFMA.FTZ R71, R4, R60, R2 ;  /* 0x0000003c04477223 */ /* 0x000fe20000010002 */
[----:B------:R-:W-:-:S03]  /*7b30*/  FMUL.FTZ R59, R59, UR16 ;  /* 0x000000103b3b7c20 */ /* 0x000fc60008410000 */
        /* <DEDUP_REMOVED lines=9> */
[----:B------:R-:W-:Y:S01]  /*7bd0*/  FFMA.FTZ R66, R7, R71, RZ ;  /* 0x0000004707427223 */ /* 0x000fe200000100ff */
[----:B------:R-:W-:Y:S01]  /*7be0*/  FADD.FTZ R71, RZ, R71 ;  /* 0x00000047ff477221 */ /* 0x000fe20000010000 */
[----:B------:R-:W-:-:S04]  /*7bf0*/  FMUL.FTZ R56, R5, R76 ;  /* 0x0000004c05387220 */ /* 0x000fc80000410000 */
        /* <DEDUP_REMOVED lines=11> */
[----:B------:R-:W-:Y:S02]  /*7cb0*/  HADD2.F32 R7, -RZ, R77.H0_H0 ;  /* 0x2000004dff077230 */ /* 0x000fe40000004100 */
[----:B------:R-:W-:Y:S01]  /*7cc0*/  FMUL.FTZ R56, R72, R56 ;  /* 0x0000003848387220 */ /* 0x000fe20000410000 */
[----:B------:R-:W-:Y:S01]  /*7cd0*/  FADD.FTZ R72, RZ, R67 ;  /* 0x00000043ff487221 */ /* 0x000fe20000010000 */
[-C--:B------:R-:W-:Y:S01]  /*7ce0*/  FFMA.FTZ R70, R75, R65.reuse, R70 ;  /* 0x000000414b467223 */ /* 0x080fe20000010046 */
[----:B------:R-:W-:Y:S01]  /*7cf0*/  FADD.FTZ R67, R7, -UR28 ;  /* 0x8000001c07437e21 */ /* 0x000fe20008010000 */
[----:B------:R-:W-:Y:S01]  /*7d00*/  FADD.FTZ R82, R82, R56 ;  /* 0x0000003852527221 */ /* 0x000fe20000010000 */
[----:B------:R-:W-:Y:S01]  /*7d10*/  FADD.FTZ R72, R72, R65 ;  /* 0x0000004148487221 */ /* 0x000fe20000010000 */
[----:B------:R-:W-:Y:S01]  /*7d20*/  FMUL.FTZ R65, R4, R65 ;  /* 0x0000004104417220 */ /* 0x000fe20000410000 */
[----:B------:R-:W-:Y:S01]  /*7d30*/  FMUL.FTZ R67, R67, UR16 ;  /* 0x0000001043437c20 */ /* 0x000fe20008410000 */
[----:B------:R-:W-:Y:S01]  /*7d40*/  FFMA.FTZ R70, R68, R83, R70 ;  /* 0x0000005344467223 */ /* 0x000fe20000010046 */
[----:B------:R-:W-:Y:S01]  /*7d50*/  FADD.FTZ R72, R72, R83 ;  /* 0x0000005348487221 */ /* 0x000fe20000010000 */
[----:B------:R-:W-:Y:S01]  /*7d60*/  FFMA.FTZ R75, R75, R65, R66 ;  /* 0x000000414b4b7223 */ /* 0x000fe20000010042 */
[C---:B------:R-:W-:Y:S01]  /*7d70*/  FFMA.FTZ R77, R4.reuse, R67, R2 ;  /* 0x00000043044d7223 */ /* 0x040fe20000010002 */
[----:B------:R-:W-:Y:S01]  /*7d80*/  FADD.FTZ R71, R71, R65 ;  /* 0x0000004147477221 */ /* 0x000fe20000010000 */
[----:B------:R-:W-:Y:S01]  /*7d90*/  FMUL.FTZ R83, R4, R83 ;  /* 0x0000005304537220 */ /* 0x000fe20000410000 */
[----:B------:R-:W-:Y:S01]  /*7da0*/  FFMA.FTZ R6, R69, R74, R75 ;  /* 0x0000004a45067223 */ /* 0x000fe2000001004b */
[----:B------:R-:W-:Y:S01]  /*7db0*/  FMUL.FTZ R7, R77, -1.4426950216293334961 ;  /* 0xbfb8aa3b4d077820 */ /* 0x000fe20000410000 */
[----:B------:R-:W-:Y:S01]  /*7dc0*/  FADD.FTZ R71, R74, R71 ;  /* 0x000000474a477221 */ /* 0x000fe20000010000 */
[----:B------:R-:W-:Y:S01]  /*7dd0*/  FADD.FTZ R72, R72, R55 ;  /* 0x0000003748487221 */ /* 0x000fe20000010000 */
[----:B------:R-:W-:Y:S01]  /*7de0*/  FFMA.FTZ R6, R68, R83, R6 ;  /* 0x0000005344067223 */ /* 0x000fe20000010006 */
[-C--:B------:R-:W-:Y:S01]  /*7df0*/  FFMA.FTZ R70, R64, R55.reuse, R70 ;  /* 0x0000003740467223 */ /* 0x080fe20000010046 */
[----:B------:R-:W-:Y:S01]  /*7e00*/  FADD.FTZ R83, R71, R83 ;  /* 0x0000005347537221 */ /* 0x000fe20000010000 */
[----:B------:R-:W0:Y:S01]  /*7e10*/  MUFU.EX2 R7, R7 ;  /* 0x0000000700077308 */ /* 0x000e220000000800 */
[----:B------:R-:W-:Y:S01]  /*7e20*/  FFMA.FTZ R73, R73, R84, R6 ;  /* 0x0000005449497223 */ /* 0x000fe20000010006 */
[----:B------:R-:W-:Y:S01]  /*7e30*/  FMUL.FTZ R55, R4, R55 ;  /* 0x0000003704377220 */ /* 0x000fe20000410000 */
[----:B------:R-:W-:Y:S01]  /*7e40*/  FADD.FTZ R83, R84, R83 ;  /* 0x0000005354537221 */ /* 0x000fe20000010000 */
[----:B------:R-:W-:Y:S01]  /*7e50*/  FADD.FTZ R72, R72, R54 ;  /* 0x0000003648487221 */ /* 0x000fe20000010000 */
[-C--:B------:R-:W-:Y:S01]  /*7e60*/  FFMA.FTZ R70, R62, R54.reuse, R70 ;  /* 0x000000363e467223 */ /* 0x080fe20000010046 */
[----:B------:R-:W-:Y:S01]  /*7e70*/  FMUL.FTZ R54, R4, R54 ;  /* 0x0000003604367220 */ /* 0x000fe20000410000 */
[----:B------:R-:W-:Y:S01]  /*7e80*/  FFMA.FTZ R81, R59, R56, R81 ;  /* 0x000000383b517223 */ /* 0x000fe20000010051 */
[----:B------:R-:W-:Y:S01]  /*7e90*/  FADD.FTZ R72, R72, R53 ;  /* 0x0000003548487221 */ /* 0x000fe20000010000 */
[----:B------:R-:W-:Y:S01]  /*7ea0*/  FFMA.FTZ R70, R60, R53, R70 ;  /* 0x000000353c467223 */ /* 0x000fe20000010046 */
[----:B0-----:R-:W-:-:S04]  /*7eb0*/  FADD.FTZ R7, R7, 1 ;  /* 0x3f80000007077421 */ /* 0x001fc80000010000 */
[----:B------:R0:W1:Y:S02]  /*7ec0*/  MUFU.RCP R66, R7 ;  /* 0x0000000700427308 */ /* 0x0000640000001000 */
[--C-:B0-----:R-:W-:Y:S02]  /*7ed0*/  HADD2.F32 R7, -RZ, R80.reuse.H1_H1 ;  /* 0x30000050ff077230 */ /* 0x101fe40000004100 */
[----:B------:R-:W-:-:S05]  /*7ee0*/  HADD2.F32 R80, -RZ, R80.H0_H0 ;  /* 0x20000050ff507230 */ /* 0x000fca0000004100 */
[----:B------:R-:W-:Y:S01]  /*7ef0*/  FADD.FTZ R80, R80, -UR28 ;  /* 0x8000001c50507e21 */ /* 0x000fe20008010000 */
[----:B-1----:R-:W-:Y:S01]  /*7f00*/  FMUL.FTZ R7, R7, R66 ;  /* 0x0000004207077220 */ /* 0x002fe20000410000 */
[----:B------:R-:W-:Y:S02]  /*7f10*/  FADD.FTZ R66, -R66, 1 ;  /* 0x3f80000042427421 */ /* 0x000fe40000010100 */
[----:B------:R-:W-:Y:S02]  /*7f20*/  FMUL.FTZ R80, R80, UR16 ;  /* 0x0000001050507c20 */ /* 0x000fe40008410000 */
[----:B------:R-:W-:Y:S01]  /*7f30*/  FFMA.FTZ R77, R77, R66, 1 ;  /* 0x3f8000004d4d7423 */ /* 0x000fe20000010042 */
[--C-:B------:R-:W-:Y:S02]  /*7f40*/  HADD2.F32 R66, -RZ, R78.reuse.H1_H1 ;  /* 0x3000004eff427230 */ /* 0x100fe40000004100 */
[----:B------:R-:W-:Y:S01]  /*7f50*/  FFMA.FTZ R76, R4, R80, R2 ;  /* 0x00000050044c7223 */ /* 0x000fe20000010002 */
[----:B------:R-:W-:-:S02]  /*7f60*/  HADD2.F32 R78, -RZ, R78.H0_H0 ;  /* 0x2000004eff4e7230 */ /* 0x000fc40000004100 */
[----:B------:R-:W-:Y:S01]  /*7f70*/  FMUL.FTZ R7, R7, R77 ;  /* 0x0000004d07077220 */ /* 0x000fe20000410000 */
[----:B------:R-:W-:Y:S01]  /*7f80*/  FMUL.FTZ R69, R76, -1.4426950216293334961 ;  /* 0xbfb8aa3b4c457820 */ /* 0x000fe20000410000 */
[----:B------:R-:W-:Y:S02]  /*7f90*/  FADD.FTZ R66, R66, -UR28 ;  /* 0x8000001c42427e21 */ /* 0x000fe40008010000 */
[----:B------:R-:W-:Y:S02]  /*7fa0*/  FADD.FTZ R72, R72, R7 ;  /* 0x0000000748487221 */ /* 0x000fe40000010000 */
[----:B------:R-:W-:Y:S01]  /*7fb0*/  FMUL.FTZ R66, R66, UR16 ;  /* 0x0000001042427c20 */ /* 0x000fe20008410000 */
[----:B------:R-:W0:Y:S03]  /*7fc0*/  MUFU.EX2 R69, R69 ;  /* 0x0000004500457308 */ /* 0x000e260000000800 */
[----:B------:R-:W-:-:S04]  /*7fd0*/  FFMA.FTZ R77, R5, R66, R3 ;  /* 0x00000042054d7223 */ /* 0x000fc80000010003 */
[----:B------:R-:W-:-:S06]  /*7fe0*/  FMUL.FTZ R65, R77, -1.4426950216293334961 ;  /* 0xbfb8aa3b4d417820 */ /* 0x000fcc0000410000 */
[----:B------:R-:W1:Y:S01]  /*7ff0*/  MUFU.EX2 R65, R65 ;  /* 0x0000004100417308 */ /* 0x000e620000000800 */
[----:B0-----:R-:W-:-:S07]  /*8000*/  FADD.FTZ R69, R69, 1 ;  /* 0x3f80000045457421 */ /* 0x001fce0000010000 */
[----:B------:R0:W2:Y:S02]  /*8010*/  MUFU.RCP R75, R69 ;  /* 0x00000045004b7308 */ /* 0x0000a40000001000 */
[--C-:B0-----:R-:W-:Y:S02]  /*8020*/  HADD2.F32 R69, -RZ, R79.reuse.H1_H1 ;  /* 0x3000004fff457230 */ /* 0x101fe40000004100 */
[----:B-1----:R-:W-:Y:S01]  /*8030*/  FADD.FTZ R65, R65, 1 ;  /* 0x3f80000041417421 */ /* 0x002fe20000010000 */
[----:B------:R-:W-:-:S05]  /*8040*/  HADD2.F32 R79, -RZ, R79.H0_H0 ;  /* 0x2000004fff4f7230 */ /* 0x000fca0000004100 */
[----:B------:R-:W-:Y:S01]  /*8050*/  FADD.FTZ R79, R79, -UR28 ;  /* 0x8000001c4f4f7e21 */ /* 0x000fe20008010000 */
[----:B--2---:R-:W-:Y:S01]  /*8060*/  FMUL.FTZ R69, R69, R75 ;  /* 0x0000004b45457220 */ /* 0x004fe20000410000 */
[----:B------:R-:W-:Y:S01]  /*8070*/  FADD.FTZ R75, -R75, 1 ;  /* 0x3f8000004b4b7421 */ /* 0x000fe20000010100 */
[----:B------:R-:W0:Y:S01]  /*8080*/  MUFU.RCP R65, R65 ;  /* 0x0000004100417308 */ /* 0x000e220000001000 */
[----:B------:R-:W-:Y:S02]  /*8090*/  FMUL.FTZ R79, R79, UR16 ;  /* 0x000000104f4f7c20 */ /* 0x000fe40008410000 */
[----:B------:R-:W-:Y:S02]  /*80a0*/  FFMA.FTZ R76, R76, R75, 1 ;  /* 0x3f8000004c4c7423 */ /* 0x000fe4000001004b */
[----:B------:R-:W-:Y:S02]  /*80b0*/  FFMA.FTZ R75, R5, R79, R3 ;  /* 0x0000004f054b7223 */ /* 0x000fe40000010003 */
[----:B------:R-:W-:Y:S01]  /*80c0*/  FMUL.FTZ R69, R69, R76 ;  /* 0x0000004c45457220 */ /* 0x000fe20000410000 */
[----:B------:R-:W-:-:S02]  /*80d0*/  HADD2.F32 R76, -RZ, R93.H0_H0 ;  /* 0x2000005dff4c7230 */ /* 0x000fc40000004100 */
[----:B------:R-:W-:Y:S01]  /*80e0*/  FMUL.FTZ R74, R75, -1.4426950216293334961 ;  /* 0xbfb8aa3b4b4a7820 */ /* 0x000fe20000410000 */
[--C-:B------:R-:W-:Y:S02]  /*80f0*/  HADD2.F32 R93, -RZ, R43.reuse.H1_H1 ;  /* 0x3000002bff5d7230 */ /* 0x100fe40000004100 */
[----:B------:R-:W-:-:S03]  /*8100*/  HADD2.F32 R43, -RZ, R43.H0_H0 ;  /* 0x2000002bff2b7230 */ /* 0x000fc60000004100 */
[----:B------:R-:W1:Y:S01]  /*8110*/  MUFU.EX2 R74, R74 ;  /* 0x0000004a004a7308 */ /* 0x000e620000000800 */
[----:B0-----:R-:W-:Y:S01]  /*8120*/  FMUL.FTZ R78, R78, R65 ;  /* 0x000000414e4e7220 */ /* 0x001fe20000410000 */
[----:B------:R-:W-:-:S04]  /*8130*/  FADD.FTZ R65, -R65, 1 ;  /* 0x3f80000041417421 */ /* 0x000fc80000010100 */
[----:B------:R-:W-:Y:S01]  /*8140*/  FFMA.FTZ R65, R77, R65, 1 ;  /* 0x3f8000004d417423 */ /* 0x000fe20000010041 */
[----:B------:R-:W-:-:S03]  /*8150*/  HADD2.F32 R77, -RZ, R91.H1_H1 ;  /* 0x3000005bff4d7230 */ /* 0x000fc60000004100 */
[----:B------:R-:W-:Y:S01]  /*8160*/  FMUL.FTZ R65, R78, R65 ;  /* 0x000000414e417220 */ /* 0x000fe20000410000 */
[----:B------:R-:W-:Y:S02]  /*8170*/  HADD2.F32 R78, -RZ, R92.H1_H1 ;  /* 0x3000005cff4e7230 */ /* 0x000fe40000004100 */
[----:B------:R-:W-:Y:S01]  /*8180*/  FADD.FTZ R77, R77, -UR28 ;  /* 0x8000001c4d4d7e21 */ /* 0x000fe20008010000 */
[----:B-1----:R-:W-:Y:S02]  /*8190*/  FADD.FTZ R74, R74, 1 ;  /* 0x3f8000004a4a7421 */ /* 0x002fe40000010000 */
[----:B------:R-:W-:Y:S01]  /*81a0*/  FADD.FTZ R78, R78, -UR28 ;  /* 0x8000001c4e4e7e21 */ /* 0x000fe20008010000 */
[----:B------:R-:W-:-:S03]  /*81b0*/  FMUL.FTZ R77, R77, UR16 ;  /* 0x000000104d4d7c20 */ /* 0x000fc60008410000 */
[----:B------:R-:W-:Y:S01]  /*81c0*/  FMUL.FTZ R78, R78, UR16 ;  /* 0x000000104e4e7c20 */ /* 0x000fe20008410000 */
[----:B------:R-:W0:Y:S02]  /*81d0*/  MUFU.RCP R74, R74 ;  /* 0x0000004a004a7308 */ /* 0x000e240000001000 */
        /* <DEDUP_REMOVED lines=8> */
[----:B------:R0:W1:Y:S02]  /*8260*/  MUFU.RCP R75, R68 ;  /* 0x00000044004b7308 */ /* 0x0000640000001000 */
[----:B0-----:R-:W-:Y:S02]  /*8270*/  HADD2.F32 R68, -RZ, R92.H0_H0 ;  /* 0x2000005cff447230 */ /* 0x001fe40000004100 */
[----:B------:R-:W-:-:S03]  /*8280*/  HADD2.F32 R92, -RZ, R35.H0_H0 ;  /* 0x20000023ff5c7230 */ /* 0x000fc60000004100 */
[----:B-1----:R-:W-:Y:S01]  /*8290*/  FMUL.FTZ R68, R68, R75 ;  /* 0x0000004b44447220 */ /* 0x002fe20000410000 */
[----:B------:R-:W-:-:S04]  /*82a0*/  FADD.FTZ R75, -R75, 1 ;  /* 0x3f8000004b4b7421 */ /* 0x000fc80000010100 */
[----:B------:R-:W-:Y:S01]  /*82b0*/  FFMA.FTZ R76, R76, R75, 1 ;  /* 0x3f8000004c4c7423 */ /* 0x000fe2000001004b */
[----:B------:R-:W-:-:S03]  /*82c0*/  FFMA.FTZ R75, R5, R77, R3 ;  /* 0x0000004d054b7223 */ /* 0x000fc60000010003 */
[----:B------:R-:W-:Y:S01]  /*82d0*/  FMUL.FTZ R68, R68, R76 ;  /* 0x0000004c44447220 */ /* 0x000fe20000410000 */
[----:B------:R-:W-:Y:S01]  /*82e0*/  FMUL.FTZ R71, R75, -1.4426950216293334961 ;  /* 0xbfb8aa3b4b477820 */ /* 0x000fe20000410000 */
[----:B------:R-:W-:-:S05]  /*82f0*/  HADD2.F32 R76, -RZ, R85.H1_H1 ;  /* 0x30000055ff4c7230 */ /* 0x000fca0000004100 */
[----:B------:R-:W0:Y:S02]  /*8300*/  MUFU.EX2 R71, R71 ;  /* 0x0000004700477308 */ /* 0x000e240000000800 */
[----:B0-----:R-:W-:-:S06]  /*8310*/  FADD.FTZ R71, R71, 1 ;  /* 0x3f80000047477421 */ /* 0x001fcc0000010000 */
[----:B------:R-:W0:Y:S02]  /*8320*/  MUFU.RCP R71, R71 ;  /* 0x0000004700477308 */ /* 0x000e240000001000 */
[----:B0-----:R-:W-:Y:S01]  /*8330*/  FMUL.FTZ R76, R76, R71 ;  /* 0x000000474c4c7220 */ /* 0x001fe20000410000 */
[----:B------:R-:W-:-:S04]  /*8340*/  FADD.FTZ R71, -R71, 1 ;  /* 0x3f80000047477421 */ /* 0x000fc80000010100 */
[----:B------:R-:W-:-:S04]  /*8350*/  FFMA.FTZ R71, R75, R71, 1 ;  /* 0x3f8000004b477423 */ /* 0x000fc80000010047 */
[----:B------:R-:W-:Y:S01]  /*8360*/  FMUL.FTZ R71, R76, R71 ;  /* 0x000000474c477220 */ /* 0x000fe20000410000 */
[----:B------:R-:W-:-:S05]  /*8370*/  HADD2.F32 R76, -RZ, R85.H0_H0 ;  /* 0x20000055ff4c7230 */ /* 0x000fca0000004100 */
[----:B------:R-:W-:-:S04]  /*8380*/  FADD.FTZ R76, R76, -UR28 ;  /* 0x8000001c4c4c7e21 */ /* 0x000fc80008010000 */
[----:B------:R-:W-:-:S04]  /*8390*/  FMUL.FTZ R76, R76, UR16 ;  /* 0x000000104c4c7c20 */ /* 0x000fc80008410000 */
        /* <DEDUP_REMOVED lines=10> */
[--C-:B------:R-:W-:Y:S02]  /*8440*/  HADD2.F32 R75, -RZ, R86.reuse.H1_H1 ;  /* 0x30000056ff4b7230 */ /* 0x100fe40000004100 */
[----:B------:R-:W-:Y:S02]  /*8450*/  HADD2.F32 R86, -RZ, R86.H0_H0 ;  /* 0x20000056ff567230 */ /* 0x000fe40000004100 */
[----:B------:R-:W-:Y:S01]  /*8460*/  FMUL.FTZ R6, R6, R85 ;  /* 0x0000005506067220 */ /* 0x000fe20000410000 */
[----:B------:R-:W-:-:S04]  /*8470*/  FADD.FTZ R75, R75, -UR28 ;  /* 0x8000001c4b4b7e21 */ /* 0x000fc80008010000 */
        /* <DEDUP_REMOVED lines=11> */
[--C-:B------:R-:W-:Y:S02]  /*8530*/  HADD2.F32 R84, -RZ, R34.reuse.H1_H1 ;  /* 0x30000022ff547230 */ /* 0x100fe40000004100 */
[----:B------:R-:W-:Y:S01]  /*8540*/  FFMA.FTZ R85, R63, R58, R85 ;  /* 0x0000003a3f557223 */ /* 0x000fe20000010055 */
[----:B------:R-:W-:Y:S02]  /*8550*/  HADD2.F32 R34, -RZ, R34.H0_H0 ;  /* 0x20000022ff227230 */ /* 0x000fe40000004100 */
[----:B------:R-:W-:Y:S01]  /*8560*/  FADD.FTZ R84, R84, -UR28 ;  /* 0x8000001c54547e21 */ /* 0x000fe20008010000 */
[----:B------:R-:W-:-:S03]  /*8570*/  FFMA.FTZ R85, R62, R54, R85 ;  /* 0x000000363e557223 */ /* 0x000fc60000010055 */
[----:B------:R-:W-:Y:S01]  /*8580*/  FMUL.FTZ R84, R84, UR16 ;  /* 0x0000001054547c20 */ /* 0x000fe20008410000 */
[----:B------:R-:W-:-:S03]  /*8590*/  FFMA.FTZ R85, R61, R57, R85 ;  /* 0x000000393d557223 */ /* 0x000fc60000010055 */
        /* <DEDUP_REMOVED lines=8> */
[--C-:B------:R-:W-:Y:S02]  /*8620*/  HADD2.F32 R73, -RZ, R9.reuse.H1_H1 ;  /* 0x30000009ff497230 */ /* 0x100fe40000004100 */
[----:B------:R-:W-:Y:S02]  /*8630*/  HADD2.F32 R9, -RZ, R9.H0_H0 ;  /* 0x20000009ff097230 */ /* 0x000fe40000004100 */
[----:B------:R-:W-:Y:S01]  /*8640*/  FMUL.FTZ R64, R91, R64 ;  /* 0x000000405b407220 */ /* 0x000fe20000410000 */
[----:B------:R-:W-:Y:S01]  /*8650*/  FADD.FTZ R91, R83, R55 ;  /* 0x00000037535b7221 */ /* 0x000fe20000010000 */
[----:B------:R-:W-:Y:S01]  /*8660*/  FADD.FTZ R73, R73, -UR28 ;  /* 0x8000001c49497e21 */ /* 0x000fe20008010000 */
[----:B------:R-:W-:Y:S02]  /*8670*/  FADD.FTZ R9, R9, -UR28 ;  /* 0x8000001c09097e21 */ /* 0x000fe40008010000 */
[----:B------:R-:W-:Y:S01]  /*8680*/  FADD.FTZ R91, R58, R91 ;  /* 0x0000005b3a5b7221 */ /* 0x000fe20000010000 */
[----:B------:R-:W-:Y:S01]  /*8690*/  FMUL.FTZ R73, R73, UR16 ;  /* 0x0000001049497c20 */ /* 0x000fe20008410000 */
[----:B------:R-:W-:-:S02]  /*86a0*/  FMUL.FTZ R9, R9, UR16 ;  /* 0x0000001009097c20 */ /* 0x000fc40008410000 */
[----:B------:R-:W-:Y:S01]  /*86b0*/  FADD.FTZ R91, R91, R54 ;  /* 0x000000365b5b7221 */ /* 0x000fe20000010000 */
[----:B------:R-:W-:-:S03]  /*86c0*/  FFMA.FTZ R83, R5, R73, R3 ;  /* 0x0000004905537223 */ /* 0x000fc60000010003 */
[----:B------:R-:W-:Y:S01]  /*86d0*/  FADD.FTZ R91, R57, R91 ;  /* 0x0000005b395b7221 */ /* 0x000fe20000010000 */
        /* <DEDUP_REMOVED lines=8> */
[--C-:B------:R-:W-:Y:S02]  /*8760*/  HADD2.F32 R55, -RZ, R33.reuse.H1_H1 ;  /* 0x30000021ff377230 */ /* 0x100fe40000004100 */
[----:B------:R-:W-:-:S03]  /*8770*/  HADD2.F32 R33, -RZ, R33.H0_H0 ;  /* 0x20000021ff217230 */ /* 0x000fc60000004100 */
        /* <DEDUP_REMOVED lines=13> */
[----:B------:R-:W-:Y:S02]  /*8850*/  FADD.FTZ R83, R83, -UR28 ;  /* 0x8000001c53537e21 */ /* 0x000fe40008010000 */
[----:B------:R-:W-:Y:S02]  /*8860*/  FADD.FTZ R8, R8, -UR28 ;  /* 0x8000001c08087e21 */ /* 0x000fe40008010000 */
        /* <DEDUP_REMOVED lines=10> */
[--C-:B------:R-:W-:Y:S02]  /*8910*/  HADD2.F32 R58, -RZ, R32.reuse.H0_H0 ;  /* 0x20000020ff3a7230 */ /* 0x100fe40000004100 */
        /* <DEDUP_REMOVED lines=11> */
[--C-:B------:R-:W-:Y:S02]  /*89d0*/  HADD2.F32 R63, -RZ, R31.reuse.H0_H0 ;  /* 0x2000001fff3f7230 */ /* 0x100fe40000004100 */
[----:B------:R-:W-:Y:S02]  /*89e0*/  HADD2.F32 R31, -RZ, R31.H1_H1 ;  /* 0x3000001fff1f7230 */ /* 0x000fe40000004100 */
        /* <DEDUP_REMOVED lines=24> */
[----:B------:R-:W-:-:S03]  /*8b70*/  HADD2.F32 R62, -RZ, R23.H1_H1 ;  /* 0x30000017ff3e7230 */ /* 0x000fc60000004100 */
[----:B------:R-:W-:Y:S02]  /*8b80*/  FMUL.FTZ R31, R31, R61 ;  /* 0x0000003d1f1f7220 */ /* 0x000fe40000410000 */
        /* <DEDUP_REMOVED lines=12> */
[----:B------:R-:W-:Y:S01]  /*8c50*/  FMUL.FTZ R94, R4, R53 ;  /* 0x00000035045e7220 */ /* 0x000fe20000410000 */
[----:B------:R-:W-:-:S03]  /*8c60*/  FADD.FTZ R57, R57, -UR28 ;  /* 0x8000001c39397e21 */ /* 0x000fc60008010000 */
[----:B------:R-:W-:Y:S01]  /*8c70*/  FFMA.FTZ R60, R60, R94, R85 ;  /* 0x0000005e3c3c7223 */ /* 0x000fe20000010055 */
[----:B------:R-:W-:Y:S01]  /*8c80*/  FMUL.FTZ R57, R57, UR16 ;  /* 0x0000001039397c20 */ /* 0x000fe20008410000 */
[----:B------:R-:W-:-:S03]  /*8c90*/  FADD.FTZ R91, R91, R94 ;  /* 0x0000005e5b5b7221 */ /* 0x000fc60000010000 */
        /* <DEDUP_REMOVED lines=9> */
[----:B------:R-:W-:-:S03]  /*8d30*/  HADD2.F32 R21, -RZ, R21.H0_H0 ;  /* 0x20000015ff157230 */ /* 0x000fc60000004100 */
[----:B------:R-:W-:Y:S01]  /*8d40*/  FADD.FTZ R61, R53, -UR28 ;  /* 0x8000001c353d7e21 */ /* 0x000fe20008010000 */
[----:B------:R-:W-:Y:S01]  /*8d50*/  FMUL.FTZ R53, R85, R96 ;  /* 0x0000006055357220 */ /* 0x000fe20000410000 */
[----:B------:R-:W-:Y:S02]  /*8d60*/  FADD.FTZ R21, R21, -UR28 ;  /* 0x8000001c15157e21 */ /* 0x000fe40008010000 */
        /* <DEDUP_REMOVED lines=24> */
[--C-:B------:R-:W-:Y:S02]  /*8ef0*/  HADD2.F32 R95, -RZ, R28.reuse.H1_H1 ;  /* 0x3000001cff5f7230 */ /* 0x100fe40000004100 */
[----:B------:R-:W-:Y:S02]  /*8f00*/  HADD2.F32 R28, -RZ, R28.H0_H0 ;  /* 0x2000001cff1c7230 */ /* 0x000fe40000004100 */
[----:B------:R-:W-:Y:S01]  /*8f10*/  FMUL.FTZ R29, R29, R56 ;  /* 0x000000381d1d7220 */ /* 0x000fe20000410000 */
[----:B------:R-:W-:Y:S02]  /*8f20*/  FADD.FTZ R95, R95, -UR28 ;  /* 0x8000001c5f5f7e21 */ /* 0x000fe40008010000 */
[----:B------:R-:W-:Y:S02]  /*8f30*/  FADD.FTZ R28, R28, -UR28 ;  /* 0x8000001c1c1c7e21 */ /* 0x000fe40008010000 */
[----:B------:R-:W-:Y:S01]  /*8f40*/  FMUL.FTZ R56, R95, UR16 ;  /* 0x000000105f387c20 */ /* 0x000fe20008410000 */
[----:B------:R-:W-:-:S02]  /*8f50*/  HADD2.F32 R95, -RZ, R42.H1_H1 ;  /* 0x3000002aff5f7230 */ /* 0x000fc40000004100 */
[----:B------:R-:W-:Y:S01]  /*8f60*/  FMUL.FTZ R28, R28, UR16 ;  /* 0x000000101c1c7c20 */ /* 0x000fe20008410000 */
[----:B------:R-:W-:Y:S02]  /*8f70*/  HADD2.F32 R42, -RZ, R42.H0_H0 ;  /* 0x2000002aff2a7230 */ /* 0x000fe40000004100 */
[----:B------:R-:W-:-:S04]  /*8f80*/  FFMA.FTZ R59, R5, R56, R3 ;  /* 0x00000038053b7223 */ /* 0x000fc80000010003 */
[----:B------:R-:W-:-:S06]  /*8f90*/  FMUL.FTZ R85, R59, -1.4426950216293334961 ;  /* 0xbfb8aa3b3b557820 */ /* 0x000fcc0000410000 */
[----:B------:R-:W0:Y:S02]  /*8fa0*/  MUFU.EX2 R85, R85 ;  /* 0x0000005500557308 */ /* 0x000e240000000800 */
[----:B0-----:R-:W-:Y:S01]  /*8fb0*/  FADD.FTZ R94, R85, 1 ;  /* 0x3f800000555e7421 */ /* 0x001fe20000010000 */
[----:B------:R-:W-:-:S04]  /*8fc0*/  FFMA.FTZ R85, R67, R7, R70 ;  /* 0x0000000743557223 */ /* 0x000fc80000010046 */
[----:B------:R-:W-:Y:S01]  /*8fd0*/  FFMA.FTZ R85, R80, R69, R85 ;  /* 0x0000004550557223 */ /* 0x000fe20000010055 */
[----:B------:R-:W0:Y:S03]  /*8fe0*/  MUFU.RCP R94, R94 ;  /* 0x0000005e005e7308 */ /* 0x000e260000001000 */
[----:B------:R-:W-:-:S04]  /*8ff0*/  FFMA.FTZ R85, R78, R68, R85 ;  /* 0x000000444e557223 */ /* 0x000fc80000010055 */
[----:B------:R-:W-:Y:S01]  /*9000*/  FFMA.FTZ R85, R76, R6, R85 ;  /* 0x000000064c557223 */ /* 0x000fe20000010055 */
[----:B0-----:R-:W-:Y:S01]  /*9010*/  FADD.FTZ R98, -R94, 1 ;  /* 0x3f8000005e627421 */ /* 0x001fe20000010100 */
[----:B------:R-:W-:Y:S01]  /*9020*/  FMUL.FTZ R95, R95, R94 ;  /* 0x0000005e5f5f7220 */ /* 0x000fe20000410000 */
[----:B------:R-:W-:Y:S02]  /*9030*/  HADD2.F32 R94, -RZ, R27.H1_H1 ;  /* 0x3000001bff5e7230 */ /* 0x000fe40000004100 */
[----:B------:R-:W-:-:S04]  /*9040*/  FFMA.FTZ R98, R59, R98, 1 ;  /* 0x3f8000003b627423 */ /* 0x000fc80000010062 */
[----:B------:R-:W-:Y:S01]  /*9050*/  FMUL.FTZ R59, R95, R98 ;  /* 0x000000625f3b7220 */ /* 0x000fe20000410000 */
[----:B------:R-:W-:Y:S02]  /*9060*/  HADD2.F32 R95, -RZ, R20.H0_H0 ;  /* 0x20000014ff5f7230 */ /* 0x000fe40000004100 */
[--C-:B------:R-:W-:Y:S02]  /*9070*/  HADD2.F32 R98, -RZ, R26.reuse.H1_H1 ;  /* 0x3000001aff627230 */ /* 0x100fe40000004100 */
[----:B------:R-:W-:Y:S02]  /*9080*/  HADD2.F32 R26, -RZ, R26.H0_H0 ;  /* 0x2000001aff1a7230 */ /* 0x000fe40000004100 */
[----:B------:R-:W-:Y:S01]  /*9090*/  FADD.FTZ R97, R95, -UR28 ;  /* 0x8000001c5f617e21 */ /* 0x000fe20008010000 */
[----:B------:R-:W-:Y:S01]  /*90a0*/  FMUL.FTZ R95, R4, R7 ;  /* 0x00000007045f7220 */ /* 0x000fe20000410000 */
[----:B------:R-:W-:Y:S02]  /*90b0*/  HADD2.F32 R20, -RZ, R20.H1_H1 ;  /* 0x30000014ff147230 */ /* 0x000fe40000004100 */
[----:B------:R-:W-:Y:S01]  /*90c0*/  FMUL.FTZ R7, R97, UR16 ;  /* 0x0000001061077c20 */ /* 0x000fe20008410000 */
[----:B------:R-:W-:Y:S01]  /*90d0*/  FFMA.FTZ R67, R67, R95, R60 ;  /* 0x0000005f43437223 */ /* 0x000fe2000001003c */
[----:B------:R-:W-:-:S02]  /*90e0*/  FADD.FTZ R26, R26, -UR28 ;  /* 0x8000001c1a1a7e21 */ /* 0x000fc40008010000 */
[----:B------:R-:W-:Y:S02]  /*90f0*/  FFMA.FTZ R60, R4, R7, R2 ;  /* 0x00000007043c7223 */ /* 0x000fe40000010002 */
[----:B------:R-:W-:Y:S02]  /*9100*/  FMUL.FTZ R26, R26, UR16 ;  /* 0x000000101a1a7c20 */ /* 0x000fe40008410000 */
[----:B------:R-:W-:-:S06]  /*9110*/  FMUL.FTZ R70, R60, -1.4426950216293334961 ;  /* 0xbfb8aa3b3c467820 */ /* 0x000fcc0000410000 */
[----:B------:R-:W0:Y:S02]  /*9120*/  MUFU.EX2 R70, R70 ;  /* 0x0000004600467308 */ /* 0x000e240000000800 */
[----:B0-----:R-:W-:-:S06]  /*9130*/  FADD.FTZ R97, R70, 1 ;  /* 0x3f80000046617421 */ /* 0x001fcc0000010000 */
[----:B------:R-:W0:Y:S02]  /*9140*/  MUFU.RCP R97, R97 ;  /* 0x0000006100617308 */ /* 0x000e240000001000 */
[----:B0-----:R-:W-:Y:S01]  /*9150*/  FADD.FTZ R99, -R97, 1 ;  /* 0x3f80000061637421 */ /* 0x001fe20000010100 */
[----:B------:R-:W-:Y:S01]  /*9160*/  FMUL.FTZ R27, R94, R97 ;  /* 0x000000615e1b7220 */ /* 0x000fe20000410000 */
[----:B------:R-:W-:Y:S02]  /*9170*/  FADD.FTZ R94, R91, R95 ;  /* 0x0000005f5b5e7221 */ /* 0x000fe40000010000 */
[----:B------:R-:W-:-:S04]  /*9180*/  FFMA.FTZ R60, R60, R99, 1 ;  /* 0x3f8000003c3c7423 */ /* 0x000fc80000010063 */
[----:B------:R-:W-:Y:S01]  /*9190*/  FMUL.FTZ R27, R27, R60 ;  /* 0x0000003c1b1b7220 */ /* 0x000fe20000410000 */
[----:B------:R-:W-:-:S04]  /*91a0*/  FFMA.FTZ R60, R5, R28, R3 ;  /* 0x0000001c053c7223 */ /* 0x000fc80000010003 */
[----:B------:R-:W-:-:S06]  /*91b0*/  FMUL.FTZ R70, R60, -1.4426950216293334961 ;  /* 0xbfb8aa3b3c467820 */ /* 0x000fcc0000410000 */
[----:B------:R-:W0:Y:S02]  /*91c0*/  MUFU.EX2 R70, R70 ;  /* 0x0000004600467308 */ /* 0x000e240000000800 */
[----:B0-----:R-:W-:Y:S01]  /*91d0*/  FADD.FTZ R95, R70, 1 ;  /* 0x3f800000465f7421 */ /* 0x001fe20000010000 */
[----:B------:R-:W-:-:S05]  /*91e0*/  FFMA.FTZ R70, R66, R65, R81 ;  /* 0x0000004142467223 */ /* 0x000fca0000010051 */
[----:B------:R-:W0:Y:S02]  /*91f0*/  MUFU.RCP R95, R95 ;  /* 0x0000005f005f7308 */ /* 0x000e240000001000 */
[----:B0-----:R-:W-:Y:S01]  /*9200*/  FADD.FTZ R97, -R95, 1 ;  /* 0x3f8000005f617421 */ /* 0x001fe20000010100 */
[----:B------:R-:W-:Y:S01]  /*9210*/  FMUL.FTZ R91, R98, R95 ;  /* 0x0000005f625b7220 */ /* 0x000fe20000410000 */
[----:B------:R-:W-:Y:S02]  /*9220*/  HADD2.F32 R98, -RZ, R25.H1_H1 ;  /* 0x30000019ff627230 */ /* 0x000fe40000004100 */
[----:B------:R-:W-:-:S04]  /*9230*/  FFMA.FTZ R60, R60, R97, 1 ;  /* 0x3f8000003c3c7423 */ /* 0x000fc80000010061 */
[----:B------:R-:W-:Y:S01]  /*9240*/  FMUL.FTZ R60, R91, R60 ;  /* 0x0000003c5b3c7220 */ /* 0x000fe20000410000 */
[----:B------:R-:W-:-:S05]  /*9250*/  HADD2.F32 R91, -RZ, R18.H0_H0 ;  /* 0x20000012ff5b7230 */ /* 0x000fca0000004100 */
[----:B------:R-:W-:Y:S01]  /*9260*/  FADD.FTZ R97, R91, -UR28 ;  /* 0x8000001c5b617e21 */ /* 0x000fe20008010000 */
[----:B------:R-:W-:Y:S01]  /*9270*/  FADD.FTZ R91, R82, R65 ;  /* 0x00000041525b7221 */ /* 0x000fe20000010000 */
[----:B------:R-:W-:Y:S02]  /*9280*/  FMUL.FTZ R82, R5, R65 ;  /* 0x0000004105527220 */ /* 0x000fe40000410000 */
[----:B------:R-:W-:Y:S02]  /*9290*/  FMUL.FTZ R65, R97, UR16 ;  /* 0x0000001061417c20 */ /* 0x000fe40008410000 */
[----:B------:R-:W-:Y:S01]  /*92a0*/  FFMA.FTZ R95, R66, R82, R67 ;  /* 0x00000052425f7223 */ /* 0x000fe20000010043 */
[----:B------:R-:W-:Y:S01]  /*92b0*/  FADD.FTZ R94, R82, R94 ;  /* 0x0000005e525e7221 */ /* 0x000fe20000010000 */
[C---:B------:R-:W-:Y:S01]  /*92c0*/  FFMA.FTZ R66, R4.reuse, R65, R2 ;  /* 0x0000004104427223 */ /* 0x040fe20000010002 */
[----:B------:R-:W-:-:S03]  /*92d0*/  FMUL.FTZ R82, R4, R69 ;  /* 0x0000004504527220 */ /* 0x000fc60000410000 */
[----:B------:R-:W-:Y:S01]  /*92e0*/  FMUL.FTZ R67, R66, -1.4426950216293334961 ;  /* 0xbfb8aa3b42437820 */ /* 0x000fe20000410000 */
[----:B------:R-:W-:-:S05]  /*92f0*/  FADD.FTZ R94, R94, R82 ;  /* 0x000000525e5e7221 */ /* 0x000fca0000010000 */
[----:B------:R-:W0:Y:S02]  /*9300*/  MUFU.EX2 R67, R67 ;  /* 0x0000004300437308 */ /* 0x000e240000000800 */
[----:B0-----:R-:W-:-:S06]  /*9310*/  FADD.FTZ R81, R67, 1 ;  /* 0x3f80000043517421 */ /* 0x001fcc0000010000 */
[----:B------:R-:W0:Y:S02]  /*9320*/  MUFU.RCP R81, R81 ;  /* 0x0000005100517308 */ /* 0x000e240000001000 */
[----:B0-----:R-:W-:Y:S01]  /*9330*/  FADD.FTZ R97, -R81, 1 ;  /* 0x3f80000051617421 */ /* 0x001fe20000010100 */
[----:B------:R-:W-:Y:S01]  /*9340*/  FMUL.FTZ R25, R98, R81 ;  /* 0x0000005162197220 */ /* 0x000fe20000410000 */
[----:B------:R-:W-:Y:S02]  /*9350*/  HADD2.F32 R98, -RZ, R41.H1_H1 ;  /* 0x30000029ff627230 */ /* 0x000fe40000004100 */
[----:B------:R-:W-:-:S04]  /*9360*/  FFMA.FTZ R66, R66, R97, 1 ;  /* 0x3f80000042427423 */ /* 0x000fc80000010061 */
[----:B------:R-:W-:Y:S01]  /*9370*/  FMUL.FTZ R25, R25, R66 ;  /* 0x0000004219197220 */ /* 0x000fe20000410000 */
        /* <DEDUP_REMOVED lines=10> */
[----:B------:R-:W-:Y:S01]  /*9420*/  FADD.FTZ R81, R72, R69 ;  /* 0x0000004548517221 */ /* 0x000fe20000010000 */
[----:B------:R-:W-:Y:S01]  /*9430*/  FADD.FTZ R66, R66, -UR28 ;  /* 0x8000001c42427e21 */ /* 0x000fe20008010000 */
[----:B------:R-:W-:Y:S01]  /*9440*/  FFMA.FTZ R72, R80, R82, R95 ;  /* 0x0000005250487223 */ /* 0x000fe2000001005f */
[--C-:B------:R-:W-:Y:S02]  /*9450*/  HADD2.F32 R95, -RZ, R24.reuse.H0_H0 ;  /* 0x20000018ff5f7230 */ /* 0x100fe40000004100 */
[----:B------:R-:W-:Y:S01]  /*9460*/  FADD.FTZ R81, R81, R68 ;  /* 0x0000004451517221 */ /* 0x000fe20000010000 */
[----:B------:R-:W-:Y:S01]  /*9470*/  FMUL.FTZ R67, R66, UR16 ;  /* 0x0000001042437c20 */ /* 0x000fe20008410000 */
[----:B------:R-:W-:Y:S02]  /*9480*/  HADD2.F32 R24, -RZ, R24.H1_H1 ;  /* 0x30000018ff187230 */ /* 0x000fe40000004100 */
[----:B------:R-:W-:-:S02]  /*9490*/  HADD2.F32 R82, -RZ, R23.H0_H0 ;  /* 0x20000017ff527230 */ /* 0x000fc40000004100 */
[----:B------:R-:W-:Y:S01]  /*94a0*/  FFMA.FTZ R66, R4, R67, R2 ;  /* 0x0000004304427223 */ /* 0x000fe20000010002 */
[----:B------:R-:W-:-:S03]  /*94b0*/  FADD.FTZ R81, R81, R6 ;  /* 0x0000000651517221 */ /* 0x000fc60000010000 */
[----:B------:R-:W-:Y:S01]  /*94c0*/  FMUL.FTZ R69, R66, -1.4426950216293334961 ;  /* 0xbfb8aa3b42457820 */ /* 0x000fe20000410000 */
[----:B------:R-:W-:-:S05]  /*94d0*/  FADD.FTZ R81, R81, R64 ;  /* 0x0000004051517221 */ /* 0x000fca0000010000 */
[----:B------:R-:W0:Y:S02]  /*94e0*/  MUFU.EX2 R69, R69 ;  /* 0x0000004500457308 */ /* 0x000e240000000800 */
[----:B0-----:R-:W-:-:S06]  /*94f0*/  FADD.FTZ R80, R69, 1 ;  /* 0x3f80000045507421 */ /* 0x001fcc0000010000 */
[----:B------:R-:W0:Y:S02]  /*9500*/  MUFU.RCP R80, R80 ;  /* 0x0000005000507308 */ /* 0x000e240000001000 */
[----:B0-----:R-:W-:Y:S01]  /*9510*/  FADD.FTZ R97, -R80, 1 ;  /* 0x3f80000050617421 */ /* 0x001fe20000010100 */
[----:B------:R-:W-:-:S03]  /*9520*/  FMUL.FTZ R95, R95, R80 ;  /* 0x000000505f5f7220 */ /* 0x000fc60000410000 */
[----:B------:R-:W-:Y:S01]  /*9530*/  FFMA.FTZ R66, R66, R97, 1 ;  /* 0x3f80000042427423 */ /* 0x000fe20000010061 */
[----:B------:R-:W-:-:S03]  /*9540*/  FADD.FTZ R97, R24, -UR28 ;  /* 0x8000001c18617e21 */ /* 0x000fc60008010000 */
[----:B------:R-:W-:Y:S01]  /*9550*/  FMUL.FTZ R24, R95, R66 ;  /* 0x000000425f187220 */ /* 0x000fe20000410000 */
[----:B------:R-:W-:Y:S01]  /*9560*/  FMUL.FTZ R66, R97, UR16 ;  /* 0x0000001061427c20 */ /* 0x000fe20008410000 */
[----:B------:R-:W-:-:S03]  /*9570*/  FMUL.FTZ R95, R5, R74 ;  /* 0x0000004a055f7220 */ /* 0x000fc60000410000 */
[----:B------:R-:W-:Y:S01]  /*9580*/  FFMA.FTZ R69, R5, R66, R3 ;  /* 0x0000004205457223 */ /* 0x000fe20000010003 */
[----:B------:R-:W-:-:S03]  /*9590*/  FADD.FTZ R94, R95, R94 ;  /* 0x0000005e5f5e7221 */ /* 0x000fc60000010000 */
[----:B------:R-:W-:-:S06]  /*95a0*/  FMUL.FTZ R80, R69, -1.4426950216293334961 ;  /* 0xbfb8aa3b45507820 */ /* 0x000fcc0000410000 */
[----:B------:R-:W0:Y:S02]  /*95b0*/  MUFU.EX2 R80, R80 ;  /* 0x0000005000507308 */ /* 0x000e240000000800 */
[----:B0-----:R-:W-:Y:S01]  /*95c0*/  FADD.FTZ R97, R80, 1 ;  /* 0x3f80000050617421 */ /* 0x001fe20000010000 */
[----:B------:R-:W-:-:S04]  /*95d0*/  FFMA.FTZ R80, R79, R74, R70 ;  /* 0x0000004a4f507223 */ /* 0x000fc80000010046 */
[----:B------:R-:W-:Y:S01]  /*95e0*/  FFMA.FTZ R80, R77, R71, R80 ;  /* 0x000000474d507223 */ /* 0x000fe20000010050 */
[----:B------:R-:W0:Y:S03]  /*95f0*/  MUFU.RCP R97, R97 ;  /* 0x0000006100617308 */ /* 0x000e260000001000 */
[----:B------:R-:W-:-:S04]  /*9600*/  FFMA.FTZ R80, R75, R86, R80 ;  /* 0x000000564b507223 */ /* 0x000fc80000010050 */
[----:B------:R-:W-:-:S04]  /*9610*/  FFMA.FTZ R80, R73, R92, R80 ;  /* 0x0000005c49507223 */ /* 0x000fc80000010050 */
[----:B------:R-:W-:Y:S01]  /*9620*/  FFMA.FTZ R80, R83, R93, R80 ;  /* 0x0000005d53507223 */ /* 0x000fe20000010050 */
        /* <DEDUP_REMOVED lines=8> */
[----:B------:R-:W-:Y:S01]  /*96b0*/  FFMA.FTZ R91, R79, R95, R72 ;  /* 0x0000005f4f5b7223 */ /* 0x000fe20000010048 */
[--C-:B------:R-:W-:Y:S02]  /*96c0*/  HADD2.F32 R79, -RZ, R22.reuse.H0_H0 ;  /* 0x20000016ff4f7230 */ /* 0x100fe40000004100 */
[----:B------:R-:W-:Y:S01]  /*96d0*/  FADD.FTZ R14, R14, -UR28 ;  /* 0x8000001c0e0e7e21 */ /* 0x000fe20008010000 */
[----:B------:R-:W-:Y:S01]  /*96e0*/  FMUL.FTZ R69, R69, UR16 ;  /* 0x0000001045457c20 */ /* 0x000fe20008410000 */
[----:B------:R-:W-:-:S02]  /*96f0*/  HADD2.F32 R22, -RZ, R22.H1_H1 ;  /* 0x30000016ff167230 */ /* 0x000fc40000004100 */
[----:B------:R-:W-:Y:S01]  /*9700*/  FMUL.FTZ R14, R14, UR16 ;  /* 0x000000100e0e7c20 */ /* 0x000fe20008410000 */
        /* <DEDUP_REMOVED lines=20> */
[----:B------:R-:W-:Y:S01]  /*9850*/  FMUL.FTZ R95, R98, R79 ;  /* 0x0000004f625f7220 */ /* 0x000fe20000410000 */
[--C-:B------:R-:W-:Y:S02]  /*9860*/  HADD2.F32 R98, -RZ, R19.reuse.H1_H1 ;  /* 0x30000013ff627230 */ /* 0x100fe40000004100 */
[----:B------:R-:W-:Y:S01]  /*9870*/  FFMA.FTZ R72, R72, R97, 1 ;  /* 0x3f80000048487423 */ /* 0x000fe20000010061 */
[----:B------:R-:W-:-:S03]  /*9880*/  HADD2.F32 R19, -RZ, R19.H0_H0 ;  /* 0x20000013ff137230 */ /* 0x000fc60000004100 */
[----:B------:R-:W-:Y:S01]  /*9890*/  FMUL.FTZ R72, R95, R72 ;  /* 0x000000485f487220 */ /* 0x000fe20000410000 */
[----:B------:R-:W-:Y:S02]  /*98a0*/  HADD2.F32 R95, -RZ, R13.H0_H0 ;  /* 0x2000000dff5f7230 */ /* 0x000fe40000004100 */
[----:B------:R-:W-:-:S03]  /*98b0*/  FADD.FTZ R19, R19, -UR28 ;  /* 0x8000001c13137e21 */ /* 0x000fc60008010000 */
        /* <DEDUP_REMOVED lines=10> */
[----:B------:R-:W-:Y:S01]  /*9960*/  FFMA.FTZ R97, R68, R97, 1 ;  /* 0x3f80000044617423 */ /* 0x000fe20000010061 */
[----:B------:R-:W-:Y:S01]  /*9970*/  FMUL.FTZ R68, R21, UR16 ;  /* 0x0000001015447c20 */ /* 0x000fe20008410000 */
[----:B------:R-:W-:Y:S01]  /*9980*/  FFMA.FTZ R77, R77, R95, R78 ;  /* 0x0000005f4d4d7223 */ /* 0x000fe2000001004e */
[----:B------:R-:W-:Y:S01]  /*9990*/  FADD.FTZ R94, R95, R94 ;  /* 0x0000005e5f5e7221 */ /* 0x000fe20000010000 */
        /* <DEDUP_REMOVED lines=8> */
[----:B------:R-:W-:-:S03]  /*9a20*/  HADD2.F32 R97, -RZ, R18.H1_H1 ;  /* 0x30000012ff617230 */ /* 0x000fc60000004100 */
[----:B------:R-:W-:-:S04]  /*9a30*/  FFMA.FTZ R98, R21, R98, 1 ;  /* 0x3f80000015627423 */ /* 0x000fc80000010062 */
[----:B------:R-:W-:Y:S01]  /*9a40*/  FMUL.FTZ R21, R91, R98 ;  /* 0x000000625b157220 */ /* 0x000fe20000410000 */
[--C-:B------:R-:W-:Y:S02]  /*9a50*/  HADD2.F32 R91, -RZ, R11.reuse.H0_H0 ;  /* 0x2000000bff5b7230 */ /* 0x100fe40000004100 */
[----:B------:R-:W-:-:S03]  /*9a60*/  HADD2.F32 R11, -RZ, R11.H1_H1 ;  /* 0x3000000bff0b7230 */ /* 0x000fc60000004100 */
[----:B------:R-:W-:Y:S01]  /*9a70*/  FADD.FTZ R98, R91, -UR28 ;  /* 0x8000001c5b627e21 */ /* 0x000fe20008010000 */
[----:B------:R-:W-:-:S03]  /*9a80*/  FADD.FTZ R91, R82, R71 ;  /* 0x00000047525b7221 */ /* 0x000fc60000010000 */
        /* <DEDUP_REMOVED lines=8> */
[----:B------:R-:W-:Y:S01]  /*9b10*/  FADD.FTZ R97, -R82, 1 ;  /* 0x3f80000052617421 */ /* 0x000fe20000010100 */
[----:B------:R-:W-:-:S03]  /*9b20*/  HADD2.F32 R82, -RZ, R41.H0_H0 ;  /* 0x20000029ff527230 */ /* 0x000fc60000004100 */
        /* <DEDUP_REMOVED lines=13> */
[----:B------:R-:W-:Y:S01]  /*9c00*/  FMUL.FTZ R82, R4, R6 ;  /* 0x0000000604527220 */ /* 0x000fe20000410000 */
[----:B------:R-:W-:Y:S02]  /*9c10*/  HADD2.F32 R10, -RZ, R10.H0_H0 ;  /* 0x2000000aff0a7230 */ /* 0x000fe40000004100 */
[----:B------:R-:W-:Y:S01]  /*9c20*/  FADD.FTZ R41, R41, -UR28 ;  /* 0x8000001c29297e21 */ /* 0x000fe20008010000 */
[----:B------:R-:W-:Y:S01]  /*9c30*/  FFMA.FTZ R78, R76, R82, R77 ;  /* 0x000000524c4e7223 */ /* 0x000fe2000001004d */
[--C-:B------:R-:W-:Y:S02]  /*9c40*/  HADD2.F32 R76, -RZ, R17.reuse.H0_H0 ;  /* 0x20000011ff4c7230 */ /* 0x100fe40000004100 */
[----:B------:R-:W-:Y:S01]  /*9c50*/  FADD.FTZ R94, R94, R82 ;  /* 0x000000525e5e7221 */ /* 0x000fe20000010000 */
[----:B------:R-:W-:Y:S01]  /*9c60*/  FMUL.FTZ R41, R41, UR16 ;  /* 0x0000001029297c20 */ /* 0x000fe20008410000 */
[----:B------:R-:W-:-:S02]  /*9c70*/  HADD2.F32 R17, -RZ, R17.H1_H1 ;  /* 0x30000011ff117230 */ /* 0x000fc40000004100 */
[----:B------:R-:W-:Y:S01]  /*9c80*/  FADD.FTZ R10, R10, -UR28 ;  /* 0x8000001c0a0a7e21 */ /* 0x000fe20008010000 */
[----:B------:R-:W-:Y:S02]  /*9c90*/  FFMA.FTZ R6, R4, R41, R2 ;  /* 0x0000002904067223 */ /* 0x000fe40000010002 */
[----:B------:R-:W-:Y:S02]  /*9ca0*/  FADD.FTZ R17, R17, -UR28 ;  /* 0x8000001c11117e21 */ /* 0x000fe40008010000 */
[----:B------:R-:W-:-:S06]  /*9cb0*/  FMUL.FTZ R77, R6, -1.4426950216293334961 ;  /* 0xbfb8aa3b064d7820 */ /* 0x000fcc0000410000 */
[----:B------:R-:W0:Y:S02]  /*9cc0*/  MUFU.EX2 R77, R77 ;  /* 0x0000004d004d7308 */ /* 0x000e240000000800 */
[----:B0-----:R-:W-:-:S06]  /*9cd0*/  FADD.FTZ R95, R77, 1 ;  /* 0x3f8000004d5f7421 */ /* 0x001fcc0000010000 */
[----:B------:R-:W0:Y:S02]  /*9ce0*/  MUFU.RCP R95, R95 ;  /* 0x0000005f005f7308 */ /* 0x000e240000001000 */
[----:B0-----:R-:W-:Y:S01]  /*9cf0*/  FADD.FTZ R97, -R95, 1 ;  /* 0x3f8000005f617421 */ /* 0x001fe20000010100 */
[----:B------:R-:W-:Y:S01]  /*9d00*/  FMUL.FTZ R76, R76, R95 ;  /* 0x0000005f4c4c7220 */ /* 0x000fe20000410000 */
[----:B------:R-:W-:Y:S02]  /*9d10*/  HADD2.F32 R95, -RZ, R16.H0_H0 ;  /* 0x20000010ff5f7230 */ /* 0x000fe40000004100 */
[----:B------:R-:W-:-:S04]  /*9d20*/  FFMA.FTZ R97, R6, R97, 1 ;  /* 0x3f80000006617423 */ /* 0x000fc80000010061 */
        /* <DEDUP_REMOVED lines=12> */
[--C-:B------:R-:W-:Y:S02]  /*9df0*/  HADD2.F32 R95, -RZ, R15.reuse.H0_H0 ;  /* 0x2000000fff5f7230 */ /* 0x100fe40000004100 */
[----:B------:R-:W-:Y:S01]  /*9e00*/  FFMA.FTZ R17, R17, R98, 1 ;  /* 0x3f80000011117423 */ /* 0x000fe20000010062 */
[----:B------:R-:W-:-:S03]  /*9e10*/  HADD2.F32 R15, -RZ, R15.H1_H1 ;  /* 0x3000000fff0f7230 */ /* 0x000fc60000004100 */
[----:B------:R-:W-:Y:S01]  /*9e20*/  FMUL.FTZ R16, R16, R17 ;  /* 0x0000001110107220 */ /* 0x000fe20000410000 */
[----:B------:R-:W-:Y:S01]  /*9e30*/  FMUL.FTZ R17, R10, UR16 ;  /* 0x000000100a117c20 */ /* 0x000fe20008410000 */
[----:B------:R-:W-:-:S03]  /*9e40*/  FADD.FTZ R15, R15, -UR28 ;  /* 0x8000001c0f0f7e21 */ /* 0x000fc60008010000 */
        /* <DEDUP_REMOVED lines=9> */
[----:B------:R-:W-:Y:S01]  /*9ee0*/  FMUL.FTZ R78, R15, UR16 ;  /* 0x000000100f4e7c20 */ /* 0x000fe20008410000 */
[----:B------:R-:W-:-:S03]  /*9ef0*/  HADD2.F32 R95, -RZ, R40.H1_H1 ;  /* 0x30000028ff5f7230 */ /* 0x000fc60000004100 */
[----:B------:R-:W-:-:S04]  /*9f00*/  FFMA.FTZ R15, R5, R78, R3 ;  /* 0x0000004e050f7223 */ /* 0x000fc80000010003 */
[----:B------:R-:W-:-:S06]  /*9f10*/  FMUL.FTZ R77, R15, -1.4426950216293334961 ;  /* 0xbfb8aa3b0f4d7820 */ /* 0x000fcc0000410000 */
[----:B------:R-:W0:Y:S02]  /*9f20*/  MUFU.EX2 R77, R77 ;  /* 0x0000004d004d7308 */ /* 0x000e240000000800 */
[----:B0-----:R-:W-:-:S06]  /*9f30*/  FADD.FTZ R86, R77, 1 ;  /* 0x3f8000004d567421 */ /* 0x001fcc0000010000 */
[----:B------:R-:W0:Y:S02]  /*9f40*/  MUFU.RCP R86, R86 ;  /* 0x0000005600567308 */ /* 0x000e240000001000 */
[----:B0-----:R-:W-:Y:S01]  /*9f50*/  FADD.FTZ R82, -R86, 1 ;  /* 0x3f80000056527421 */ /* 0x001fe20000010100 */
[----:B------:R-:W-:Y:S01]  /*9f60*/  FMUL.FTZ R40, R95, R86 ;  /* 0x000000565f287220 */ /* 0x000fe20000410000 */
[----:B------:R-:W-:Y:S02]  /*9f70*/  HADD2.F32 R86, -RZ, R13.H1_H1 ;  /* 0x3000000dff567230 */ /* 0x000fe40000004100 */
[----:B------:R-:W-:Y:S01]  /*9f80*/  FFMA.FTZ R15, R15, R82, 1 ;  /* 0x3f8000000f0f7423 */ /* 0x000fe20000010052 */
[-C--:B------:R-:W-:Y:S01]  /*9f90*/  FFMA.FTZ R82, R84, R64.reuse, R85 ;  /* 0x0000004054527223 */ /* 0x080fe20000010055 */
[----:B------:R-:W-:Y:S02]  /*9fa0*/  FMUL.FTZ R64, R4, R64 ;  /* 0x0000004004407220 */ /* 0x000fe40000410000 */
[----:B------:R-:W-:Y:S01]  /*9fb0*/  FMUL.FTZ R15, R40, R15 ;  /* 0x0000000f280f7220 */ /* 0x000fe20000410000 */
[----:B------:R-:W-:Y:S01]  /*9fc0*/  FFMA.FTZ R40, R4, R9, R2 ;  /* 0x0000000904287223 */ /* 0x000fe20000010002 */
[----:B------:R-:W-:Y:S01]  /*9fd0*/  FFMA.FTZ R84, R84, R64, R75 ;  /* 0x0000004054547223 */ /* 0x000fe2000001004b */
[----:B------:R-:W-:Y:S01]  /*9fe0*/  FADD.FTZ R94, R94, R64 ;  /* 0x000000405e5e7221 */ /* 0x000fe20000010000 */
[----:B------:R-:W-:-:S02]  /*9ff0*/  HADD2.F32 R64, -RZ, R12.H1_H1 ;  /* 0x3000000cff407230 */ /* 0x000fc40000004100 */
[----:B------:R-:W-:Y:S01]  /*a000*/  FMUL.FTZ R75, R40, -1.4426950216293334961 ;  /* 0xbfb8aa3b284b7820 */ /* 0x000fe20000410000 */
[----:B------:R-:W-:-:S05]  /*a010*/  HADD2.F32 R12, -RZ, R12.H0_H0 ;  /* 0x2000000cff0c7230 */ /* 0x000fca0000004100 */
[----:B------:R-:W0:Y:S01]  /*a020*/  MUFU.EX2 R75, R75 ;  /* 0x0000004b004b7308 */ /* 0x000e220000000800 */
[----:B------:R-:W-:-:S04]  /*a030*/  FADD.FTZ R12, R12, -UR28 ;  /* 0x8000001c0c0c7e21 */ /* 0x000fc80008010000 */
[----:B------:R-:W-:Y:S01]  /*a040*/  FMUL.FTZ R12, R12, UR16 ;  /* 0x000000100c0c7c20 */ /* 0x000fe20008410000 */
[----:B0-----:R-:W-:-:S06]  /*a050*/  FADD.FTZ R77, R75, 1 ;  /* 0x3f8000004b4d7421 */ /* 0x001fcc0000010000 */
[----:B------:R-:W0:Y:S02]  /*a060*/  MUFU.RCP R77, R77 ;  /* 0x0000004d004d7308 */ /* 0x000e240000001000 */
[----:B0-----:R-:W-:Y:S01]  /*a070*/  FADD.FTZ R85, -R77, 1 ;  /* 0x3f8000004d557421 */ /* 0x001fe20000010100 */
[----:B------:R-:W-:-:S03]  /*a080*/  FMUL.FTZ R13, R86, R77 ;  /* 0x0000004d560d7220 */ /* 0x000fc60000410000 */
[----:B------:R-:W-:-:S04]  /*a090*/  FFMA.FTZ R40, R40, R85, 1 ;  /* 0x3f80000028287423 */ /* 0x000fc80000010055 */
[----:B------:R-:W-:Y:S01]  /*a0a0*/  FMUL.FTZ R13, R13, R40 ;  /* 0x000000280d0d7220 */ /* 0x000fe20000410000 */
[----:B------:R-:W-:-:S04]  /*a0b0*/  FFMA.FTZ R40, R5, R14, R3 ;  /* 0x0000000e05287223 */ /* 0x000fc80000010003 */
[----:B------:R-:W-:-:S06]  /*a0c0*/  FMUL.FTZ R75, R40, -1.4426950216293334961 ;  /* 0xbfb8aa3b284b7820 */ /* 0x000fcc0000410000 */
[----:B------:R-:W0:Y:S02]  /*a0d0*/  MUFU.EX2 R75, R75 ;  /* 0x0000004b004b7308 */ /* 0x000e240000000800 */
[----:B0-----:R-:W-:Y:S01]  /*a0e0*/  FADD.FTZ R85, R75, 1 ;  /* 0x3f8000004b557421 */ /* 0x001fe20000010000 */
[----:B------:R-:W-:-:S04]  /*a0f0*/  FMUL.FTZ R75, R8, UR16 ;  /* 0x00000010084b7c20 */ /* 0x000fc80008410000 */
[----:B------:R-:W-:Y:S01]  /*a100*/  FFMA.FTZ R8, R4, R75, R2 ;  /* 0x0000004b04087223 */ /* 0x000fe20000010002 */
[----:B------:R-:W0:Y:S02]  /*a110*/  MUFU.RCP R85, R85 ;  /* 0x0000005500557308 */ /* 0x000e240000001000 */
[----:B0-----:R-:W-:Y:S01]  /*a120*/  FADD.FTZ R77, -R85, 1 ;  /* 0x3f800000554d7421 */ /* 0x001fe20000010100 */
[----:B------:R-:W-:-:S03]  /*a130*/  FMUL.FTZ R64, R64, R85 ;  /* 0x0000005540407220 */ /* 0x000fc60000410000 */
[----:B------:R-:W-:-:S04]  /*a140*/  FFMA.FTZ R77, R40, R77, 1 ;  /* 0x3f800000284d7423 */ /* 0x000fc8000001004d */
[----:B------:R-:W-:Y:S01]  /*a150*/  FMUL.FTZ R40, R64, R77 ;  /* 0x0000004d40287220 */ /* 0x000fe20000410000 */
[----:B------:R-:W-:Y:S01]  /*a160*/  FMUL.FTZ R77, R5, R92 ;  /* 0x0000005c054d7220 */ /* 0x000fe20000410000 */
[----:B------:R-:W-:-:S03]  /*a170*/  FADD.FTZ R64, R91, R92 ;  /* 0x0000005c5b407221 */ /* 0x000fc60000010000 */
[----:B------:R-:W-:Y:S01]  /*a180*/  FFMA.FTZ R86, R73, R77, R84 ;  /* 0x0000004d49567223 */ /* 0x000fe20000010054 */
[----:B------:R-:W-:Y:S01]  /*a190*/  FMUL.FTZ R73, R8, -1.4426950216293334961 ;  /* 0xbfb8aa3b08497820 */ /* 0x000fe20000410000 */
[----:B------:R-:W-:Y:S01]  /*a1a0*/  FADD.FTZ R94, R77, R94 ;  /* 0x0000005e4d5e7221 */ /* 0x000fe20000010000 */
[----:B------:R-:W-:-:S04]  /*a1b0*/  FMUL.FTZ R77, R4, R34 ;  /* 0x00000022044d7220 */ /* 0x000fc80000410000 */
[----:B------:R-:W0:Y:S01]  /*a1c0*/  MUFU.EX2 R73, R73 ;  /* 0x0000004900497308 */ /* 0x000e220000000800 */
[----:B------:R-:W-:Y:S01]  /*a1d0*/  FFMA.FTZ R86, R55, R77, R86 ;  /* 0x0000004d37567223 */ /* 0x000fe20000010056 */
[----:B------:R-:W-:Y:S01]  /*a1e0*/  FADD.FTZ R94, R94, R77 ;  /* 0x0000004d5e5e7221 */ /* 0x000fe20000010000 */
[----:B------:R-:W-:Y:S01]  /*a1f0*/  FADD.FTZ R77, R64, R93 ;  /* 0x0000005d404d7221 */ /* 0x000fe20000010000 */
[----:B------:R-:W-:-:S04]  /*a200*/  FMUL.FTZ R93, R5, R93 ;  /* 0x0000005d055d7220 */ /* 0x000fc80000410000 */
[----:B------:R-:W-:Y:S01]  /*a210*/  FFMA.FTZ R83, R83, R93, R86 ;  /* 0x0000005d53537223 */ /* 0x000fe20000010056 */
[----:B------:R-:W-:Y:S01]  /*a220*/  FADD.FTZ R94, R93, R94 ;  /* 0x0000005e5d5e7221 */ /* 0x000fe20000010000 */
        /* <DEDUP_REMOVED lines=10> */
[----:B0-----:R-:W-:Y:S01]  /*a2d0*/  FADD.FTZ R85, R73, 1 ;  /* 0x3f80000049557421 */ /* 0x001fe20000010000 */
[----:B------:R-:W-:Y:S01]  /*a2e0*/  FFMA.FTZ R73, R55, R34, R82 ;  /* 0x0000002237497223 */ /* 0x000fe20000010052 */
[--C-:B------:R-:W-:Y:S02]  /*a2f0*/  HADD2.F32 R82, -RZ, R45.reuse.H0_H0 ;  /* 0x2000002dff527230 */ /* 0x100fe40000004100 */
[----:B------:R-:W-:Y:S02]  /*a300*/  HADD2.F32 R45, -RZ, R45.H1_H1 ;  /* 0x3000002dff2d7230 */ /* 0x000fe40000004100 */
[----:B------:R-:W0:Y:S02]  /*a310*/  MUFU.RCP R85, R85 ;  /* 0x0000005500557308 */ /* 0x000e240000001000 */
[----:B0-----:R-:W-:Y:S01]  /*a320*/  FMUL.FTZ R35, R84, R85 ;  /* 0x0000005554237220 */ /* 0x001fe20000410000 */
[----:B------:R-:W-:-:S04]  /*a330*/  FADD.FTZ R84, -R85, 1 ;  /* 0x3f80000055547421 */ /* 0x000fc80000010100 */
[----:B------:R-:W-:-:S04]  /*a340*/  FFMA.FTZ R84, R11, R84, 1 ;  /* 0x3f8000000b547423 */ /* 0x000fc80000010054 */
[----:B------:R-:W-:Y:S01]  /*a350*/  FMUL.FTZ R11, R35, R84 ;  /* 0x00000054230b7220 */ /* 0x000fe20000410000 */
[--C-:B------:R-:W-:Y:S02]  /*a360*/  HADD2.F32 R35, -RZ, R44.reuse.H0_H0 ;  /* 0x2000002cff237230 */ /* 0x100fe40000004100 */
[----:B------:R-:W-:Y:S01]  /*a370*/  FADD.FTZ R84, R81, R34 ;  /* 0x0000002251547221 */ /* 0x000fe20000010000 */
[----:B------:R-:W-:Y:S02]  /*a380*/  HADD2.F32 R44, -RZ, R44.H1_H1 ;  /* 0x3000002cff2c7230 */ /* 0x000fe40000004100 */
[----:B------:R-:W-:Y:S01]  /*a390*/  FADD.FTZ R35, R35, -UR28 ;  /* 0x8000001c23237e21 */ /* 0x000fe20008010000 */
[----:B------:R-:W-:Y:S02]  /*a3a0*/  FADD.FTZ R84, R84, R33 ;  /* 0x0000002154547221 */ /* 0x000fe40000010000 */
[----:B------:R-:W-:Y:S01]  /*a3b0*/  FADD.FTZ R44, R44, -UR28 ;  /* 0x8000001c2c2c7e21 */ /* 0x000fe20008010000 */
[----:B------:R-:W-:-:S03]  /*a3c0*/  FMUL.FTZ R35, R35, UR16 ;  /* 0x0000001023237c20 */ /* 0x000fc60008410000 */
[----:B------:R-:W-:Y:S01]  /*a3d0*/  FMUL.FTZ R44, R44, UR16 ;  /* 0x000000102c2c7c20 */ /* 0x000fe20008410000 */
[----:B------:R-:W-:-:S04]  /*a3e0*/  FFMA.FTZ R34, R4, R35, R2 ;  /* 0x0000002304227223 */ /* 0x000fc80000010002 */
[----:B------:R-:W-:-:S06]  /*a3f0*/  FMUL.FTZ R55, R34, -1.4426950216293334961 ;  /* 0xbfb8aa3b22377820 */ /* 0x000fcc0000410000 */
[----:B------:R-:W0:Y:S02]  /*a400*/  MUFU.EX2 R55, R55 ;  /* 0x0000003700377308 */ /* 0x000e240000000800 */
[----:B0-----:R-:W-:Y:S01]  /*a410*/  FADD.FTZ R81, R55, 1 ;  /* 0x3f80000037517421 */ /* 0x001fe20000010000 */
[----:B------:R-:W-:-:S05]  /*a420*/  FFMA.FTZ R55, R5, R44, R3 ;  /* 0x0000002c05377223 */ /* 0x000fca0000010003 */
[----:B------:R-:W0:Y:S02]  /*a430*/  MUFU.RCP R81, R81 ;  /* 0x0000005100517308 */ /* 0x000e240000001000 */
[----:B0-----:R-:W-:Y:S01]  /*a440*/  FMUL.FTZ R82, R82, R81 ;  /* 0x0000005152527220 */ /* 0x001fe20000410000 */
[----:B------:R-:W-:Y:S01]  /*a450*/  FADD.FTZ R85, -R81, 1 ;  /* 0x3f80000051557421 */ /* 0x000fe20000010100 */
[----:B------:R-:W-:-:S03]  /*a460*/  FMUL.FTZ R81, R55, -1.4426950216293334961 ;  /* 0xbfb8aa3b37517820 */ /* 0x000fc60000410000 */
[----:B------:R-:W-:-:S03]  /*a470*/  FFMA.FTZ R85, R34, R85, 1 ;  /* 0x3f80000022557423 */ /* 0x000fc60000010055 */
[----:B------:R-:W0:Y:S01]  /*a480*/  MUFU.EX2 R81, R81 ;  /* 0x0000005100517308 */ /* 0x000e220000000800 */
[----:B------:R-:W-:Y:S01]  /*a490*/  FMUL.FTZ R34, R82, R85 ;  /* 0x0000005552227220 */ /* 0x000fe20000410000 */
[----:B------:R-:W-:Y:S02]  /*a4a0*/  HADD2.F32 R85, -RZ, R47.H0_H0 ;  /* 0x2000002fff557230 */ /* 0x000fe40000004100 */
[----:B0-----:R-:W-:-:S06]  /*a4b0*/  FADD.FTZ R82, R81, 1 ;  /* 0x3f80000051527421 */ /* 0x001fcc0000010000 */
[----:B------:R-:W0:Y:S02]  /*a4c0*/  MUFU.RCP R82, R82 ;  /* 0x0000005200527308 */ /* 0x000e240000001000 */
[----:B0-----:R-:W-:Y:S01]  /*a4d0*/  FADD.FTZ R92, -R82, 1 ;  /* 0x3f800000525c7421 */ /* 0x001fe20000010100 */
[----:B------:R-:W-:-:S03]  /*a4e0*/  FMUL.FTZ R45, R45, R82 ;  /* 0x000000522d2d7220 */ /* 0x000fc60000410000 */
[----:B------:R-:W-:Y:S01]  /*a4f0*/  FFMA.FTZ R92, R55, R92, 1 ;  /* 0x3f800000375c7423 */ /* 0x000fe2000001005c */
[--C-:B------:R-:W-:Y:S02]  /*a500*/  HADD2.F32 R55, -RZ, R46.reuse.H0_H0 ;  /* 0x2000002eff377230 */ /* 0x100fe40000004100 */
[----:B------:R-:W-:Y:S02]  /*a510*/  HADD2.F32 R46, -RZ, R46.H1_H1 ;  /* 0x3000002eff2e7230 */ /* 0x000fe40000004100 */
[----:B------:R-:W-:Y:S01]  /*a520*/  FMUL.FTZ R45, R45, R92 ;  /* 0x0000005c2d2d7220 */ /* 0x000fe20000410000 */
[----:B------:R-:W-:Y:S01]  /*a530*/  FMUL.FTZ R92, R4, R31 ;  /* 0x0000001f045c7220 */ /* 0x000fe20000410000 */
[----:B------:R-:W-:Y:S01]  /*a540*/  FADD.FTZ R55, R55, -UR28 ;  /* 0x8000001c37377e21 */ /* 0x000fe20008010000 */
[----:B------:R-:W-:-:S03]  /*a550*/  FADD.FTZ R86, R46, -UR28 ;  /* 0x8000001c2e567e21 */ /* 0x000fc60008010000 */
        /* <DEDUP_REMOVED lines=10> */
[----:B------:R-:W-:Y:S01]  /*a600*/  FMUL.FTZ R64, R86, UR16 ;  /* 0x0000001056407c20 */ /* 0x000fe20008410000 */
[----:B------:R-:W-:-:S03]  /*a610*/  HADD2.F32 R86, -RZ, R47.H1_H1 ;  /* 0x3000002fff567230 */ /* 0x000fc60000004100 */
[----:B------:R-:W-:-:S04]  /*a620*/  FFMA.FTZ R81, R5, R64, R3 ;  /* 0x0000004005517223 */ /* 0x000fc80000010003 */
[----:B------:R-:W-:-:S06]  /*a630*/  FMUL.FTZ R82, R81, -1.4426950216293334961 ;  /* 0xbfb8aa3b51527820 */ /* 0x000fcc0000410000 */
[----:B------:R-:W0:Y:S02]  /*a640*/  MUFU.EX2 R82, R82 ;  /* 0x0000005200527308 */ /* 0x000e240000000800 */
[----:B0-----:R-:W-:Y:S01]  /*a650*/  FADD.FTZ R85, R82, 1 ;  /* 0x3f80000052557421 */ /* 0x001fe20000010000 */
[----:B------:R-:W-:-:S04]  /*a660*/  FMUL.FTZ R82, R4, R33 ;  /* 0x0000002104527220 */ /* 0x000fc80000410000 */
[----:B------:R-:W-:Y:S01]  /*a670*/  FFMA.FTZ R83, R58, R82, R83 ;  /* 0x000000523a537223 */ /* 0x000fe20000010053 */
[----:B------:R-:W0:Y:S02]  /*a680*/  MUFU.RCP R85, R85 ;  /* 0x0000005500557308 */ /* 0x000e240000001000 */
[----:B0-----:R-:W-:Y:S01]  /*a690*/  FMUL.FTZ R47, R86, R85 ;  /* 0x00000055562f7220 */ /* 0x001fe20000410000 */
[----:B------:R-:W-:Y:S01]  /*a6a0*/  FADD.FTZ R86, -R85, 1 ;  /* 0x3f80000055567421 */ /* 0x000fe20000010100 */
[----:B------:R-:W-:-:S03]  /*a6b0*/  HADD2.F32 R85, -RZ, R49.H0_H0 ;  /* 0x20000031ff557230 */ /* 0x000fc60000004100 */
[----:B------:R-:W-:Y:S01]  /*a6c0*/  FFMA.FTZ R86, R81, R86, 1 ;  /* 0x3f80000051567423 */ /* 0x000fe20000010056 */
[--C-:B------:R-:W-:Y:S02]  /*a6d0*/  HADD2.F32 R81, -RZ, R48.reuse.H0_H0 ;  /* 0x20000030ff517230 */ /* 0x100fe40000004100 */
[----:B------:R-:W-:Y:S02]  /*a6e0*/  HADD2.F32 R48, -RZ, R48.H1_H1 ;  /* 0x30000030ff307230 */ /* 0x000fe40000004100 */
[----:B------:R-:W-:Y:S01]  /*a6f0*/  FMUL.FTZ R47, R47, R86 ;  /* 0x000000562f2f7220 */ /* 0x000fe20000410000 */
[----:B------:R-:W-:Y:S01]  /*a700*/  FADD.FTZ R86, R81, -UR28 ;  /* 0x8000001c51567e21 */ /* 0x000fe20008010000 */
[----:B------:R-:W-:-:S03]  /*a710*/  FFMA.FTZ R81, R58, R33, R73 ;  /* 0x000000213a517223 */ /* 0x000fc60000010049 */
        /* <DEDUP_REMOVED lines=12> */
[----:B------:R-:W-:Y:S01]  /*a7e0*/  FADD.FTZ R85, R94, R82 ;  /* 0x000000525e557221 */ /* 0x000fe20000010000 */
[----:B------:R-:W-:Y:S02]  /*a7f0*/  HADD2.F32 R82, -RZ, R49.H1_H1 ;  /* 0x30000031ff527230 */ /* 0x000fe40000004100 */
        /* <DEDUP_REMOVED lines=12> */
[----:B------:R-:W-:Y:S01]  /*a8c0*/  FADD.FTZ R82, R77, R32 ;  /* 0x000000204d527221 */ /* 0x000fe20000010000 */
[----:B------:R-:W-:Y:S01]  /*a8d0*/  FADD.FTZ R73, R73, -UR28 ;  /* 0x8000001c49497e21 */ /* 0x000fe20008010000 */
[-C--:B------:R-:W-:Y:S01]  /*a8e0*/  FFMA.FTZ R77, R63, R32.reuse, R80 ;  /* 0x000000203f4d7223 */ /* 0x080fe20000010050 */
[----:B------:R-:W-:Y:S01]  /*a8f0*/  FMUL.FTZ R80, R5, R32 ;  /* 0x0000002005507220 */ /* 0x000fe20000410000 */
[----:B------:R-:W-:Y:S01]  /*a900*/  FADD.FTZ R50, R50, -UR28 ;  /* 0x8000001c32327e21 */ /* 0x000fe20008010000 */
[----:B------:R-:W-:-:S02]  /*a910*/  FMUL.FTZ R73, R73, UR16 ;  /* 0x0000001049497c20 */ /* 0x000fc40008410000 */
[----:B------:R-:W-:Y:S01]  /*a920*/  FFMA.FTZ R83, R63, R80, R83 ;  /* 0x000000503f537223 */ /* 0x000fe20000010053 */
[----:B------:R-:W-:Y:S01]  /*a930*/  FMUL.FTZ R50, R50, UR16 ;  /* 0x0000001032327c20 */ /* 0x000fe20008410000 */
[----:B------:R-:W-:Y:S01]  /*a940*/  FFMA.FTZ R32, R4, R73, R2 ;  /* 0x0000004904207223 */ /* 0x000fe20000010002 */
[----:B------:R-:W-:Y:S01]  /*a950*/  FADD.FTZ R85, R80, R85 ;  /* 0x0000005550557221 */ /* 0x000fe20000010000 */
[----:B------:R-:W-:Y:S02]  /*a960*/  FFMA.FTZ R94, R54, R92, R83 ;  /* 0x0000005c365e7223 */ /* 0x000fe40000010053 */
[----:B------:R-:W-:Y:S01]  /*a970*/  FMUL.FTZ R63, R32, -1.4426950216293334961 ;  /* 0xbfb8aa3b203f7820 */ /* 0x000fe20000410000 */
[----:B------:R-:W-:Y:S01]  /*a980*/  FADD.FTZ R92, R85, R92 ;  /* 0x0000005c555c7221 */ /* 0x000fe20000010000 */
[----:B------:R-:W-:-:S04]  /*a990*/  FMUL.FTZ R85, R5, R43 ;  /* 0x0000002b05557220 */ /* 0x000fc80000410000 */
[----:B------:R-:W0:Y:S01]  /*a9a0*/  MUFU.EX2 R63, R63 ;  /* 0x0000003f003f7308 */ /* 0x000e220000000800 */
[----:B------:R-:W-:Y:S01]  /*a9b0*/  FFMA.FTZ R94, R62, R85, R94 ;  /* 0x000000553e5e7223 */ /* 0x000fe2000001005e */
[----:B------:R-:W-:Y:S01]  /*a9c0*/  FADD.FTZ R92, R85, R92 ;  /* 0x0000005c555c7221 */ /* 0x000fe20000010000 */
[----:B0-----:R-:W-:Y:S01]  /*a9d0*/  FADD.FTZ R86, R63, 1 ;  /* 0x3f8000003f567421 */ /* 0x001fe20000010000 */
[----:B------:R-:W-:-:S04]  /*a9e0*/  FFMA.FTZ R63, R5, R50, R3 ;  /* 0x00000032053f7223 */ /* 0x000fc80000010003 */
[----:B------:R-:W-:Y:S01]  /*a9f0*/  FMUL.FTZ R80, R63, -1.4426950216293334961 ;  /* 0xbfb8aa3b3f507820 */ /* 0x000fe20000410000 */
[----:B------:R-:W0:Y:S08]  /*aa00*/  MUFU.RCP R86, R86 ;  /* 0x0000005600567308 */ /* 0x000e300000001000 */
[----:B------:R-:W1:Y:S01]  /*aa10*/  MUFU.EX2 R80, R80 ;  /* 0x0000005000507308 */ /* 0x000e620000000800 */
[----:B0-----:R-:W-:Y:S01]  /*aa20*/  FADD.FTZ R93, -R86, 1 ;  /* 0x3f800000565d7421 */ /* 0x001fe20000010100 */
[----:B------:R-:W-:Y:S01]  /*aa30*/  FMUL.FTZ R91, R91, R86 ;  /* 0x000000565b5b7220 */ /* 0x000fe20000410000 */
[----:B------:R-:W-:-:S02]  /*aa40*/  HADD2.F32 R86, -RZ, R51.H1_H1 ;  /* 0x30000033ff567230 */ /* 0x000fc40000004100 */
[----:B------:R-:W-:-:S04]  /*aa50*/  FFMA.FTZ R32, R32, R93, 1 ;  /* 0x3f80000020207423 */ /* 0x000fc8000001005d */
[----:B------:R-:W-:Y:S01]  /*aa60*/  FMUL.FTZ R32, R91, R32 ;  /* 0x000000205b207220 */ /* 0x000fe20000410000 */
[----:B-1----:R-:W-:Y:S01]  /*aa70*/  FADD.FTZ R91, R80, 1 ;  /* 0x3f800000505b7421 */ /* 0x002fe20000010000 */
[--C-:B------:R-:W-:Y:S02]  /*aa80*/  HADD2.F32 R80, -RZ, R88.reuse.H0_H0 ;  /* 0x20000058ff507230 */ /* 0x100fe40000004100 */
[----:B------:R-:W-:-:S03]  /*aa90*/  HADD2.F32 R88, -RZ, R88.H1_H1 ;  /* 0x30000058ff587230 */ /* 0x000fc60000004100 */
[----:B------:R-:W0:Y:S02]  /*aaa0*/  MUFU.RCP R91, R91 ;  /* 0x0000005b005b7308 */ /* 0x000e240000001000 */
[----:B0-----:R-:W-:Y:S01]  /*aab0*/  FMUL.FTZ R51, R86, R91 ;  /* 0x0000005b56337220 */ /* 0x001fe20000410000 */
[----:B------:R-:W-:-:S04]  /*aac0*/  FADD.FTZ R86, -R91, 1 ;  /* 0x3f8000005b567421 */ /* 0x000fc80000010100 */
[----:B------:R-:W-:Y:S01]  /*aad0*/  FFMA.FTZ R86, R63, R86, 1 ;  /* 0x3f8000003f567423 */ /* 0x000fe20000010056 */
[--C-:B------:R-:W-:Y:S02]  /*aae0*/  HADD2.F32 R63, -RZ, R87.reuse.H0_H0 ;  /* 0x20000057ff3f7230 */ /* 0x100fe40000004100 */
[----:B------:R-:W-:Y:S02]  /*aaf0*/  HADD2.F32 R87, -RZ, R87.H1_H1 ;  /* 0x30000057ff577230 */ /* 0x000fe40000004100 */
[----:B------:R-:W-:Y:S01]  /*ab00*/  FMUL.FTZ R51, R51, R86 ;  /* 0x0000005633337220 */ /* 0x000fe20000410000 */
[----:B------:R-:W-:Y:S01]  /*ab10*/  FADD.FTZ R86, R84, R31 ;  /* 0x0000001f54567221 */ /* 0x000fe20000010000 */
[----:B------:R-:W-:Y:S01]  /*ab20*/  FADD.FTZ R63, R63, -UR28 ;  /* 0x8000001c3f3f7e21 */ /* 0x000fe20008010000 */
[----:B------:R-:W-:Y:S01]  /*ab30*/  FFMA.FTZ R84, R54, R31, R81 ;  /* 0x0000001f36547223 */ /* 0x000fe20000010051 */
[----:B------:R-:W-:Y:S01]  /*ab40*/  FADD.FTZ R87, R87, -UR28 ;  /* 0x8000001c57577e21 */ /* 0x000fe20008010000 */
[----:B------:R-:W-:Y:S01]  /*ab50*/  FADD.FTZ R86, R86, R53 ;  /* 0x0000003556567221 */ /* 0x000fe20000010000 */
[----:B------:R-:W-:Y:S01]  /*ab60*/  FMUL.FTZ R31, R63, UR16 ;  /* 0x000000103f1f7c20 */ /* 0x000fe20008410000 */
[----:B------:R-:W-:-:S02]  /*ab70*/  FFMA.FTZ R84, R57, R53, R84 ;  /* 0x0000003539547223 */ /* 0x000fc40000010054 */
[----:B------:R-:W-:Y:S01]  /*ab80*/  FADD.FTZ R86, R86, R29 ;  /* 0x0000001d56567221 */ /* 0x000fe20000010000 */
[C---:B------:R-:W-:Y:S01]  /*ab90*/  FFMA.FTZ R54, R4.reuse, R31, R2 ;  /* 0x0000001f04367223 */ /* 0x040fe20000010002 */
[-C--:B------:R-:W-:Y:S01]  /*aba0*/  FFMA.FTZ R84, R61, R29.reuse, R84 ;  /* 0x0000001d3d547223 */ /* 0x080fe20000010054 */
[----:B------:R-:W-:Y:S01]  /*abb0*/  FMUL.FTZ R29, R4, R29 ;  /* 0x0000001d041d7220 */ /* 0x000fe20000410000 */
[----:B------:R-:W-:Y:S01]  /*abc0*/  FADD.FTZ R86, R86, R27 ;  /* 0x0000001b56567221 */ /* 0x000fe20000010000 */
[----:B------:R-:W-:Y:S01]  /*abd0*/  FMUL.FTZ R63, R54, -1.4426950216293334961 ;  /* 0xbfb8aa3b363f7820 */ /* 0x000fe20000410000 */
[----:B------:R-:W-:-:S04]  /*abe0*/  FFMA.FTZ R84, R7, R27, R84 ;  /* 0x0000001b07547223 */ /* 0x000fc80000010054 */
[----:B------:R-:W-:Y:S01]  /*abf0*/  FFMA.FTZ R84, R65, R25, R84 ;  /* 0x0000001941547223 */ /* 0x000fe20000010054 */
[----:B------:R-:W0:Y:S03]  /*ac00*/  MUFU.EX2 R63, R63 ;  /* 0x0000003f003f7308 */ /* 0x000e260000000800 */
[----:B------:R-:W-:-:S04]  /*ac10*/  FFMA.FTZ R84, R67, R24, R84 ;  /* 0x0000001843547223 */ /* 0x000fc80000010054 */
[----:B------:R-:W-:-:S04]  /*ac20*/  FFMA.FTZ R84, R69, R22, R84 ;  /* 0x0000001645547223 */ /* 0x000fc80000010054 */
[----:B------:R-:W-:-:S04]  /*ac30*/  FFMA.FTZ R84, R79, R20, R84 ;  /* 0x000000144f547223 */ /* 0x000fc80000010054 */
[----:B------:R-:W-:Y:S01]  /*ac40*/  FFMA.FTZ R84, R71, R18, R84 ;  /* 0x0000001247547223 */ /* 0x000fe20000010054 */
[----:B0-----:R-:W-:-:S03]  /*ac50*/  FADD.FTZ R81, R63, 1 ;  /* 0x3f8000003f517421 */ /* 0x001fc60000010000 */
[----:B------:R-:W-:-:S03]  /*ac60*/  FFMA.FTZ R84, R41, R6, R84 ;  /* 0x0000000629547223 */ /* 0x000fc60000010054 */
[----:B------:R-:W0:Y:S01]  /*ac70*/  MUFU.RCP R81, R81 ;  /* 0x0000005100517308 */ /* 0x000e220000001000 */
[----:B------:R-:W-:-:S04]  /*ac80*/  FFMA.FTZ R84, R17, R10, R84 ;  /* 0x0000000a11547223 */ /* 0x000fc80000010054 */
[----:B------:R-:W-:-:S04]  /*ac90*/  FFMA.FTZ R84, R9, R13, R84 ;  /* 0x0000000d09547223 */ /* 0x000fc80000010054 */
[----:B------:R-:W-:-:S04]  /*aca0*/  FFMA.FTZ R84, R75, R8, R84 ;  /* 0x000000084b547223 */ /* 0x000fc80000010054 */
[----:B------:R-:W-:Y:S01]  /*acb0*/  FFMA.FTZ R84, R35, R34, R84 ;  /* 0x0000002223547223 */ /* 0x000fe20000010054 */
[----:B0-----:R-:W-:Y:S01]  /*acc0*/  FADD.FTZ R83, -R81, 1 ;  /* 0x3f80000051537421 */ /* 0x001fe20000010100 */
[----:B------:R-:W-:Y:S02]  /*acd0*/  FMUL.FTZ R80, R80, R81 ;  /* 0x0000005150507220 */ /* 0x000fe40000410000 */
[----:B------:R-:W-:Y:S01]  /*ace0*/  FFMA.FTZ R84, R55, R46, R84 ;  /* 0x0000002e37547223 */ /* 0x000fe20000010054 */
[----:B------:R-:W-:-:S03]  /*acf0*/  FFMA.FTZ R83, R54, R83, 1 ;  /* 0x3f80000036537423 */ /* 0x000fc60000010053 */
[----:B------:R-:W-:Y:S01]  /*ad00*/  FFMA.FTZ R84, R33, R48, R84 ;  /* 0x0000003021547223 */ /* 0x000fe20000010054 */
[----:B------:R-:W-:Y:S01]  /*ad10*/  FMUL.FTZ R54, R80, R83 ;  /* 0x0000005350367220 */ /* 0x000fe20000410000 */
[----:B------:R-:W-:-:S04]  /*ad20*/  FMUL.FTZ R80, R87, UR16 ;  /* 0x0000001057507c20 */ /* 0x000fc80008410000 */
        /* <DEDUP_REMOVED lines=9> */
[----:B------:R-:W-:-:S04]  /*adc0*/  FFMA.FTZ R83, R26, R42, R83 ;  /* 0x0000002a1a537223 */ /* 0x000fc80000010053 */
[----:B------:R-:W-:Y:S01]  /*add0*/  FFMA.FTZ R83, R66, R23, R83 ;  /* 0x0000001742537223 */ /* 0x000fe20000010053 */
[----:B0-----:R-:W-:Y:S01]  /*ade0*/  FMUL.FTZ R81, R88, R87 ;  /* 0x0000005758517220 */ /* 0x001fe20000410000 */
[----:B------:R-:W-:Y:S02]  /*adf0*/  FADD.FTZ R88, -R87, 1 ;  /* 0x3f80000057587421 */ /* 0x000fe40000010100 */
[----:B------:R-:W-:Y:S02]  /*ae00*/  FFMA.FTZ R83, R70, R72, R83 ;  /* 0x0000004846537223 */ /* 0x000fe40000010053 */
[----:B------:R-:W-:Y:S02]  /*ae10*/  FFMA.FTZ R88, R63, R88, 1 ;  /* 0x3f8000003f587423 */ /* 0x000fe40000010058 */
[----:B------:R-:W-:Y:S02]  /*ae20*/  FFMA.FTZ R83, R68, R21, R83 ;  /* 0x0000001544537223 */ /* 0x000fe40000010053 */
[----:B------:R-:W-:Y:S01]  /*ae30*/  FMUL.FTZ R63, R81, R88 ;  /* 0x00000058513f7220 */ /* 0x000fe20000410000 */
[----:B------:R-:W-:-:S02]  /*ae40*/  HADD2.F32 R81, -RZ, R89.H0_H0 ;  /* 0x20000059ff517230 */ /* 0x000fc40000004100 */
[----:B------:R-:W-:Y:S01]  /*ae50*/  FFMA.FTZ R83, R74, R19, R83 ;  /* 0x000000134a537223 */ /* 0x000fe20000010053 */
[----:B------:R-:W-:Y:S02]  /*ae60*/  HADD2.F32 R89, -RZ, R89.H1_H1 ;  /* 0x30000059ff597230 */ /* 0x000fe40000004100 */
[----:B------:R-:W-:Y:S01]  /*ae70*/  FADD.FTZ R88, R81, -UR28 ;  /* 0x8000001c51587e21 */ /* 0x000fe20008010000 */
[----:B------:R-:W-:Y:S02]  /*ae80*/  FADD.FTZ R81, R82, R43 ;  /* 0x0000002b52517221 */ /* 0x000fe40000010000 */
[----:B------:R-:W-:Y:S01]  /*ae90*/  FADD.FTZ R89, R89, -UR28 ;  /* 0x8000001c59597e21 */ /* 0x000fe20008010000 */
[----:B------:R-:W-:Y:S01]  /*aea0*/  FFMA.FTZ R83, R76, R16, R83 ;  /* 0x000000104c537223 */ /* 0x000fe20000010053 */
[----:B------:R-:W-:Y:S01]  /*aeb0*/  FMUL.FTZ R43, R88, UR16 ;  /* 0x00000010582b7c20 */ /* 0x000fe20008410000 */
[----:B------:R-:W-:Y:S02]  /*aec0*/  HADD2.F32 R88, -RZ, R90.H0_H0 ;  /* 0x2000005aff587230 */ /* 0x000fe40000004100 */
[----:B------:R-:W-:Y:S01]  /*aed0*/  FFMA.FTZ R83, R78, R15, R83 ;  /* 0x0000000f4e537223 */ /* 0x000fe20000010053 */
[----:B------:R-:W-:-:S03]  /*aee0*/  FFMA.FTZ R62, R4, R43, R2 ;  /* 0x0000002b043e7223 */ /* 0x000fc60000010002 */
[----:B------:R-:W-:Y:S01]  /*aef0*/  FFMA.FTZ R83, R14, R40, R83 ;  /* 0x000000280e537223 */ /* 0x000fe20000010053 */
[----:B------:R-:W-:-:S03]  /*af00*/  FMUL.FTZ R82, R62, -1.4426950216293334961 ;  /* 0xbfb8aa3b3e527820 */ /* 0x000fc60000410000 */
[----:B------:R-:W-:-:S03]  /*af10*/  FFMA.FTZ R83, R12, R11, R83 ;  /* 0x0000000b0c537223 */ /* 0x000fc60000010053 */
[----:B------:R-:W0:Y:S01]  /*af20*/  MUFU.EX2 R82, R82 ;  /* 0x0000005200527308 */ /* 0x000e220000000800 */
[----:B------:R-:W-:-:S04]  /*af30*/  FFMA.FTZ R83, R44, R45, R83 ;  /* 0x0000002d2c537223 */ /* 0x000fc80000010053 */
[----:B------:R-:W-:-:S04]  /*af40*/  FFMA.FTZ R83, R64, R47, R83 ;  /* 0x0000002f40537223 */ /* 0x000fc80000010053 */
[----:B------:R-:W-:-:S04]  /*af50*/  FFMA.FTZ R83, R58, R49, R83 ;  /* 0x000000313a537223 */ /* 0x000fc80000010053 */
[----:B------:R-:W-:Y:S01]  /*af60*/  FFMA.FTZ R83, R50, R51, R83 ;  /* 0x0000003332537223 */ /* 0x000fe20000010053 */
[----:B0-----:R-:W-:-:S03]  /*af70*/  FADD.FTZ R87, R82, 1 ;  /* 0x3f80000052577421 */ /* 0x001fc60000010000 */
[----:B------:R-:W-:-:S03]  /*af80*/  FFMA.FTZ R83, R80, R63, R83 ;  /* 0x0000003f50537223 */ /* 0x000fc60000010053 */
        /* <DEDUP_REMOVED lines=18> */
[----:B------:R-:W-:Y:S01]  /*b0b0*/  FMUL.FTZ R57, R5, R30 ;  /* 0x0000001e05397220 */ /* 0x000fe20000410000 */
[----:B------:R-:W-:Y:S01]  /*b0c0*/  FADD.FTZ R92, R92, R85 ;  /* 0x000000555c5c7221 */ /* 0x000fe20000010000 */
[----:B------:R-:W-:Y:S02]  /*b0d0*/  FADD.FTZ R82, R81, R30 ;  /* 0x0000001e51527221 */ /* 0x000fe40000010000 */
        /* <DEDUP_REMOVED lines=10> */
[----:B------:R-:W-:Y:S01]  /*b180*/  FADD.FTZ R59, R59, R60 ;  /* 0x0000003c3b3b7221 */ /* 0x000fe20000010000 */
[----:B------:R-:W-:Y:S01]  /*b190*/  FADD.FTZ R25, R86, R25 ;  /* 0x0000001956197221 */ /* 0x000fe20000010000 */
[----:B------:R-:W-:Y:S01]  /*b1a0*/  FFMA.FTZ R94, R7, R29, R94 ;  /* 0x0000001d075e7223 */ /* 0x000fe2000001005e */
[----:B------:R-:W-:Y:S01]  /*b1b0*/  FMUL.FTZ R7, R5, R60 ;  /* 0x0000003c05077220 */ /* 0x000fe20000410000 */
[----:B------:R-:W-:Y:S01]  /*b1c0*/  FADD.FTZ R92, R92, R29 ;  /* 0x0000001d5c5c7221 */ /* 0x000fe20000010000 */
[----:B------:R-:W-:-:S02]  /*b1d0*/  FADD.FTZ R25, R25, R24 ;  /* 0x0000001819197221 */ /* 0x000fc40000010000 */
[----:B------:R-:W-:Y:S01]  /*b1e0*/  FFMA.FTZ R94, R28, R7, R94 ;  /* 0x000000071c5e7223 */ /* 0x000fe2000001005e */
[----:B------:R-:W-:Y:S01]  /*b1f0*/  FADD.FTZ R92, R7, R92 ;  /* 0x0000005c075c7221 */ /* 0x000fe20000010000 */
[----:B------:R-:W-:Y:S01]  /*b200*/  FMUL.FTZ R7, R5, R42 ;  /* 0x0000002a05077220 */ /* 0x000fe20000410000 */
[----:B------:R-:W-:Y:S01]  /*b210*/  FADD.FTZ R42, R59, R42 ;  /* 0x0000002a3b2a7221 */ /* 0x000fe20000010000 */
        /* <DEDUP_REMOVED lines=89> */
[-C--:B------:R-:W-:Y:S01]  /*b7b0*/  FMUL.FTZ R9, R4, R32.reuse ;  /* 0x0000002004097220 */ /* 0x080fe20000410000 */
[----:B------:R-:W-:Y:S01]  /*b7c0*/  FADD.FTZ R40, R40, R49 ;  /* 0x0000003128287221 */ /* 0x000fe20000010000 */
[----:B------:R-:W-:Y:S01]  /*b7d0*/  FFMA.FTZ R94, R58, R7, R94 ;  /* 0x000000073a5e7223 */ /* 0x000fe2000001005e */
[----:B------:R-:W-:Y:S01]  /*b7e0*/  FADD.FTZ R92, R7, R92 ;  /* 0x0000005c075c7221 */ /* 0x000fe20000010000 */
[----:B------:R-:W-:Y:S01]  /*b7f0*/  FFMA.FTZ R7, R73, R32, R84 ;  /* 0x0000002049077223 */ /* 0x000fe20000010054 */
[----:B------:R-:W-:Y:S01]  /*b800*/  FADD.FTZ R13, R13, R32 ;  /* 0x000000200d0d7221 */ /* 0x000fe20000010000 */
[----:B------:R-:W-:Y:S01]  /*b810*/  FFMA.FTZ R94, R73, R9, R94 ;  /* 0x00000009495e7223 */ /* 0x000fe2000001005e */
[----:B------:R-:W-:Y:S01]  /*b820*/  FADD.FTZ R92, R92, R9 ;  /* 0x000000095c5c7221 */ /* 0x000fe20000010000 */
[-C--:B------:R-:W-:Y:S01]  /*b830*/  FMUL.FTZ R9, R4, R54.reuse ;  /* 0x0000003604097220 */ /* 0x080fe20000410000 */
[----:B------:R-:W-:Y:S01]  /*b840*/  FFMA.FTZ R12, R31, R54, R7 ;  /* 0x000000361f0c7223 */ /* 0x000fe20000010007 */
[----:B------:R-:W-:Y:S01]  /*b850*/  FFMA.FTZ R94, R50, R11, R94 ;  /* 0x0000000b325e7223 */ /* 0x000fe2000001005e */
[----:B------:R-:W-:Y:S01]  /*b860*/  FADD.FTZ R92, R11, R92 ;  /* 0x0000005c0b5c7221 */ /* 0x000fe20000010000 */
[----:B------:R-:W-:Y:S01]  /*b870*/  FMUL.FTZ R11, R5, R63 ;  /* 0x0000003f050b7220 */ /* 0x000fe20000410000 */
        /* <DEDUP_REMOVED lines=9> */
[C---:B------:R-:W-:Y:S01]  /*b910*/  FFMA.FTZ R11, R43.reuse, R7, R6 ;  /* 0x000000072b0b7223 */ /* 0x040fe20000010006 */
[----:B------:R-:W-:Y:S01]  /*b920*/  FADD.FTZ R92, R92, R7 ;  /* 0x000000075c5c7221 */ /* 0x000fe20000010000 */
[----:B------:R-:W-:Y:S01]  /*b930*/  FFMA.FTZ R12, R43, R77, R12 ;  /* 0x0000004d2b0c7223 */ /* 0x000fe2000001000c */
[----:B------:R-:W-:Y:S01]  /*b940*/  FADD.FTZ R14, R14, R77 ;  /* 0x0000004d0e0e7221 */ /* 0x000fe20000010000 */
[C---:B------:R-:W-:Y:S01]  /*b950*/  FFMA.FTZ R8, R62.reuse, R9, R11 ;  /* 0x000000093e087223 */ /* 0x040fe2000001000b */
[----:B------:R-:W-:Y:S01]  /*b960*/  FADD.FTZ R9, R9, R92 ;  /* 0x0000005c09097221 */ /* 0x000fe20000010000 */
[----:B------:R-:W-:Y:S01]  /*b970*/  FFMA.FTZ R13, R62, R53, R83 ;  /* 0x000000353e0d7223 */ /* 0x000fe20000010053 */
[----:B------:R-:W-:-:S07]  /*b980*/  FADD.FTZ R15, R40, R53 ;  /* 0x00000035280f7221 */ /* 0x000fce0000010000 */
.L_x_795:
        /* <DEDUP_REMOVED lines=10> */
[----:B-1----:R-:W-:Y:S01]  /*ba30*/  ULEA UR5, UR7, UR5, 0x18 ;  /* 0x0000000507057291 */ /* 0x002fe2000f8ec0ff */
[----:B0-----:R-:W-:-:S02]  /*ba40*/  ISETP.GT.AND P0, PT, R10, 0x1e, PT ;  /* 0x0000001e0a00780c */ /* 0x001fc40003f04270 */
[C---:B------:R-:W-:Y:S02]  /*ba50*/  ISETP.GT.AND P2, PT, R10.reuse, 0xf, PT ;  /* 0x0000000f0a00780c */ /* 0x040fe40003f44270 */
[----:B------:R-:W-:-:S09]  /*ba60*/  ISETP.GT.AND P1, PT, R10, 0x17, PT ;  /* 0x000000170a00780c */ /* 0x000fd20003f24270 */
        /* <DEDUP_REMOVED lines=9> */
[----:B------:R-:W1:Y:S01]  /*bb00*/  SHFL.DOWN PT, R8, R9, 0x4, 0x1f ;  /* 0x08801f0009087f89 */ /* 0x000e6200000e0000 */
[----:B------:R-:W3:Y:S09]  /*bb10*/  S2R R7, SR_TID.X ;  /* 0x0000000000077919 */ /* 0x000ef20000002100 */
[----:B0-----:R-:W-:Y:S01]  /*bb20*/  @!P0 FADD.FTZ R11, R11, R6 ;  /* 0x000000060b0b8221 */ /* 0x001fe20000010000 */
[----:B-1----:R-:W-:-:S04]  /*bb30*/  @!P0 FADD.FTZ R9, R9, R8 ;  /* 0x0000000809098221 */ /* 0x002fc80000010000 */
[----:B------:R-:W0:Y:S04]  /*bb40*/  SHFL.DOWN PT, R6, R11, 0x8, 0x1f ;  /* 0x09001f000b067f89 */ /* 0x000e2800000e0000 */
[----:B------:R-:W1:Y:S01]  /*bb50*/  SHFL.DOWN PT, R8, R9, 0x8, 0x1f ;  /* 0x09001f0009087f89 */ /* 0x000e6200000e0000 */
[C---:B---3--:R-:W-:Y:S02]  /*bb60*/  ISETP.NE.AND P0, PT, R7.reuse, RZ, PT ;  /* 0x000000ff0700720c */ /* 0x048fe40003f05270 */
[----:B------:R-:W-:Y:S01]  /*bb70*/  ISETP.GT.U32.AND P3, PT, R7, 0x1b, PT ;  /* 0x0000001b0700780c */ /* 0x000fe20003f64070 */
[----:B0-----:R-:W-:Y:S01]  /*bb80*/  FADD.FTZ R16, R11, R6 ;  /* 0x000000060b107221 */ /* 0x001fe20000010000 */
[----:B------:R-:W-:Y:S01]  /*bb90*/  LEA R6, R7, UR5, 0x4 ;  /* 0x0000000507067c11 */ /* 0x000fe2000f8e20ff */
[----:B-1----:R-:W-:-:S03]  /*bba0*/  FADD.FTZ R18, R9, R8 ;  /* 0x0000000809127221 */ /* 0x002fc60000010000 */
[----:B------:R-:W-:Y:S01]  /*bbb0*/  FSEL R8, R11, R16, P1 ;  /* 0x000000100b087208 */ /* 0x000fe20000800000 */
[----:B------:R0:W-:Y:S01]  /*bbc0*/  STS.128 [R6], R12 ;  /* 0x0000000c06007388 */ /* 0x0001e20000000c00 */
[----:B------:R-:W-:-:S03]  /*bbd0*/  FSEL R9, R9, R18, P1 ;  /* 0x0000001209097208 */ /* 0x000fc60000800000 */
[----:B------:R0:W1:Y:S04]  /*bbe0*/  SHFL.DOWN PT, R11, R8, 0x10, 0x1f ;  /* 0x0a001f00080b7f89 */ /* 0x00006800000e0000 */
[----:B------:R0:W3:Y:S01]  /*bbf0*/  SHFL.DOWN PT, R17, R9, 0x10, 0x1f ;  /* 0x0a001f0009117f89 */ /* 0x0000e200000e0000 */
[----:B--2-4-:R-:W-:Y:S05]  /*bc00*/  @P2 BRA `(.L_x_797) ;  /* 0x0000000000202947 */ /* 0x014fea0003800000 */
[----:B------:R-:W-:Y:S01]  /*bc10*/  ISETP.NE.AND P1, PT, R10, RZ, PT ;  /* 0x000000ff0a00720c */ /* 0x000fe20003f25270 */
[----:B01----:R-:W-:Y:S01]  /*bc20*/  FADD.FTZ R8, R16, R11 ;  /* 0x0000000b10087221 */ /* 0x003fe20000010000 */
[----:B---3--:R-:W-:-:S11]  /*bc30*/  FADD.FTZ R9, R18, R17 ;  /* 0x0000001112097221 */ /* 0x008fd60000010000 */
[----:B------:R-:W-:Y:S01]  /*bc40*/  VOTEU.ALL UP0, P1 ;  /* 0x0000000000ff7886 */ /* 0x000fe20000800000 */
[----:B------:R-:W-:-:S04]  /*bc50*/  @!P1 SHF.R.U32.HI R10, RZ, 0x2, R7 ;  /* 0x00000002ff0a9819 */ /* 0x000fc80000011607 */
[----:B------:R-:W-:Y:S01]  /*bc60*/  @!UP0 ULEA UR5, UR7, UR6, 0x18 ;  /* 0x0000000607058291 */ /* 0x000fe2000f8ec0ff */
[----:B------:R-:W-:-:S08]  /*bc70*/  @!P1 LOP3.LUT R10, R10, 0xf8, RZ, 0xc0, !PT ;  /* 0x000000f80a0a9812 */ /* 0x000fd000078ec0ff */
[----:B------:R2:W-:Y:S03]  /*bc80*/  @!P1 STS.64 [R10+UR5+0x10], R8 ;  /* 0x000010080a009988 */ /* 0x0005e60008000a05 */
.L_x_797:
[----:B------:R-:W-:Y:S05]  /*bc90*/  BSYNC.RECONVERGENT B0 ;  /* 0x0000000000007941 */ /* 0x000fea0003800200 */
.L_x_796:
[----:B------:R-:W-:Y:S06]  /*bca0*/  BAR.SYNC.DEFER_BLOCKING 0x0 ;  /* 0x0000000000007b1d */ /* 0x000fec0000010000 */
[----:B------:R-:W-:Y:S04]  /*bcb0*/  BSSY.RECONVERGENT B0, `(.L_x_798) ;  /* 0x0000024000007945 */ /* 0x000fe80003800200 */
[----:B------:R-:W-:Y:S05]  /*bcc0*/  @P0 BRA `(.L_x_799) ;  /* 0x0000000000880947 */ /* 0x000fea0003800000 */
[----:B------:R-:W-:-:S09]  /*bcd0*/  ULEA UR5, UR7, UR6, 0x18 ;  /* 0x0000000607057291 */ /* 0x000fd2000f8ec0ff */
[----:B-12---:R-:W1:Y:S04]  /*bce0*/  LDS.64 R10, [UR5+0x18] ;  /* 0x00001805ff0a7984 */ /* 0x006e680008000a00 */
[----:B------:R-:W2:Y:S04]  /*bcf0*/  LDS.128 R28, [UR5+0x20] ;  /* 0x00002005ff1c7984 */ /* 0x000ea80008000c00 */
[----:B------:R-:W4:Y:S04]  /*bd00*/  LDS.128 R32, [UR5+0x30] ;  /* 0x00003005ff207984 */ /* 0x000f280008000c00 */
[----:B------:R-:W5:Y:S04]  /*bd10*/  LDS.128 R40, [UR5+0x40] ;  /* 0x00004005ff287984 */ /* 0x000f680008000c00 */
[----:B------:R-:W5:Y:S04]  /*bd20*/  LDS.128 R20, [UR5+0x50] ;  /* 0x00005005ff147984 */ /* 0x000f680008000c00 */
[----:B---3--:R-:W3:Y:S01]  /*bd30*/  LDS.128 R16, [UR5+0x60] ;  /* 0x00006005ff107984 */ /* 0x008ee20008000c00 */
[----:B-1----:R-:W-:Y:S01]  /*bd40*/  FADD.FTZ R25, R8, R10 ;  /* 0x0000000a08197221 */ /* 0x002fe20000010000 */
[----:B------:R-:W-:-:S02]  /*bd50*/  FADD.FTZ R24, R9, R11 ;  /* 0x0000000b09187221 */ /* 0x000fc40000010000 */
[----:B0-----:R-:W0:Y:S01]  /*bd60*/  LDS.128 R8, [UR5+0x70] ;  /* 0x00007005ff087984 */ /* 0x001e220008000c00 */
        /* <DEDUP_REMOVED lines=8> */
[----:B-----5:R-:W-:Y:S01]  /*bdf0*/  FADD.FTZ R25, R25, R40 ;  /* 0x0000002819197221 */ /* 0x020fe20000010000 */
[----:B------:R-:W-:-:S03]  /*be00*/  FADD.FTZ R24, R24, R41 ;  /* 0x0000002918187221 */ /* 0x000fc60000010000 */
[----:B------:R-:W-:Y:S01]  /*be10*/  FADD.FTZ R25, R25, R42 ;  /* 0x0000002a19197221 */ /* 0x000fe20000010000 */
[----:B------:R-:W-:-:S03]  /*be20*/  FADD.FTZ R24, R24, R43 ;  /* 0x0000002b18187221 */ /* 0x000fc60000010000 */
[----:B------:R-:W-:Y:S01]  /*be30*/  FADD.FTZ R25, R25, R20 ;  /* 0x0000001419197221 */ /* 0x000fe20000010000 */
[----:B------:R-:W-:-:S03]  /*be40*/  FADD.FTZ R24, R24, R21 ;  /* 0x0000001518187221 */ /* 0x000fc60000010000 */
[----:B------:R-:W-:Y:S01]  /*be50*/  FADD.FTZ R25, R25, R22 ;  /* 0x0000001619197221 */ /* 0x000fe20000010000 */
[----:B------:R-:W-:-:S03]  /*be60*/  FADD.FTZ R24, R24, R23 ;  /* 0x0000001718187221 */ /* 0x000fc60000010000 */
[----:B---3--:R-:W-:Y:S01]  /*be70*/  FADD.FTZ R25, R25, R16 ;  /* 0x0000001019197221 */ /* 0x008fe20000010000 */
[----:B------:R-:W-:-:S03]  /*be80*/  FADD.FTZ R24, R24, R17 ;  /* 0x0000001118187221 */ /* 0x000fc60000010000 */
[----:B------:R-:W-:Y:S01]  /*be90*/  FADD.FTZ R25, R25, R18 ;  /* 0x0000001219197221 */ /* 0x000fe20000010000 */
[----:B------:R-:W-:-:S03]  /*bea0*/  FADD.FTZ R24, R24, R19 ;  /* 0x0000001318187221 */ /* 0x000fc60000010000 */
[----:B0-----:R-:W-:Y:S01]  /*beb0*/  FADD.FTZ R25, R25, R8 ;  /* 0x0000000819197221 */ /* 0x001fe20000010000 */
[----:B------:R-:W-:-:S03]  /*bec0*/  FADD.FTZ R24, R24, R9 ;  /* 0x0000000918187221 */ /* 0x000fc60000010000 */
[----:B------:R-:W-:Y:S01]  /*bed0*/  FADD.FTZ R8, R25, R10 ;  /* 0x0000000a19087221 */ /* 0x000fe20000010000 */
[----:B------:R-:W-:-:S07]  /*bee0*/  FADD.FTZ R9, R24, R11 ;  /* 0x0000000b18097221 */ /* 0x000fce0000010000 */
.L_x_799:
[----:B------:R-:W-:Y:S05]  /*bef0*/  BSYNC.RECONVERGENT B0 ;  /* 0x0000000000007941 */ /* 0x000fea0003800200 */
.L_x_798:
[----:B------:R-:W-:Y:S06]  /*bf00*/  BAR.SYNC.DEFER_BLOCKING 0x0 ;  /* 0x0000000000007b1d */ /* 0x000fec0000010000 */
[----:B------:R-:W-:Y:S04]  /*bf10*/  BSSY.RECONVERGENT B0, `(.L_x_800) ;  /* 0x000004d000007945 */ /* 0x000fe80003800200 */
[----:B------:R-:W-:Y:S05]  /*bf20*/  @P3 BRA `(.L_x_801) ;  /* 0x00000004002c3947 */ /* 0x000fea0003800000 */
[----:B------:R-:W1:Y:S04]  /*bf30*/  LDS.128 R56, [R6+0x1c0] ;  /* 0x0001c00006387984 */ /* 0x000e680000000c00 */
[----:B------:R-:W4:Y:S04]  /*bf40*/  LDS.128 R60, [R6+0x380] ;  /* 0x00038000063c7984 */ /* 0x000f280000000c00 */
[----:B------:R-:W5:Y:S04]  /*bf50*/  LDS.128 R48, [R6+0x540] ;  /* 0x0005400006307984 */ /* 0x000f680000000c00 */
[----:B------:R-:W5:Y:S04]  /*bf60*/  LDS.128 R44, [R6+0x700] ;  /* 0x00070000062c7984 */ /* 0x000f680000000c00 */
[----:B---3--:R-:W3:Y:S04]  /*bf70*/  LDS.128 R16, [R6+0x8c0] ;  /* 0x0008c00006107984 */ /* 0x008ee80000000c00 */
[----:B------:R-:W3:Y:S04]  /*bf80*/  LDS.128 R40, [R6+0xa80] ;  /* 0x000a800006287984 */ /* 0x000ee80000000c00 */
[----:B------:R-:W3:Y:S04]  /*bf90*/  LDS.128 R32, [R6+0xc40] ;  /* 0x000c400006207984 */ /* 0x000ee80000000c00 */
[----:B------:R-:W3:Y:S04]  /*bfa0*/  LDS.128 R28, [R6+0xe00] ;  /* 0x000e0000061c7984 */ /* 0x000ee80000000c00 */
[----:B------:R-:W3:Y:S04]  /*bfb0*/  LDS.128 R24, [R6+0xfc0] ;  /* 0x000fc00006187984 */ /* 0x000ee80000000c00 */
[----:B------:R-:W3:Y:S01]  /*bfc0*/  LDS.128 R20, [R6+0x1180] ;  /* 0x0011800006147984 */ /* 0x000ee20000000c00 */
[----:B-1----:R-:W-:Y:S01]  /*bfd0*/  FADD.FTZ R11, R12, R56 ;  /* 0x000000380c0b7221 */ /* 0x002fe20000010000 */
        /* <DEDUP_REMOVED lines=8> */
[----:B------:R-:W1:Y:S01]  /*c060*/  LDS.128 R56, [R6+0x1500] ;  /* 0x0015000006387984 */ /* 0x000e620000000c00 */
[----:B-----5:R-:W-:Y:S01]  /*c070*/  FADD.FTZ R11, R11, R48 ;  /* 0x000000300b0b7221 */ /* 0x020fe20000010000 */
[----:B------:R-:W-:Y:S01]  /*c080*/  FADD.FTZ R10, R10, R49 ;  /* 0x000000310a0a7221 */ /* 0x000fe20000010000 */
[----:B------:R-:W-:Y:S01]  /*c090*/  FADD.FTZ R53, R53, R50 ;  /* 0x0000003235357221 */ /* 0x000fe20000010000 */
[----:B------:R-:W2:Y:S01]  /*c0a0*/  LDS.128 R60, [R6+0x16c0] ;  /* 0x0016c000063c7984 */ /* 0x000ea20000000c00 */
[----:B------:R-:W-:Y:S01]  /*c0b0*/  FADD.FTZ R54, R54, R51 ;  /* 0x0000003336367221 */ /* 0x000fe20000010000 */
[----:B------:R-:W-:Y:S01]  /*c0c0*/  FADD.FTZ R11, R11, R44 ;  /* 0x0000002c0b0b7221 */ /* 0x000fe20000010000 */
[----:B------:R-:W-:Y:S01]  /*c0d0*/  FADD.FTZ R10, R10, R45 ;  /* 0x0000002d0a0a7221 */ /* 0x000fe20000010000 */
[----:B------:R-:W4:Y:S01]  /*c0e0*/  LDS.128 R48, [R6+0x1880] ;  /* 0x0018800006307984 */ /* 0x000f220000000c00 */
[----:B------:R-:W-:Y:S01]  /*c0f0*/  FADD.FTZ R53, R53, R46 ;  /* 0x0000002e35357221 */ /* 0x000fe20000010000 */
[----:B------:R-:W-:Y:S01]  /*c100*/  FADD.FTZ R54, R54, R47 ;  /* 0x0000002f36367221 */ /* 0x000fe20000010000 */
[----:B---3--:R-:W-:Y:S01]  /*c110*/  FADD.FTZ R11, R11, R16 ;  /* 0x000000100b0b7221 */ /* 0x008fe20000010000 */
[----:B------:R-:W3:Y:S01]  /*c120*/  LDS.128 R44, [R6+0x1a40] ;  /* 0x001a4000062c7984 */ /* 0x000ee20000000c00 */
        /* <DEDUP_REMOVED lines=39> */
[----:B---3--:R-:W-:Y:S01]  /*c3a0*/  FADD.FTZ R12, R11, R44 ;  /* 0x0000002c0b0c7221 */ /* 0x008fe20000010000 */
[----:B------:R-:W-:Y:S01]  /*c3b0*/  FADD.FTZ R13, R10, R45 ;  /* 0x0000002d0a0d7221 */ /* 0x000fe20000010000 */
[----:B------:R-:W-:Y:S01]  /*c3c0*/  FADD.FTZ R14, R53, R46 ;  /* 0x0000002e350e7221 */ /* 0x000fe20000010000 */
[----:B------:R-:W-:-:S07]  /*c3d0*/  FADD.FTZ R15, R54, R47 ;  /* 0x0000002f360f7221 */ /* 0x000fce0000010000 */
.L_x_801:
[----:B------:R-:W-:Y:S05]  /*c3e0*/  BSYNC.RECONVERGENT B0 ;  /* 0x0000000000007941 */ /* 0x000fea0003800200 */
.L_x_800:
[----:B------:R-:W-:Y:S04]  /*c3f0*/  BSSY.RECONVERGENT B0, `(.L_x_802) ;  /* 0x000001e000007945 */ /* 0x000fe80003800200 */
[----:B------:R-:W-:Y:S05]  /*c400*/  @P3 BRA `(.L_x_803) ;  /* 0x0000000000703947 */ /* 0x000fea0003800000 */
[----:B------:R-:W3:Y:S01]  /*c410*/  LDC.64 R26, c[0x0][0x3f8] ;  /* 0x0000fe00ff1a7b82 */ /* 0x000ee20000000a00 */
[----:B0-----:R-:W-:-:S05]  /*c420*/  MOV R6, UR13 ;  /* 0x0000000d00067c02 */ /* 0x001fca0008000f00 */
[----:B------:R-:W-:Y:S02]  /*c430*/  IMAD R21, R6, 0x1c, R7 ;  /* 0x0000001c06157824 */ /* 0x000fe400078e0207 */
[----:B-12---:R-:W0:Y:S01]  /*c440*/  LDC.64 R10, c[0x0][0x3d8] ;  /* 0x0000f600ff0a7b82 */ /* 0x006e220000000a00 */
[----:B---3--:R-:W-:Y:S01]  /*c450*/  IMAD.WIDE.U32 R16, R26, 0x3, RZ ;  /* 0x000000031a107825 */ /* 0x008fe200078e00ff */
[C---:B------:R-:W-:Y:S02]  /*c460*/  LEA R19, R27.reuse, R27, 0x1 ;  /* 0x0000001b1b137211 */ /* 0x040fe400078e08ff */
[----:B------:R-:W-:Y:S02]  /*c470*/  LEA.HI R25, P1, R27, R26, RZ, 0x1 ;  /* 0x0000001a1b197211 */ /* 0x000fe400078308ff */
[----:B------:R-:W-:Y:S02]  /*c480*/  IADD3 R19, PT, PT, R17, R19, RZ ;  /* 0x0000001311137210 */ /* 0x000fe40007ffe0ff */
[----:B------:R-:W-:Y:S01]  /*c490*/  IADD3.X R6, PT, PT, RZ, R27, RZ, P1, !PT ;  /* 0x0000001bff067210 */ /* 0x000fe20000ffe4ff */
[----:B0-----:R-:W-:Y:S01]  /*c4a0*/  IMAD.WIDE R10, R21, 0x4, R10 ;  /* 0x00000004150a7825 */ /* 0x001fe200078e020a */
        /* <DEDUP_REMOVED lines=18> */
.L_x_803:
[----:B------:R-:W-:Y:S05]  /*c5d0*/  BSYNC.RECONVERGENT B0 ;  /* 0x0000000000007941 */ /* 0x000fea0003800200 */
.L_x_802:
[----:B------:R-:W-:-:S09]  /*c5e0*/  UISETP.GE.U32.AND UP0, UPT, UR12, 0x2, UPT ;  /* 0x000000020c00788c */ /* 0x000fd2000bf06070 */
[----:B------:R-:W-:Y:S05]  /*c5f0*/  BRA.U !UP0, `(.L_x_804) ;  /* 0x0000000d08787547 */ /* 0x000fea000b800000 */
[----:B-12-4-:R-:W1:Y:S01]  /*c600*/  LDC.64 R10, c[0x0][0x3d0] ;  /* 0x0000f400ff0a7b82 */ /* 0x016e620000000a00 */
[----:B------:R-:W-:Y:S01]  /*c610*/  ULOP3.LUT UR5, UR4, 0x1, URZ, 0xc0, !UPT ;  /* 0x0000000104057892 */ /* 0x000fe2000f8ec0ff */
[----:B------:R-:W-:Y:S03]  /*c620*/  BSSY.RECONVERGENT B0, `(.L_x_805) ;  /* 0x0000023000007945 */ /* 0x000fe60003800200 */
[----:B------:R-:W-:-:S03]  /*c630*/  UIMAD UR6, UR5, UR9, URZ ;  /* 0x00000009050672a4 */ /* 0x000fc6000f8e02ff */
[----:B------:R-:W2:Y:S01]  /*c640*/  S2UR UR29, SR_CTAID.X ;  /* 0x00000000001d79c3 */ /* 0x000ea20000002500 */
[----:B------:R-:W-:-:S04]  /*c650*/  UIMAD UR5, UR6, UR12, URZ ;  /* 0x0000000c060572a4 */ /* 0x000fc8000f8e02ff */
[----:B------:R-:W-:-:S03]  /*c660*/  USHF.L.U32 UR5, UR5, 0x1, URZ ;  /* 0x0000000105057899 */ /* 0x000fc600080006ff */
[----:B------:R-:W4:Y:S03]  /*c670*/  S2UR UR14, SR_CTAID.Y ;  /* 0x00000000000e79c3 */ /* 0x000f260000002600 */
[----:B0-----:R-:W-:-:S05]  /*c680*/  MOV R13, UR5 ;  /* 0x00000005000d7c02 */ /* 0x001fca0008000f00 */
[----:B-1----:R-:W-:Y:S01]  /*c690*/  IMAD.WIDE R10, R13, 0x4, R10 ;  /* 0x000000040d0a7825 */ /* 0x002fe200078e020a */
[----:B--2-4-:R-:W-:Y:S06]  /*c6a0*/  @P0 BRA `(.L_x_806) ;  /* 0x0000000000680947 */ /* 0x014fec0003800000 */
[----:B------:R-:W0:Y:S01]  /*c6b0*/  LDC.64 R12, c[0x0][0x3c8] ;  /* 0x0000f200ff0c7b82 */ /* 0x000e220000000a00 */
[----:B------:R-:W-:Y:S02]  /*c6c0*/  UIADD3 UR7, UPT, UPT, UR6, UR14, URZ ;  /* 0x0000000e06077290 */ /* 0x000fe4000fffe0ff */
[----:B------:R-:W-:Y:S02]  /*c6d0*/  UIMAD UR13, UR29, UR9, UR14 ;  /* 0x000000091d0d72a4 */ /* 0x000fe4000f8e020e */
[----:B------:R-:W-:Y:S02]  /*c6e0*/  ULOP3.LUT UP0, UR5, UR4, 0x2, URZ, 0xc0, !UPT ;  /* 0x0000000204057892 */ /* 0x000fe4000f80c0ff */
[----:B------:R-:W-:Y:S02]  /*c6f0*/  MOV R15, UR7 ;  /* 0x00000007000f7c02 */ /* 0x000fe40008000f00 */
[----:B------:R-:W-:Y:S01]  /*c700*/  UIADD3 UR5, UPT, UPT, -UR5, 0x1, URZ ;  /* 0x0000000105057890 */ /* 0x000fe2000fffe1ff */
[----:B---3--:R-:W-:-:S02]  /*c710*/  MOV R17, UR13 ;  /* 0x0000000d00117c02 */ /* 0x008fc40008000f00 */
        /* <DEDUP_REMOVED lines=14> */
.L_x_807:
[----:B------:R-:W2:Y:S04]  /*c800*/  LDG.E.STRONG.GPU R6, desc[UR10][R14.64] ;  /* 0x0000000a0e067981 */ /* 0x000ea8000c1ef900 */
[----:B--2---:R-:W-:Y:S04]  /*c810*/  CCTL.IVALL ;  /* 0x00000000ff00798f */ /* 0x004fe80002000000 */
[----:B------:R0:W-:Y:S01]  /*c820*/  STL [R1], R6 ;  /* 0x0000000601007387 */ /* 0x0001e20000100800 */
[----:B------:R-:W-:-:S13]  /*c830*/  ISETP.NE.AND P0, PT, R6, UR5, PT ;  /* 0x0000000506007c0c */ /* 0x000fda000bf05270 */
[----:B0-----:R-:W-:Y:S05]  /*c840*/  @P0 BRA `(.L_x_807) ;  /* 0xfffffffc00ec0947 */ /* 0x001fea000383ffff */
.L_x_806:
[----:B------:R-:W-:Y:S05]  /*c850*/  BSYNC.RECONVERGENT B0 ;  /* 0x0000000000007941 */ /* 0x000fea0003800200 */
.L_x_805:
        /* <DEDUP_REMOVED lines=15> */
.L_x_809:
[----:B------:R-:W-:Y:S02]  /*c950*/  ISETP.NE.AND P1, PT, RZ, UR23, PT ;  /* 0x00000017ff007c0c */ /* 0x000fe4000bf25270 */
[----:B------:R-:W-:Y:S02]  /*c960*/  MOV R13, UR6 ;  /* 0x00000006000d7c02 */ /* 0x000fe40008000f00 */
        /* <DEDUP_REMOVED lines=8> */
[----:B---3--:R-:W-:Y:S01]  /*c9f0*/  MOV R17, UR17 ;  /* 0x0000001100117c02 */ /* 0x008fe20008000f00 */
[----:B------:R-:W-:Y:S01]  /*ca00*/  UIADD3 UR27, UPT, UPT, UR5, 0x4, URZ ;  /* 0x00000004051b7890 */ /* 0x000fe2000fffe0ff */
[----:B------:R-:W-:Y:S02]  /*ca10*/  MOV R19, UR13 ;  /* 0x0000000d00137c02 */ /* 0x000fe40008000f00 */
[C---:B0-----:R-:W-:Y:S01]  /*ca20*/  ISETP.NE.AND P0, PT, R6.reuse, UR24, PT ;  /* 0x0000001806007c0c */ /* 0x041fe2000bf05270 */
[----:B------:R-:W-:Y:S01]  /*ca30*/  UIADD3 UR24, UPT, UPT, UR5, 0x5, URZ ;  /* 0x0000000505187890 */ /* 0x000fe2000fffe0ff */
[----:B------:R-:W-:Y:S01]  /*ca40*/  ISETP.NE.AND P4, PT, R6, UR25, PT ;  /* 0x0000001906007c0c */ /* 0x000fe2000bf85270 */
[----:B------:R-:W-:Y:S01]  /*ca50*/  UIADD3 UR25, UPT, UPT, UR5, 0x6, URZ ;  /* 0x0000000605197890 */ /* 0x000fe2000fffe0ff */
[----:B------:R-:W-:-:S02]  /*ca60*/  ISETP.NE.OR P0, PT, R7, RZ, !P0 ;  /* 0x000000ff0700720c */ /* 0x000fc40004705670 */
[C---:B------:R-:W-:Y:S01]  /*ca70*/  ISETP.NE.AND P3, PT, R6.reuse, UR26, PT ;  /* 0x0000001a06007c0c */ /* 0x040fe2000bf65270 */
[----:B------:R-:W-:Y:S01]  /*ca80*/  UIADD3 UR26, UPT, UPT, UR5, 0x7, URZ ;  /* 0x00000007051a7890 */ /* 0x000fe2000fffe0ff */
[C---:B------:R-:W-:Y:S02]  /*ca90*/  ISETP.NE.OR P4, PT, R7.reuse, RZ, !P4 ;  /* 0x000000ff0700720c */ /* 0x040fe40006785670 */
[C---:B------:R-:W-:Y:S02]  /*caa0*/  ISETP.NE.AND P2, PT, R6.reuse, UR27, PT ;  /* 0x0000001b06007c0c */ /* 0x040fe4000bf45270 */
        /* <DEDUP_REMOVED lines=14> */
[----:B------:R-:W5:Y:S06]  /*cb90*/  @!P2 LDG.E.64 R18, desc[UR10][R18.64] ;  /* 0x0000000a1212a981 */ /* 0x000f6c000c1e1b00 */
[----:B0-----:R-:W-:-:S06]  /*cba0*/  @!P5 IMAD.WIDE.U32 R14, R29, 0x8, R10 ;  /* 0x000000081d0ed825 */ /* 0x001fcc00078e000a */
[----:B------:R-:W5:Y:S01]  /*cbb0*/  @!P5 LDG.E.64 R14, desc[UR10][R14.64] ;  /* 0x0000000a0e0ed981 */ /* 0x000f62000c1e1b00 */
        /* <DEDUP_REMOVED lines=9> */
[----:B------:R-:W5:Y:S04]  /*cc50*/  @!P1 LDG.E.64 R20, desc[UR10][R20.64] ;  /* 0x0000000a14149981 */ /* 0x000f68000c1e1b00 */
[----:B------:R-:W5:Y:S01]  /*cc60*/  @!P6 LDG.E.64 R12, desc[UR10][R12.64] ;  /* 0x0000000a0c0ce981 */ /* 0x000f62000c1e1b00 */
        /* <DEDUP_REMOVED lines=27> */
.L_x_808:
        /* <DEDUP_REMOVED lines=32> */
[----:B------:R-:W-:Y:S01]  /*d020*/  MOV R13, UR17 ;  /* 0x00000011000d7c02 */ /* 0x000fe20008000f00 */
[----:B------:R-:W-:-:S04]  /*d030*/  @!UP1 UIMAD UR7, UR7, UR9, UR14 ;  /* 0x00000009070792a4 */ /* 0x000fc8000f8e020e */
[----:B------:R-:W-:Y:S02]  /*d040*/  @!P0 IMAD.WIDE.U32 R12, R13, 0x8, R10 ;  /* 0x000000080d0c8825 */ /* 0x000fe400078e000a */
[----:B---3--:R-:W-:-:S04]  /*d050*/  MOV R17, UR7 ;  /* 0x0000000700117c02 */ /* 0x008fc80008000f00 */
[----:B------:R-:W3:Y:S01]  /*d060*/  @!P0 LDG.E.64 R12, desc[UR10][R12.64] ;  /* 0x0000000a0c0c8981 */ /* 0x000ee2000c1e1b00 */
[----:B------:R-:W-:-:S04]  /*d070*/  @!P2 IMAD.WIDE.U32 R16, R17, 0x8, R10 ;  /* 0x000000081110a825 */ /* 0x000fc800078e000a */
[----:B------:R-:W-:Y:S02]  /*d080*/  @!P3 IMAD.WIDE.U32 R18, R19, 0x8, R10 ;  /* 0x000000081312b825 */ /* 0x000fe400078e000a */
[----:B------:R-:W4:Y:S04]  /*d090*/  @!P2 LDG.E.64 R16, desc[UR10][R16.64] ;  /* 0x0000000a1010a981 */ /* 0x000f28000c1e1b00 */
[----:B------:R-:W5:Y:S01]  /*d0a0*/  @!P3 LDG.E.64 R18, desc[UR10][R18.64] ;  /* 0x0000000a1212b981 */ /* 0x000f62000c1e1b00 */
        /* <DEDUP_REMOVED lines=9> */
[----:B-----5:R-:W-:Y:S01]  /*d140*/  @!P3 FADD.FTZ R8, R8, R18 ;  /* 0x000000120808b221 */ /* 0x020fe20000010000 */
[----:B------:R-:W-:-:S07]  /*d150*/  @!P3 FADD.FTZ R9, R9, R19 ;  /* 0x000000130909b221 */ /* 0x000fce0000010000 */
.L_x_810:
[----:B------:R-:W-:Y:S05]  /*d160*/  BRA.U !UP0, `(.L_x_804) ;  /* 0x00000001089c7547 */ /* 0x000fea000b800000 */
[----:B------:R-:W0:Y:S01]  /*d170*/  S2R R16, SR_CTAID.X ;  /* 0x0000000000107919 */ /* 0x000e220000002500 */
[----:B------:R-:W-:Y:S02]  /*d180*/  UISETP.NE.AND UP0, UPT, UR18, 0x1, UPT ;  /* 0x000000011200788c */ /* 0x000fe4000bf05270 */
[----:B------:R-:W-:-:S07]  /*d190*/  ULOP3.LUT UR6, UR12, 0x1, URZ, 0xc0, !UPT ;  /* 0x000000010c067892 */ /* 0x000fce000f8ec0ff */
[----:B------:R-:W-:Y:S05]  /*d1a0*/  BRA.U !UP0, `(.L_x_811) ;  /* 0x0000000108587547 */ /* 0x000fea000b800000 */
[----:B------:R-:W1:Y:S01]  /*d1b0*/  S2R R6, SR_CTAID.X ;  /* 0x0000000000067919 */ /* 0x000e620000002500 */
[----:B------:R-:W2:Y:S01]  /*d1c0*/  S2R R12, SR_CTAID.Y ;  /* 0x00000000000c7919 */ /* 0x000ea20000002600 */
[----:B-1----:R-:W-:Y:S02]  /*d1d0*/  ISETP.NE.AND P0, PT, R6, UR5, PT ;  /* 0x0000000506007c0c */ /* 0x002fe4000bf05270 */
[----:B------:R-:W-:Y:S02]  /*d1e0*/  MOV R6, UR5 ;  /* 0x0000000500067c02 */ /* 0x000fe40008000f00 */
[----:B------:R-:W-:Y:S02]  /*d1f0*/  ISETP.NE.OR P1, PT, R7, RZ, !P0 ;  /* 0x000000ff0700720c */ /* 0x000fe40004725670 */
[----:B------:R-:W-:-:S04]  /*d200*/  IADD3 R13, PT, PT, R6, 0x1, RZ ;  /* 0x00000001060d7810 */ /* 0x000fc80007ffe0ff */
[----:B------:R-:W-:-:S04]  /*d210*/  ISETP.NE.AND P0, PT, R13, UR29, PT ;  /* 0x0000001d0d007c0c */ /* 0x000fc8000bf05270 */
[----:B------:R-:W-:-:S03]  /*d220*/  ISETP.NE.OR P0, PT, R7, RZ, !P0 ;  /* 0x000000ff0700720c */ /* 0x000fc60004705670 */
[----:B------:R-:W-:-:S05]  /*d230*/  VOTEU.ALL UP0, P1 ;  /* 0x0000000000ff7886 */ /* 0x000fca0000800000 */
[----:B------:R-:W-:-:S05]  /*d240*/  @!UP0 UIMAD UR5, UR5, UR9, UR14 ;  /* 0x00000009050582a4 */ /* 0x000fca000f8e020e */
[----:B--2---:R-:W-:Y:S01]  /*d250*/  @!P0 IMAD R13, R13, UR9, R12 ;  /* 0x000000090d0d8c24 */ /* 0x004fe2000f8e020c */
[----:B------:R-:W-:-:S03]  /*d260*/  MOV R15, UR5 ;  /* 0x00000005000f7c02 */ /* 0x000fc60008000f00 */
[----:B------:R-:W-:-:S04]  /*d270*/  @!P0 IMAD.WIDE.U32 R12, R13, 0x8, R10 ;  /* 0x000000080d0c8825 */ /* 0x000fc800078e000a */
[----:B------:R-:W-:Y:S02]  /*d280*/  @!P1 IMAD.WIDE.U32 R14, R15, 0x8, R10 ;  /* 0x000000080f0e9825 */ /* 0x000fe400078e000a */
[----:B------:R-:W2:Y:S04]  /*d290*/  @!P0 LDG.E.64 R12, desc[UR10][R12.64] ;  /* 0x0000000a0c0c8981 */ /* 0x000ea8000c1e1b00 */
[----:B------:R-:W4:Y:S01]  /*d2a0*/  @!P1 LDG.E.64 R14, desc[UR10][R14.64] ;  /* 0x0000000a0e0e9981 */ /* 0x000f22000c1e1b00 */
[----:B------:R-:W-:-:S04]  /*d2b0*/  IADD3 R6, PT, PT, R6, 0x2, RZ ;  /* 0x0000000206067810 */ /* 0x000fc80007ffe0ff */
[----:B------:R-:W-:Y:S01]  /*d2c0*/  R2UR UR5, R6 ;  /* 0x00000000060572ca */ /* 0x000fe200000e0000 */
[----:B----4-:R-:W-:Y:S01]  /*d2d0*/  @!P1 FADD.FTZ R8, R8, R14 ;  /* 0x0000000e08089221 */ /* 0x010fe20000010000 */
[----:B------:R-:W-:-:S03]  /*d2e0*/  @!P1 FADD.FTZ R9, R9, R15 ;  /* 0x0000000f09099221 */ /* 0x000fc60000010000 */
[----:B--2---:R-:W-:Y:S01]  /*d2f0*/  @!P0 FADD.FTZ R8, R8, R12 ;  /* 0x0000000c08088221 */ /* 0x004fe20000010000 */
[----:B------:R-:W-:-:S09]  /*d300*/  @!P0 FADD.FTZ R9, R9, R13 ;  /* 0x0000000d09098221 */ /* 0x000fd20000010000 */
.L_x_811:
        /* <DEDUP_REMOVED lines=12> */
.L_x_812:
[----:B------:R-:W-:Y:S05]  /*d3d0*/  BSYNC.RECONVERGENT B0 ;  /* 0x0000000000007941 */ /* 0x000fea0003800200 */
.L_x_804:
[----:B------:R-:W5:Y:S01]  /*d3e0*/  S2UR UR6, SR_CgaCtaId ;  /* 0x00000000000679c3 */ /* 0x000f620000008800 */
[----:B------:R-:W-:Y:S01]  /*d3f0*/  ISETP.NE.AND P0, PT, R7, RZ, PT ;  /* 0x000000ff0700720c */ /* 0x000fe20003f05270 */
[----:B------:R-:W-:Y:S01]  /*d400*/  UMOV UR5, 0x400 ;  /* 0x0000040000057882 */ /* 0x000fe20000000000 */
[----:B------:R-:W1:Y:S01]  /*d410*/  LDCU.U8 UR12, c[0x0][0x414] ;  /* 0x00008280ff0c77ac */ /* 0x000e620008000000 */
[----:B0---4-:R-:W-:Y:S01]  /*d420*/  HFMA2 R13, -RZ, RZ, 0, 0 ;  /* 0x00000000ff0d7431 */ /* 0x011fe200000001ff */
[----:B------:R-:W0:Y:S01]  /*d430*/  LDCU.64 UR20, c[0x0][0x3f8] ;  /* 0x00007f00ff1477ac */ /* 0x000e220008000a00 */
[----:B------:R-:W4:Y:S01]  /*d440*/  LDCU.64 UR18, c[0x0][0x400] ;  /* 0x00008000ff1277ac */ /* 0x000f220008000a00 */
[----:B-1----:R-:W-:Y:S02]  /*d450*/  UISETP.NE.AND UP0, UPT, UR12, URZ, UPT ;  /* 0x000000ff0c00728c */ /* 0x002fe4000bf05270 */
[----:B-----5:R-:W-:Y:S01]  /*d460*/  ULEA UR5, UR6, UR5, 0x18 ;  /* 0x0000000506057291 */ /* 0x020fe2000f8ec0ff */
[----:B------:R-:W1:Y:S03]  /*d470*/  LDCU.64 UR6, c[0x0][0x380] ;  /* 0x00007000ff0677ac */ /* 0x000e660008000a00 */
[----:B------:R-:W-:-:S05]  /*d480*/  PLOP3.LUT P2, PT, PT, PT, UP0, 0x80, 0x8 ;  /* 0x000000000008781c */ /* 0x000fca0003f4f008 */
[----:B------:R-:W-:Y:S01]  /*d490*/  @!P0 STS.64 [UR5+0x88], R8 ;  /* 0x00008808ff008988 */ /* 0x000fe20008000a05 */
[----:B------:R-:W-:Y:S06]  /*d4a0*/  BAR.SYNC.DEFER_BLOCKING 0x0 ;  /* 0x0000000000007b1d */ /* 0x000fec0000010000 */
[----:B------:R-:W2:Y:S01]  /*d4b0*/  LDS.64 R6, [UR5+0x88] ;  /* 0x00008805ff067984 */ /* 0x000ea20008000a00 */
[----:B------:R-:W2:Y:S02]  /*d4c0*/  LDCU UR5, c[0x0][0x42c] ;  /* 0x00008580ff0577ac */ /* 0x000ea40008000800 */
[----:B--2---:R-:W-:Y:S01]  /*d4d0*/  FMUL.FTZ R10, R6, UR5 ;  /* 0x00000005060a7c20 */ /* 0x004fe20008410000 */
[----:B01--4-:R-:W-:-:S07]  /*d4e0*/  FMUL.FTZ R11, R7, UR5 ;  /* 0x00000005070b7c20 */ /* 0x013fce0008410000 */
.L_x_818:
[----:B0-----:R-:W-:-:S05]  /*d4f0*/  LEA R9, R13, UR15, 0x2 ;  /* 0x0000000f0d097c11 */ /* 0x001fca000f8e10ff */
[----:B------:R-:W2:Y:S04]  /*d500*/  LDL.64 R6, [R9+0x10] ;  /* 0x0000100009067983 */ /* 0x000ea80000100a00 */
[----:B------:R-:W4:Y:S01]  /*d510*/  LDL.64 R14, [R9+0x90] ;  /* 0x00009000090e7983 */ /* 0x000f220000100a00 */
[----:B------:R-:W-:Y:S01]  /*d520*/  BSSY.RECONVERGENT B0, `(.L_x_813) ;  /* 0x000003b000007945 */ /* 0x000fe20003800200 */
[--C-:B--2---:R-:W-:Y:S02]  /*d530*/  HADD2.F32 R8, -RZ, R6.reuse.H0_H0 ;  /* 0x20000006ff087230 */ /* 0x104fe40000004100 */
[----:B------:R-:W-:Y:S02]  /*d540*/  HADD2.F32 R6, -RZ, R6.H1_H1 ;  /* 0x30000006ff067230 */ /* 0x000fe40000004100 */
[----:B----4-:R-:W-:-:S02]  /*d550*/  HADD2.F32 R9, -RZ, R14.H0_H0 ;  /* 0x2000000eff097230 */ /* 0x010fc40000004100 */
[----:B------:R-:W-:Y:S01]  /*d560*/  FADD.FTZ R8, R8, -UR28 ;  /* 0x8000001c08087e21 */ /* 0x000fe20008010000 */
[----:B------:R-:W-:Y:S02]  /*d570*/  HADD2.F32 R14, -RZ, R14.H1_H1 ;  /* 0x3000000eff0e7230 */ /* 0x000fe40000004100 */
[----:B------:R-:W-:Y:S01]  /*d580*/  FADD.FTZ R6, R6, -UR28 ;  /* 0x8000001c06067e21 */ /* 0x000fe20008010000 */
[----:B------:R-:W-:-:S03]  /*d590*/  FMUL.FTZ R25, R8, UR16 ;  /* 0x0000001008197c20 */ /* 0x000fc60008410000 */
[----:B------:R-:W-:Y:S01]  /*d5a0*/  FMUL.FTZ R20, R6, UR16 ;  /* 0x0000001006147c20 */ /* 0x000fe20008410000 */
[----:B------:R-:W-:-:S03]  /*d5b0*/  @P2 FFMA.FTZ R8, R4, R25, R2 ;  /* 0x0000001904082223 */ /* 0x000fc60000010002 */
[----:B------:R-:W-:Y:S01]  /*d5c0*/  @P2 FFMA.FTZ R6, R5, R20, R3 ;  /* 0x0000001405062223 */ /* 0x000fe20000010003 */
[----:B------:R-:W-:-:S03]  /*d5d0*/  @P2 FMUL.FTZ R12, R8, -1.4426950216293334961 ;  /* 0xbfb8aa3b080c2820 */ /* 0x000fc60000410000 */
[----:B---3--:R-:W-:-:S03]  /*d5e0*/  @P2 FMUL.FTZ R17, R6, -1.4426950216293334961 ;  /* 0xbfb8aa3b06112820 */ /* 0x008fc60000410000 */
[----:B------:R-:W0:Y:S08]  /*d5f0*/  @P2 MUFU.EX2 R12, R12 ;  /* 0x0000000c000c2308 */ /* 0x000e300000000800 */
[----:B------:R-:W1:Y:S01]  /*d600*/  @P2 MUFU.EX2 R17, R17 ;  /* 0x0000001100112308 */ /* 0x000e620000000800 */
[----:B0-----:R-:W-:-:S07]  /*d610*/  @P2 FADD.FTZ R16, R12, 1 ;  /* 0x3f8000000c102421 */ /* 0x001fce0000010000 */
[----:B------:R-:W0:Y:S01]  /*d620*/  @P2 MUFU.RCP R16, R16 ;  /* 0x0000001000102308 */ /* 0x000e220000001000 */
[----:B-1----:R-:W-:-:S07]  /*d630*/  @P2 FADD.FTZ R18, R17, 1 ;  /* 0x3f80000011122421 */ /* 0x002fce0000010000 */
[----:B------:R-:W1:Y:S01]  /*d640*/  @P2 MUFU.RCP R19, R18 ;  /* 0x0000001200132308 */ /* 0x000e620000001000 */
[----:B0-----:R-:W-:-:S04]  /*d650*/  @P2 FADD.FTZ R21, -R16, 1 ;  /* 0x3f80000010152421 */ /* 0x001fc80000010100 */
[----:B------:R-:W-:Y:S01]  /*d660*/  @P2 FFMA.FTZ R21, R8, R21, 1 ;  /* 0x3f80000008152423 */ /* 0x000fe20000010015 */
[----:B-1----:R-:W-:Y:S01]  /*d670*/  @P2 FADD.FTZ R23, -R19, 1 ;  /* 0x3f80000013172421 */ /* 0x002fe20000010100 */
[----:B------:R-:W-:-:S03]  /*d680*/  @P2 FMUL.FTZ R19, R14, R19 ;  /* 0x000000130e132220 */ /* 0x000fc60000410000 */
[----:B------:R-:W-:Y:S01]  /*d690*/  @P2 FFMA.FTZ R8, R6, R23, 1 ;  /* 0x3f80000006082423 */ /* 0x000fe20000010017 */
[----:B------:R-:W-:Y:S01]  /*d6a0*/  LEA R23, R13, R52, 0x4 ;  /* 0x000000340d177211 */ /* 0x000fe200078e20ff */
[----:B------:R-:W-:Y:S02]  /*d6b0*/  @P2 FMUL.FTZ R6, R9, R16 ;  /* 0x0000001009062220 */ /* 0x000fe40000410000 */
[----:B------:R-:W-:Y:S01]  /*d6c0*/  @P2 FMUL.FTZ R14, R19, R8 ;  /* 0x00000008130e2220 */ /* 0x000fe20000410000 */
[C---:B------:R-:W-:Y:S01]  /*d6d0*/  ISETP.GE.U32.AND P0, PT, R23.reuse, UR18, PT ;  /* 0x0000001217007c0c */ /* 0x040fe2000bf06070 */
[----:B------:R-:W-:Y:S01]  /*d6e0*/  @P2 FMUL.FTZ R9, R6, R21 ;  /* 0x0000001506092220 */ /* 0x000fe20000410000 */
[----:B------:R-:W-:Y:S01]  /*d6f0*/  SHF.R.S32.HI R16, RZ, 0x1f, R23 ;  /* 0x0000001fff107819 */ /* 0x000fe20000011417 */
[--C-:B------:R-:W-:Y:S01]  /*d700*/  HADD2.F32 R6, -RZ, R7.reuse.H0_H0 ;  /* 0x20000007ff067230 */ /* 0x100fe20000004100 */
[----:B------:R-:W-:Y:S01]  /*d710*/  IADD3 R27, PT, PT, R23, 0x10, RZ ;  /* 0x00000010171b7810 */ /* 0x000fe20007ffe0ff */
[----:B------:R-:W-:Y:S01]  /*d720*/  HADD2.F32 R8, -RZ, R7.H1_H1 ;  /* 0x30000007ff087230 */ /* 0x000fe20000004100 */
[----:B------:R-:W-:Y:S01]  /*d730*/  ISETP.GE.AND.EX P0, PT, R16, UR19, PT, P0 ;  /* 0x0000001310007c0c */ /* 0x000fe2000bf06300 */
[----:B------:R-:W-:Y:S01]  /*d740*/  FFMA.FTZ R7, R10, R25, R11 ;  /* 0x000000190a077223 */ /* 0x000fe2000001000b */
[----:B------:R-:W-:Y:S01]  /*d750*/  FADD.FTZ R12, R6, -UR28 ;  /* 0x8000001c060c7e21 */ /* 0x000fe20008010000 */
[----:B------:R-:W-:Y:S01]  /*d760*/  ISETP.GE.U32.AND P1, PT, R27, UR18, PT ;  /* 0x000000121b007c0c */ /* 0x000fe2000bf26070 */
[----:B------:R-:W-:Y:S01]  /*d770*/  FADD.FTZ R8, R8, -UR28 ;  /* 0x8000001c08087e21 */ /* 0x000fe20008010000 */
[----:B------:R-:W-:Y:S01]  /*d780*/  SHF.R.S32.HI R22, RZ, 0x1f, R27 ;  /* 0x0000001fff167819 */ /* 0x000fe2000001141b */
[----:B------:R-:W-:Y:S01]  /*d790*/  FFMA.FTZ R6, R10, R20, R11 ;  /* 0x000000140a067223 */ /* 0x000fe2000001000b */
[----:B------:R-:W-:Y:S01]  /*d7a0*/  FMUL.FTZ R25, R12, UR16 ;  /* 0x000000100c197c20 */ /* 0x000fe20008410000 */
[----:B------:R-:W-:Y:S01]  /*d7b0*/  ISETP.NE.AND P2, PT, RZ, UR12, PT ;  /* 0x0000000cff007c0c */ /* 0x000fe2000bf45270 */
[----:B------:R-:W-:Y:S01]  /*d7c0*/  FFMA.FTZ R9, R4, R9, -R7 ;  /* 0x0000000904097223 */ /* 0x000fe20000010807 */
[----:B------:R-:W-:Y:S01]  /*d7d0*/  ISETP.GE.AND.EX P1, PT, R22, UR19, PT, P1 ;  /* 0x0000001316007c0c */ /* 0x000fe2000bf26310 */
[----:B------:R-:W-:Y:S01]  /*d7e0*/  FMUL.FTZ R18, R8, UR16 ;  /* 0x0000001008127c20 */ /* 0x000fe20008410000 */
[----:B------:R-:W-:Y:S01]  /*d7f0*/  FFMA.FTZ R12, R5, R14, -R6 ;  /* 0x0000000e050c7223 */ /* 0x000fe20000010806 */
[----:B------:R-:W-:Y:S10]  /*d800*/  @P0 BRA `(.L_x_814) ;  /* 0x0000000000300947 */ /* 0x000ff40003800000 */
        /* <DEDUP_REMOVED lines=10> */
[----:B------:R-:W-:-:S05]  /*d8b0*/  F2FP.F16.F32.PACK_AB R7, R12, R19 ;  /* 0x000000130c07723e */ /* 0x000fca00000000ff */
[----:B------:R0:W-:Y:S02]  /*d8c0*/  STG.E desc[UR10][R8.64], R7 ;  /* 0x0000000708007986 */ /* 0x0001e4000c10190a */
.L_x_814:
[----:B------:R-:W-:Y:S05]  /*d8d0*/  BSYNC.RECONVERGENT B0 ;  /* 0x0000000000007941 */ /* 0x000fea0003800200 */
.L_x_813:
[--C-:B0-----:R-:W-:Y:S02]  /*d8e0*/  HADD2.F32 R7, -RZ, R15.reuse.H0_H0 ;  /* 0x2000000fff077230 */ /* 0x101fe40000004100 */
[C-C-:B------:R-:W-:Y:S01]  /*d8f0*/  FFMA.FTZ R21, R10.reuse, R25, R11.reuse ;  /* 0x000000190a157223 */ /* 0x140fe2000001000b */
[----:B------:R-:W-:Y:S01]  /*d900*/  FFMA.FTZ R20, R10, R18, R11 ;  /* 0x000000120a147223 */ /* 0x000fe2000001000b */
        /* <DEDUP_REMOVED lines=20> */
.L_x_815:
        /* <DEDUP_REMOVED lines=16> */
.L_x_817:
[----:B------:R-:W-:Y:S05]  /*db50*/  BSYNC.RECONVERGENT B0 ;  /* 0x0000000000007941 */ /* 0x000fea0003800200 */
.L_x_816:
        /* <DEDUP_REMOVED lines=10> */
.L_x_793:
        /* <DEDUP_REMOVED lines=16> */
.L_x_821:
[----:B------:R-:W-:Y:S05]  /*dd00*/  BSYNC.RECONVERGENT B0 ;  /* 0x0000000000007941 */ /* 0x000fea0003800200 */
.L_x_820:
        /* <DEDUP_REMOVED lines=11> */
.L_x_823:
[----:B------:R-:W2:Y:S04]  /*ddc0*/  LDG.E.STRONG.GPU R5, desc[UR10][R2.64] ;  /* 0x0000000a02057981 */ /* 0x000ea8000c1ef900 */
[----:B--2---:R-:W-:Y:S01]  /*ddd0*/  CCTL.IVALL ;  /* 0x00000000ff00798f */ /* 0x004fe20002000000 */
[----:B------:R-:W-:Y:S05]  /*dde0*/  YIELD ;  /* 0x0000000000007946 */ /* 0x000fea0003800000 */
[----:B------:R-:W-:-:S13]  /*ddf0*/  ISETP.NE.AND P0, PT, R5, R0, PT ;  /* 0x000000000500720c */ /* 0x000fda0003f05270 */
[----:B------:R-:W-:Y:S05]  /*de00*/  @P0 BRA `(.L_x_823) ;  /* 0xfffffffc00ec0947 */ /* 0x000fea000383ffff */
.L_x_822:
        /* <DEDUP_REMOVED lines=76> */
.L_x_826:
        /* <DEDUP_REMOVED lines=29> */
.L_x_825:
[----:B------:R-:W-:Y:S05]  /*e4a0*/  BSYNC.RECONVERGENT B0 ;  /* 0x0000000000007941 */ /* 0x000fea0003800200 */
.L_x_824:
        /* <DEDUP_REMOVED lines=10> */
.L_x_827:
        /* <DEDUP_REMOVED lines=82> */
.L_x_828:
        /* <DEDUP_REMOVED lines=9> */
.L_x_4508:


//--------------------- .text._Z35group_norm_nhwc_bwd_one_pass_kernelI11Fp16IOBf16WLi64ELi56ELi448EEv26Group_norm_nhwc_bwd_params --------------------------
	.section	.text._Z35group_norm_nhwc_bwd_one_pass_kernelI11Fp16IOBf16WLi64ELi56ELi448EEv26Group_norm_nhwc_bwd_params,"ax",@progbits
	.align	128
        .global         _Z35group_norm_nhwc_bwd_one_pass_kernelI11Fp16IOBf16WLi64ELi56ELi448EEv26Group_norm_nhwc_bwd_params
        .type           _Z35group_norm_nhwc_bwd_one_pass_kernelI11Fp16IOBf16WLi64ELi56ELi448EEv26Group_norm_nhwc_bwd_params,@function
        .size           _Z35group_norm_nhwc_bwd_one_pass_kernelI11Fp16IOBf16WLi64ELi56ELi448EEv26Group_norm_nhwc_bwd_params,(.L_x_4509 - _Z35group_norm_nhwc_bwd_one_pass_kernelI11Fp16IOBf16WLi64ELi56ELi448EEv26Group_norm_nhwc_bwd_params)
        .other          _Z35group_norm_nhwc_bwd_one_pass_kernelI11Fp16IOBf16WLi64ELi56ELi448EEv26Group_norm_nhwc_bwd_params,@"STO_CUDA_ENTRY STV_DEFAULT"
_Z35group_norm_nhwc_bwd_one_pass_kernelI11Fp16IOBf16WLi64ELi56ELi448EEv26Group_norm_nhwc_bwd_params:
.text._Z35group_norm_nhwc_bwd_one_pass_kernelI11Fp16IOBf16WLi64ELi56ELi448EEv26Group_norm_nhwc_bwd_params:
        /* <DEDUP_REMOVED lines=24> */
.L_x_860:
[----:B------:R-:W2:Y:S01]  /*0180*/  LDC R13, c[0x0][0x410] ;  /* 0x00010400ff0d7b82 */ /* 0x000ea20000000800 */
[----:B------:R-:W3:Y:S01]  /*0190*/  LDCU.128 UR12, c[0x0][0x400] ;  /* 0x00008000ff0c77ac */ /* 0x000ee20008000c00 */
[----:B------:R-:W-:Y:S01]  /*01a0*/  ISETP.GE.AND P2, PT, R38, RZ, PT ;  /* 0x000000ff2600720c */ /* 0x000fe20003f46270 */
[----:B------:R-:W4:Y:S05]  /*01b0*/  LDCU.U8 UR5, c[0x0][0x414] ;  /* 0x00008280ff0577ac */ /* 0x000f2a0008000000 */
[----:B------:R-:W1:Y:S01]  /*01c0*/  LDC R17, c[0x0][0x41c] ;  /* 0x00010700ff117b82 */ /* 0x000e620000000800 */
[----:B0-2---:R-:W-:-:S04]  /*01d0*/  IABS R9, R13 ;  /* 0x0000000d00097213 */ /* 0x005fc80000000000 */
        /* <DEDUP_REMOVED lines=18> */
[C---:B------:R-:W-:Y:S01]  /*0300*/  IMAD R6, R9.reuse, R8, R10 ;  /* 0x0000000809067224 */ /* 0x040fe200078e020a */
[----:B------:R-:W-:Y:S01]  /*0310*/  LOP3.LUT R8, R38, R13, RZ, 0x3c, !PT ;  /* 0x0000000d26087212 */ /* 0x000fe200078e3cff */
[----:B------:R-:W1:Y:S03]  /*0320*/  LDC.64 R10, c[0x0][0x3b8] ;  /* 0x0000ee00ff0a7b82 */ /* 0x000e660000000a00 */
[----:B------:R-:W-:Y:S02]  /*0330*/  ISETP.GT.U32.AND P3, PT, R9, R6, PT ;  /* 0x000000060900720c */ /* 0x000fe40003f64070 */
[----:B------:R-:W-:-:S11]  /*0340*/  ISETP.GE.AND P5, PT, R8, RZ, PT ;  /* 0x000000ff0800720c */ /* 0x000fd60003fa6270 */
[-C--:B------:R-:W-:Y:S02]  /*0350*/  @!P3 IADD3 R6, PT, PT, R6, -R9.reuse, RZ ;  /* 0x800000090606b210 */ /* 0x080fe40007ffe0ff */
[----:B------:R-:W-:Y:S02]  /*0360*/  @!P3 IADD3 R7, PT, PT, R7, 0x1, RZ ;  /* 0x000000010707b810 */ /* 0x000fe40007ffe0ff */
[CC--:B------:R-:W-:Y:S02]  /*0370*/  ISETP.GE.U32.AND P1, PT, R6.reuse, R9.reuse, PT ;  /* 0x000000090600720c */ /* 0x0c0fe40003f26070 */
[----:B------:R-:W-:Y:S02]  /*0380*/  ISETP.GT.U32.AND P4, PT, R9, R6, PT ;  /* 0x000000060900720c */ /* 0x000fe40003f84070 */
[----:B------:R-:W-:Y:S01]  /*0390*/  IADD3 R9, PT, PT, R6, -R9, RZ ;  /* 0x8000000906097210 */ /* 0x000fe20007ffe0ff */
[----:B-1----:R-:W-:Y:S01]  /*03a0*/  IMAD.WIDE R10, R38, 0x8, R10 ;  /* 0x00000008260a7825 */ /* 0x002fe200078e020a */
[----:B------:R-:W-:-:S02]  /*03b0*/  ISETP.NE.AND P3, PT, R13, RZ, PT ;  /* 0x000000ff0d00720c */ /* 0x000fc40003f65270 */
[----:B------:R-:W-:Y:S02]  /*03c0*/  SEL R6, R9, R6, !P4 ;  /* 0x0000000609067207 */ /* 0x000fe40006000000 */
[----:B------:R-:W-:Y:S01]  /*03d0*/  LOP3.LUT R9, RZ, R13, RZ, 0x33, !PT ;  /* 0x0000000dff097212 */ /* 0x000fe200078e33ff */
[----:B------:R-:W3:Y:S01]  /*03e0*/  LDG.E.64 R10, desc[UR6][R10.64] ;  /* 0x000000060a0a7981 */ /* 0x000ee2000c1e1b00 */
[----:B------:R-:W-:Y:S02]  /*03f0*/  @!P2 IADD3 R6, PT, PT, -R6, RZ, RZ ;  /* 0x000000ff0606a210 */ /* 0x000fe40007ffe1ff */
        /* <DEDUP_REMOVED lines=11> */
[----:B------:R-:W1:Y:S01]  /*04b0*/  @!P0 LDC.64 R12, c[0x0][0x3a0] ;  /* 0x0000e800ff0c8b82 */ /* 0x000e620000000a00 */
[----:B------:R-:W-:Y:S02]  /*04c0*/  IMAD R4, R4, UR14, RZ ;  /* 0x0000000e04047c24 */ /* 0x000fe4000f8e02ff */
[----:B------:R-:W-:-:S04]  /*04d0*/  IMAD.WIDE.U32 R42, R9, UR14, R42 ;  /* 0x0000000e092a7c25 */ /* 0x000fc8000f8e002a */
[----:B------:R-:W-:Y:S01]  /*04e0*/  IMAD R45, R9, UR15, R4 ;  /* 0x0000000f092d7c24 */ /* 0x000fe2000f8e0204 */
[----:B------:R-:W0:Y:S01]  /*04f0*/  @!P1 LDC.64 R18, c[0x0][0x3f8] ;  /* 0x0000fe00ff129b82 */ /* 0x000e220000000a00 */
[----:B--2---:R-:W-:Y:S01]  /*0500*/  @!P0 IMAD R4, R15, R22, RZ ;  /* 0x000000160f048224 */ /* 0x004fe200078e02ff */
[----:B------:R-:W-:Y:S02]  /*0510*/  @!P0 MOV R44, R42 ;  /* 0x0000002a002c8202 */ /* 0x000fe40000000f00 */
[----:B------:R-:W-:Y:S01]  /*0520*/  IADD3 R45, PT, PT, R43, R45, RZ ;  /* 0x0000002d2b2d7210 */ /* 0x000fe20007ffe0ff */
[C---:B------:R-:W-:Y:S01]  /*0530*/  @!P0 IMAD R9, R17.reuse, R23, R4 ;  /* 0x0000001711098224 */ /* 0x040fe200078e0204 */
[C---:B------:R-:W-:Y:S01]  /*0540*/  IADD3 R4, PT, PT, R17.reuse, 0x20, RZ ;  /* 0x0000002011047810 */ /* 0x040fe20007ffe0ff */
[----:B------:R-:W-:-:S03]  /*0550*/  @!P0 IMAD.WIDE.U32 R14, R17, R22, R44 ;  /* 0x00000016110e8225 */ /* 0x000fc600078e002c */
[----:B------:R-:W-:Y:S02]  /*0560*/  ISETP.GE.U32.AND P2, PT, R4, UR12, PT ;  /* 0x0000000c04007c0c */ /* 0x000fe4000bf46070 */
[----:B------:R-:W-:Y:S02]  /*0570*/  SHF.R.S32.HI R41, RZ, 0x1f, R4 ;  /* 0x0000001fff297819 */ /* 0x000fe40000011404 */
[----:B------:R-:W-:Y:S02]  /*0580*/  @!P0 IADD3 R15, PT, PT, R15, R9, RZ ;  /* 0x000000090f0f8210 */ /* 0x000fe40007ffe0ff */
[----:B------:R-:W2:Y:S01]  /*0590*/  @!P0 LDC.64 R8, c[0x0][0x398] ;  /* 0x0000e600ff088b82 */ /* 0x000ea20000000a00 */
[----:B------:R-:W-:Y:S02]  /*05a0*/  ISETP.GE.AND.EX P2, PT, R41, UR13, PT, P2 ;  /* 0x0000000d29007c0c */ /* 0x000fe4000bf46320 */
[C---:B------:R-:W-:Y:S02]  /*05b0*/  @!P0 SHF.L.U32 R29, R14.reuse, 0x1, RZ ;  /* 0x000000010e1d8819 */ /* 0x040fe400000006ff */
[----:B------:R-:W-:-:S02]  /*05c0*/  @!P0 SHF.L.U64.HI R24, R14, 0x1, R15 ;  /* 0x000000010e188819 */ /* 0x000fc4000001020f */
[----:B------:R-:W-:Y:S01]  /*05d0*/  IADD3 R6, PT, PT, R17, 0x30, RZ ;  /* 0x0000003011067810 */ /* 0x000fe20007ffe0ff */
[----:B------:R-:W4:Y:S01]  /*05e0*/  @!P1 LDC.64 R14, c[0x0][0x3a0] ;  /* 0x0000e800ff0e9b82 */ /* 0x000f220000000a00 */
[----:B0-----:R-:W-:Y:S01]  /*05f0*/  @!P1 IMAD R22, R21, R18, RZ ;  /* 0x0000001215169224 */ /* 0x001fe200078e02ff */
[----:B-1----:R-:W-:-:S06]  /*0600*/  @!P0 IADD3 R20, P4, PT, R29, R12, RZ ;  /* 0x0000000c1d148210 */ /* 0x002fcc0007f9e0ff */
[----:B------:R-:W0:Y:S01]  /*0610*/  @!P1 LDC.64 R16, c[0x0][0x398] ;  /* 0x0000e600ff109b82 */ /* 0x000e220000000a00 */
[----:B------:R-:W-:Y:S01]  /*0620*/  ISETP.GE.U32.AND P3, PT, R6, UR12, PT ;  /* 0x0000000c06007c0c */ /* 0x000fe2000bf66070 */
[----:B------:R-:W-:Y:S01]  /*0630*/  @!P1 IMAD R31, R27, R19, R22 ;  /* 0x000000131b1f9224 */ /* 0x000fe200078e0216 */
[----:B------:R-:W-:Y:S02]  /*0640*/  SHF.R.S32.HI R25, RZ, 0x1f, R6 ;  /* 0x0000001fff197819 */ /* 0x000fe40000011406 */
[----:B------:R-:W-:Y:S02]  /*0650*/  @!P0 IADD3.X R21, PT, PT, R24, R13, RZ, P4, !PT ;  /* 0x0000000d18158210 */ /* 0x000fe400027fe4ff */
[----:B------:R-:W-:Y:S01]  /*0660*/  @!P1 MOV R22, R42 ;  /* 0x0000002a00169202 */ /* 0x000fe20000000f00 */
[----:B------:R-:W1:Y:S01]  /*0670*/  @!P2 LDC.64 R12, c[0x0][0x3f8] ;  /* 0x0000fe00ff0cab82 */ /* 0x000e620000000a00 */
[----:B------:R-:W-:Y:S02]  /*0680*/  @!P1 MOV R23, R45 ;  /* 0x0000002d00179202 */ /* 0x000fe40000000f00 */
[----:B------:R-:W-:Y:S01]  /*0690*/  ISETP.GE.AND.EX P3, PT, R25, UR13, PT, P3 ;  /* 0x0000000d19007c0c */ /* 0x000fe2000bf66330 */
[----:B------:R-:W-:Y:S01]  /*06a0*/  @!P1 IMAD.WIDE.U32 R18, R27, R18, R22 ;  /* 0x000000121b129225 */ /* 0x000fe200078e0016 */
[----:B--2---:R-:W-:-:S04]  /*06b0*/  @!P0 IADD3 R26, P5, PT, R29, R8, RZ ;  /* 0x000000081d1a8210 */ /* 0x004fc80007fbe0ff */
[----:B------:R-:W-:Y:S02]  /*06c0*/  @!P1 IADD3 R19, PT, PT, R19, R31, RZ ;  /* 0x0000001f13139210 */ /* 0x000fe40007ffe0ff */
[----:B------:R-:W-:Y:S02]  /*06d0*/  @!P1 SHF.L.U32 R31, R18, 0x1, RZ ;  /* 0x00000001121f9819 */ /* 0x000fe400000006ff */
[----:B------:R-:W-:Y:S02]  /*06e0*/  @!P0 IADD3.X R27, PT, PT, R24, R9, RZ, P5, !PT ;  /* 0x00000009181b8210 */ /* 0x000fe40002ffe4ff */
[----:B------:R-:W-:Y:S01]  /*06f0*/  @!P1 SHF.L.U64.HI R18, R18, 0x1, R19 ;  /* 0x0000000112129819 */ /* 0x000fe20000010213 */
[----:B------:R-:W2:Y:S01]  /*0700*/  @!P3 LDC.64 R8, c[0x0][0x3f8] ;  /* 0x0000fe00ff08bb82 */ /* 0x000ea20000000a00 */
[C---:B----4-:R-:W-:Y:S02]  /*0710*/  @!P1 IADD3 R28, P5, PT, R31.reuse, R14, RZ ;  /* 0x0000000e1f1c9210 */ /* 0x050fe40007fbe0ff */
[----:B0-----:R-:W-:-:S02]  /*0720*/  @!P1 IADD3 R30, P6, PT, R31, R16, RZ ;  /* 0x000000101f1e9210 */ /* 0x001fc40007fde0ff */
[----:B------:R-:W-:Y:S02]  /*0730*/  CS2R R34, SRZ ;  /* 0x0000000000227805 */ /* 0x000fe4000001ff00 */
[----:B------:R-:W-:Y:S02]  /*0740*/  ISETP.NE.AND P4, PT, RZ, UR5, PT ;  /* 0x00000005ff007c0c */ /* 0x000fe4000bf85270 */
[C---:B------:R-:W-:Y:S02]  /*0750*/  @!P1 IADD3.X R29, PT, PT, R18.reuse, R15, RZ, P5, !PT ;  /* 0x0000000f121d9210 */ /* 0x040fe40002ffe4ff */
[----:B------:R-:W-:Y:S01]  /*0760*/  @!P1 IADD3.X R31, PT, PT, R18, R17, RZ, P6, !PT ;  /* 0x00000011121f9210 */ /* 0x000fe200037fe4ff */
[----:B------:R0:W5:Y:S01]  /*0770*/  @!P0 LDG.E R35, desc[UR6][R26.64] ;  /* 0x000000061a238981 */ /* 0x000162000c1e1900 */
[----:B------:R-:W4:Y:S01]  /*0780*/  @!P2 LDC.64 R18, c[0x0][0x3a0] ;  /* 0x0000e800ff12ab82 */ /* 0x000f220000000a00 */
[----:B------:R-:W-:Y:S01]  /*0790*/  MOV R36, RZ ;  /* 0x000000ff00247202 */ /* 0x000fe20000000f00 */
[----:B-1----:R-:W-:Y:S01]  /*07a0*/  @!P2 IMAD R41, R41, R12, RZ ;  /* 0x0000000c2929a224 */ /* 0x002fe200078e02ff */
[----:B------:R-:W-:Y:S01]  /*07b0*/  CS2R R32, SRZ ;  /* 0x0000000000207805 */ /* 0x000fe2000001ff00 */
[----:B------:R1:W5:Y:S04]  /*07c0*/  @!P1 LDG.E R34, desc[UR6][R28.64] ;  /* 0x000000061c229981 */ /* 0x000368000c1e1900 */
[----:B------:R-:W4:Y:S01]  /*07d0*/  @!P3 LDC.64 R14, c[0x0][0x3a0] ;  /* 0x0000e800ff0ebb82 */ /* 0x000f220000000a00 */
[----:B0-----:R-:W-:-:S02]  /*07e0*/  @!P2 MOV R26, R42 ;  /* 0x0000002a001aa202 */ /* 0x001fc40000000f00 */
[----:B------:R-:W-:Y:S01]  /*07f0*/  @!P2 MOV R27, R45 ;  /* 0x0000002d001ba202 */ /* 0x000fe20000000f00 */
[C---:B------:R-:W-:Y:S01]  /*0800*/  @!P2 IMAD R41, R4.reuse, R13, R41 ;  /* 0x0000000d0429a224 */ /* 0x040fe200078e0229 */
[----:B------:R0:W5:Y:S01]  /*0810*/  @!P0 LDG.E R36, desc[UR6][R20.64] ;  /* 0x0000000614248981 */ /* 0x000162000c1e1900 */
[----:B------:R-:W-:Y:S02]  /*0820*/  @!P2 IMAD.WIDE.U32 R26, R4, R12, R26 ;  /* 0x0000000c041aa225 */ /* 0x000fe400078e001a */
[----:B------:R-:W4:Y:S01]  /*0830*/  @!P3 LDC.64 R16, c[0x0][0x398] ;  /* 0x0000e600ff10bb82 */ /* 0x000f220000000a00 */
[----:B------:R2:W5:Y:S02]  /*0840*/  @!P1 LDG.E R33, desc[UR6][R30.64] ;  /* 0x000000061e219981 */ /* 0x000564000c1e1900 */
[----:B------:R-:W-:-:S05]  /*0850*/  @!P2 IADD3 R27, PT, PT, R27, R41, RZ ;  /* 0x000000291b1ba210 */ /* 0x000fca0007ffe0ff */
[----:B------:R-:W4:Y:S01]  /*0860*/  @!P2 LDC.64 R12, c[0x0][0x398] ;  /* 0x0000e600ff0cab82 */ /* 0x000f220000000a00 */
[----:B-1----:R-:W-:-:S07]  /*0870*/  @!P2 SHF.L.U32 R29, R26, 0x1, RZ ;  /* 0x000000011a1da819 */ /* 0x002fce00000006ff */
[----:B------:R-:W1:Y:S01]  /*0880*/  @P4 LDC.64 R22, c[0x0][0x3b0] ;  /* 0x0000ec00ff164b82 */ /* 0x000e620000000a00 */
[----:B------:R-:W-:-:S07]  /*0890*/  @!P2 SHF.L.U64.HI R28, R26, 0x1, R27 ;  /* 0x000000011a1ca819 */ /* 0x000fce000001021b */
[----:B0-----:R-:W0:Y:S01]  /*08a0*/  LDC.64 R20, c[0x0][0x3a8] ;  /* 0x0000ea00ff147b82 */ /* 0x001e220000000a00 */
[----:B--2---:R-:W-:Y:S01]  /*08b0*/  @!P3 IMAD R25, R25, R8, RZ ;  /* 0x000000081919b224 */ /* 0x004fe200078e02ff */
[----:B------:R-:W-:Y:S02]  /*08c0*/  @!P3 MOV R26, R42 ;  /* 0x0000002a001ab202 */ /* 0x000fe40000000f00 */
[----:B------:R-:W-:Y:S01]  /*08d0*/  @!P3 MOV R27, R45 ;  /* 0x0000002d001bb202 */ /* 0x000fe20000000f00 */
[C---:B------:R-:W-:Y:S01]  /*08e0*/  @!P3 IMAD R31, R6.reuse, R9, R25 ;  /* 0x00000009061fb224 */ /* 0x040fe200078e0219 */
[----:B----4-:R-:W-:Y:S01]  /*08f0*/  @!P2 IADD3 R24, P0, PT, R29, R18, RZ ;  /* 0x000000121d18a210 */ /* 0x010fe20007f1e0ff */
[----:B------:R-:W-:Y:S01]  /*0900*/  @!P3 IMAD.WIDE.U32 R8, R6, R8, R26 ;  /* 0x000000080608b225 */ /* 0x000fe200078e001a */
[----:B------:R-:W-:Y:S02]  /*0910*/  LOP3.LUT R4, R39, 0xffff, RZ, 0xc0, !PT ;  /* 0x0000ffff27047812 */ /* 0x000fe400078ec0ff */
[----:B------:R-:W-:-:S02]  /*0920*/  @!P2 IADD3.X R25, PT, PT, R28, R19, RZ, P0, !PT ;  /* 0x000000131c19a210 */ /* 0x000fc400007fe4ff */
[----:B------:R-:W-:Y:S01]  /*0930*/  @!P3 IADD3 R19, PT, PT, R9, R31, RZ ;  /* 0x0000001f0913b210 */ /* 0x000fe20007ffe0ff */
[----:B------:R-:W-:Y:S01]  /*0940*/  IMAD R41, R7, 0x38, R4 ;  /* 0x0000003807297824 */ /* 0x000fe200078e0204 */
[C---:B------:R-:W-:Y:S01]  /*0950*/  @!P3 SHF.L.U32 R9, R8.reuse, 0x1, RZ ;  /* 0x000000010809b819 */ /* 0x040fe200000006ff */
[----:B------:R-:W5:Y:S01]  /*0960*/  @!P2 LDG.E R32, desc[UR6][R24.64] ;  /* 0x000000061820a981 */ /* 0x000f62000c1e1900 */
[----:B------:R-:W-:Y:S01]  /*0970*/  @!P2 IADD3 R18, P0, PT, R29, R12, RZ ;  /* 0x0000000c1d12a210 */ /* 0x000fe20007f1e0ff */
[----:B-1----:R-:W-:Y:S01]  /*0980*/  @P4 IMAD.WIDE R22, R41, 0x2, R22 ;  /* 0x0000000229164825 */ /* 0x002fe200078e0216 */
[----:B------:R-:W-:Y:S02]  /*0990*/  @!P3 SHF.L.U64.HI R8, R8, 0x1, R19 ;  /* 0x000000010808b819 */ /* 0x000fe40000010213 */
[C---:B------:R-:W-:Y:S02]  /*09a0*/  @!P3 IADD3 R14, P1, PT, R9.reuse, R14, RZ ;  /* 0x0000000e090eb210 */ /* 0x040fe40007f3e0ff */
[----:B------:R-:W-:Y:S01]  /*09b0*/  @!P3 IADD3 R16, P5, PT, R9, R16, RZ ;  /* 0x000000100910b210 */ /* 0x000fe20007fbe0ff */
[----:B0-----:R-:W-:Y:S01]  /*09c0*/  IMAD.WIDE R20, R41, 0x2, R20 ;  /* 0x0000000229147825 */ /* 0x001fe200078e0214 */
[----:B------:R-:W-:Y:S01]  /*09d0*/  @!P2 IADD3.X R19, PT, PT, R28, R13, RZ, P0, !PT ;  /* 0x0000000d1c13a210 */ /* 0x000fe200007fe4ff */
[----:B------:R-:W2:Y:S01]  /*09e0*/  @P4 LDG.E.U16 R27, desc[UR6][R22.64] ;  /* 0x00000006161b4981 */ /* 0x000ea2000c1e1500 */
[----:B------:R-:W-:-:S02]  /*09f0*/  @!P3 IADD3.X R15, PT, PT, R8, R15, RZ, P1, !PT ;  /* 0x0000000f080fb210 */ /* 0x000fc40000ffe4ff */
[----:B------:R-:W-:Y:S02]  /*0a00*/  @!P3 IADD3.X R17, PT, PT, R8, R17, RZ, P5, !PT ;  /* 0x000000110811b210 */ /* 0x000fe40002ffe4ff */
[----:B------:R-:W-:Y:S02]  /*0a10*/  CS2R R8, SRZ ;  /* 0x0000000000087805 */ /* 0x000fe4000001ff00 */
[----:B------:R-:W-:Y:S01]  /*0a20*/  MOV R13, RZ ;  /* 0x000000ff000d7202 */ /* 0x000fe20000000f00 */
[----:B------:R-:W4:Y:S01]  /*0a30*/  @P4 LDG.E.U16 R26, desc[UR6][R22.64+0x2] ;  /* 0x00000206161a4981 */ /* 0x000f22000c1e1500 */
[----:B------:R-:W-:-:S03]  /*0a40*/  MOV R6, RZ ;  /* 0x000000ff00067202 */ /* 0x000fc60000000f00 */
[----:B------:R-:W4:Y:S04]  /*0a50*/  LDG.E.U16 R12, desc[UR6][R20.64] ;  /* 0x00000006140c7981 */ /* 0x000f28000c1e1500 */
[----:B------:R-:W5:Y:S04]  /*0a60*/  @!P2 LDG.E R13, desc[UR6][R18.64] ;  /* 0x00000006120da981 */ /* 0x000f68000c1e1900 */
[----:B------:R0:W4:Y:S04]  /*0a70*/  LDG.E.U16 R22, desc[UR6][R20.64+0x2] ;  /* 0x0000020614167981 */ /* 0x000128000c1e1500 */
[----:B------:R1:W5:Y:S04]  /*0a80*/  @!P3 LDG.E R6, desc[UR6][R14.64] ;  /* 0x000000060e06b981 */ /* 0x000368000c1e1900 */
[----:B------:R1:W5:Y:S01]  /*0a90*/  @!P3 LDG.E R8, desc[UR6][R16.64] ;  /* 0x000000061008b981 */ /* 0x000362000c1e1900 */
[----:B------:R-:W-:Y:S01]  /*0aa0*/  UISETP.NE.AND UP1, UPT, UR5, URZ, UPT ;  /* 0x000000ff0500728c */ /* 0x000fe2000bf25270 */
[----:B------:R-:W-:Y:S01]  /*0ab0*/  UMOV UR8, 0x3f800000 ;  /* 0x3f80000000087882 */ /* 0x000fe20000000000 */
[----:B---3--:R-:W-:-:S13]  /*0ac0*/  R2UR UR11, R10 ;  /* 0x000000000a0b72ca */ /* 0x008fda00000e0000 */
        /* <DEDUP_REMOVED lines=8> */
[----:B------:R-:W-:Y:S02]  /*0b50*/  MOV R10, RZ ;  /* 0x000000ff000a7202 */ /* 0x000fe40000000f00 */
[----:B0-----:R-:W-:-:S13]  /*0b60*/  @P0 R2UR UR4, R20 ;  /* 0x00000000140402ca */ /* 0x001fda00000e0000 */
[----:B------:R-:W-:Y:S01]  /*0b70*/  @UP0 UMOV UR8, UR4 ;  /* 0x0000000400080c82 */ /* 0x000fe20008000000 */
[----:B--2---:R-:W-:Y:S02]  /*0b80*/  @P4 SHF.L.U32 R9, R27, 0x10, RZ ;  /* 0x000000101b094819 */ /* 0x004fe400000006ff */
[----:B----4-:R-:W-:Y:S02]  /*0b90*/  @P4 SHF.L.U32 R10, R26, 0x10, RZ ;  /* 0x000000101a0a4819 */ /* 0x010fe400000006ff */
[----:B------:R-:W-:Y:S02]  /*0ba0*/  SHF.L.U32 R12, R12, 0x10, RZ ;  /* 0x000000100c0c7819 */ /* 0x000fe400000006ff */
[----:B------:R-:W-:Y:S01]  /*0bb0*/  SHF.L.U32 R11, R22, 0x10, RZ ;  /* 0x00000010160b7819 */ /* 0x000fe200000006ff */
[----:B-1----:R-:W-:Y:S06]  /*0bc0*/  BRA.U UP1, `(.L_x_830) ;  /* 0x0000000501247547 */ /* 0x002fec000b800000 */
        /* <DEDUP_REMOVED lines=35> */
[--C-:B------:R-:W-:Y:S02]  /*0e00*/  HADD2.F32 R19, -RZ, R13.reuse.H0_H0 ;  /* 0x2000000dff137230 */ /* 0x100fe40000004100 */
        /* <DEDUP_REMOVED lines=11> */
[----:B------:R-:W-:Y:S02]  /*0ec0*/  HADD2.F32 R16, -RZ, R6.H0_H0 ;  /* 0x20000006ff107230 */ /* 0x000fe40000004100 */
        /* <DEDUP_REMOVED lines=25> */
.L_x_830:
        /* <DEDUP_REMOVED lines=8> */
[----:B------:R-:W-:Y:S02]  /*10e0*/  HADD2.F32 R29, -RZ, R35.H1_H1 ;  /* 0x30000023ff1d7230 */ /* 0x000fe40000004100 */
        /* <DEDUP_REMOVED lines=9> */
[----:B------:R-:W-:Y:S01]  /*1180*/  FMUL.FTZ R23, R25, -1.4426950216293334961 ;  /* 0xbfb8aa3b19177820 */ /* 0x000fe20000410000 */
[----:B------:R-:W-:-:S02]  /*1190*/  HADD2.F32 R46, -RZ, R8.H0_H0 ;  /* 0x20000008ff2e7230 */ /* 0x000fc40000004100 */
[----:B------:R-:W-:Y:S01]  /*11a0*/  FFMA.FTZ R26, R11, R16, R10 ;  /* 0x000000100b1a7223 */ /* 0x000fe2000001000a */
[----:B------:R-:W-:Y:S01]  /*11b0*/  FMUL.FTZ R21, R19, -1.4426950216293334961 ;  /* 0xbfb8aa3b13157820 */ /* 0x000fe20000410000 */
[----:B------:R-:W0:Y:S01]  /*11c0*/  MUFU.EX2 R20, R20 ;  /* 0x0000001400147308 */ /* 0x000e220000000800 */
[----:B------:R-:W-:Y:S02]  /*11d0*/  HADD2.F32 R47, -RZ, R8.H1_H1 ;  /* 0x30000008ff2f7230 */ /* 0x000fe40000004100 */
[----:B------:R-:W-:-:S05]  /*11e0*/  FMUL.FTZ R24, R26, -1.4426950216293334961 ;  /* 0xbfb8aa3b1a187820 */ /* 0x000fca0000410000 */
        /* <DEDUP_REMOVED lines=21> */
[----:B------:R-:W-:Y:S02]  /*1340*/  HADD2.F32 R30, -RZ, R33.H0_H0 ;  /* 0x20000021ff1e7230 */ /* 0x000fe40000004100 */
[----:B------:R-:W-:Y:S01]  /*1350*/  FADD.FTZ R29, R21, -UR11 ;  /* 0x8000000b151d7e21 */ /* 0x000fe20008010000 */
[----:B0-----:R-:W-:Y:S01]  /*1360*/  FADD.FTZ R18, -R27, 1 ;  /* 0x3f8000001b127421 */ /* 0x001fe20000010100 */
[----:B------:R-:W-:Y:S01]  /*1370*/  FMUL.FTZ R24, R24, R23 ;  /* 0x0000001718187220 */ /* 0x000fe20000410000 */
[----:B------:R-:W-:-:S02]  /*1380*/  HADD2.F32 R23, -RZ, R13.H0_H0 ;  /* 0x2000000dff177230 */ /* 0x000fc40000004100 */
[----:B------:R-:W-:Y:S01]  /*1390*/  FMUL.FTZ R27, R30, R27 ;  /* 0x0000001b1e1b7220 */ /* 0x000fe20000410000 */
[----:B------:R-:W-:Y:S01]  /*13a0*/  FFMA.FTZ R22, R25, R18, 1 ;  /* 0x3f80000019167423 */ /* 0x000fe20000010012 */
[----:B------:R-:W-:Y:S01]  /*13b0*/  FMUL.FTZ R18, R19, UR8 ;  /* 0x0000000813127c20 */ /* 0x000fe20008410000 */
[----:B------:R-:W-:Y:S02]  /*13c0*/  HADD2.F32 R25, -RZ, R33.H1_H1 ;  /* 0x30000021ff197230 */ /* 0x000fe40000004100 */
[----:B-1----:R-:W-:Y:S01]  /*13d0*/  FADD.FTZ R19, -R28, 1 ;  /* 0x3f8000001c137421 */ /* 0x002fe20000010100 */
[----:B------:R-:W-:Y:S01]  /*13e0*/  FFMA.FTZ R21, R12, R18, R9 ;  /* 0x000000120c157223 */ /* 0x000fe20000010009 */
[----:B------:R-:W-:Y:S01]  /*13f0*/  FMUL.FTZ R27, R27, R22 ;  /* 0x000000161b1b7220 */ /* 0x000fe20000410000 */
[----:B------:R-:W-:Y:S01]  /*1400*/  FMUL.FTZ R25, R25, R28 ;  /* 0x0000001c19197220 */ /* 0x000fe20000410000 */
[----:B------:R-:W-:Y:S01]  /*1410*/  FFMA.FTZ R26, R26, R19, 1 ;  /* 0x3f8000001a1a7423 */ /* 0x000fe20000010013 */
[----:B------:R-:W-:Y:S01]  /*1420*/  FMUL.FTZ R19, R29, UR8 ;  /* 0x000000081d137c20 */ /* 0x000fe20008410000 */
[----:B------:R-:W-:-:S02]  /*1430*/  FMUL.FTZ R29, R21, -1.4426950216293334961 ;  /* 0xbfb8aa3b151d7820 */ /* 0x000fc40000410000 */
[----:B------:R-:W-:Y:S01]  /*1440*/  FMUL.FTZ R25, R25, R26 ;  /* 0x0000001a19197220 */ /* 0x000fe20000410000 */
[----:B------:R-:W-:Y:S01]  /*1450*/  FFMA.FTZ R28, R11, R19, R10 ;  /* 0x000000130b1c7223 */ /* 0x000fe2000001000a */
[----:B------:R-:W-:Y:S02]  /*1460*/  HADD2.F32 R26, -RZ, R13.H1_H1 ;  /* 0x3000000dff1a7230 */ /* 0x000fe40000004100 */
[----:B------:R-:W0:Y:S01]  /*1470*/  MUFU.EX2 R29, R29 ;  /* 0x0000001d001d7308 */ /* 0x000e220000000800 */
[----:B------:R-:W-:-:S07]  /*1480*/  FMUL.FTZ R31, R28, -1.4426950216293334961 ;  /* 0xbfb8aa3b1c1f7820 */ /* 0x000fce0000410000 */
[----:B------:R-:W1:Y:S01]  /*1490*/  MUFU.EX2 R31, R31 ;  /* 0x0000001f001f7308 */ /* 0x000e620000000800 */
[----:B0-----:R-:W-:Y:S01]  /*14a0*/  FADD.FTZ R30, R29, 1 ;  /* 0x3f8000001d1e7421 */ /* 0x001fe20000010000 */
[----:B------:R-:W-:-:S06]  /*14b0*/  FMUL.FTZ R29, R11, R24 ;  /* 0x000000180b1d7220 */ /* 0x000fcc0000410000 */
        /* <DEDUP_REMOVED lines=8> */
[----:B------:R-:W-:Y:S01]  /*1540*/  FMUL.FTZ R26, R12, R20 ;  /* 0x000000140c1a7220 */ /* 0x000fe20000410000 */
[----:B------:R-:W-:Y:S01]  /*1550*/  FMUL.FTZ R23, R23, R22 ;  /* 0x0000001617177220 */ /* 0x000fe20000410000 */
[----:B------:R-:W-:Y:S01]  /*1560*/  FFMA.FTZ R28, R28, R21, 1 ;  /* 0x3f8000001c1c7423 */ /* 0x000fe20000010015 */
[----:B------:R-:W-:Y:S02]  /*1570*/  HADD2.F32 R21, -RZ, R6.H0_H0 ;  /* 0x20000006ff157230 */ /* 0x000fe40000004100 */
[----:B------:R-:W-:Y:S01]  /*1580*/  FFMA.FTZ R31, R15, R26, RZ ;  /* 0x0000001a0f1f7223 */ /* 0x000fe200000100ff */
[----:B------:R-:W-:Y:S01]  /*1590*/  FADD.FTZ R26, RZ, R26 ;  /* 0x0000001aff1a7221 */ /* 0x000fe20000010000 */
[----:B------:R-:W-:Y:S01]  /*15a0*/  FMUL.FTZ R22, R41, R28 ;  /* 0x0000001c29167220 */ /* 0x000fe20000410000 */
[----:B------:R-:W-:Y:S01]  /*15b0*/  FADD.FTZ R21, R21, -UR11 ;  /* 0x8000000b15157e21 */ /* 0x000fe20008010000 */
[----:B------:R-:W-:Y:S01]  /*15c0*/  FFMA.FTZ R28, R14, R29, R31 ;  /* 0x0000001d0e1c7223 */ /* 0x000fe2000001001f */
[----:B------:R-:W-:Y:S01]  /*15d0*/  FADD.FTZ R29, R29, R26 ;  /* 0x0000001a1d1d7221 */ /* 0x000fe20000010000 */
[----:B------:R-:W-:Y:S01]  /*15e0*/  FFMA.FTZ R26, R15, R20, RZ ;  /* 0x000000140f1a7223 */ /* 0x000fe200000100ff */
[----:B------:R-:W-:Y:S01]  /*15f0*/  FMUL.FTZ R21, R21, UR8 ;  /* 0x0000000815157c20 */ /* 0x000fe20008410000 */
[----:B------:R-:W-:-:S02]  /*1600*/  FADD.FTZ R20, RZ, R20 ;  /* 0x00000014ff147221 */ /* 0x000fc40000010000 */
[C---:B------:R-:W-:Y:S01]  /*1610*/  FFMA.FTZ R26, R17.reuse, R27, R26 ;  /* 0x0000001b111a7223 */ /* 0x040fe2000001001a */
[----:B------:R-:W-:Y:S01]  /*1620*/  FFMA.FTZ R30, R12, R21, R9 ;  /* 0x000000150c1e7223 */ /* 0x000fe20000010009 */
[----:B------:R-:W-:Y:S01]  /*1630*/  FADD.FTZ R20, R20, R27 ;  /* 0x0000001b14147221 */ /* 0x000fe20000010000 */
[----:B------:R-:W-:Y:S01]  /*1640*/  FMUL.FTZ R27, R12, R27 ;  /* 0x0000001b0c1b7220 */ /* 0x000fe20000410000 */
[----:B------:R-:W-:Y:S01]  /*1650*/  FFMA.FTZ R26, R18, R23, R26 ;  /* 0x00000017121a7223 */ /* 0x000fe2000001001a */
[----:B------:R-:W-:Y:S01]  /*1660*/  FMUL.FTZ R31, R30, -1.4426950216293334961 ;  /* 0xbfb8aa3b1e1f7820 */ /* 0x000fe20000410000 */
[----:B------:R-:W-:Y:S01]  /*1670*/  FADD.FTZ R20, R20, R23 ;  /* 0x0000001714147221 */ /* 0x000fe20000010000 */
[----:B------:R-:W-:-:S04]  /*1680*/  FFMA.FTZ R28, R17, R27, R28 ;  /* 0x0000001b111c7223 */ /* 0x000fc8000001001c */
        /* <DEDUP_REMOVED lines=10> */
[----:B------:R-:W-:Y:S01]  /*1730*/  FFMA.FTZ R27, R14, R24, RZ ;  /* 0x000000180e1b7223 */ /* 0x000fe200000100ff */
[----:B------:R-:W-:Y:S02]  /*1740*/  FADD.FTZ R24, RZ, R24 ;  /* 0x00000018ff187221 */ /* 0x000fe40000010000 */
[----:B------:R-:W-:Y:S01]  /*1750*/  FMUL.FTZ R17, R17, UR8 ;  /* 0x0000000811117c20 */ /* 0x000fe20008410000 */
[-C--:B------:R-:W-:Y:S01]  /*1760*/  FFMA.FTZ R14, R16, R25.reuse, R27 ;  /* 0x00000019100e7223 */ /* 0x080fe2000001001b */
[----:B------:R-:W-:Y:S01]  /*1770*/  FADD.FTZ R29, R24, R25 ;  /* 0x00000019181d7221 */ /* 0x000fe20000010000 */
[C---:B------:R-:W-:Y:S01]  /*1780*/  FMUL.FTZ R25, R11.reuse, R25 ;  /* 0x000000190b197220 */ /* 0x040fe20000410000 */
[----:B------:R-:W-:-:S02]  /*1790*/  FFMA.FTZ R31, R11, R17, R10 ;  /* 0x000000110b1f7223 */ /* 0x000fc4000001000a */
[----:B------:R-:W-:Y:S01]  /*17a0*/  FADD.FTZ R29, R29, R22 ;  /* 0x000000161d1d7221 */ /* 0x000fe20000010000 */
[----:B------:R-:W-:Y:S01]  /*17b0*/  FFMA.FTZ R27, R16, R25, R28 ;  /* 0x00000019101b7223 */ /* 0x000fe2000001001c */
[----:B------:R-:W-:Y:S01]  /*17c0*/  FMUL.FTZ R41, R31, -1.4426950216293334961 ;  /* 0xbfb8aa3b1f297820 */ /* 0x000fe20000410000 */
[----:B------:R-:W-:Y:S01]  /*17d0*/  FADD.FTZ R30, R25, R30 ;  /* 0x0000001e191e7221 */ /* 0x000fe20000010000 */
[----:B------:R-:W-:Y:S01]  /*17e0*/  FMUL.FTZ R25, R12, R23 ;  /* 0x000000170c197220 */ /* 0x000fe20000410000 */
[----:B------:R-:W-:-:S03]  /*17f0*/  FFMA.FTZ R28, R19, R22, R14 ;  /* 0x00000016131c7223 */ /* 0x000fc6000001000e */
[----:B------:R-:W0:Y:S02]  /*1800*/  MUFU.EX2 R41, R41 ;  /* 0x0000002900297308 */ /* 0x000e240000000800 */
[----:B0-----:R-:W-:-:S06]  /*1810*/  FADD.FTZ R46, R41, 1 ;  /* 0x3f800000292e7421 */ /* 0x001fcc0000010000 */
[----:B------:R-:W0:Y:S02]  /*1820*/  MUFU.RCP R46, R46 ;  /* 0x0000002e002e7308 */ /* 0x000e240000001000 */
[----:B0-----:R-:W-:Y:S01]  /*1830*/  FADD.FTZ R24, -R46, 1 ;  /* 0x3f8000002e187421 */ /* 0x001fe20000010100 */
[----:B------:R-:W-:-:S03]  /*1840*/  FMUL.FTZ R16, R47, R46 ;  /* 0x0000002e2f107220 */ /* 0x000fc60000410000 */
[----:B------:R-:W-:Y:S01]  /*1850*/  FFMA.FTZ R31, R31, R24, 1 ;  /* 0x3f8000001f1f7423 */ /* 0x000fe20000010018 */
[----:B------:R-:W-:Y:S01]  /*1860*/  FFMA.FTZ R24, R18, R25, R27 ;  /* 0x0000001912187223 */ /* 0x000fe2000001001b */
[----:B------:R-:W-:Y:S02]  /*1870*/  FADD.FTZ R25, R30, R25 ;  /* 0x000000191e197221 */ /* 0x000fe40000010000 */
[----:B------:R-:W-:Y:S01]  /*1880*/  FMUL.FTZ R46, R16, R31 ;  /* 0x0000001f102e7220 */ /* 0x000fe20000410000 */
[----:B------:R-:W-:-:S03]  /*1890*/  FMUL.FTZ R16, R11, R22 ;  /* 0x000000160b107220 */ /* 0x000fc60000410000 */
[----:B------:R-:W-:Y:S01]  /*18a0*/  FMUL.FTZ R18, R11, R46 ;  /* 0x0000002e0b127220 */ /* 0x000fe20000410000 */
[----:B------:R-:W-:Y:S01]  /*18b0*/  FFMA.FTZ R24, R19, R16, R24 ;  /* 0x0000001013187223 */ /* 0x000fe20000010018 */
[----:B------:R-:W-:Y:S01]  /*18c0*/  FADD.FTZ R25, R16, R25 ;  /* 0x0000001910197221 */ /* 0x000fe20000010000 */
[----:B------:R-:W-:Y:S01]  /*18d0*/  FMUL.FTZ R16, R12, R15 ;  /* 0x0000000f0c107220 */ /* 0x000fe20000410000 */
[----:B------:R-:W-:-:S03]  /*18e0*/  FADD.FTZ R19, R29, R46 ;  /* 0x0000002e1d137221 */ /* 0x000fc60000010000 */
[----:B------:R-:W-:Y:S01]  /*18f0*/  FFMA.FTZ R24, R21, R16, R24 ;  /* 0x0000001015187223 */ /* 0x000fe20000010018 */
[----:B------:R-:W-:Y:S01]  /*1900*/  FADD.FTZ R25, R25, R16 ;  /* 0x0000001019197221 */ /* 0x000fe20000010000 */
[----:B------:R-:W-:Y:S02]  /*1910*/  FFMA.FTZ R16, R21, R15, R26 ;  /* 0x0000000f15107223 */ /* 0x000fe4000001001a */
[C---:B------:R-:W-:Y:S01]  /*1920*/  FFMA.FTZ R24, R17.reuse, R18, R24 ;  /* 0x0000001211187223 */ /* 0x040fe20000010018 */
[----:B------:R-:W-:Y:S01]  /*1930*/  FADD.FTZ R14, R18, R25 ;  /* 0x00000019120e7221 */ /* 0x000fe20000010000 */
[----:B------:R-:W-:Y:S01]  /*1940*/  FADD.FTZ R18, R20, R15 ;  /* 0x0000000f14127221 */ /* 0x000fe20000010000 */
[----:B------:R-:W-:-:S07]  /*1950*/  FFMA.FTZ R17, R17, R46, R28 ;  /* 0x0000002e11117223 */ /* 0x000fce000001001c */
.L_x_831:
        /* <DEDUP_REMOVED lines=44> */
.L_x_833:
[----:B------:R-:W-:Y:S05]  /*1c20*/  BSYNC.RECONVERGENT B0 ;  /* 0x0000000000007941 */ /* 0x000fea0003800200 */
.L_x_832:
[----:B------:R-:W-:Y:S06]  /*1c30*/  BAR.SYNC.DEFER_BLOCKING 0x0 ;  /* 0x0000000000007b1d */ /* 0x000fec0000010000 */
[----:B------:R-:W-:Y:S04]  /*1c40*/  BSSY.RECONVERGENT B0, `(.L_x_834) ;  /* 0x0000024000007945 */ /* 0x000fe80003800200 */
[----:B------:R-:W-:Y:S05]  /*1c50*/  @P1 BRA `(.L_x_835) ;  /* 0x0000000000881947 */ /* 0x000fea0003800000 */
[----:B------:R-:W-:-:S09]  /*1c60*/  ULEA UR4, UR9, UR5, 0x18 ;  /* 0x0000000509047291 */ /* 0x000fd2000f8ec0ff */
[----:B------:R-:W4:Y:S04]  /*1c70*/  LDS.64 R28, [UR4+0x18] ;  /* 0x00001804ff1c7984 */ /* 0x000f280008000a00 */
[----:B-1-3--:R-:W1:Y:S04]  /*1c80*/  LDS.128 R20, [UR4+0x20] ;  /* 0x00002004ff147984 */ /* 0x00ae680008000c00 */
[----:B--2---:R-:W2:Y:S01]  /*1c90*/  LDS.128 R24, [UR4+0x30] ;  /* 0x00003004ff187984 */ /* 0x004ea20008000c00 */
[----:B----4-:R-:W-:Y:S01]  /*1ca0*/  FADD.FTZ R31, R14, R28 ;  /* 0x0000001c0e1f7221 */ /* 0x010fe20000010000 */
[----:B0-----:R-:W-:-:S03]  /*1cb0*/  FADD.FTZ R14, R15, R29 ;  /* 0x0000001d0f0e7221 */ /* 0x001fc60000010000 */
[----:B-1----:R-:W-:Y:S01]  /*1cc0*/  FADD.FTZ R15, R31, R20 ;  /* 0x000000141f0f7221 */ /* 0x002fe20000010000 */
[----:B------:R-:W-:Y:S01]  /*1cd0*/  FADD.FTZ R14, R14, R21 ;  /* 0x000000150e0e7221 */ /* 0x000fe20000010000 */
[----:B------:R-:W0:Y:S02]  /*1ce0*/  LDS.128 R28, [UR4+0x40] ;  /* 0x00004004ff1c7984 */ /* 0x000e240008000c00 */
[----:B------:R-:W-:Y:S01]  /*1cf0*/  FADD.FTZ R15, R15, R22 ;  /* 0x000000160f0f7221 */ /* 0x000fe20000010000 */
[----:B------:R-:W-:Y:S02]  /*1d00*/  FADD.FTZ R14, R14, R23 ;  /* 0x000000170e0e7221 */ /* 0x000fe40000010000 */
[----:B------:R-:W1:Y:S01]  /*1d10*/  LDS.128 R20, [UR4+0x50] ;  /* 0x00005004ff147984 */ /* 0x000e620008000c00 */
[----:B--2---:R-:W-:Y:S01]  /*1d20*/  FADD.FTZ R15, R15, R24 ;  /* 0x000000180f0f7221 */ /* 0x004fe20000010000 */
[----:B------:R-:W-:-:S03]  /*1d30*/  FADD.FTZ R14, R14, R25 ;  /* 0x000000190e0e7221 */ /* 0x000fc60000010000 */
        /* <DEDUP_REMOVED lines=20> */
.L_x_835:
[----:B------:R-:W-:Y:S05]  /*1e80*/  BSYNC.RECONVERGENT B0 ;  /* 0x0000000000007941 */ /* 0x000fea0003800200 */
.L_x_834:
        /* <DEDUP_REMOVED lines=78> */
.L_x_837:
[----:B------:R-:W-:Y:S05]  /*2370*/  BSYNC.RECONVERGENT B0 ;  /* 0x0000000000007941 */ /* 0x000fea0003800200 */
.L_x_836:
        /* <DEDUP_REMOVED lines=31> */
.L_x_839:
[----:B------:R-:W-:Y:S05]  /*2570*/  BSYNC.RECONVERGENT B0 ;  /* 0x0000000000007941 */ /* 0x000fea0003800200 */
.L_x_838:
        /* <DEDUP_REMOVED lines=24> */
.L_x_842:
[----:B------:R-:W4:Y:S04]  /*2700*/  LDG.E.STRONG.GPU R7, desc[UR6][R18.64] ;  /* 0x0000000612077981 */ /* 0x000f28000c1ef900 */
[----:B----4-:R-:W-:Y:S01]  /*2710*/  CCTL.IVALL ;  /* 0x00000000ff00798f */ /* 0x010fe20002000000 */
[----:B------:R-:W-:Y:S05]  /*2720*/  YIELD ;  /* 0x0000000000007946 */ /* 0x000fea0003800000 */
[----:B------:R-:W-:-:S13]  /*2730*/  ISETP.NE.AND P0, PT, R7, R22, PT ;  /* 0x000000160700720c */ /* 0x000fda0003f05270 */
[----:B------:R-:W-:Y:S05]  /*2740*/  @P0 BRA `(.L_x_842) ;  /* 0xfffffffc00ec0947 */ /* 0x000fea000383ffff */
.L_x_841:
        /* <DEDUP_REMOVED lines=15> */
.L_x_844:
        /* <DEDUP_REMOVED lines=59> */
.L_x_843:
        /* <DEDUP_REMOVED lines=34> */
.L_x_845:
        /* <DEDUP_REMOVED lines=18> */
.L_x_846:
        /* <DEDUP_REMOVED lines=9> */
.L_x_847:
[----:B------:R-:W-:Y:S05]  /*2fc0*/  BSYNC.RECONVERGENT B0 ;  /* 0x0000000000007941 */ /* 0x000fea0003800200 */
.L_x_840:
[----:B------:R-:W4:Y:S01]  /*2fd0*/  S2UR UR5, SR_CgaCtaId ;  /* 0x00000000000579c3 */ /* 0x000f220000008800 */
[----:B------:R-:W-:Y:S01]  /*2fe0*/  UMOV UR4, 0x400 ;  /* 0x0000040000047882 */ /* 0x000fe20000000000 */
[----:B------:R-:W5:Y:S01]  /*2ff0*/  LDCU.64 UR12, c[0x0][0x400] ;  /* 0x00008000ff0c77ac */ /* 0x000f620008000a00 */
[--C-:B------:R-:W-:Y:S02]  /*3000*/  HADD2.F32 R7, -RZ, R36.reuse.H0_H0 ;  /* 0x20000024ff077230 */ /* 0x100fe40000004100 */
[----:B------:R-:W-:-:S03]  /*3010*/  HADD2.F32 R36, -RZ, R36.H1_H1 ;  /* 0x30000024ff247230 */ /* 0x000fc60000004100 */
[----:B---3--:R-:W3:Y:S01]  /*3020*/  LDC R17, c[0x0][0x41c] ;  /* 0x00010700ff117b82 */ /* 0x008ee20000000800 */
[----:B------:R-:W-:Y:S01]  /*3030*/  FADD.FTZ R7, R7, -UR11 ;  /* 0x8000000b07077e21 */ /* 0x000fe20008010000 */
[----:B------:R-:W-:-:S04]  /*3040*/  FADD.FTZ R36, R36, -UR11 ;  /* 0x8000000b24247e21 */ /* 0x000fc80008010000 */
[----:B------:R-:W-:Y:S01]  /*3050*/  FMUL.FTZ R36, R36, UR8 ;  /* 0x0000000824247c20 */ /* 0x000fe20008410000 */
[----:B----4-:R-:W-:Y:S01]  /*3060*/  ULEA UR4, UR5, UR4, 0x18 ;  /* 0x0000000405047291 */ /* 0x010fe2000f8ec0ff */
[----:B------:R-:W4:Y:S01]  /*3070*/  LDCU.U8 UR5, c[0x0][0x414] ;  /* 0x00008280ff0577ac */ /* 0x000f220008000000 */
[----:B---3--:R-:W-:-:S07]  /*3080*/  IMAD R17, R17, UR10, R40 ;  /* 0x0000000a11117c24 */ /* 0x008fce000f8e0228 */
[----:B------:R0:W-:Y:S01]  /*3090*/  @!P1 STS.64 [UR4+0x88], R14 ;  /* 0x0000880eff009988 */ /* 0x0001e20008000a04 */
[----:B------:R-:W-:Y:S01]  /*30a0*/  BAR.SYNC.DEFER_BLOCKING 0x0 ;  /* 0x0000000000007b1d */ /* 0x000fe20000010000 */
[----:B-----5:R-:W-:Y:S02]  /*30b0*/  ISETP.GE.U32.AND P0, PT, R17, UR12, PT ;  /* 0x0000000c11007c0c */ /* 0x020fe4000bf06070 */
[----:B------:R-:W-:Y:S01]  /*30c0*/  SHF.R.S32.HI R26, RZ, 0x1f, R17 ;  /* 0x0000001fff1a7819 */ /* 0x000fe20000011411 */
[----:B0-----:R-:W-:Y:S01]  /*30d0*/  FMUL.FTZ R15, R7, UR8 ;  /* 0x00000008070f7c20 */ /* 0x001fe20008410000 */
[----:B----4-:R-:W-:Y:S02]  /*30e0*/  UISETP.NE.AND UP0, UPT, UR5, URZ, UPT ;  /* 0x000000ff0500728c */ /* 0x010fe4000bf05270 */
[----:B------:R-:W-:Y:S01]  /*30f0*/  ISETP.GE.AND.EX P0, PT, R26, UR13, PT, P0 ;  /* 0x0000000d1a007c0c */ /* 0x000fe2000bf06300 */
[--C-:B------:R-:W-:Y:S02]  /*3100*/  HADD2.F32 R7, -RZ, R35.reuse.H0_H0 ;  /* 0x20000023ff077230 */ /* 0x100fe40000004100 */
[----:B------:R-:W-:Y:S01]  /*3110*/  HADD2.F32 R14, -RZ, R35.H1_H1 ;  /* 0x30000023ff0e7230 */ /* 0x000fe20000004100 */
[----:B------:R-:W0:Y:S01]  /*3120*/  LDS.64 R18, [UR4+0x88] ;  /* 0x00008804ff127984 */ /* 0x000e220008000a00 */
[----:B------:R-:W0:Y:S02]  /*3130*/  LDCU UR4, c[0x0][0x42c] ;  /* 0x00008580ff0477ac */ /* 0x000e240008000800 */
[----:B0-----:R-:W-:Y:S01]  /*3140*/  FMUL.FTZ R18, R18, UR4 ;  /* 0x0000000412127c20 */ /* 0x001fe20008410000 */
[----:B------:R-:W-:-:S04]  /*3150*/  FMUL.FTZ R21, R19, UR4 ;  /* 0x0000000413157c20 */ /* 0x000fc80008410000 */
[----:B------:R-:W-:Y:S01]  /*3160*/  FFMA.FTZ R27, R18, R15, R21 ;  /* 0x0000000f121b7223 */ /* 0x000fe20000010015 */
[----:B------:R-:W-:Y:S06]  /*3170*/  BRA.U !UP0, `(.L_x_848) ;  /* 0x0000000108487547 */ /* 0x000fec000b800000 */
[----:B------:R-:W-:Y:S01]  /*3180*/  FFMA.FTZ R15, R12, R15, R9 ;  /* 0x0000000f0c0f7223 */ /* 0x000fe20000010009 */
[----:B------:R-:W-:-:S03]  /*3190*/  FFMA.FTZ R16, R11, R36, R10 ;  /* 0x000000240b107223 */ /* 0x000fc6000001000a */
[----:B------:R-:W-:Y:S01]  /*31a0*/  FMUL.FTZ R19, R15, -1.4426950216293334961 ;  /* 0xbfb8aa3b0f137820 */ /* 0x000fe20000410000 */
[----:B-1----:R-:W-:-:S05]  /*31b0*/  FMUL.FTZ R22, R16, -1.4426950216293334961 ;  /* 0xbfb8aa3b10167820 */ /* 0x002fca0000410000 */
[----:B------:R-:W0:Y:S08]  /*31c0*/  MUFU.EX2 R19, R19 ;  /* 0x0000001300137308 */ /* 0x000e300000000800 */
[----:B------:R-:W1:Y:S01]  /*31d0*/  MUFU.EX2 R22, R22 ;  /* 0x0000001600167308 */ /* 0x000e620000000800 */
[----:B0-----:R-:W-:-:S07]  /*31e0*/  FADD.FTZ R20, R19, 1 ;  /* 0x3f80000013147421 */ /* 0x001fce0000010000 */
[----:B------:R-:W2:Y:S01]  /*31f0*/  MUFU.RCP R20, R20 ;  /* 0x0000001400147308 */ /* 0x000ea20000001000 */
[----:B-1----:R-:W-:-:S07]  /*3200*/  FADD.FTZ R23, R22, 1 ;  /* 0x3f80000016177421 */ /* 0x002fce0000010000 */
[----:B------:R-:W0:Y:S01]  /*3210*/  MUFU.RCP R23, R23 ;  /* 0x0000001700177308 */ /* 0x000e220000001000 */
[----:B--2---:R-:W-:Y:S01]  /*3220*/  FADD.FTZ R24, -R20, 1 ;  /* 0x3f80000014187421 */ /* 0x004fe20000010100 */
[----:B------:R-:W-:-:S03]  /*3230*/  FMUL.FTZ R7, R7, R20 ;  /* 0x0000001407077220 */ /* 0x000fc60000410000 */
[----:B------:R-:W-:Y:S01]  /*3240*/  FFMA.FTZ R24, R15, R24, 1 ;  /* 0x3f8000000f187423 */ /* 0x000fe20000010018 */
[----:B0-----:R-:W-:Y:S01]  /*3250*/  FADD.FTZ R25, -R23, 1 ;  /* 0x3f80000017197421 */ /* 0x001fe20000010100 */
[----:B------:R-:W-:Y:S02]  /*3260*/  FMUL.FTZ R14, R14, R23 ;  /* 0x000000170e0e7220 */ /* 0x000fe40000410000 */
[----:B------:R-:W-:Y:S01]  /*3270*/  FMUL.FTZ R7, R7, R24 ;  /* 0x0000001807077220 */ /* 0x000fe20000410000 */
[----:B------:R-:W-:-:S04]  /*3280*/  FFMA.FTZ R25, R16, R25, 1 ;  /* 0x3f80000010197423 */ /* 0x000fc80000010019 */
[----:B------:R-:W-:-:S07]  /*3290*/  FMUL.FTZ R14, R14, R25 ;  /* 0x000000190e0e7220 */ /* 0x000fce0000410000 */
.L_x_848:
[----:B------:R-:W-:Y:S01]  /*32a0*/  FFMA.FTZ R16, R18, R36, R21 ;  /* 0x0000002412107223 */ /* 0x000fe20000010015 */
[----:B------:R-:W-:Y:S01]  /*32b0*/  BSSY.RECONVERGENT B0, `(.L_x_849) ;  /* 0x0000014000007945 */ /* 0x000fe20003800200 */
[----:B------:R-:W-:Y:S01]  /*32c0*/  FFMA.FTZ R27, R12, R7, -R27 ;  /* 0x000000070c1b7223 */ /* 0x000fe2000001081b */
[--C-:B------:R-:W-:Y:S02]  /*32d0*/  HADD2.F32 R19, -RZ, R34.reuse.H0_H0 ;  /* 0x20000022ff137230 */ /* 0x100fe40000004100 */
[----:B------:R-:W-:Y:S01]  /*32e0*/  FFMA.FTZ R7, R11, R14, -R16 ;  /* 0x0000000e0b077223 */ /* 0x000fe20000010810 */
[----:B------:R-:W-:Y:S01]  /*32f0*/  HADD2.F32 R34, -RZ, R34.H1_H1 ;  /* 0x30000022ff227230 */ /* 0x000fe20000004100 */
[----:B------:R-:W-:Y:S06]  /*3300*/  @P0 BRA `(.L_x_850) ;  /* 0x0000000000380947 */ /* 0x000fec0003800000 */
[----:B------:R-:W0:Y:S01]  /*3310*/  LDCU.64 UR14, c[0x0][0x3f8] ;  /* 0x00007f00ff0e77ac */ /* 0x000e220008000a00 */
[----:B------:R-:W-:Y:S01]  /*3320*/  MOV R14, R42 ;  /* 0x0000002a000e7202 */ /* 0x000fe20000000f00 */
[----:B------:R-:W-:Y:S01]  /*3330*/  FMUL.FTZ R16, R27, UR8 ;  /* 0x000000081b107c20 */ /* 0x000fe20008410000 */
[----:B------:R-:W-:Y:S01]  /*3340*/  MOV R15, R45 ;  /* 0x0000002d000f7202 */ /* 0x000fe20000000f00 */
[----:B------:R-:W3:Y:S01]  /*3350*/  LDCU.64 UR4, c[0x0][0x380] ;  /* 0x00007000ff0477ac */ /* 0x000ee20008000a00 */
[----:B------:R-:W-:-:S05]  /*3360*/  FMUL.FTZ R7, R7, UR8 ;  /* 0x0000000807077c20 */ /* 0x000fca0008410000 */
[----:B------:R-:W-:Y:S01]  /*3370*/  F2FP.F16.F32.PACK_AB R7, R7, R16 ;  /* 0x000000100707723e */ /* 0x000fe200000000ff */
[----:B0-----:R-:W-:Y:S02]  /*3380*/  IMAD R26, R26, UR14, RZ ;  /* 0x0000000e1a1a7c24 */ /* 0x001fe4000f8e02ff */
[----:B-1----:R-:W-:-:S04]  /*3390*/  IMAD.WIDE.U32 R22, R17, UR14, R14 ;  /* 0x0000000e11167c25 */ /* 0x002fc8000f8e000e */
[----:B------:R-:W-:Y:S01]  /*33a0*/  IMAD R15, R17, UR15, R26 ;  /* 0x0000000f110f7c24 */ /* 0x000fe2000f8e021a */
[----:B---3--:R-:W-:-:S04]  /*33b0*/  LEA R14, P0, R22, UR4, 0x1 ;  /* 0x00000004160e7c11 */ /* 0x008fc8000f8008ff */
[----:B------:R-:W-:-:S04]  /*33c0*/  IADD3 R15, PT, PT, R23, R15, RZ ;  /* 0x0000000f170f7210 */ /* 0x000fc80007ffe0ff */
[----:B------:R-:W-:-:S05]  /*33d0*/  LEA.HI.X R15, R22, UR5, R15, 0x1, P0 ;  /* 0x00000005160f7c11 */ /* 0x000fca00080f0c0f */
[----:B------:R0:W-:Y:S02]  /*33e0*/  STG.E desc[UR6][R14.64], R7 ;  /* 0x000000070e007986 */ /* 0x0001e4000c101906 */
.L_x_850:
[----:B------:R-:W-:Y:S05]  /*33f0*/  BSYNC.RECONVERGENT B0 ;  /* 0x0000000000007941 */ /* 0x000fea0003800200 */
.L_x_849:
[--C-:B0-----:R-:W-:Y:S02]  /*3400*/  HADD2.F32 R7, -RZ, R32.reuse.H0_H0 ;  /* 0x20000020ff077230 */ /* 0x101fe40000004100 */
[----:B------:R-:W-:Y:S01]  /*3410*/  FADD.FTZ R19, R19, -UR11 ;  /* 0x8000000b13137e21 */ /* 0x000fe20008010000 */
[----:B------:R-:W-:Y:S02]  /*3420*/  HADD2.F32 R32, -RZ, R32.H1_H1 ;  /* 0x30000020ff207230 */ /* 0x000fe40000004100 */
[----:B------:R-:W-:Y:S01]  /*3430*/  FADD.FTZ R34, R34, -UR11 ;  /* 0x8000000b22227e21 */ /* 0x000fe20008010000 */
[--C-:B------:R-:W-:Y:S02]  /*3440*/  HADD2.F32 R14, -RZ, R6.reuse.H0_H0 ;  /* 0x20000006ff0e7230 */ /* 0x100fe40000004100 */
[----:B------:R-:W-:Y:S01]  /*3450*/  FADD.FTZ R7, R7, -UR11 ;  /* 0x8000000b07077e21 */ /* 0x000fe20008010000 */
[----:B------:R-:W-:Y:S02]  /*3460*/  HADD2.F32 R6, -RZ, R6.H1_H1 ;  /* 0x30000006ff067230 */ /* 0x000fe40000004100 */
[----:B-1----:R-:W-:Y:S01]  /*3470*/  FADD.FTZ R22, R32, -UR11 ;  /* 0x8000000b20167e21 */ /* 0x002fe20008010000 */
[C---:B------:R-:W-:Y:S01]  /*3480*/  IADD3 R41, PT, PT, R17.reuse, 0x10, RZ ;  /* 0x0000001011297810 */ /* 0x040fe20007ffe0ff */
[----:B------:R-:W-:Y:S01]  /*3490*/  FADD.FTZ R14, R14, -UR11 ;  /* 0x8000000b0e0e7e21 */ /* 0x000fe20008010000 */
[----:B------:R-:W-:Y:S01]  /*34a0*/  IADD3 R16, PT, PT, R17, 0x20, RZ ;  /* 0x0000002011107810 */ /* 0x000fe20007ffe0ff */
[----:B------:R-:W-:Y:S01]  /*34b0*/  FADD.FTZ R15, R6, -UR11 ;  /* 0x8000000b060f7e21 */ /* 0x000fe20008010000 */
[----:B--2---:R-:W-:Y:S01]  /*34c0*/  FMUL.FTZ R24, R7, UR8 ;  /* 0x0000000807187c20 */ /* 0x004fe20008410000 */
[----:B------:R-:W-:Y:S01]  /*34d0*/  FMUL.FTZ R23, R19, UR8 ;  /* 0x0000000813177c20 */ /* 0x000fe20008410000 */
[----:B------:R-:W-:Y:S01]  /*34e0*/  FMUL.FTZ R34, R34, UR8 ;  /* 0x0000000822227c20 */ /* 0x000fe20008410000 */
[----:B------:R-:W-:Y:S01]  /*34f0*/  FMUL.FTZ R22, R22, UR8 ;  /* 0x0000000816167c20 */ /* 0x000fe20008410000 */
[----:B------:R-:W-:Y:S01]  /*3500*/  FMUL.FTZ R7, R14, UR8 ;  /* 0x000000080e077c20 */ /* 0x000fe20008410000 */
[----:B------:R-:W-:Y:S01]  /*3510*/  IADD3 R6, PT, PT, R17, 0x30, RZ ;  /* 0x0000003011067810 */ /* 0x000fe20007ffe0ff */
[----:B------:R-:W-:Y:S01]  /*3520*/  FMUL.FTZ R14, R15, UR8 ;  /* 0x000000080f0e7c20 */ /* 0x000fe20008410000 */
        /* <DEDUP_REMOVED lines=34> */
.L_x_851:
        /* <DEDUP_REMOVED lines=18> */
.L_x_853:
[----:B------:R-:W-:Y:S05]  /*3870*/  BSYNC.RECONVERGENT B0 ;  /* 0x0000000000007941 */ /* 0x000fea0003800200 */
.L_x_852:
        /* <DEDUP_REMOVED lines=21> */
.L_x_854:
        /* <DEDUP_REMOVED lines=18> */
.L_x_856:
[----:B------:R-:W-:Y:S05]  /*3af0*/  BSYNC.RECONVERGENT B0 ;  /* 0x0000000000007941 */ /* 0x000fea0003800200 */
.L_x_855:
[--C-:B0-----:R-:W-:Y:S01]  /*3b00*/  HADD2.F32 R13, -RZ, R8.reuse.H0_H0 ;  /* 0x20000008ff0d7230 */ /* 0x101fe20000004100 */
        /* <DEDUP_REMOVED lines=21> */
.L_x_857:
        /* <DEDUP_REMOVED lines=18> */
.L_x_859:
[----:B------:R-:W-:Y:S05]  /*3d80*/  BSYNC.RECONVERGENT B0 ;  /* 0x0000000000007941 */ /* 0x000fea0003800200 */
.L_x_858:
[----:B------:R-:W1:Y:S01]  /*3d90*/  LDCU UR4, c[0x0][0x410] ;  /* 0x00008200ff0477ac */ /* 0x000e620008000800 */
[----:B------:R-:W-:Y:S02]  /*3da0*/  IADD3 R38, PT, PT, R5, R38, RZ ;  /* 0x0000002605267210 */ /* 0x000fe40007ffe0ff */
[----:B------:R-:W-:Y:S01]  /*3db0*/  IADD3 R37, PT, PT, R37, 0x1, RZ ;  /* 0x0000000125257810 */ /* 0x000fe20007ffe0ff */
[----:B------:R-:W1:Y:S02]  /*3dc0*/  LDCU UR5, c[0x0][0x3e0] ;  /* 0x00007c00ff0577ac */ /* 0x000e640008000800 */
[----:B-1----:R-:W-:-:S06]  /*3dd0*/  UIMAD UR4, UR4, UR5, URZ ;  /* 0x00000005040472a4 */ /* 0x002fcc000f8e02ff */
[----:B------:R-:W-:-:S13]  /*3de0*/  ISETP.GE.AND P0, PT, R38, UR4, PT ;  /* 0x0000000426007c0c */ /* 0x000fda000bf06270 */
[----:B------:R-:W-:Y:S05]  /*3df0*/  @!P0 BRA `(.L_x_860) ;  /* 0xffffffc000e08947 */ /* 0x000fea000383ffff */
.L_x_829:
        /* <DEDUP_REMOVED lines=19> */
.L_x_862:
[----:B------:R-:W-:Y:S05]  /*3f30*/  BSYNC.RECONVERGENT B0 ;  /* 0x0000000000007941 */ /* 0x000fea0003800200 */
.L_x_861:
[----:B------:R-:W-:Y:S05]  /*3f40*/  @P0 EXIT ;  /* 0x000000000000094d */ /* 0x000fea0003800000 */
[----:B------:R-:W-:Y:S05]  /*3f50*/  @P2 BRA `(.L_x_863) ;  /* 0x0000000000202947 */ /* 0x000fea0003800000 */
[----:B------:R-:W-:-:S05]  /*3f60*/  IMAD R0, R6, R7, RZ ;  /* 0x0000000706007224 */ /* 0x000fca00078e02ff */
[----:B------:R-:W-:-:S13]  /*3f70*/  ISETP.NE.AND P0, PT, R0, -0x1, PT ;  /* 0xffffffff0000780c */ /* 0x000fda0003f05270 */
[----:B------:R-:W-:Y:S05]  /*3f80*/  @!P0 BRA `(.L_x_863) ;  /* 0x0000000000148947 */ /* 0x000fea0003800000 */
.L_x_864:
[----:B0-----:R-:W2:Y:S04]  /*3f90*/  LDG.E.STRONG.GPU R3, desc[UR6][R4.64] ;  /* 0x0000000604037981 */ /* 0x001ea8000c1ef900 */
[----:B--2---:R-:W-:Y:S01]  /*3fa0*/  CCTL.IVALL ;  /* 0x00000000ff00798f */ /* 0x004fe20002000000 */
[----:B------:R-:W-:Y:S05]  /*3fb0*/  YIELD ;  /* 0x0000000000007946 */ /* 0x000fea0003800000 */
[----:B------:R-:W-:-:S13]  /*3fc0*/  ISETP.NE.AND P0, PT, R3, R0, PT ;  /* 0x000000000300720c */ /* 0x000fda0003f05270 */
[----:B------:R-:W-:Y:S05]  /*3fd0*/  @P0 BRA `(.L_x_864) ;  /* 0xfffffffc00ec0947 */ /* 0x000fea000383ffff */
.L_x_863:
        /* <DEDUP_REMOVED lines=74> */
.L_x_867:
        /* <DEDUP_REMOVED lines=31> */
.L_x_866:
[----:B------:R-:W-:Y:S05]  /*4670*/  BSYNC.RECONVERGENT B0 ;  /* 0x0000000000007941 */ /* 0x000fea0003800200 */
.L_x_865:
        /* <DEDUP_REMOVED lines=10> */
.L_x_868:
        /* <DEDUP_REMOVED lines=87> */
.L_x_869:
        /* <DEDUP_REMOVED lines=15> */
.L_x_4509:


//--------------------- .text._Z35group_norm_nhwc_bwd_one_pass_kernelI11Fp16IOBf16WLi128ELi56ELi448EEv26Group_norm_nhwc_bwd_params --------------------------
	.section	.text._Z35group_norm_nhwc_bwd_one_pass_kernelI11Fp16IOBf16WLi128ELi56ELi448EEv26Group_norm_nhwc_bwd_params,"ax",@progbits
	.align	128
        .global         _Z35group_norm_nhwc_bwd_one_pass_kernelI11Fp16IOBf16WLi128ELi56ELi448EEv26Group_norm_nhwc_bwd_params
        .type           _Z35group_norm_nhwc_bwd_one_pass_kernelI11Fp16IOBf16WLi128ELi56ELi448EEv26Group_norm_nhwc_bwd_params,@function
        .size           _Z35group_norm_nhwc_bwd_one_pass_kernelI11Fp16IOBf16WLi128ELi56ELi448EEv26Group_norm_nhwc_bwd_params,(.L_x_4510 - _Z35group_norm_nhwc_bwd_one_pass_kernelI11Fp16IOBf16WLi128ELi56ELi448EEv26Group_norm_nhwc_bwd_params)
        .other          _Z35group_norm_nhwc_bwd_one_pass_kernelI11Fp16IOBf16WLi128ELi56ELi448EEv26Group_norm_nhwc_bwd_params,@"STO_CUDA_ENTRY STV_DEFAULT"
_Z35group_norm_nhwc_bwd_one_pass_kernelI11Fp16IOBf16WLi128ELi56ELi448EEv26Group_norm_nhwc_bwd_params:
.text._Z35group_norm_nhwc_bwd_one_pass_kernelI11Fp16IOBf16WLi128ELi56ELi448EEv26Group_norm_nhwc_bwd_params:
        /* <DEDUP_REMOVED lines=46> */
.L_x_913:
[----:B------:R-:W2:Y:S01]  /*02e0*/  LDC R16, c[0x0][0x410] ;  /* 0x00010400ff107b82 */ /* 0x000ea20000000800 */
[----:B------:R-:W-:Y:S01]  /*02f0*/  IABS R17, R39 ;  /* 0x0000002700117213 */ /* 0x000fe20000000000 */
[----:B------:R-:W3:Y:S01]  /*0300*/  LDCU.128 UR12, c[0x0][0x400] ;  /* 0x00008000ff0c77ac */ /* 0x000ee20008000c00 */
[----:B------:R-:W-:Y:S02]  /*0310*/  ISETP.GE.AND P1, PT, R39, RZ, PT ;  /* 0x000000ff2700720c */ /* 0x000fe40003f26270 */
[----:B------:R-:W-:Y:S02]  /*0320*/  CS2R R34, SRZ ;  /* 0x0000000000227805 */ /* 0x000fe4000001ff00 */
[----:B------:R-:W-:Y:S02]  /*0330*/  SHF.R.S32.HI R23, RZ, 0x1f, R46 ;  /* 0x0000001fff177819 */ /* 0x000fe4000001142e */
[----:B------:R-:W-:Y:S02]  /*0340*/  IADD3 R19, PT, PT, R50, 0x10, RZ ;  /* 0x0000001032137810 */ /* 0x000fe40007ffe0ff */
[----:B------:R-:W-:-:S02]  /*0350*/  LOP3.LUT R25, R49, 0xffff, RZ, 0xc0, !PT ;  /* 0x0000ffff31197812 */ /* 0x000fc400078ec0ff */
[----:B------:R-:W-:Y:S02]  /*0360*/  SHF.R.S32.HI R31, RZ, 0x1f, R19 ;  /* 0x0000001fff1f7819 */ /* 0x000fe40000011413 */
[----:B---3--:R-:W-:Y:S02]  /*0370*/  ISETP.GE.U32.AND P2, PT, R46, UR12, PT ;  /* 0x0000000c2e007c0c */ /* 0x008fe4000bf46070 */
[----:B--2---:R-:W-:Y:S02]  /*0380*/  IABS R14, R16 ;  /* 0x00000010000e7213 */ /* 0x004fe40000000000 */
[----:B------:R-:W-:Y:S02]  /*0390*/  ISETP.GE.AND.EX P2, PT, R23, UR13, PT, P2 ;  /* 0x0000000d17007c0c */ /* 0x000fe4000bf46320 */
[----:B0-----:R-:W2:Y:S08]  /*03a0*/  I2F.RP R11, R14 ;  /* 0x0000000e000b7306 */ /* 0x001eb00000209400 */
[----:B--2---:R-:W2:Y:S02]  /*03b0*/  MUFU.RCP R11, R11 ;  /* 0x0000000b000b7308 */ /* 0x004ea40000001000 */
[----:B--2---:R-:W-:-:S06]  /*03c0*/  IADD3 R12, PT, PT, R11, 0xffffffe, RZ ;  /* 0x0ffffffe0b0c7810 */ /* 0x004fcc0007ffe0ff */
[----:B------:R2:W3:Y:S02]  /*03d0*/  F2I.FTZ.U32.TRUNC.NTZ R13, R12 ;  /* 0x0000000c000d7305 */ /* 0x0004e4000021f000 */
[----:B--2---:R-:W-:Y:S02]  /*03e0*/  MOV R12, RZ ;  /* 0x000000ff000c7202 */ /* 0x004fe40000000f00 */
[----:B---3--:R-:W-:-:S05]  /*03f0*/  IADD3 R15, PT, PT, RZ, -R13, RZ ;  /* 0x8000000dff0f7210 */ /* 0x008fca0007ffe0ff */
[----:B------:R-:W-:-:S04]  /*0400*/  IMAD R15, R15, R14, RZ ;  /* 0x0000000e0f0f7224 */ /* 0x000fc800078e02ff */
[----:B------:R-:W-:Y:S01]  /*0410*/  IMAD.HI.U32 R13, R13, R15, R12 ;  /* 0x0000000f0d0d7227 */ /* 0x000fe200078e000c */
[----:B------:R-:W-:Y:S02]  /*0420*/  MOV R15, R17 ;  /* 0x00000011000f7202 */ /* 0x000fe40000000f00 */
[----:B------:R-:W-:-:S03]  /*0430*/  LOP3.LUT R12, R39, R16, RZ, 0x3c, !PT ;  /* 0x00000010270c7212 */ /* 0x000fc600078e3cff */
[----:B------:R-:W-:Y:S01]  /*0440*/  IMAD.HI.U32 R13, R13, R15, RZ ;  /* 0x0000000f0d0d7227 */ /* 0x000fe200078e00ff */
[----:B------:R-:W-:-:S04]  /*0450*/  ISETP.GE.AND P0, PT, R12, RZ, PT ;  /* 0x000000ff0c00720c */ /* 0x000fc80003f06270 */
[----:B------:R-:W-:-:S05]  /*0460*/  IADD3 R11, PT, PT, -R13, RZ, RZ ;  /* 0x000000ff0d0b7210 */ /* 0x000fca0007ffe1ff */
[----:B------:R-:W-:-:S05]  /*0470*/  IMAD R11, R14, R11, R15 ;  /* 0x0000000b0e0b7224 */ /* 0x000fca00078e020f */
[----:B------:R-:W-:-:S13]  /*0480*/  ISETP.GT.U32.AND P4, PT, R14, R11, PT ;  /* 0x0000000b0e00720c */ /* 0x000fda0003f84070 */
[-C--:B------:R-:W-:Y:S02]  /*0490*/  @!P4 IADD3 R11, PT, PT, R11, -R14.reuse, RZ ;  /* 0x8000000e0b0bc210 */ /* 0x080fe40007ffe0ff */
[----:B------:R-:W-:Y:S02]  /*04a0*/  @!P4 IADD3 R13, PT, PT, R13, 0x1, RZ ;  /* 0x000000010d0dc810 */ /* 0x000fe40007ffe0ff */
[CC--:B------:R-:W-:Y:S02]  /*04b0*/  ISETP.GE.U32.AND P3, PT, R11.reuse, R14.reuse, PT ;  /* 0x0000000e0b00720c */ /* 0x0c0fe40003f66070 */
[-C--:B------:R-:W-:Y:S02]  /*04c0*/  ISETP.GT.U32.AND P5, PT, R14, R11.reuse, PT ;  /* 0x0000000b0e00720c */ /* 0x080fe40003fa4070 */
[----:B------:R-:W-:Y:S02]  /*04d0*/  IADD3 R12, PT, PT, R11, -R14, RZ ;  /* 0x8000000e0b0c7210 */ /* 0x000fe40007ffe0ff */
[----:B------:R-:W-:Y:S01]  /*04e0*/  ISETP.NE.AND P4, PT, R16, RZ, PT ;  /* 0x000000ff1000720c */ /* 0x000fe20003f85270 */
[----:B------:R-:W2:Y:S01]  /*04f0*/  @!P2 LDC.64 R14, c[0x0][0x3a0] ;  /* 0x0000e800ff0eab82 */ /* 0x000ea20000000a00 */
[----:B------:R-:W-:-:S02]  /*0500*/  SEL R11, R12, R11, !P5 ;  /* 0x0000000b0c0b7207 */ /* 0x000fc40006800000 */
[----:B------:R-:W-:Y:S02]  /*0510*/  LOP3.LUT R12, RZ, R16, RZ, 0x33, !PT ;  /* 0x00000010ff0c7212 */ /* 0x000fe400078e33ff */
[----:B------:R-:W-:Y:S02]  /*0520*/  @!P1 IADD3 R11, PT, PT, -R11, RZ, RZ ;  /* 0x000000ff0b0b9210 */ /* 0x000fe40007ffe1ff */
[----:B------:R-:W-:Y:S01]  /*0530*/  @P3 IADD3 R13, PT, PT, R13, 0x1, RZ ;  /* 0x000000010d0d3810 */ /* 0x000fe20007ffe0ff */
[----:B------:R-:W3:Y:S01]  /*0540*/  @!P2 LDC.64 R16, c[0x0][0x3f8] ;  /* 0x0000fe00ff10ab82 */ /* 0x000ee20000000a00 */
[----:B------:R-:W-:Y:S02]  /*0550*/  ISETP.GE.U32.AND P3, PT, R19, UR12, PT ;  /* 0x0000000c13007c0c */ /* 0x000fe4000bf66070 */
[----:B------:R-:W-:Y:S02]  /*0560*/  SEL R63, R12, R11, !P4 ;  /* 0x0000000b0c3f7207 */ /* 0x000fe40006000000 */
[----:B------:R-:W-:-:S02]  /*0570*/  @!P0 IADD3 R13, PT, PT, -R13, RZ, RZ ;  /* 0x000000ff0d0d8210 */ /* 0x000fc40007ffe1ff */
[----:B------:R-:W-:Y:S01]  /*0580*/  ISETP.GE.AND.EX P3, PT, R31, UR13, PT, P3 ;  /* 0x0000000d1f007c0c */ /* 0x000fe2000bf66330 */
[----:B------:R-:W-:Y:S01]  /*0590*/  IMAD R24, R63, 0x38, RZ ;  /* 0x000000383f187824 */ /* 0x000fe200078e02ff */
[----:B------:R-:W-:Y:S02]  /*05a0*/  SEL R21, R12, R13, !P4 ;  /* 0x0000000d0c157207 */ /* 0x000fe40006000000 */
[----:B------:R-:W-:Y:S02]  /*05b0*/  SHF.R.S32.HI R11, RZ, 0x1f, R50 ;  /* 0x0000001fff0b7819 */ /* 0x000fe40000011432 */
[----:B------:R-:W-:Y:S02]  /*05c0*/  SHF.R.S32.HI R12, RZ, 0x1f, R21 ;  /* 0x0000001fff0c7819 */ /* 0x000fe40000011415 */
[----:B------:R-:W-:Y:S02]  /*05d0*/  IADD3 R66, P0, PT, R25, R24, RZ ;  /* 0x0000001819427210 */ /* 0x000fe40007f1e0ff */
[----:B------:R-:W-:Y:S01]  /*05e0*/  ISETP.GE.U32.AND P4, PT, R45, UR12, PT ;  /* 0x0000000c2d007c0c */ /* 0x000fe2000bf86070 */
[----:B------:R-:W-:Y:S01]  /*05f0*/  IMAD R18, R12, UR14, RZ ;  /* 0x0000000e0c127c24 */ /* 0x000fe2000f8e02ff */
[----:B------:R-:W-:Y:S01]  /*0600*/  LEA.HI.X.SX32 R67, R24, RZ, 0x1, P0 ;  /* 0x000000ff18437211 */ /* 0x000fe200000f0eff */
[----:B------:R-:W4:Y:S01]  /*0610*/  @!P3 LDC.64 R12, c[0x0][0x3f8] ;  /* 0x0000fe00ff0cbb82 */ /* 0x000f220000000a00 */
[----:B------:R-:W-:Y:S01]  /*0620*/  ISETP.GE.U32.AND P0, PT, R50, UR12, PT ;  /* 0x0000000c32007c0c */ /* 0x000fe2000bf06070 */
[----:B------:R-:W-:-:S02]  /*0630*/  IMAD R65, R21, UR15, R18 ;  /* 0x0000000f15417c24 */ /* 0x000fc4000f8e0212 */
[----:B------:R-:W-:Y:S01]  /*0640*/  IMAD.WIDE.U32 R66, R21, UR14, R66 ;  /* 0x0000000e15427c25 */ /* 0x000fe2000f8e0042 */
[----:B------:R-:W-:-:S03]  /*0650*/  ISETP.GE.AND.EX P0, PT, R11, UR13, PT, P0 ;  /* 0x0000000d0b007c0c */ /* 0x000fc6000bf06300 */
[----:B------:R-:W0:Y:S01]  /*0660*/  @!P2 LDC.64 R20, c[0x0][0x398] ;  /* 0x0000e600ff14ab82 */ /* 0x000e220000000a00 */
[----:B---3--:R-:W-:Y:S01]  /*0670*/  @!P2 IMAD R18, R23, R16, RZ ;  /* 0x000000101712a224 */ /* 0x008fe200078e02ff */
[----:B------:R-:W-:Y:S02]  /*0680*/  IADD3 R65, PT, PT, R67, R65, RZ ;  /* 0x0000004143417210 */ /* 0x000fe40007ffe0ff */
[----:B------:R-:W-:Y:S01]  /*0690*/  @!P2 MOV R64, R66 ;  /* 0x000000420040a202 */ /* 0x000fe20000000f00 */
[----:B------:R-:W-:-:S03]  /*06a0*/  @!P2 IMAD R29, R46, R17, R18 ;  /* 0x000000112e1da224 */ /* 0x000fc600078e0212 */
[----:B------:R-:W3:Y:S01]  /*06b0*/  @!P3 LDC.64 R22, c[0x0][0x3a0] ;  /* 0x0000e800ff16bb82 */ /* 0x000ee20000000a00 */
[----:B------:R-:W-:-:S05]  /*06c0*/  @!P2 IMAD.WIDE.U32 R16, R46, R16, R64 ;  /* 0x000000102e10a225 */ /* 0x000fca00078e0040 */
[----:B------:R-:W-:Y:S02]  /*06d0*/  @!P2 IADD3 R29, PT, PT, R17, R29, RZ ;  /* 0x0000001d111da210 */ /* 0x000fe40007ffe0ff */
[C---:B------:R-:W-:Y:S01]  /*06e0*/  @!P2 SHF.L.U32 R17, R16.reuse, 0x1, RZ ;  /* 0x000000011011a819 */ /* 0x040fe200000006ff */
[----:B------:R-:W1:Y:S01]  /*06f0*/  @!P0 LDC.64 R26, c[0x0][0x3f8] ;  /* 0x0000fe00ff1a8b82 */ /* 0x000e620000000a00 */
[----:B------:R-:W-:Y:S01]  /*0700*/  @!P2 SHF.L.U64.HI R18, R16, 0x1, R29 ;  /* 0x000000011012a819 */ /* 0x000fe2000001021d */
[----:B----4-:R-:W-:Y:S01]  /*0710*/  @!P3 IMAD R16, R31, R12, RZ ;  /* 0x0000000c1f10b224 */ /* 0x010fe200078e02ff */
[----:B--2---:R-:W-:-:S03]  /*0720*/  @!P2 IADD3 R14, P1, PT, R17, R14, RZ ;  /* 0x0000000e110ea210 */ /* 0x004fc60007f3e0ff */
[----:B------:R-:W-:Y:S01]  /*0730*/  @!P3 IMAD R29, R19, R13, R16 ;  /* 0x0000000d131db224 */ /* 0x000fe200078e0210 */
[----:B0-----:R-:W-:Y:S02]  /*0740*/  @!P2 IADD3 R20, P5, PT, R17, R20, RZ ;  /* 0x000000141114a210 */ /* 0x001fe40007fbe0ff */
[----:B------:R-:W-:Y:S02]  /*0750*/  @!P3 MOV R16, R66 ;  /* 0x000000420010b202 */ /* 0x000fe40000000f00 */
[----:B------:R-:W-:Y:S02]  /*0760*/  @!P3 MOV R17, R65 ;  /* 0x000000410011b202 */ /* 0x000fe40000000f00 */
[----:B------:R-:W-:Y:S02]  /*0770*/  ISETP.GE.AND.EX P4, PT, R6, UR13, PT, P4 ;  /* 0x0000000d06007c0c */ /* 0x000fe4000bf86340 */
[----:B------:R-:W-:Y:S01]  /*0780*/  @!P2 IADD3.X R15, PT, PT, R18, R15, RZ, P1, !PT ;  /* 0x0000000f120fa210 */ /* 0x000fe20000ffe4ff */
[----:B------:R-:W-:-:S02]  /*0790*/  @!P3 IMAD.WIDE.U32 R12, R19, R12, R16 ;  /* 0x0000000c130cb225 */ /* 0x000fc400078e0010 */
[----:B------:R-:W0:Y:S01]  /*07a0*/  @!P3 LDC.64 R16, c[0x0][0x398] ;  /* 0x0000e600ff10bb82 */ /* 0x000e220000000a00 */
[----:B------:R-:W-:Y:S01]  /*07b0*/  CS2R R32, SRZ ;  /* 0x0000000000207805 */ /* 0x000fe2000001ff00 */
[----:B-1----:R-:W-:Y:S01]  /*07c0*/  @!P0 IMAD R11, R11, R26, RZ ;  /* 0x0000001a0b0b8224 */ /* 0x002fe200078e02ff */
[----:B------:R-:W-:Y:S01]  /*07d0*/  @!P3 IADD3 R13, PT, PT, R13, R29, RZ ;  /* 0x0000001d0d0db210 */ /* 0x000fe20007ffe0ff */
[----:B------:R1:W5:Y:S01]  /*07e0*/  @!P2 LDG.E R34, desc[UR8][R14.64] ;  /* 0x000000080e22a981 */ /* 0x000362000c1e1900 */
[----:B------:R-:W-:Y:S01]  /*07f0*/  @!P3 SHF.L.U32 R29, R12, 0x1, RZ ;  /* 0x000000010c1db819 */ /* 0x000fe200000006ff */
[----:B------:R-:W-:Y:S01]  /*0800*/  @!P0 IMAD R11, R50, R27, R11 ;  /* 0x0000001b320b8224 */ /* 0x000fe200078e020b */
[----:B------:R-:W-:Y:S02]  /*0810*/  @!P3 SHF.L.U64.HI R28, R12, 0x1, R13 ;  /* 0x000000010c1cb819 */ /* 0x000fe4000001020d */
[----:B------:R-:W-:Y:S02]  /*0820*/  CS2R R36, SRZ ;  /* 0x0000000000247805 */ /* 0x000fe4000001ff00 */
[----:B---3--:R-:W-:-:S02]  /*0830*/  @!P3 IADD3 R22, P1, PT, R29, R22, RZ ;  /* 0x000000161d16b210 */ /* 0x008fc40007f3e0ff */
[----:B------:R-:W-:Y:S02]  /*0840*/  @!P0 MOV R12, R66 ;  /* 0x00000042000c8202 */ /* 0x000fe40000000f00 */
[----:B------:R-:W-:Y:S01]  /*0850*/  @!P3 IADD3.X R23, PT, PT, R28, R23, RZ, P1, !PT ;  /* 0x000000171c17b210 */ /* 0x000fe20000ffe4ff */
[----:B-1----:R-:W1:Y:S01]  /*0860*/  @!P0 LDC.64 R14, c[0x0][0x398] ;  /* 0x0000e600ff0e8b82 */ /* 0x002e620000000a00 */
[----:B------:R-:W-:Y:S02]  /*0870*/  @!P0 MOV R13, R65 ;  /* 0x00000041000d8202 */ /* 0x000fe40000000f00 */
[----:B------:R-:W-:Y:S01]  /*0880*/  ISETP.GE.U32.AND P1, PT, R44, UR12, PT ;  /* 0x0000000c2c007c0c */ /* 0x000fe2000bf26070 */
[----:B------:R-:W5:Y:S01]  /*0890*/  @!P3 LDG.E R36, desc[UR8][R22.64] ;  /* 0x000000081624b981 */ /* 0x000f62000c1e1900 */
[----:B------:R-:W-:Y:S01]  /*08a0*/  @!P2 IADD3.X R21, PT, PT, R18, R21, RZ, P5, !PT ;  /* 0x000000151215a210 */ /* 0x000fe20002ffe4ff */
[----:B------:R-:W-:Y:S01]  /*08b0*/  @!P0 IMAD.WIDE.U32 R26, R50, R26, R12 ;  /* 0x0000001a321a8225 */ /* 0x000fe200078e000c */
[----:B------:R-:W-:Y:S01]  /*08c0*/  ISETP.GE.AND.EX P1, PT, R7, UR13, PT, P1 ;  /* 0x0000000d07007c0c */ /* 0x000fe2000bf26310 */
[----:B------:R-:W2:Y:S02]  /*08d0*/  @!P4 LDC.64 R12, c[0x0][0x3f8] ;  /* 0x0000fe00ff0ccb82 */ /* 0x000ea40000000a00 */
[----:B------:R0:W5:Y:S06]  /*08e0*/  @!P2 LDG.E R33, desc[UR8][R20.64] ;  /* 0x000000081421a981 */ /* 0x00016c000c1e1900 */
[----:B------:R-:W3:Y:S01]  /*08f0*/  @!P0 LDC.64 R18, c[0x0][0x3a0] ;  /* 0x0000e800ff128b82 */ /* 0x000ee20000000a00 */
[----:B0-----:R-:W-:-:S04]  /*0900*/  @!P3 IADD3 R20, P2, PT, R29, R16, RZ ;  /* 0x000000101d14b210 */ /* 0x001fc80007f5e0ff */
[----:B------:R-:W-:-:S03]  /*0910*/  @!P3 IADD3.X R21, PT, PT, R28, R17, RZ, P2, !PT ;  /* 0x000000111c15b210 */ /* 0x000fc600017fe4ff */
[----:B------:R-:W0:Y:S01]  /*0920*/  @!P4 LDC.64 R22, c[0x0][0x3a0] ;  /* 0x0000e800ff16cb82 */ /* 0x000e220000000a00 */
[----:B------:R-:W-:Y:S02]  /*0930*/  ISETP.GE.U32.AND P5, PT, R43, UR12, PT ;  /* 0x0000000c2b007c0c */ /* 0x000fe4000bfa6070 */
[----:B------:R-:W-:Y:S01]  /*0940*/  @!P0 IADD3 R27, PT, PT, R27, R11, RZ ;  /* 0x0000000b1b1b8210 */ /* 0x000fe20007ffe0ff */
[----:B------:R4:W5:Y:S04]  /*0950*/  @!P3 LDG.E R35, desc[UR8][R20.64] ;  /* 0x000000081423b981 */ /* 0x000968000c1e1900 */
[----:B------:R-:W0:Y:S01]  /*0960*/  @!P1 LDC.64 R16, c[0x0][0x3f8] ;  /* 0x0000fe00ff109b82 */ /* 0x000e220000000a00 */
[----:B------:R-:W-:Y:S01]  /*0970*/  @!P0 SHF.L.U32 R11, R26, 0x1, RZ ;  /* 0x000000011a0b8819 */ /* 0x000fe200000006ff */
[----:B--2---:R-:W-:Y:S01]  /*0980*/  @!P4 IMAD R30, R6, R12, RZ ;  /* 0x0000000c061ec224 */ /* 0x004fe200078e02ff */
[----:B------:R-:W-:-:S02]  /*0990*/  ISETP.GE.AND.EX P3, PT, R8, UR13, PT, P5 ;  /* 0x0000000d08007c0c */ /* 0x000fc4000bf66350 */
[----:B------:R-:W-:Y:S02]  /*09a0*/  @!P0 SHF.L.U64.HI R28, R26, 0x1, R27 ;  /* 0x000000011a1c8819 */ /* 0x000fe4000001021b */
[----:B----4-:R-:W-:Y:S02]  /*09b0*/  @!P4 MOV R20, R66 ;  /* 0x000000420014c202 */ /* 0x010fe40000000f00 */
[----:B------:R-:W-:Y:S02]  /*09c0*/  @!P4 MOV R21, R65 ;  /* 0x000000410015c202 */ /* 0x000fe40000000f00 */
[C---:B---3--:R-:W-:Y:S02]  /*09d0*/  @!P0 IADD3 R26, P2, PT, R11.reuse, R18, RZ ;  /* 0x000000120b1a8210 */ /* 0x048fe40007f5e0ff */
[----:B-1----:R-:W-:Y:S01]  /*09e0*/  @!P0 IADD3 R14, P6, PT, R11, R14, RZ ;  /* 0x0000000e0b0e8210 */ /* 0x002fe20007fde0ff */
[C---:B------:R-:W-:Y:S01]  /*09f0*/  @!P4 IMAD R11, R45.reuse, R13, R30 ;  /* 0x0000000d2d0bc224 */ /* 0x040fe200078e021e */
[C---:B------:R-:W-:Y:S01]  /*0a00*/  @!P0 IADD3.X R27, PT, PT, R28.reuse, R19, RZ, P2, !PT ;  /* 0x000000131c1b8210 */ /* 0x040fe200017fe4ff */
[----:B------:R-:W-:Y:S01]  /*0a10*/  @!P4 IMAD.WIDE.U32 R12, R45, R12, R20 ;  /* 0x0000000c2d0cc225 */ /* 0x000fe200078e0014 */
[----:B------:R-:W1:Y:S01]  /*0a20*/  @!P4 LDC.64 R18, c[0x0][0x398] ;  /* 0x0000e600ff12cb82 */ /* 0x000e620000000a00 */
[----:B------:R-:W-:-:S03]  /*0a30*/  @!P0 IADD3.X R15, PT, PT, R28, R15, RZ, P6, !PT ;  /* 0x0000000f1c0f8210 */ /* 0x000fc600037fe4ff */
[----:B------:R-:W-:Y:S02]  /*0a40*/  @!P4 IADD3 R13, PT, PT, R13, R11, RZ ;  /* 0x0000000b0d0dc210 */ /* 0x000fe40007ffe0ff */
[C---:B------:R-:W-:Y:S01]  /*0a50*/  @!P4 SHF.L.U32 R11, R12.reuse, 0x1, RZ ;  /* 0x000000010c0bc819 */ /* 0x040fe200000006ff */
[----:B0-----:R-:W-:Y:S01]  /*0a60*/  @!P1 IMAD R28, R7, R16, RZ ;  /* 0x00000010071c9224 */ /* 0x001fe200078e02ff */
[----:B------:R-:W0:Y:S01]  /*0a70*/  @!P3 LDC.64 R20, c[0x0][0x3f8] ;  /* 0x0000fe00ff14bb82 */ /* 0x000e220000000a00 */
[----:B------:R-:W-:Y:S01]  /*0a80*/  @!P4 SHF.L.U64.HI R52, R12, 0x1, R13 ;  /* 0x000000010c34c819 */ /* 0x000fe2000001020d */
[----:B------:R2:W5:Y:S01]  /*0a90*/  @!P0 LDG.E R37, desc[UR8][R14.64] ;  /* 0x000000080e258981 */ /* 0x000562000c1e1900 */
[----:B------:R-:W-:Y:S01]  /*0aa0*/  @!P1 IMAD R51, R44, R17, R28 ;  /* 0x000000112c339224 */ /* 0x000fe200078e021c */
[----:B------:R-:W-:-:S04]  /*0ab0*/  @!P4 IADD3 R28, P6, PT, R11, R22, RZ ;  /* 0x000000160b1cc210 */ /* 0x000fc80007fde0ff */
[----:B------:R-:W3:Y:S01]  /*0ac0*/  @!P1 LDC.64 R12, c[0x0][0x3a0] ;  /* 0x0000e800ff0c9b82 */ /* 0x000ee20000000a00 */
[----:B------:R-:W-:Y:S02]  /*0ad0*/  @!P4 IADD3.X R29, PT, PT, R52, R23, RZ, P6, !PT ;  /* 0x00000017341dc210 */ /* 0x000fe400037fe4ff */
[----:B------:R-:W-:Y:S02]  /*0ae0*/  @!P1 MOV R30, R66 ;  /* 0x00000042001e9202 */ /* 0x000fe40000000f00 */
[----:B------:R-:W-:Y:S01]  /*0af0*/  @!P1 MOV R31, R65 ;  /* 0x00000041001f9202 */ /* 0x000fe20000000f00 */
[----:B------:R4:W5:Y:S02]  /*0b00*/  @!P4 LDG.E R32, desc[UR8][R28.64] ;  /* 0x000000081c20c981 */ /* 0x000964000c1e1900 */
[----:B--2---:R-:W2:Y:S01]  /*0b10*/  @!P1 LDC.64 R14, c[0x0][0x398] ;  /* 0x0000e600ff0e9b82 */ /* 0x004ea20000000a00 */
[----:B------:R-:W-:Y:S01]  /*0b20*/  MOV R38, RZ ;  /* 0x000000ff00267202 */ /* 0x000fe20000000f00 */
[----:B------:R-:W-:Y:S01]  /*0b30*/  @!P1 IMAD.WIDE.U32 R30, R44, R16, R30 ;  /* 0x000000102c1e9225 */ /* 0x000fe200078e001e */
[----:B------:R-:W-:-:S04]  /*0b40*/  ISETP.GE.U32.AND P2, PT, R42, UR12, PT ;  /* 0x0000000c2a007c0c */ /* 0x000fc8000bf46070 */
[----:B------:R1:W5:Y:S01]  /*0b50*/  @!P0 LDG.E R38, desc[UR8][R26.64] ;  /* 0x000000081a268981 */ /* 0x000362000c1e1900 */
[----:B------:R-:W2:Y:S01]  /*0b60*/  LDC.64 R22, c[0x0][0x3b8] ;  /* 0x0000ee00ff167b82 */ /* 0x000ea20000000a00 */
[----:B------:R-:W-:Y:S02]  /*0b70*/  ISETP.GE.AND.EX P2, PT, R9, UR13, PT, P2 ;  /* 0x0000000d09007c0c */ /* 0x000fe4000bf46320 */
[----:B------:R-:W-:Y:S02]  /*0b80*/  ISETP.GE.U32.AND P5, PT, R41, UR12, PT ;  /* 0x0000000c29007c0c */ /* 0x000fe4000bfa6070 */
[----:B----4-:R-:W-:Y:S02]  /*0b90*/  @!P3 MOV R28, R66 ;  /* 0x00000042001cb202 */ /* 0x010fe40000000f00 */
[----:B------:R-:W-:Y:S01]  /*0ba0*/  @!P3 MOV R29, R65 ;  /* 0x00000041001db202 */ /* 0x000fe20000000f00 */
[----:B------:R-:W4:Y:S01]  /*0bb0*/  @!P3 LDC.64 R16, c[0x0][0x3a0] ;  /* 0x0000e800ff10bb82 */ /* 0x000f220000000a00 */
[----:B-1----:R-:W-:-:S02]  /*0bc0*/  @!P4 IADD3 R26, P6, PT, R11, R18, RZ ;  /* 0x000000120b1ac210 */ /* 0x002fc40007fde0ff */
[----:B------:R-:W-:Y:S02]  /*0bd0*/  @!P1 IADD3 R11, PT, PT, R31, R51, RZ ;  /* 0x000000331f0b9210 */ /* 0x000fe40007ffe0ff */
[----:B------:R-:W-:Y:S01]  /*0be0*/  @!P4 IADD3.X R27, PT, PT, R52, R19, RZ, P6, !PT ;  /* 0x00000013341bc210 */ /* 0x000fe200037fe4ff */
[----:B0-----:R-:W-:Y:S01]  /*0bf0*/  @!P3 IMAD R18, R8, R20, RZ ;  /* 0x000000140812b224 */ /* 0x001fe200078e02ff */
[C---:B------:R-:W-:Y:S02]  /*0c00*/  @!P1 SHF.L.U32 R31, R30.reuse, 0x1, RZ ;  /* 0x000000011e1f9819 */ /* 0x040fe400000006ff */
[----:B------:R-:W-:Y:S02]  /*0c10*/  @!P1 SHF.L.U64.HI R52, R30, 0x1, R11 ;  /* 0x000000011e349819 */ /* 0x000fe4000001020b */
[----:B------:R-:W-:Y:S02]  /*0c20*/  MOV R11, RZ ;  /* 0x000000ff000b7202 */ /* 0x000fe40000000f00 */
[----:B---3--:R-:W-:Y:S01]  /*0c30*/  @!P1 IADD3 R12, P6, PT, R31, R12, RZ ;  /* 0x0000000c1f0c9210 */ /* 0x008fe20007fde0ff */
[----:B------:R-:W-:Y:S01]  /*0c40*/  @!P3 IMAD R53, R43, R21, R18 ;  /* 0x000000152b35b224 */ /* 0x000fe200078e0212 */
[----:B------:R-:W-:Y:S01]  /*0c50*/  MOV R51, RZ ;  /* 0x000000ff00337202 */ /* 0x000fe20000000f00 */
[----:B------:R-:W0:Y:S01]  /*0c60*/  @!P3 LDC.64 R18, c[0x0][0x398] ;  /* 0x0000e600ff12bb82 */ /* 0x000e220000000a00 */
[----:B------:R2:W5:Y:S01]  /*0c70*/  @!P4 LDG.E R11, desc[UR8][R26.64] ;  /* 0x000000081a0bc981 */ /* 0x000562000c1e1900 */
[----:B------:R-:W-:-:S02]  /*0c80*/  @!P1 IADD3.X R13, PT, PT, R52, R13, RZ, P6, !PT ;  /* 0x0000000d340d9210 */ /* 0x000fc400037fe4ff */
[----:B------:R-:W-:Y:S01]  /*0c90*/  ISETP.GE.AND.EX P5, PT, R10, UR13, PT, P5 ;  /* 0x0000000d0a007c0c */ /* 0x000fe2000bfa6350 */
[----:B------:R-:W-:Y:S02]  /*0ca0*/  @!P3 IMAD.WIDE.U32 R28, R43, R20, R28 ;  /* 0x000000142b1cb225 */ /* 0x000fe400078e001c */
[----:B------:R-:W5:Y:S01]  /*0cb0*/  @!P1 LDG.E R51, desc[UR8][R12.64] ;  /* 0x000000080c339981 */ /* 0x000f62000c1e1900 */
[----:B------:R-:W1:Y:S01]  /*0cc0*/  @!P2 LDC.64 R20, c[0x0][0x3f8] ;  /* 0x0000fe00ff14ab82 */ /* 0x000e620000000a00 */
[----:B--2---:R-:W-:Y:S01]  /*0cd0*/  @!P1 IADD3 R26, P4, PT, R31, R14, RZ ;  /* 0x0000000e1f1a9210 */ /* 0x004fe20007f9e0ff */
[----:B------:R-:W-:-:S05]  /*0ce0*/  IMAD.WIDE R30, R39, 0x8, R22 ;  /* 0x00000008271e7825 */ /* 0x000fca00078e0216 */
[----:B------:R2:W3:Y:S01]  /*0cf0*/  LDG.E.64 R12, desc[UR8][R30.64] ;  /* 0x000000081e0c7981 */ /* 0x0004e2000c1e1b00 */
[----:B------:R-:W-:Y:S02]  /*0d00*/  @!P3 IADD3 R53, PT, PT, R29, R53, RZ ;  /* 0x000000351d35b210 */ /* 0x000fe40007ffe0ff */
[----:B------:R-:W-:Y:S02]  /*0d10*/  @!P1 IADD3.X R27, PT, PT, R52, R15, RZ, P4, !PT ;  /* 0x0000000f341b9210 */ /* 0x000fe400027fe4ff */
[C---:B------:R-:W-:Y:S01]  /*0d20*/  @!P3 SHF.L.U64.HI R54, R28.reuse, 0x1, R53 ;  /* 0x000000011c36b819 */ /* 0x040fe20000010235 */
[----:B------:R-:W2:Y:S01]  /*0d30*/  @!P5 LDC.64 R14, c[0x0][0x3f8] ;  /* 0x0000fe00ff0edb82 */ /* 0x000ea20000000a00 */
[----:B------:R-:W-:Y:S02]  /*0d40*/  CS2R R52, SRZ ;  /* 0x0000000000347805 */ /* 0x000fe4000001ff00 */
[----:B------:R-:W-:Y:S02]  /*0d50*/  @!P3 SHF.L.U32 R29, R28, 0x1, RZ ;  /* 0x000000011c1db819 */ /* 0x000fe400000006ff */
[----:B------:R-:W-:-:S02]  /*0d60*/  ISETP.NE.AND P4, PT, RZ, UR11, PT ;  /* 0x0000000bff007c0c */ /* 0x000fc4000bf85270 */
[C---:B----4-:R-:W-:Y:S01]  /*0d70*/  @!P3 IADD3 R22, P6, PT, R29.reuse, R16, RZ ;  /* 0x000000101d16b210 */ /* 0x050fe20007fde0ff */
[----:B------:R4:W5:Y:S01]  /*0d80*/  @!P1 LDG.E R53, desc[UR8][R26.64] ;  /* 0x000000081a359981 */ /* 0x000962000c1e1900 */
[----:B0-----:R-:W-:Y:S02]  /*0d90*/  @!P3 IADD3 R28, P1, PT, R29, R18, RZ ;  /* 0x000000121d1cb210 */ /* 0x001fe40007f3e0ff */
[C---:B------:R-:W-:Y:S02]  /*0da0*/  @!P3 IADD3.X R23, PT, PT, R54.reuse, R17, RZ, P6, !PT ;  /* 0x000000113617b210 */ /* 0x040fe400037fe4ff */
[----:B------:R-:W-:Y:S01]  /*0db0*/  @!P3 IADD3.X R29, PT, PT, R54, R19, RZ, P1, !PT ;  /* 0x00000013361db210 */ /* 0x000fe20000ffe4ff */
[----:B-1----:R-:W-:Y:S01]  /*0dc0*/  @!P2 IMAD R18, R9, R20, RZ ;  /* 0x000000140912a224 */ /* 0x002fe200078e02ff */
[----:B------:R-:W-:Y:S01]  /*0dd0*/  MOV R54, RZ ;  /* 0x000000ff00367202 */ /* 0x000fe20000000f00 */
[----:B------:R-:W0:Y:S01]  /*0de0*/  @!P2 LDC.64 R16, c[0x0][0x3a0] ;  /* 0x0000e800ff10ab82 */ /* 0x000e220000000a00 */
[----:B--2---:R-:W-:Y:S01]  /*0df0*/  @!P2 MOV R30, R66 ;  /* 0x00000042001ea202 */ /* 0x004fe20000000f00 */
[----:B------:R1:W5:Y:S01]  /*0e00*/  @!P3 LDG.E R52, desc[UR8][R22.64] ;  /* 0x000000081634b981 */ /* 0x000362000c1e1900 */
[----:B------:R-:W-:Y:S01]  /*0e10*/  @!P2 MOV R31, R65 ;  /* 0x00000041001fa202 */ /* 0x000fe20000000f00 */
[----:B------:R-:W-:-:S02]  /*0e20*/  @!P2 IMAD R55, R42, R21, R18 ;  /* 0x000000152a37a224 */ /* 0x000fc400078e0212 */
[----:B------:R2:W5:Y:S01]  /*0e30*/  @!P3 LDG.E R54, desc[UR8][R28.64] ;  /* 0x000000081c36b981 */ /* 0x000562000c1e1900 */
[----:B------:R-:W-:Y:S01]  /*0e40*/  @!P2 IMAD.WIDE.U32 R30, R42, R20, R30 ;  /* 0x000000142a1ea225 */ /* 0x000fe200078e001e */
[----:B------:R-:W0:Y:S03]  /*0e50*/  @!P2 LDC.64 R18, c[0x0][0x398] ;  /* 0x0000e600ff12ab82 */ /* 0x000e260000000a00 */
[----:B------:R-:W-:-:S05]  /*0e60*/  @!P5 IMAD R56, R10, R14, RZ ;  /* 0x0000000e0a38d224 */ /* 0x000fca00078e02ff */
[----:B----4-:R-:W4:Y:S08]  /*0e70*/  @P4 LDC.64 R26, c[0x0][0x3b0] ;  /* 0x0000ec00ff1a4b82 */ /* 0x010f300000000a00 */
[----:B------:R-:W4:Y:S08]  /*0e80*/  @!P5 LDC.64 R20, c[0x0][0x3a0] ;  /* 0x0000e800ff14db82 */ /* 0x000f300000000a00 */
[----:B-1----:R-:W1:Y:S08]  /*0e90*/  @!P5 LDC.64 R22, c[0x0][0x398] ;  /* 0x0000e600ff16db82 */ /* 0x002e700000000a00 */
[----:B--2---:R-:W2:Y:S01]  /*0ea0*/  LDC.64 R28, c[0x0][0x3a8] ;  /* 0x0000ea00ff1c7b82 */ /* 0x004ea20000000a00 */
[----:B------:R-:W-:Y:S01]  /*0eb0*/  @!P5 IMAD R59, R41, R15, R56 ;  /* 0x0000000f293bd224 */ /* 0x000fe200078e0238 */
[----:B------:R-:W-:-:S02]  /*0ec0*/  @!P5 MOV R56, R66 ;  /* 0x000000420038d202 */ /* 0x000fc40000000f00 */
[----:B------:R-:W-:Y:S02]  /*0ed0*/  @!P5 MOV R57, R65 ;  /* 0x000000410039d202 */ /* 0x000fe40000000f00 */
[----:B------:R-:W-:Y:S02]  /*0ee0*/  @!P2 IADD3 R55, PT, PT, R31, R55, RZ ;  /* 0x000000371f37a210 */ /* 0x000fe40007ffe0ff */
[C---:B------:R-:W-:Y:S01]  /*0ef0*/  @!P2 SHF.L.U32 R31, R30.reuse, 0x1, RZ ;  /* 0x000000011e1fa819 */ /* 0x040fe200000006ff */
[----:B------:R-:W-:Y:S01]  /*0f00*/  @!P5 IMAD.WIDE.U32 R14, R41, R14, R56 ;  /* 0x0000000e290ed225 */ /* 0x000fe200078e0038 */
[----:B------:R-:W-:Y:S02]  /*0f10*/  @!P2 SHF.L.U64.HI R30, R30, 0x1, R55 ;  /* 0x000000011e1ea819 */ /* 0x000fe40000010237 */
[----:B0-----:R-:W-:Y:S02]  /*0f20*/  @!P2 IADD3 R16, P1, PT, R31, R16, RZ ;  /* 0x000000101f10a210 */ /* 0x001fe40007f3e0ff */
[----:B------:R-:W-:-:S02]  /*0f30*/  IADD3 R25, PT, PT, R25, R24, RZ ;  /* 0x0000001819197210 */ /* 0x000fc40007ffe0ff */
[----:B------:R-:W-:Y:S02]  /*0f40*/  @!P5 IADD3 R57, PT, PT, R15, R59, RZ ;  /* 0x0000003b0f39d210 */ /* 0x000fe40007ffe0ff */
[----:B------:R-:W-:Y:S02]  /*0f50*/  @!P5 SHF.L.U32 R15, R14, 0x1, RZ ;  /* 0x000000010e0fd819 */ /* 0x000fe400000006ff */
[----:B------:R-:W-:Y:S01]  /*0f60*/  MOV R55, RZ ;  /* 0x000000ff00377202 */ /* 0x000fe20000000f00 */
[----:B----4-:R-:W-:Y:S01]  /*0f70*/  @P4 IMAD.WIDE R26, R25, 0x2, R26 ;  /* 0x00000002191a4825 */ /* 0x010fe200078e021a */
[----:B------:R-:W-:Y:S02]  /*0f80*/  @!P2 IADD3.X R17, PT, PT, R30, R17, RZ, P1, !PT ;  /* 0x000000111e11a210 */ /* 0x000fe40000ffe4ff */
[----:B------:R-:W-:Y:S01]  /*0f90*/  @!P2 IADD3 R18, P1, PT, R31, R18, RZ ;  /* 0x000000121f12a210 */ /* 0x000fe20007f3e0ff */
[----:B--2---:R-:W-:Y:S01]  /*0fa0*/  IMAD.WIDE R28, R25, 0x2, R28 ;  /* 0x00000002191c7825 */ /* 0x004fe200078e021c */
[----:B------:R-:W-:-:S02]  /*0fb0*/  @!P5 SHF.L.U64.HI R14, R14, 0x1, R57 ;  /* 0x000000010e0ed819 */ /* 0x000fc40000010239 */
[C---:B------:R-:W-:Y:S02]  /*0fc0*/  @!P5 IADD3 R20, P3, PT, R15.reuse, R20, RZ ;  /* 0x000000140f14d210 */ /* 0x040fe40007f7e0ff */
[----:B-1----:R-:W-:Y:S02]  /*0fd0*/  @!P5 IADD3 R22, P6, PT, R15, R22, RZ ;  /* 0x000000160f16d210 */ /* 0x002fe40007fde0ff */
[----:B------:R-:W-:Y:S02]  /*0fe0*/  CS2R R56, SRZ ;  /* 0x0000000000387805 */ /* 0x000fe4000001ff00 */
[----:B------:R-:W-:Y:S01]  /*0ff0*/  MOV R58, RZ ;  /* 0x000000ff003a7202 */ /* 0x000fe20000000f00 */
[----:B------:R0:W5:Y:S01]  /*1000*/  @!P2 LDG.E R55, desc[UR8][R16.64] ;  /* 0x000000081037a981 */ /* 0x000162000c1e1900 */
[----:B------:R-:W-:Y:S02]  /*1010*/  @!P2 IADD3.X R19, PT, PT, R30, R19, RZ, P1, !PT ;  /* 0x000000131e13a210 */ /* 0x000fe40000ffe4ff */
[C---:B------:R-:W-:Y:S01]  /*1020*/  @!P5 IADD3.X R21, PT, PT, R14.reuse, R21, RZ, P3, !PT ;  /* 0x000000150e15d210 */ /* 0x040fe20001ffe4ff */
[----:B------:R-:W2:Y:S01]  /*1030*/  @P4 LDG.E.U16 R24, desc[UR8][R26.64] ;  /* 0x000000081a184981 */ /* 0x000ea2000c1e1500 */
[----:B------:R-:W-:-:S03]  /*1040*/  @!P5 IADD3.X R23, PT, PT, R14, R23, RZ, P6, !PT ;  /* 0x000000170e17d210 */ /* 0x000fc600037fe4ff */
[----:B------:R-:W4:Y:S04]  /*1050*/  LDG.E.U16 R59, desc[UR8][R28.64] ;  /* 0x000000081c3b7981 */ /* 0x000f28000c1e1500 */
[----:B------:R-:W4:Y:S04]  /*1060*/  @P4 LDG.E.U16 R16, desc[UR8][R26.64+0x2] ;  /* 0x000002081a104981 */ /* 0x000f28000c1e1500 */
[----:B------:R-:W4:Y:S04]  /*1070*/  LDG.E.U16 R15, desc[UR8][R28.64+0x2] ;  /* 0x000002081c0f7981 */ /* 0x000f28000c1e1500 */
[----:B------:R0:W5:Y:S04]  /*1080*/  @!P2 LDG.E R58, desc[UR8][R18.64] ;  /* 0x00000008123aa981 */ /* 0x000168000c1e1900 */
[----:B------:R0:W5:Y:S04]  /*1090*/  @!P5 LDG.E R57, desc[UR8][R20.64] ;  /* 0x000000081439d981 */ /* 0x000168000c1e1900 */
[----:B------:R0:W5:Y:S01]  /*10a0*/  @!P5 LDG.E R56, desc[UR8][R22.64] ;  /* 0x000000081638d981 */ /* 0x000162000c1e1900 */
[----:B------:R-:W-:Y:S01]  /*10b0*/  MOV R62, 0x3f800000 ;  /* 0x3f800000003e7802 */ /* 0x000fe20000000f00 */
[----:B------:R-:W-:Y:S01]  /*10c0*/  UISETP.NE.AND UP0, UPT, UR11, URZ, UPT ;  /* 0x000000ff0b00728c */ /* 0x000fe2000bf05270 */
[----:B------:R-:W-:Y:S01]  /*10d0*/  CS2R R60, SRZ ;  /* 0x00000000003c7805 */ /* 0x000fe2000001ff00 */
[----:B---3--:R-:W-:-:S05]  /*10e0*/  FFMA.FTZ R13, -R12, R12, R13 ;  /* 0x0000000c0c0d7223 */ /* 0x008fca000001010d */
[----:B------:R-:W-:-:S13]  /*10f0*/  FSETP.GTU.FTZ.AND P1, PT, R13, RZ, PT ;  /* 0x000000ff0d00720b */ /* 0x000fda0003f3c000 */
[----:B------:R-:W1:Y:S02]  /*1100*/  @P1 LDC R14, c[0x0][0x3c0] ;  /* 0x0000f000ff0e1b82 */ /* 0x000e640000000800 */
[----:B-1----:R-:W-:-:S04]  /*1110*/  @P1 FADD.FTZ R14, R13, R14 ;  /* 0x0000000e0d0e1221 */ /* 0x002fc80000010000 */
[----:B------:R0:W1:Y:S01]  /*1120*/  @P1 MUFU.RSQ R62, R14 ;  /* 0x0000000e003e1308 */ /* 0x0000620000001400 */
[----:B--2---:R-:W-:Y:S02]  /*1130*/  @P4 SHF.L.U32 R61, R24, 0x10, RZ ;  /* 0x00000010183d4819 */ /* 0x004fe400000006ff */
[----:B----4-:R-:W-:Y:S02]  /*1140*/  SHF.L.U32 R59, R59, 0x10, RZ ;  /* 0x000000103b3b7819 */ /* 0x010fe400000006ff */
[----:B------:R-:W-:Y:S02]  /*1150*/  @P4 SHF.L.U32 R60, R16, 0x10, RZ ;  /* 0x00000010103c4819 */ /* 0x000fe400000006ff */
[----:B------:R-:W-:Y:S01]  /*1160*/  SHF.L.U32 R13, R15, 0x10, RZ ;  /* 0x000000100f0d7819 */ /* 0x000fe200000006ff */
[----:B01----:R-:W-:Y:S06]  /*1170*/  BRA.U UP0, `(.L_x_871) ;  /* 0x0000000900447547 */ /* 0x003fec000b800000 */
[----:B-----5:R-:W-:Y:S02]  /*1180*/  HADD2.F32 R15, -RZ, R38.H0_H0 ;  /* 0x20000026ff0f7230 */ /* 0x020fe40000004100 */
[--C-:B------:R-:W-:Y:S02]  /*1190*/  HADD2.F32 R16, -RZ, R37.reuse.H0_H0 ;  /* 0x20000025ff107230 */ /* 0x100fe40000004100 */
[----:B------:R-:W-:Y:S02]  /*11a0*/  HADD2.F32 R19, -RZ, R36.H0_H0 ;  /* 0x20000024ff137230 */ /* 0x000fe40000004100 */
[----:B------:R-:W-:Y:S01]  /*11b0*/  FADD.FTZ R15, -R12, R15 ;  /* 0x0000000f0c0f7221 */ /* 0x000fe20000010100 */
[----:B------:R-:W-:Y:S02]  /*11c0*/  HADD2.F32 R17, -RZ, R38.H1_H1 ;  /* 0x30000026ff117230 */ /* 0x000fe40000004100 */
[----:B------:R-:W-:Y:S01]  /*11d0*/  FMUL.FTZ R20, R59, R16 ;  /* 0x000000103b147220 */ /* 0x000fe20000410000 */
[----:B------:R-:W-:-:S02]  /*11e0*/  HADD2.F32 R14, -RZ, R37.H1_H1 ;  /* 0x30000025ff0e7230 */ /* 0x000fc40000004100 */
[----:B------:R-:W-:Y:S01]  /*11f0*/  FMUL.FTZ R15, R15, R62 ;  /* 0x0000003e0f0f7220 */ /* 0x000fe20000410000 */
[----:B------:R-:W-:Y:S01]  /*1200*/  FADD.FTZ R21, -R12, R19 ;  /* 0x000000130c157221 */ /* 0x000fe20000010100 */
[----:B------:R-:W-:Y:S01]  /*1210*/  FADD.FTZ R19, RZ, R20 ;  /* 0x00000014ff137221 */ /* 0x000fe20000010000 */
[----:B------:R-:W-:Y:S02]  /*1220*/  HADD2.F32 R18, -RZ, R35.H0_H0 ;  /* 0x20000023ff127230 */ /* 0x000fe40000004100 */
[----:B------:R-:W-:Y:S01]  /*1230*/  FFMA.FTZ R20, R15, R20, RZ ;  /* 0x000000140f147223 */ /* 0x000fe200000100ff */
[----:B------:R-:W-:Y:S01]  /*1240*/  FFMA.FTZ R23, R16, R15, RZ ;  /* 0x0000000f10177223 */ /* 0x000fe200000100ff */
[----:B------:R-:W-:Y:S01]  /*1250*/  FADD.FTZ R15, RZ, R16 ;  /* 0x00000010ff0f7221 */ /* 0x000fe20000010000 */
[----:B------:R-:W-:Y:S01]  /*1260*/  FADD.FTZ R17, -R12, R17 ;  /* 0x000000110c117221 */ /* 0x000fe20000010100 */
[----:B------:R-:W-:Y:S01]  /*1270*/  FMUL.FTZ R24, R21, R62 ;  /* 0x0000003e15187220 */ /* 0x000fe20000410000 */
[----:B------:R-:W-:Y:S01]  /*1280*/  FMUL.FTZ R22, R13, R14 ;  /* 0x0000000e0d167220 */ /* 0x000fe20000410000 */
[----:B------:R-:W-:Y:S01]  /*1290*/  FMUL.FTZ R21, R59, R18 ;  /* 0x000000123b157220 */ /* 0x000fe20000410000 */
[C---:B------:R-:W-:Y:S01]  /*12a0*/  FADD.FTZ R15, R18.reuse, R15 ;  /* 0x0000000f120f7221 */ /* 0x040fe20000010000 */
[----:B------:R-:W-:Y:S01]  /*12b0*/  FMUL.FTZ R17, R17, R62 ;  /* 0x0000003e11117220 */ /* 0x000fe20000410000 */
[----:B------:R-:W-:Y:S01]  /*12c0*/  FFMA.FTZ R18, R18, R24, R23 ;  /* 0x0000001812127223 */ /* 0x000fe20000010017 */
[----:B------:R-:W-:-:S02]  /*12d0*/  HADD2.F32 R23, -RZ, R36.H1_H1 ;  /* 0x30000024ff177230 */ /* 0x000fc40000004100 */
[----:B------:R-:W-:Y:S01]  /*12e0*/  FADD.FTZ R16, R22, R19 ;  /* 0x0000001316107221 */ /* 0x000fe20000010000 */
[----:B------:R-:W-:Y:S02]  /*12f0*/  HADD2.F32 R27, -RZ, R34.H0_H0 ;  /* 0x20000022ff1b7230 */ /* 0x000fe40000004100 */
[----:B------:R-:W-:Y:S01]  /*1300*/  FFMA.FTZ R19, R17, R22, R20 ;  /* 0x0000001611137223 */ /* 0x000fe20000010014 */
[----:B------:R-:W-:Y:S02]  /*1310*/  HADD2.F32 R22, -RZ, R35.H1_H1 ;  /* 0x30000023ff167230 */ /* 0x000fe40000004100 */
[----:B------:R-:W-:Y:S01]  /*1320*/  FADD.FTZ R23, -R12, R23 ;  /* 0x000000170c177221 */ /* 0x000fe20000010100 */
[----:B------:R-:W-:Y:S01]  /*1330*/  FADD.FTZ R16, R16, R21 ;  /* 0x0000001510107221 */ /* 0x000fe20000010000 */
[----:B------:R-:W-:Y:S01]  /*1340*/  FADD.FTZ R29, -R12, R27 ;  /* 0x0000001b0c1d7221 */ /* 0x000fe20000010100 */
[----:B------:R-:W-:Y:S01]  /*1350*/  FFMA.FTZ R19, R24, R21, R19 ;  /* 0x0000001518137223 */ /* 0x000fe20000010013 */
[----:B------:R-:W-:-:S02]  /*1360*/  HADD2.F32 R21, -RZ, R33.H0_H0 ;  /* 0x20000021ff157230 */ /* 0x000fc40000004100 */
[----:B------:R-:W-:Y:S01]  /*1370*/  FFMA.FTZ R17, R14, R17, RZ ;  /* 0x000000110e117223 */ /* 0x000fe200000100ff */
[----:B------:R-:W-:Y:S01]  /*1380*/  FADD.FTZ R25, RZ, R14 ;  /* 0x0000000eff197221 */ /* 0x000fe20000010000 */
[-C--:B------:R-:W-:Y:S01]  /*1390*/  FMUL.FTZ R24, R23, R62.reuse ;  /* 0x0000003e17187220 */ /* 0x080fe20000410000 */
[----:B------:R-:W-:Y:S01]  /*13a0*/  FMUL.FTZ R20, R29, R62 ;  /* 0x0000003e1d147220 */ /* 0x000fe20000410000 */
[----:B------:R-:W-:Y:S01]  /*13b0*/  FMUL.FTZ R23, R13, R22 ;  /* 0x000000160d177220 */ /* 0x000fe20000410000 */
[C---:B------:R-:W-:Y:S01]  /*13c0*/  FADD.FTZ R14, R22.reuse, R25 ;  /* 0x00000019160e7221 */ /* 0x040fe20000010000 */
[----:B------:R-:W-:Y:S01]  /*13d0*/  FFMA.FTZ R17, R22, R24, R17 ;  /* 0x0000001816117223 */ /* 0x000fe20000010011 */
[----:B------:R-:W-:Y:S01]  /*13e0*/  FADD.FTZ R15, R15, R21 ;  /* 0x000000150f0f7221 */ /* 0x000fe20000010000 */
[----:B------:R-:W-:Y:S01]  /*13f0*/  FFMA.FTZ R18, R21, R20, R18 ;  /* 0x0000001415127223 */ /* 0x000fe20000010012 */
[----:B------:R-:W-:Y:S02]  /*1400*/  HADD2.F32 R27, -RZ, R34.H1_H1 ;  /* 0x30000022ff1b7230 */ /* 0x000fe40000004100 */
[----:B------:R-:W-:Y:S01]  /*1410*/  FMUL.FTZ R21, R59, R21 ;  /* 0x000000153b157220 */ /* 0x000fe20000410000 */
[----:B------:R-:W-:Y:S01]  /*1420*/  FADD.FTZ R16, R23, R16 ;  /* 0x0000001017107221 */ /* 0x000fe20000010000 */
        /* <DEDUP_REMOVED lines=10> */
[----:B------:R-:W-:Y:S01]  /*14d0*/  FADD.FTZ R16, R20, R23 ;  /* 0x0000001714107221 */ /* 0x000fe20000010000 */
[----:B------:R-:W-:Y:S01]  /*14e0*/  FADD.FTZ R23, -R12, R21 ;  /* 0x000000150c177221 */ /* 0x000fe20000010100 */
[----:B------:R-:W-:Y:S01]  /*14f0*/  FFMA.FTZ R19, R27, R20, R24 ;  /* 0x000000141b137223 */ /* 0x000fe20000010018 */
[----:B------:R-:W-:-:S02]  /*1500*/  HADD2.F32 R21, -RZ, R11.H0_H0 ;  /* 0x2000000bff157230 */ /* 0x000fc40000004100 */
[----:B------:R-:W-:Y:S01]  /*1510*/  FFMA.FTZ R17, R22, R27, R17 ;  /* 0x0000001b16117223 */ /* 0x000fe20000010011 */
[----:B------:R-:W-:Y:S01]  /*1520*/  FMUL.FTZ R24, R23, R62 ;  /* 0x0000003e17187220 */ /* 0x000fe20000410000 */
[----:B------:R-:W-:Y:S02]  /*1530*/  HADD2.F32 R22, -RZ, R11.H1_H1 ;  /* 0x3000000bff167230 */ /* 0x000fe40000004100 */
[----:B------:R-:W-:Y:S01]  /*1540*/  FADD.FTZ R25, -R12, R25 ;  /* 0x000000190c197221 */ /* 0x000fe20000010100 */
[----:B------:R-:W-:Y:S01]  /*1550*/  FADD.FTZ R15, R15, R21 ;  /* 0x000000150f0f7221 */ /* 0x000fe20000010000 */
[----:B------:R-:W-:Y:S01]  /*1560*/  FFMA.FTZ R18, R21, R24, R18 ;  /* 0x0000001815127223 */ /* 0x000fe20000010012 */
[----:B------:R-:W-:Y:S02]  /*1570*/  HADD2.F32 R27, -RZ, R51.H0_H0 ;  /* 0x20000033ff1b7230 */ /* 0x000fe40000004100 */
[----:B------:R-:W-:Y:S01]  /*1580*/  FMUL.FTZ R21, R59, R21 ;  /* 0x000000153b157220 */ /* 0x000fe20000410000 */
[----:B------:R-:W-:Y:S01]  /*1590*/  FMUL.FTZ R20, R25, R62 ;  /* 0x0000003e19147220 */ /* 0x000fe20000410000 */
[----:B------:R-:W-:Y:S01]  /*15a0*/  FMUL.FTZ R23, R13, R22 ;  /* 0x000000160d177220 */ /* 0x000fe20000410000 */
[----:B------:R-:W-:-:S02]  /*15b0*/  HADD2.F32 R25, -RZ, R53.H0_H0 ;  /* 0x20000035ff197230 */ /* 0x000fc40000004100 */
[----:B------:R-:W-:Y:S01]  /*15c0*/  FFMA.FTZ R19, R24, R21, R19 ;  /* 0x0000001518137223 */ /* 0x000fe20000010013 */
[----:B------:R-:W-:Y:S01]  /*15d0*/  FADD.FTZ R27, -R12, R27 ;  /* 0x0000001b0c1b7221 */ /* 0x000fe20000010100 */
[----:B------:R-:W-:Y:S01]  /*15e0*/  FFMA.FTZ R17, R22, R20, R17 ;  /* 0x0000001416117223 */ /* 0x000fe20000010011 */
[----:B------:R-:W-:Y:S01]  /*15f0*/  FADD.FTZ R16, R16, R21 ;  /* 0x0000001510107221 */ /* 0x000fe20000010000 */
[----:B------:R-:W-:Y:S01]  /*1600*/  FFMA.FTZ R19, R20, R23, R19 ;  /* 0x0000001714137223 */ /* 0x000fe20000010013 */
[----:B------:R-:W-:Y:S01]  /*1610*/  FMUL.FTZ R20, R27, R62 ;  /* 0x0000003e1b147220 */ /* 0x000fe20000410000 */
[----:B------:R-:W-:Y:S02]  /*1620*/  HADD2.F32 R21, -RZ, R51.H1_H1 ;  /* 0x30000033ff157230 */ /* 0x000fe40000004100 */
[----:B------:R-:W-:Y:S01]  /*1630*/  FADD.FTZ R16, R23, R16 ;  /* 0x0000001017107221 */ /* 0x000fe20000010000 */
[----:B------:R-:W-:Y:S01]  /*1640*/  FMUL.FTZ R23, R59, R25 ;  /* 0x000000193b177220 */ /* 0x000fe20000410000 */
[----:B------:R-:W-:Y:S01]  /*1650*/  FADD.FTZ R15, R15, R25 ;  /* 0x000000190f0f7221 */ /* 0x000fe20000010000 */
[----:B------:R-:W-:Y:S01]  /*1660*/  FFMA.FTZ R18, R25, R20, R18 ;  /* 0x0000001419127223 */ /* 0x000fe20000010012 */
[----:B------:R-:W-:-:S02]  /*1670*/  HADD2.F32 R25, -RZ, R52.H0_H0 ;  /* 0x20000034ff197230 */ /* 0x000fc40000004100 */
[----:B------:R-:W-:Y:S01]  /*1680*/  FADD.FTZ R16, R16, R23 ;  /* 0x0000001710107221 */ /* 0x000fe20000010000 */
[----:B------:R-:W-:Y:S01]  /*1690*/  FFMA.FTZ R19, R20, R23, R19 ;  /* 0x0000001714137223 */ /* 0x000fe20000010013 */
[C---:B------:R-:W-:Y:S01]  /*16a0*/  FADD.FTZ R21, -R12.reuse, R21 ;  /* 0x000000150c157221 */ /* 0x040fe20000010100 */
[----:B------:R-:W-:Y:S02]  /*16b0*/  HADD2.F32 R20, -RZ, R53.H1_H1 ;  /* 0x30000035ff147230 */ /* 0x000fe40000004100 */
[----:B------:R-:W-:Y:S01]  /*16c0*/  FADD.FTZ R23, -R12, R25 ;  /* 0x000000190c177221 */ /* 0x000fe20000010100 */
[----:B------:R-:W-:Y:S01]  /*16d0*/  FADD.FTZ R14, R14, R22 ;  /* 0x000000160e0e7221 */ /* 0x000fe20000010000 */
[-C--:B------:R-:W-:Y:S01]  /*16e0*/  FMUL.FTZ R22, R21, R62.reuse ;  /* 0x0000003e15167220 */ /* 0x080fe20000410000 */
[----:B------:R-:W-:Y:S02]  /*16f0*/  HADD2.F32 R24, -RZ, R54.H0_H0 ;  /* 0x20000036ff187230 */ /* 0x000fe40000004100 */
[----:B------:R-:W-:Y:S01]  /*1700*/  FMUL.FTZ R21, R23, R62 ;  /* 0x0000003e17157220 */ /* 0x000fe20000410000 */
[----:B------:R-:W-:-:S02]  /*1710*/  HADD2.F32 R25, -RZ, R52.H1_H1 ;  /* 0x30000034ff197230 */ /* 0x000fc40000004100 */
[----:B------:R-:W-:Y:S01]  /*1720*/  FMUL.FTZ R23, R13, R20 ;  /* 0x000000140d177220 */ /* 0x000fe20000410000 */
[----:B------:R-:W-:Y:S01]  /*1730*/  FFMA.FTZ R17, R20, R22, R17 ;  /* 0x0000001614117223 */ /* 0x000fe20000010011 */
[----:B------:R-:W-:Y:S01]  /*1740*/  FMUL.FTZ R27, R59, R24 ;  /* 0x000000183b1b7220 */ /* 0x000fe20000410000 */
[----:B------:R-:W-:Y:S01]  /*1750*/  FADD.FTZ R14, R14, R20 ;  /* 0x000000140e0e7221 */ /* 0x000fe20000010000 */
[----:B------:R-:W-:Y:S01]  /*1760*/  FFMA.FTZ R22, R22, R23, R19 ;  /* 0x0000001716167223 */ /* 0x000fe20000010013 */
[----:B------:R-:W-:Y:S01]  /*1770*/  FADD.FTZ R25, -R12, R25 ;  /* 0x000000190c197221 */ /* 0x000fe20000010100 */
[----:B------:R-:W-:Y:S01]  /*1780*/  FFMA.FTZ R18, R24, R21, R18 ;  /* 0x0000001518127223 */ /* 0x000fe20000010012 */
[----:B------:R-:W-:Y:S02]  /*1790*/  HADD2.F32 R20, -RZ, R54.H1_H1 ;  /* 0x30000036ff147230 */ /* 0x000fe40000004100 */
[----:B------:R-:W-:Y:S01]  /*17a0*/  FFMA.FTZ R22, R21, R27, R22 ;  /* 0x0000001b15167223 */ /* 0x000fe20000010016 */
[----:B------:R-:W-:Y:S01]  /*17b0*/  FADD.FTZ R16, R23, R16 ;  /* 0x0000001017107221 */ /* 0x000fe20000010000 */
[----:B------:R-:W-:Y:S01]  /*17c0*/  FMUL.FTZ R25, R25, R62 ;  /* 0x0000003e19197220 */ /* 0x000fe20000410000 */
[----:B------:R-:W-:-:S02]  /*17d0*/  HADD2.F32 R21, -RZ, R55.H0_H0 ;  /* 0x20000037ff157230 */ /* 0x000fc40000004100 */
[----:B------:R-:W-:Y:S01]  /*17e0*/  FADD.FTZ R14, R14, R20 ;  /* 0x000000140e0e7221 */ /* 0x000fe20000010000 */
[----:B------:R-:W-:Y:S01]  /*17f0*/  FADD.FTZ R19, R16, R27 ;  /* 0x0000001b10137221 */ /* 0x000fe20000010000 */
[----:B------:R-:W-:Y:S01]  /*1800*/  FFMA.FTZ R17, R20, R25, R17 ;  /* 0x0000001914117223 */ /* 0x000fe20000010011 */
[----:B------:R-:W-:Y:S01]  /*1810*/  FMUL.FTZ R20, R13, R20 ;  /* 0x000000140d147220 */ /* 0x000fe20000410000 */
[--C-:B------:R-:W-:Y:S02]  /*1820*/  HADD2.F32 R27, -RZ, R58.reuse.H0_H0 ;  /* 0x2000003aff1b7230 */ /* 0x100fe40000004100 */
[----:B------:R-:W-:Y:S01]  /*1830*/  FADD.FTZ R29, -R12, R21 ;  /* 0x000000150c1d7221 */ /* 0x000fe20000010100 */
[----:B------:R-:W-:Y:S02]  /*1840*/  HADD2.F32 R23, -RZ, R55.H1_H1 ;  /* 0x30000037ff177230 */ /* 0x000fe40000004100 */
[----:B------:R-:W-:Y:S01]  /*1850*/  FADD.FTZ R21, R20, R19 ;  /* 0x0000001314157221 */ /* 0x000fe20000010000 */
[----:B------:R-:W-:Y:S01]  /*1860*/  FFMA.FTZ R22, R25, R20, R22 ;  /* 0x0000001419167223 */ /* 0x000fe20000010016 */
[----:B------:R-:W-:-:S02]  /*1870*/  HADD2.F32 R16, -RZ, R58.H1_H1 ;  /* 0x3000003aff107230 */ /* 0x000fc40000004100 */
[----:B------:R-:W-:Y:S01]  /*1880*/  FMUL.FTZ R29, R29, R62 ;  /* 0x0000003e1d1d7220 */ /* 0x000fe20000410000 */
[----:B------:R-:W-:Y:S01]  /*1890*/  FMUL.FTZ R20, R59, R27 ;  /* 0x0000001b3b147220 */ /* 0x000fe20000410000 */
[----:B------:R-:W-:Y:S01]  /*18a0*/  FADD.FTZ R23, -R12, R23 ;  /* 0x000000170c177221 */ /* 0x000fe20000010100 */
[----:B------:R-:W-:Y:S02]  /*18b0*/  HADD2.F32 R25, -RZ, R57.H0_H0 ;  /* 0x20000039ff197230 */ /* 0x000fe40000004100 */
[----:B------:R-:W-:Y:S01]  /*18c0*/  FFMA.FTZ R19, R27, R29, R18 ;  /* 0x0000001d1b137223 */ /* 0x000fe20000010012 */
[----:B------:R-:W-:Y:S01]  /*18d0*/  FADD.FTZ R21, R21, R20 ;  /* 0x0000001415157221 */ /* 0x000fe20000010000 */
[----:B------:R-:W-:Y:S01]  /*18e0*/  FMUL.FTZ R18, R13, R16 ;  /* 0x000000100d127220 */ /* 0x000fe20000410000 */
[----:B------:R-:W-:Y:S01]  /*18f0*/  FFMA.FTZ R22, R29, R20, R22 ;  /* 0x000000141d167223 */ /* 0x000fe20000010016 */
[----:B------:R-:W-:Y:S01]  /*1900*/  FMUL.FTZ R23, R23, R62 ;  /* 0x0000003e17177220 */ /* 0x000fe20000410000 */
[----:B------:R-:W-:Y:S01]  /*1910*/  FADD.FTZ R15, R15, R24 ;  /* 0x000000180f0f7221 */ /* 0x000fe20000010000 */
[----:B------:R-:W-:Y:S01]  /*1920*/  FADD.FTZ R24, R18, R21 ;  /* 0x0000001512187221 */ /* 0x000fe20000010000 */
[----:B------:R-:W-:-:S02]  /*1930*/  HADD2.F32 R20, -RZ, R56.H0_H0 ;  /* 0x20000038ff147230 */ /* 0x000fc40000004100 */
[----:B------:R-:W-:Y:S01]  /*1940*/  FFMA.FTZ R17, R16, R23, R17 ;  /* 0x0000001710117223 */ /* 0x000fe20000010011 */
[----:B------:R-:W-:Y:S01]  /*1950*/  FFMA.FTZ R18, R23, R18, R22 ;  /* 0x0000001217127223 */ /* 0x000fe20000010016 */
[C---:B------:R-:W-:Y:S01]  /*1960*/  FADD.FTZ R21, -R12.reuse, R25 ;  /* 0x000000190c157221 */ /* 0x040fe20000010100 */
[----:B------:R-:W-:Y:S02]  /*1970*/  HADD2.F32 R23, -RZ, R57.H1_H1 ;  /* 0x30000039ff177230 */ /* 0x000fe40000004100 */
[----:B------:R-:W-:Y:S01]  /*1980*/  FMUL.FTZ R25, R59, R20 ;  /* 0x000000143b197220 */ /* 0x000fe20000410000 */
[----:B------:R-:W-:Y:S02]  /*1990*/  HADD2.F32 R22, -RZ, R56.H1_H1 ;  /* 0x30000038ff167230 */ /* 0x000fe40000004100 */
[----:B------:R-:W-:Y:S01]  /*19a0*/  FMUL.FTZ R21, R21, R62 ;  /* 0x0000003e15157220 */ /* 0x000fe20000410000 */
[----:B------:R-:W-:Y:S01]  /*19b0*/  FADD.FTZ R15, R15, R27 ;  /* 0x0000001b0f0f7221 */ /* 0x000fe20000010000 */
[----:B------:R-:W-:Y:S01]  /*19c0*/  FADD.FTZ R23, -R12, R23 ;  /* 0x000000170c177221 */ /* 0x000fe20000010100 */
[----:B------:R-:W-:Y:S01]  /*19d0*/  FADD.FTZ R26, R24, R25 ;  /* 0x00000019181a7221 */ /* 0x000fe20000010000 */
[----:B------:R-:W-:Y:S01]  /*19e0*/  FFMA.FTZ R29, R21, R25, R18 ;  /* 0x00000019151d7223 */ /* 0x000fe20000010012 */
[----:B------:R-:W-:Y:S01]  /*19f0*/  FMUL.FTZ R27, R13, R22 ;  /* 0x000000160d1b7220 */ /* 0x000fe20000410000 */
[----:B------:R-:W-:Y:S01]  /*1a00*/  FMUL.FTZ R24, R23, R62 ;  /* 0x0000003e17187220 */ /* 0x000fe20000410000 */
[----:B------:R-:W-:Y:S01]  /*1a10*/  FADD.FTZ R25, R14, R16 ;  /* 0x000000100e197221 */ /* 0x000fe20000010000 */
[----:B------:R-:W-:Y:S01]  /*1a20*/  FFMA.FTZ R16, R20, R21, R19 ;  /* 0x0000001514107223 */ /* 0x000fe20000010013 */
[----:B------:R-:W-:Y:S01]  /*1a30*/  FADD.FTZ R14, R27, R26 ;  /* 0x0000001a1b0e7221 */ /* 0x000fe20000010000 */
[----:B------:R-:W-:Y:S01]  /*1a40*/  FFMA.FTZ R23, R24, R27, R29 ;  /* 0x0000001b18177223 */ /* 0x000fe2000001001d */
[----:B------:R-:W-:Y:S01]  /*1a50*/  FADD.FTZ R18, R15, R20 ;  /* 0x000000140f127221 */ /* 0x000fe20000010000 */
[----:B------:R-:W-:Y:S01]  /*1a60*/  FADD.FTZ R19, R25, R22 ;  /* 0x0000001619137221 */ /* 0x000fe20000010000 */
[----:B------:R-:W-:Y:S01]  /*1a70*/  FFMA.FTZ R17, R22, R24, R17 ;  /* 0x0000001816117223 */ /* 0x000fe20000010011 */
[----:B------:R-:W-:Y:S06]  /*1a80*/  BRA `(.L_x_872) ;  /* 0x0000001000807947 */ /* 0x000fec0003800000 */
.L_x_871:
[--C-:B-----5:R-:W-:Y:S02]  /*1a90*/  HADD2.F32 R15, -RZ, R38.reuse.H0_H0 ;  /* 0x20000026ff0f7230 */ /* 0x120fe40000004100 */
[----:B------:R-:W-:Y:S02]  /*1aa0*/  HADD2.F32 R17, -RZ, R38.H1_H1 ;  /* 0x30000026ff117230 */ /* 0x000fe40000004100 */
[----:B------:R-:W-:Y:S02]  /*1ab0*/  HADD2.F32 R23, -RZ, R36.H0_H0 ;  /* 0x20000024ff177230 */ /* 0x000fe40000004100 */
[C---:B------:R-:W-:Y:S01]  /*1ac0*/  FADD.FTZ R15, -R12.reuse, R15 ;  /* 0x0000000f0c0f7221 */ /* 0x040fe20000010100 */
[--C-:B------:R-:W-:Y:S02]  /*1ad0*/  HADD2.F32 R29, -RZ, R35.reuse.H0_H0 ;  /* 0x20000023ff1d7230 */ /* 0x100fe40000004100 */
[----:B------:R-:W-:Y:S01]  /*1ae0*/  FADD.FTZ R17, -R12, R17 ;  /* 0x000000110c117221 */ /* 0x000fe20000010100 */
[----:B------:R-:W-:-:S02]  /*1af0*/  HADD2.F32 R69, -RZ, R35.H1_H1 ;  /* 0x30000023ff457230 */ /* 0x000fc40000004100 */
[-C--:B------:R-:W-:Y:S01]  /*1b00*/  FMUL.FTZ R16, R15, R62.reuse ;  /* 0x0000003e0f107220 */ /* 0x080fe20000410000 */
[C---:B------:R-:W-:Y:S01]  /*1b10*/  FADD.FTZ R25, -R12.reuse, R23 ;  /* 0x000000170c197221 */ /* 0x040fe20000010100 */
[----:B------:R-:W-:Y:S01]  /*1b20*/  FMUL.FTZ R14, R17, R62 ;  /* 0x0000003e110e7220 */ /* 0x000fe20000410000 */
[----:B------:R-:W-:Y:S02]  /*1b30*/  HADD2.F32 R23, -RZ, R36.H1_H1 ;  /* 0x30000024ff177230 */ /* 0x000fe40000004100 */
[--C-:B------:R-:W-:Y:S01]  /*1b40*/  FFMA.FTZ R15, R59, R16, R61.reuse ;  /* 0x000000103b0f7223 */ /* 0x100fe2000001003d */
[----:B------:R-:W-:Y:S01]  /*1b50*/  FMUL.FTZ R24, R25, R62 ;  /* 0x0000003e19187220 */ /* 0x000fe20000410000 */
[----:B------:R-:W-:Y:S02]  /*1b60*/  FFMA.FTZ R17, R13, R14, R60 ;  /* 0x0000000e0d117223 */ /* 0x000fe4000001003c */
[----:B------:R-:W-:Y:S01]  /*1b70*/  FMUL.FTZ R19, R15, -1.4426950216293334961 ;  /* 0xbfb8aa3b0f137820 */ /* 0x000fe20000410000 */
[----:B------:R-:W-:Y:S01]  /*1b80*/  FFMA.FTZ R31, R59, R24, R61 ;  /* 0x000000183b1f7223 */ /* 0x000fe2000001003d */
[----:B------:R-:W-:Y:S01]  /*1b90*/  FMUL.FTZ R21, R17, -1.4426950216293334961 ;  /* 0xbfb8aa3b11157820 */ /* 0x000fe20000410000 */
[----:B------:R-:W-:-:S03]  /*1ba0*/  FADD.FTZ R23, -R12, R23 ;  /* 0x000000170c177221 */ /* 0x000fc60000010100 */
[----:B------:R-:W0:Y:S01]  /*1bb0*/  MUFU.EX2 R19, R19 ;  /* 0x0000001300137308 */ /* 0x000e220000000800 */
[----:B------:R-:W-:Y:S01]  /*1bc0*/  FMUL.FTZ R27, R23, R62 ;  /* 0x0000003e171b7220 */ /* 0x000fe20000410000 */
[----:B------:R-:W-:-:S03]  /*1bd0*/  HADD2.F32 R23, -RZ, R34.H0_H0 ;  /* 0x20000022ff177230 */ /* 0x000fc60000004100 */
[----:B------:R-:W-:-:S03]  /*1be0*/  FFMA.FTZ R28, R13, R27, R60 ;  /* 0x0000001b0d1c7223 */ /* 0x000fc6000001003c */
[----:B------:R-:W1:Y:S01]  /*1bf0*/  MUFU.EX2 R21, R21 ;  /* 0x0000001500157308 */ /* 0x000e620000000800 */
[----:B------:R-:W-:-:S07]  /*1c00*/  FMUL.FTZ R25, R28, -1.4426950216293334961 ;  /* 0xbfb8aa3b1c197820 */ /* 0x000fce0000410000 */
[----:B------:R-:W2:Y:S01]  /*1c10*/  MUFU.EX2 R25, R25 ;  /* 0x0000001900197308 */ /* 0x000ea20000000800 */
[----:B0-----:R-:W-:Y:S01]  /*1c20*/  FADD.FTZ R20, R19, 1 ;  /* 0x3f80000013147421 */ /* 0x001fe20000010000 */
[----:B------:R-:W-:-:S06]  /*1c30*/  HADD2.F32 R19, -RZ, R37.H0_H0 ;  /* 0x20000025ff137230 */ /* 0x000fcc0000004100 */
[----:B------:R-:W0:Y:S01]  /*1c40*/  MUFU.RCP R20, R20 ;  /* 0x0000001400147308 */ /* 0x000e220000001000 */
[----:B-1----:R-:W-:Y:S01]  /*1c50*/  FADD.FTZ R18, R21, 1 ;  /* 0x3f80000015127421 */ /* 0x002fe20000010000 */
[----:B------:R-:W-:-:S06]  /*1c60*/  FMUL.FTZ R21, R31, -1.4426950216293334961 ;  /* 0xbfb8aa3b1f157820 */ /* 0x000fcc0000410000 */
[----:B------:R-:W1:Y:S01]  /*1c70*/  MUFU.RCP R18, R18 ;  /* 0x0000001200127308 */ /* 0x000e620000001000 */
[----:B--2---:R-:W-:-:S07]  /*1c80*/  FADD.FTZ R26, R25, 1 ;  /* 0x3f800000191a7421 */ /* 0x004fce0000010000 */
[----:B------:R-:W2:Y:S01]  /*1c90*/  MUFU.EX2 R21, R21 ;  /* 0x0000001500157308 */ /* 0x000ea20000000800 */
[----:B0-----:R-:W-:Y:S01]  /*1ca0*/  FADD.FTZ R22, -R20, 1 ;  /* 0x3f80000014167421 */ /* 0x001fe20000010100 */
[----:B------:R-:W-:-:S03]  /*1cb0*/  FMUL.FTZ R19, R19, R20 ;  /* 0x0000001413137220 */ /* 0x000fc60000410000 */
[----:B------:R-:W-:-:S03]  /*1cc0*/  FFMA.FTZ R22, R15, R22, 1 ;  /* 0x3f8000000f167423 */ /* 0x000fc60000010016 */
[----:B------:R-:W-:Y:S01]  /*1cd0*/  MUFU.RCP R26, R26 ;  /* 0x0000001a001a7308 */ /* 0x000fe20000001000 */
[----:B------:R-:W-:Y:S01]  /*1ce0*/  FMUL.FTZ R15, R19, R22 ;  /* 0x00000016130f7220 */ /* 0x000fe20000410000 */
[----:B------:R-:W-:Y:S01]  /*1cf0*/  FADD.FTZ R19, -R12, R23 ;  /* 0x000000170c137221 */ /* 0x000fe20000010100 */
[----:B------:R-:W-:Y:S02]  /*1d00*/  HADD2.F32 R23, -RZ, R37.H1_H1 ;  /* 0x30000025ff177230 */ /* 0x000fe40000004100 */
[----:B-1----:R-:W-:-:S04]  /*1d10*/  FADD.FTZ R20, -R18, 1 ;  /* 0x3f80000012147421 */ /* 0x002fc80000010100 */
[----:B------:R-:W-:Y:S01]  /*1d20*/  FFMA.FTZ R22, R17, R20, 1 ;  /* 0x3f80000011167423 */ /* 0x000fe20000010014 */
[----:B------:R-:W-:Y:S01]  /*1d30*/  FMUL.FTZ R23, R23, R18 ;  /* 0x0000001217177220 */ /* 0x000fe20000410000 */
[----:B------:R-:W-:-:S03]  /*1d40*/  FMUL.FTZ R20, R19, R62 ;  /* 0x0000003e13147220 */ /* 0x000fc60000410000 */
[----:B------:R-:W-:Y:S01]  /*1d50*/  FMUL.FTZ R23, R23, R22 ;  /* 0x0000001617177220 */ /* 0x000fe20000410000 */
[----:B--2---:R-:W-:Y:S01]  /*1d60*/  FADD.FTZ R22, R21, 1 ;  /* 0x3f80000015167421 */ /* 0x004fe20000010000 */
[----:B------:R-:W-:Y:S02]  /*1d70*/  HADD2.F32 R21, -RZ, R34.H1_H1 ;  /* 0x30000022ff157230 */ /* 0x000fe40000004100 */
[----:B------:R-:W-:-:S03]  /*1d80*/  FFMA.FTZ R17, R59, R20, R61 ;  /* 0x000000143b117223 */ /* 0x000fc6000001003d */
[----:B------:R-:W-:Y:S01]  /*1d90*/  FADD.FTZ R21, -R12, R21 ;  /* 0x000000150c157221 */ /* 0x000fe20000010100 */
[----:B------:R-:W-:Y:S01]  /*1da0*/  FMUL.FTZ R19, R17, -1.4426950216293334961 ;  /* 0xbfb8aa3b11137820 */ /* 0x000fe20000410000 */
[----:B------:R-:W0:Y:S02]  /*1db0*/  MUFU.RCP R22, R22 ;  /* 0x0000001600167308 */ /* 0x000e240000001000 */
[----:B------:R-:W-:-:S04]  /*1dc0*/  FMUL.FTZ R21, R21, R62 ;  /* 0x0000003e15157220 */ /* 0x000fc80000410000 */
[----:B------:R-:W-:Y:S02]  /*1dd0*/  FFMA.FTZ R18, R13, R21, R60 ;  /* 0x000000150d127223 */ /* 0x000fe4000001003c */
[----:B------:R-:W1:Y:S02]  /*1de0*/  MUFU.EX2 R19, R19 ;  /* 0x0000001300137308 */ /* 0x000e640000000800 */
[----:B------:R-:W-:-:S06]  /*1df0*/  FMUL.FTZ R25, R18, -1.4426950216293334961 ;  /* 0xbfb8aa3b12197820 */ /* 0x000fcc0000410000 */
[----:B------:R-:W2:Y:S01]  /*1e00*/  MUFU.EX2 R25, R25 ;  /* 0x0000001900197308 */ /* 0x000ea20000000800 */
[----:B0-----:R-:W-:Y:S01]  /*1e10*/  FADD.FTZ R30, -R22, 1 ;  /* 0x3f800000161e7421 */ /* 0x001fe20000010100 */
[----:B------:R-:W-:Y:S01]  /*1e20*/  FMUL.FTZ R22, R29, R22 ;  /* 0x000000161d167220 */ /* 0x000fe20000410000 */
[----:B------:R-:W-:Y:S02]  /*1e30*/  FADD.FTZ R29, -R26, 1 ;  /* 0x3f8000001a1d7421 */ /* 0x000fe40000010100 */
[----:B------:R-:W-:Y:S01]  /*1e40*/  FFMA.FTZ R31, R31, R30, 1 ;  /* 0x3f8000001f1f7423 */ /* 0x000fe2000001001e */
[----:B------:R-:W-:Y:S02]  /*1e50*/  HADD2.F32 R30, -RZ, R33.H0_H0 ;  /* 0x20000021ff1e7230 */ /* 0x000fe40000004100 */
[----:B------:R-:W-:Y:S01]  /*1e60*/  FFMA.FTZ R28, R28, R29, 1 ;  /* 0x3f8000001c1c7423 */ /* 0x000fe2000001001d */
[----:B-1----:R-:W-:Y:S01]  /*1e70*/  FADD.FTZ R19, R19, 1 ;  /* 0x3f80000013137421 */ /* 0x002fe20000010000 */
[----:B------:R-:W-:-:S05]  /*1e80*/  FMUL.FTZ R31, R22, R31 ;  /* 0x0000001f161f7220 */ /* 0x000fca0000410000 */
[----:B------:R-:W0:Y:S01]  /*1e90*/  MUFU.RCP R19, R19 ;  /* 0x0000001300137308 */ /* 0x000e220000001000 */
[----:B--2---:R-:W-:Y:S01]  /*1ea0*/  FADD.FTZ R29, R25, 1 ;  /* 0x3f800000191d7421 */ /* 0x004fe20000010000 */
[----:B------:R-:W-:-:S04]  /*1eb0*/  FMUL.FTZ R25, R69, R26 ;  /* 0x0000001a45197220 */ /* 0x000fc80000410000 */
[----:B------:R-:W-:Y:S02]  /*1ec0*/  FMUL.FTZ R28, R25, R28 ;  /* 0x0000001c191c7220 */ /* 0x000fe40000410000 */
[----:B------:R-:W1:Y:S01]  /*1ed0*/  MUFU.RCP R29, R29 ;  /* 0x0000001d001d7308 */ /* 0x000e620000001000 */
[----:B------:R-:W-:Y:S02]  /*1ee0*/  HADD2.F32 R25, -RZ, R32.H0_H0 ;  /* 0x20000020ff197230 */ /* 0x000fe40000004100 */
[----:B0-----:R-:W-:Y:S01]  /*1ef0*/  FADD.FTZ R26, -R19, 1 ;  /* 0x3f800000131a7421 */ /* 0x001fe20000010100 */
[----:B------:R-:W-:-:S03]  /*1f00*/  FMUL.FTZ R30, R30, R19 ;  /* 0x000000131e1e7220 */ /* 0x000fc60000410000 */
[----:B------:R-:W-:Y:S01]  /*1f10*/  FFMA.FTZ R17, R17, R26, 1 ;  /* 0x3f80000011117423 */ /* 0x000fe2000001001a */
[----:B------:R-:W-:Y:S02]  /*1f20*/  HADD2.F32 R26, -RZ, R33.H1_H1 ;  /* 0x30000021ff1a7230 */ /* 0x000fe40000004100 */
[----:B-1----:R-:W-:-:S03]  /*1f30*/  FADD.FTZ R19, -R29, 1 ;  /* 0x3f8000001d137421 */ /* 0x002fc60000010100 */
[----:B------:R-:W-:Y:S01]  /*1f40*/  FMUL.FTZ R26, R26, R29 ;  /* 0x0000001d1a1a7220 */ /* 0x000fe20000410000 */
[----:B------:R-:W-:Y:S01]  /*1f50*/  FMUL.FTZ R29, R13, R23 ;  /* 0x000000170d1d7220 */ /* 0x000fe20000410000 */
[----:B------:R-:W-:Y:S01]  /*1f60*/  FFMA.FTZ R69, R18, R19, 1 ;  /* 0x3f80000012457423 */ /* 0x000fe20000010013 */
[----:B------:R-:W-:Y:S01]  /*1f70*/  FMUL.FTZ R19, R30, R17 ;  /* 0x000000111e137220 */ /* 0x000fe20000410000 */
[----:B------:R-:W-:Y:S02]  /*1f80*/  FMUL.FTZ R17, R59, R15 ;  /* 0x0000000f3b117220 */ /* 0x000fe40000410000 */
[----:B------:R-:W-:Y:S01]  /*1f90*/  FMUL.FTZ R22, R26, R69 ;  /* 0x000000451a167220 */ /* 0x000fe20000410000 */
[----:B------:R-:W-:Y:S01]  /*1fa0*/  FADD.FTZ R69, -R12, R25 ;  /* 0x000000190c457221 */ /* 0x000fe20000010100 */
[----:B------:R-:W-:Y:S01]  /*1fb0*/  FFMA.FTZ R25, R16, R17, RZ ;  /* 0x0000001110197223 */ /* 0x000fe200000100ff */
[----:B------:R-:W-:Y:S02]  /*1fc0*/  FADD.FTZ R26, RZ, R17 ;  /* 0x00000011ff1a7221 */ /* 0x000fe40000010000 */
[----:B------:R-:W-:Y:S01]  /*1fd0*/  FMUL.FTZ R18, R69, R62 ;  /* 0x0000003e45127220 */ /* 0x000fe20000410000 */
[----:B------:R-:W-:Y:S01]  /*1fe0*/  FFMA.FTZ R68, R14, R29, R25 ;  /* 0x0000001d0e447223 */ /* 0x000fe20000010019 */
[----:B------:R-:W-:Y:S01]  /*1ff0*/  FADD.FTZ R29, R29, R26 ;  /* 0x0000001a1d1d7221 */ /* 0x000fe20000010000 */
[----:B------:R-:W-:Y:S01]  /*2000*/  FFMA.FTZ R25, R16, R15, RZ ;  /* 0x0000000f10197223 */ /* 0x000fe200000100ff */
[----:B------:R-:W-:Y:S01]  /*2010*/  FFMA.FTZ R17, R59, R18, R61 ;  /* 0x000000123b117223 */ /* 0x000fe2000001003d */
[----:B------:R-:W-:Y:S01]  /*2020*/  FADD.FTZ R26, RZ, R15 ;  /* 0x0000000fff1a7221 */ /* 0x000fe20000010000 */
[----:B------:R-:W-:-:S02]  /*2030*/  HADD2.F32 R15, -RZ, R11.H0_H0 ;  /* 0x2000000bff0f7230 */ /* 0x000fc40000004100 */
[-C--:B------:R-:W-:Y:S01]  /*2040*/  FFMA.FTZ R25, R24, R31.reuse, R25 ;  /* 0x0000001f18197223 */ /* 0x080fe20000010019 */
[----:B------:R-:W-:Y:S01]  /*2050*/  FMUL.FTZ R69, R17, -1.4426950216293334961 ;  /* 0xbfb8aa3b11457820 */ /* 0x000fe20000410000 */
[----:B------:R-:W-:Y:S01]  /*2060*/  FADD.FTZ R26, R26, R31 ;  /* 0x0000001f1a1a7221 */ /* 0x000fe20000010000 */
[----:B------:R-:W-:Y:S01]  /*2070*/  FMUL.FTZ R31, R59, R31 ;  /* 0x0000001f3b1f7220 */ /* 0x000fe20000410000 */
[----:B------:R-:W-:Y:S02]  /*2080*/  FFMA.FTZ R25, R20, R19, R25 ;  /* 0x0000001314197223 */ /* 0x000fe40000010019 */
        /* <DEDUP_REMOVED lines=9> */
[----:B------:R-:W-:-:S05]  /*2120*/  HADD2.F32 R17, -RZ, R32.H1_H1 ;  /* 0x30000020ff117230 */ /* 0x000fca0000004100 */
[----:B------:R-:W-:Y:S01]  /*2130*/  FADD.FTZ R69, -R12, R17 ;  /* 0x000000110c457221 */ /* 0x000fe20000010100 */
[----:B------:R-:W-:Y:S01]  /*2140*/  FMUL.FTZ R17, R15, R24 ;  /* 0x000000180f117220 */ /* 0x000fe20000410000 */
[----:B------:R-:W-:Y:S01]  /*2150*/  FFMA.FTZ R24, R14, R23, RZ ;  /* 0x000000170e187223 */ /* 0x000fe200000100ff */
[----:B------:R-:W-:Y:S01]  /*2160*/  FADD.FTZ R23, RZ, R23 ;  /* 0x00000017ff177221 */ /* 0x000fe20000010000 */
[----:B------:R-:W-:Y:S01]  /*2170*/  FMUL.FTZ R15, R69, R62 ;  /* 0x0000003e450f7220 */ /* 0x000fe20000410000 */
[-C--:B------:R-:W-:Y:S01]  /*2180*/  FMUL.FTZ R69, R13, R28.reuse ;  /* 0x0000001c0d457220 */ /* 0x080fe20000410000 */
[----:B------:R-:W-:Y:S01]  /*2190*/  FFMA.FTZ R24, R27, R28, R24 ;  /* 0x0000001c1b187223 */ /* 0x000fe20000010018 */
[----:B------:R-:W-:Y:S01]  /*21a0*/  FADD.FTZ R23, R23, R28 ;  /* 0x0000001c17177221 */ /* 0x000fe20000010000 */
[----:B------:R-:W-:Y:S01]  /*21b0*/  FFMA.FTZ R31, R13, R15, R60 ;  /* 0x0000000f0d1f7223 */ /* 0x000fe2000001003c */
[----:B------:R-:W-:Y:S01]  /*21c0*/  FFMA.FTZ R27, R27, R69, R16 ;  /* 0x000000451b1b7223 */ /* 0x000fe20000010010 */
[----:B------:R-:W-:-:S02]  /*21d0*/  HADD2.F32 R16, -RZ, R11.H1_H1 ;  /* 0x3000000bff107230 */ /* 0x000fc40000004100 */
[----:B------:R-:W-:Y:S01]  /*21e0*/  FADD.FTZ R29, R69, R29 ;  /* 0x0000001d451d7221 */ /* 0x000fe20000010000 */
[----:B------:R-:W-:Y:S01]  /*21f0*/  FMUL.FTZ R68, R31, -1.4426950216293334961 ;  /* 0xbfb8aa3b1f447820 */ /* 0x000fe20000410000 */
[----:B------:R-:W-:Y:S01]  /*2200*/  FADD.FTZ R23, R23, R22 ;  /* 0x0000001617177221 */ /* 0x000fe20000010000 */
[----:B------:R-:W-:Y:S01]  /*2210*/  FFMA.FTZ R24, R21, R22, R24 ;  /* 0x0000001615187223 */ /* 0x000fe20000010018 */
[----:B------:R-:W-:Y:S01]  /*2220*/  FADD.FTZ R26, R26, R17 ;  /* 0x000000111a1a7221 */ /* 0x000fe20000010000 */
[----:B------:R-:W-:Y:S02]  /*2230*/  FFMA.FTZ R25, R18, R17, R25 ;  /* 0x0000001112197223 */ /* 0x000fe40000010019 */
[----:B------:R-:W0:Y:S02]  /*2240*/  MUFU.EX2 R68, R68 ;  /* 0x0000004400447308 */ /* 0x000e240000000800 */
[----:B0-----:R-:W-:Y:S01]  /*2250*/  FADD.FTZ R30, R68, 1 ;  /* 0x3f800000441e7421 */ /* 0x001fe20000010000 */
[----:B------:R-:W-:Y:S01]  /*2260*/  FMUL.FTZ R68, R59, R19 ;  /* 0x000000133b447220 */ /* 0x000fe20000410000 */
[----:B------:R-:W-:-:S03]  /*2270*/  HADD2.F32 R19, -RZ, R53.H0_H0 ;  /* 0x20000035ff137230 */ /* 0x000fc60000004100 */
[----:B------:R-:W-:Y:S01]  /*2280*/  FFMA.FTZ R28, R20, R68, R27 ;  /* 0x00000044141c7223 */ /* 0x000fe2000001001b */
[----:B------:R-:W0:Y:S01]  /*2290*/  MUFU.RCP R30, R30 ;  /* 0x0000001e001e7308 */ /* 0x000e220000001000 */
[----:B------:R-:W-:Y:S02]  /*22a0*/  HADD2.F32 R27, -RZ, R51.H1_H1 ;  /* 0x30000033ff1b7230 */ /* 0x000fe40000004100 */
[----:B------:R-:W-:-:S03]  /*22b0*/  FADD.FTZ R29, R29, R68 ;  /* 0x000000441d1d7221 */ /* 0x000fc60000010000 */
[----:B------:R-:W-:Y:S01]  /*22c0*/  FADD.FTZ R27, -R12, R27 ;  /* 0x0000001b0c1b7221 */ /* 0x000fe20000010100 */
[----:B0-----:R-:W-:Y:S01]  /*22d0*/  FADD.FTZ R14, -R30, 1 ;  /* 0x3f8000001e0e7421 */ /* 0x001fe20000010100 */
[----:B------:R-:W-:-:S03]  /*22e0*/  FMUL.FTZ R16, R16, R30 ;  /* 0x0000001e10107220 */ /* 0x000fc60000410000 */
[----:B------:R-:W-:Y:S01]  /*22f0*/  FFMA.FTZ R31, R31, R14, 1 ;  /* 0x3f8000001f1f7423 */ /* 0x000fe2000001000e */
[----:B------:R-:W-:-:S03]  /*2300*/  HADD2.F32 R14, -RZ, R51.H0_H0 ;  /* 0x20000033ff0e7230 */ /* 0x000fc60000004100 */
[----:B------:R-:W-:Y:S02]  /*2310*/  FMUL.FTZ R16, R16, R31 ;  /* 0x0000001f10107220 */ /* 0x000fe40000410000 */
[----:B------:R-:W-:-:S04]  /*2320*/  FADD.FTZ R14, -R12, R14 ;  /* 0x0000000e0c0e7221 */ /* 0x000fc80000010100 */
[----:B------:R-:W-:-:S04]  /*2330*/  FMUL.FTZ R14, R14, R62 ;  /* 0x0000003e0e0e7220 */ /* 0x000fc80000410000 */
[----:B------:R-:W-:-:S04]  /*2340*/  FFMA.FTZ R31, R59, R14, R61 ;  /* 0x0000000e3b1f7223 */ /* 0x000fc8000001003d */
[----:B------:R-:W-:-:S06]  /*2350*/  FMUL.FTZ R69, R31, -1.4426950216293334961 ;  /* 0xbfb8aa3b1f457820 */ /* 0x000fcc0000410000 */
[----:B------:R-:W0:Y:S02]  /*2360*/  MUFU.EX2 R69, R69 ;  /* 0x0000004500457308 */ /* 0x000e240000000800 */
[----:B0-----:R-:W-:Y:S01]  /*2370*/  FADD.FTZ R30, R69, 1 ;  /* 0x3f800000451e7421 */ /* 0x001fe20000010000 */
[----:B------:R-:W-:Y:S01]  /*2380*/  FMUL.FTZ R69, R13, R22 ;  /* 0x000000160d457220 */ /* 0x000fe20000410000 */
[----:B------:R-:W-:-:S03]  /*2390*/  HADD2.F32 R22, -RZ, R53.H1_H1 ;  /* 0x30000035ff167230 */ /* 0x000fc60000004100 */
[----:B------:R-:W-:Y:S01]  /*23a0*/  FADD.FTZ R29, R69, R29 ;  /* 0x0000001d451d7221 */ /* 0x000fe20000010000 */
[----:B------:R-:W0:Y:S02]  /*23b0*/  MUFU.RCP R30, R30 ;  /* 0x0000001e001e7308 */ /* 0x000e240000001000 */
[----:B0-----:R-:W-:Y:S01]  /*23c0*/  FADD.FTZ R20, -R30, 1 ;  /* 0x3f8000001e147421 */ /* 0x001fe20000010100 */
[----:B------:R-:W-:-:S03]  /*23d0*/  FMUL.FTZ R19, R19, R30 ;  /* 0x0000001e13137220 */ /* 0x000fc60000410000 */
[----:B------:R-:W-:-:S04]  /*23e0*/  FFMA.FTZ R20, R31, R20, 1 ;  /* 0x3f8000001f147423 */ /* 0x000fc80000010014 */
[----:B------:R-:W-:Y:S01]  /*23f0*/  FMUL.FTZ R19, R19, R20 ;  /* 0x0000001413137220 */ /* 0x000fe20000410000 */
[----:B------:R-:W-:Y:S01]  /*2400*/  FMUL.FTZ R20, R27, R62 ;  /* 0x0000003e1b147220 */ /* 0x000fe20000410000 */
[----:B------:R-:W-:Y:S01]  /*2410*/  FFMA.FTZ R27, R21, R69, R28 ;  /* 0x00000045151b7223 */ /* 0x000fe2000001001c */
[----:B------:R-:W-:Y:S02]  /*2420*/  HADD2.F32 R28, -RZ, R52.H0_H0 ;  /* 0x20000034ff1c7230 */ /* 0x000fe40000004100 */
[----:B------:R-:W-:Y:S01]  /*2430*/  FFMA.FTZ R25, R14, R19, R25 ;  /* 0x000000130e197223 */ /* 0x000fe20000010019 */
[----:B------:R-:W-:Y:S02]  /*2440*/  FFMA.FTZ R30, R13, R20, R60 ;  /* 0x000000140d1e7223 */ /* 0x000fe4000001003c */
[----:B------:R-:W-:Y:S02]  /*2450*/  FADD.FTZ R28, -R12, R28 ;  /* 0x0000001c0c1c7221 */ /* 0x000fe40000010100 */
[----:B------:R-:W-:-:S06]  /*2460*/  FMUL.FTZ R68, R30, -1.4426950216293334961 ;  /* 0xbfb8aa3b1e447820 */ /* 0x000fcc0000410000 */
[----:B------:R-:W0:Y:S02]  /*2470*/  MUFU.EX2 R68, R68 ;  /* 0x0000004400447308 */ /* 0x000e240000000800 */
[----:B0-----:R-:W-:Y:S01]  /*2480*/  FADD.FTZ R31, R68, 1 ;  /* 0x3f800000441f7421 */ /* 0x001fe20000010000 */
[----:B------:R-:W-:Y:S01]  /*2490*/  FMUL.FTZ R68, R59, R17 ;  /* 0x000000113b447220 */ /* 0x000fe20000410000 */
[----:B------:R-:W-:-:S03]  /*24a0*/  HADD2.F32 R17, -RZ, R54.H0_H0 ;  /* 0x20000036ff117230 */ /* 0x000fc60000004100 */
[----:B------:R-:W-:Y:S01]  /*24b0*/  FADD.FTZ R29, R29, R68 ;  /* 0x000000441d1d7221 */ /* 0x000fe20000010000 */
[----:B------:R-:W0:Y:S02]  /*24c0*/  MUFU.RCP R31, R31 ;  /* 0x0000001f001f7308 */ /* 0x000e240000001000 */
[----:B0-----:R-:W-:Y:S01]  /*24d0*/  FMUL.FTZ R21, R22, R31 ;  /* 0x0000001f16157220 */ /* 0x001fe20000410000 */
[----:B------:R-:W-:-:S04]  /*24e0*/  FADD.FTZ R22, -R31, 1 ;  /* 0x3f8000001f167421 */ /* 0x000fc80000010100 */
        /* <DEDUP_REMOVED lines=9> */
[----:B0-----:R-:W-:Y:S01]  /*2580*/  FADD.FTZ R28, R69, 1 ;  /* 0x3f800000451c7421 */ /* 0x001fe20000010000 */
[----:B------:R-:W-:-:S04]  /*2590*/  FMUL.FTZ R69, R13, R16 ;  /* 0x000000100d457220 */ /* 0x000fc80000410000 */
[----:B------:R-:W-:Y:S01]  /*25a0*/  FADD.FTZ R29, R69, R29 ;  /* 0x0000001d451d7221 */ /* 0x000fe20000010000 */
[----:B------:R-:W0:Y:S02]  /*25b0*/  MUFU.RCP R28, R28 ;  /* 0x0000001c001c7308 */ /* 0x000e240000001000 */
[----:B0-----:R-:W-:Y:S01]  /*25c0*/  FMUL.FTZ R18, R17, R28 ;  /* 0x0000001c11127220 */ /* 0x001fe20000410000 */
[----:B------:R-:W-:Y:S01]  /*25d0*/  FADD.FTZ R17, -R28, 1 ;  /* 0x3f8000001c117421 */ /* 0x000fe20000010100 */
[----:B------:R-:W-:Y:S01]  /*25e0*/  FADD.FTZ R28, R23, R16 ;  /* 0x00000010171c7221 */ /* 0x000fe20000010000 */
[----:B------:R-:W-:Y:S02]  /*25f0*/  FFMA.FTZ R23, R15, R16, R24 ;  /* 0x000000100f177223 */ /* 0x000fe40000010018 */
[----:B------:R-:W-:-:S04]  /*2600*/  FFMA.FTZ R17, R31, R17, 1 ;  /* 0x3f8000001f117423 */ /* 0x000fc80000010011 */
[----:B------:R-:W-:Y:S01]  /*2610*/  FMUL.FTZ R18, R18, R17 ;  /* 0x0000001112127220 */ /* 0x000fe20000410000 */
[----:B------:R-:W-:-:S03]  /*2620*/  FMUL.FTZ R17, R27, R62 ;  /* 0x0000003e1b117220 */ /* 0x000fc60000410000 */
[----:B------:R-:W-:Y:S01]  /*2630*/  FFMA.FTZ R25, R22, R18, R25 ;  /* 0x0000001216197223 */ /* 0x000fe20000010019 */
[----:B------:R-:W-:-:S04]  /*2640*/  FFMA.FTZ R31, R13, R17, R60 ;  /* 0x000000110d1f7223 */ /* 0x000fc8000001003c */
[----:B------:R-:W-:-:S06]  /*2650*/  FMUL.FTZ R27, R31, -1.4426950216293334961 ;  /* 0xbfb8aa3b1f1b7820 */ /* 0x000fcc0000410000 */
[----:B------:R-:W0:Y:S02]  /*2660*/  MUFU.EX2 R27, R27 ;  /* 0x0000001b001b7308 */ /* 0x000e240000000800 */
[----:B0-----:R-:W-:Y:S01]  /*2670*/  FADD.FTZ R68, R27, 1 ;  /* 0x3f8000001b447421 */ /* 0x001fe20000010000 */
[----:B------:R-:W-:Y:S01]  /*2680*/  FFMA.FTZ R27, R15, R69, R30 ;  /* 0x000000450f1b7223 */ /* 0x000fe2000001001e */
[----:B------:R-:W-:-:S04]  /*2690*/  HADD2.F32 R15, -RZ, R54.H1_H1 ;  /* 0x30000036ff0f7230 */ /* 0x000fc80000004100 */
[----:B------:R-:W0:Y:S02]  /*26a0*/  MUFU.RCP R68, R68 ;  /* 0x0000004400447308 */ /* 0x000e240000001000 */
[----:B0-----:R-:W-:Y:S01]  /*26b0*/  FMUL.FTZ R16, R15, R68 ;  /* 0x000000440f107220 */ /* 0x001fe20000410000 */
[----:B------:R-:W-:Y:S02]  /*26c0*/  HADD2.F32 R15, -RZ, R55.H0_H0 ;  /* 0x20000037ff0f7230 */ /* 0x000fe40000004100 */
[----:B------:R-:W-:-:S03]  /*26d0*/  FADD.FTZ R24, -R68, 1 ;  /* 0x3f80000044187421 */ /* 0x000fc60000010100 */
[----:B------:R-:W-:Y:S01]  /*26e0*/  FADD.FTZ R15, -R12, R15 ;  /* 0x0000000f0c0f7221 */ /* 0x000fe20000010100 */
[----:B------:R-:W-:-:S03]  /*26f0*/  FFMA.FTZ R31, R31, R24, 1 ;  /* 0x3f8000001f1f7423 */ /* 0x000fc60000010018 */
[----:B------:R-:W-:Y:S01]  /*2700*/  FMUL.FTZ R24, R15, R62 ;  /* 0x0000003e0f187220 */ /* 0x000fe20000410000 */
[----:B------:R-:W-:Y:S01]  /*2710*/  FADD.FTZ R15, R26, R19 ;  /* 0x000000131a0f7221 */ /* 0x000fe20000010000 */
[C---:B------:R-:W-:Y:S01]  /*2720*/  FMUL.FTZ R26, R59.reuse, R19 ;  /* 0x000000133b1a7220 */ /* 0x040fe20000410000 */
[----:B------:R-:W-:Y:S01]  /*2730*/  FMUL.FTZ R16, R16, R31 ;  /* 0x0000001f10107220 */ /* 0x000fe20000410000 */
[----:B------:R-:W-:Y:S01]  /*2740*/  FFMA.FTZ R30, R59, R24, R61 ;  /* 0x000000183b1e7223 */ /* 0x000fe2000001003d */
[--C-:B------:R-:W-:Y:S02]  /*2750*/  HADD2.F32 R19, -RZ, R58.reuse.H0_H0 ;  /* 0x2000003aff137230 */ /* 0x100fe40000004100 */
[----:B------:R-:W-:Y:S01]  /*2760*/  FFMA.FTZ R31, R14, R26, R27 ;  /* 0x0000001a0e1f7223 */ /* 0x000fe2000001001b */
[----:B------:R-:W-:Y:S01]  /*2770*/  FADD.FTZ R29, R29, R26 ;  /* 0x0000001a1d1d7221 */ /* 0x000fe20000010000 */
[----:B------:R-:W-:Y:S01]  /*2780*/  FMUL.FTZ R69, R30, -1.4426950216293334961 ;  /* 0xbfb8aa3b1e457820 */ /* 0x000fe20000410000 */
[----:B------:R-:W-:Y:S01]  /*2790*/  FFMA.FTZ R26, R20, R21, R23 ;  /* 0x00000015141a7223 */ /* 0x000fe20000010017 */
[----:B------:R-:W-:-:S04]  /*27a0*/  HADD2.F32 R23, -RZ, R58.H1_H1 ;  /* 0x3000003aff177230 */ /* 0x000fc80000004100 */
[----:B------:R-:W0:Y:S02]  /*27b0*/  MUFU.EX2 R69, R69 ;  /* 0x0000004500457308 */ /* 0x000e240000000800 */
[----:B0-----:R-:W-:-:S06]  /*27c0*/  FADD.FTZ R68, R69, 1 ;  /* 0x3f80000045447421 */ /* 0x001fcc0000010000 */
[----:B------:R-:W0:Y:S02]  /*27d0*/  MUFU.RCP R68, R68 ;  /* 0x0000004400447308 */ /* 0x000e240000001000 */
[----:B0-----:R-:W-:Y:S01]  /*27e0*/  FADD.FTZ R27, -R68, 1 ;  /* 0x3f800000441b7421 */ /* 0x001fe20000010100 */
[----:B------:R-:W-:-:S03]  /*27f0*/  FMUL.FTZ R19, R19, R68 ;  /* 0x0000004413137220 */ /* 0x000fc60000410000 */
[----:B------:R-:W-:Y:S01]  /*2800*/  FFMA.FTZ R30, R30, R27, 1 ;  /* 0x3f8000001e1e7423 */ /* 0x000fe2000001001b */
[----:B------:R-:W-:-:S03]  /*2810*/  HADD2.F32 R27, -RZ, R55.H1_H1 ;  /* 0x30000037ff1b7230 */ /* 0x000fc60000004100 */
[----:B------:R-:W-:Y:S02]  /*2820*/  FMUL.FTZ R19, R19, R30 ;  /* 0x0000001e13137220 */ /* 0x000fe40000410000 */
[----:B------:R-:W-:Y:S02]  /*2830*/  FADD.FTZ R27, -R12, R27 ;  /* 0x0000001b0c1b7221 */ /* 0x000fe40000010100 */
[----:B------:R-:W-:Y:S02]  /*2840*/  FFMA.FTZ R25, R24, R19, R25 ;  /* 0x0000001318197223 */ /* 0x000fe40000010019 */
[----:B------:R-:W-:Y:S01]  /*2850*/  FMUL.FTZ R14, R27, R62 ;  /* 0x0000003e1b0e7220 */ /* 0x000fe20000410000 */
[----:B------:R-:W-:Y:S01]  /*2860*/  FADD.FTZ R27, R28, R21 ;  /* 0x000000151c1b7221 */ /* 0x000fe20000010000 */
[C---:B------:R-:W-:Y:S02]  /*2870*/  FMUL.FTZ R21, R13.reuse, R21 ;  /* 0x000000150d157220 */ /* 0x040fe40000410000 */
[----:B------:R-:W-:Y:S01]  /*2880*/  FFMA.FTZ R68, R13, R14, R60 ;  /* 0x0000000e0d447223 */ /* 0x000fe2000001003c */
[----:B------:R-:W-:Y:S01]  /*2890*/  FADD.FTZ R27, R27, R16 ;  /* 0x000000101b1b7221 */ /* 0x000fe20000010000 */
[----:B------:R-:W-:Y:S01]  /*28a0*/  FFMA.FTZ R31, R20, R21, R31 ;  /* 0x00000015141f7223 */ /* 0x000fe2000001001f */
[----:B------:R-:W-:Y:S01]  /*28b0*/  FADD.FTZ R29, R21, R29 ;  /* 0x0000001d151d7221 */ /* 0x000fe20000010000 */
[----:B------:R-:W-:-:S06]  /*28c0*/  FMUL.FTZ R69, R68, -1.4426950216293334961 ;  /* 0xbfb8aa3b44457820 */ /* 0x000fcc0000410000 */
[----:B------:R-:W0:Y:S02]  /*28d0*/  MUFU.EX2 R69, R69 ;  /* 0x0000004500457308 */ /* 0x000e240000000800 */
[----:B0-----:R-:W-:Y:S01]  /*28e0*/  FADD.FTZ R30, R69, 1 ;  /* 0x3f800000451e7421 */ /* 0x001fe20000010000 */
[----:B------:R-:W-:-:S05]  /*28f0*/  HADD2.F32 R69, -RZ, R57.H0_H0 ;  /* 0x20000039ff457230 */ /* 0x000fca0000004100 */
[----:B------:R-:W0:Y:S01]  /*2900*/  MUFU.RCP R30, R30 ;  /* 0x0000001e001e7308 */ /* 0x000e220000001000 */
[----:B------:R-:W-:-:S04]  /*2910*/  FADD.FTZ R69, -R12, R69 ;  /* 0x000000450c457221 */ /* 0x000fc80000010100 */
[----:B------:R-:W-:Y:S01]  /*2920*/  FMUL.FTZ R28, R69, R62 ;  /* 0x0000003e451c7220 */ /* 0x000fe20000410000 */
[----:B0-----:R-:W-:Y:S01]  /*2930*/  FMUL.FTZ R20, R23, R30 ;  /* 0x0000001e17147220 */ /* 0x001fe20000410000 */
[----:B------:R-:W-:Y:S01]  /*2940*/  FADD.FTZ R23, -R30, 1 ;  /* 0x3f8000001e177421 */ /* 0x000fe20000010100 */
[----:B------:R-:W-:-:S03]  /*2950*/  FADD.FTZ R30, R15, R18 ;  /* 0x000000120f1e7221 */ /* 0x000fc60000010000 */
[----:B------:R-:W-:Y:S01]  /*2960*/  FFMA.FTZ R23, R68, R23, 1 ;  /* 0x3f80000044177423 */ /* 0x000fe20000010017 */
[C---:B------:R-:W-:Y:S01]  /*2970*/  FMUL.FTZ R68, R59.reuse, R18 ;  /* 0x000000123b447220 */ /* 0x040fe20000410000 */
[----:B------:R-:W-:Y:S02]  /*2980*/  HADD2.F32 R18, -RZ, R56.H0_H0 ;  /* 0x20000038ff127230 */ /* 0x000fe40000004100 */
[----:B------:R-:W-:Y:S01]  /*2990*/  FMUL.FTZ R20, R20, R23 ;  /* 0x0000001714147220 */ /* 0x000fe20000410000 */
[----:B------:R-:W-:Y:S01]  /*29a0*/  FFMA.FTZ R23, R59, R28, R61 ;  /* 0x0000001c3b177223 */ /* 0x000fe2000001003d */
[----:B------:R-:W-:Y:S01]  /*29b0*/  FFMA.FTZ R22, R22, R68, R31 ;  /* 0x0000004416167223 */ /* 0x000fe2000001001f */
[----:B------:R-:W-:Y:S01]  /*29c0*/  FADD.FTZ R29, R29, R68 ;  /* 0x000000441d1d7221 */ /* 0x000fe20000010000 */
[----:B------:R-:W-:Y:S01]  /*29d0*/  FADD.FTZ R27, R27, R20 ;  /* 0x000000141b1b7221 */ /* 0x000fe20000010000 */
[----:B------:R-:W-:-:S06]  /*29e0*/  FMUL.FTZ R69, R23, -1.4426950216293334961 ;  /* 0xbfb8aa3b17457820 */ /* 0x000fcc0000410000 */
[----:B------:R-:W0:Y:S02]  /*29f0*/  MUFU.EX2 R69, R69 ;  /* 0x0000004500457308 */ /* 0x000e240000000800 */
[----:B0-----:R-:W-:Y:S01]  /*2a00*/  FADD.FTZ R21, R69, 1 ;  /* 0x3f80000045157421 */ /* 0x001fe20000010000 */
[----:B------:R-:W-:-:S05]  /*2a10*/  FMUL.FTZ R69, R13, R16 ;  /* 0x000000100d457220 */ /* 0x000fca0000410000 */
[----:B------:R-:W0:Y:S02]  /*2a20*/  MUFU.RCP R21, R21 ;  /* 0x0000001500157308 */ /* 0x000e240000001000 */
[----:B0-----:R-:W-:Y:S01]  /*2a30*/  FADD.FTZ R15, -R21, 1 ;  /* 0x3f800000150f7421 */ /* 0x001fe20000010100 */
[----:B------:R-:W-:Y:S01]  /*2a40*/  FMUL.FTZ R18, R18, R21 ;  /* 0x0000001512127220 */ /* 0x000fe20000410000 */
[C---:B------:R-:W-:Y:S01]  /*2a50*/  FFMA.FTZ R21, R17.reuse, R16, R26 ;  /* 0x0000001011157223 */ /* 0x040fe2000001001a */
[----:B------:R-:W-:Y:S01]  /*2a60*/  FFMA.FTZ R17, R17, R69, R22 ;  /* 0x0000004511117223 */ /* 0x000fe20000010016 */
[----:B------:R-:W-:Y:S01]  /*2a70*/  FFMA.FTZ R15, R23, R15, 1 ;  /* 0x3f800000170f7423 */ /* 0x000fe2000001000f */
[----:B------:R-:W-:Y:S02]  /*2a80*/  HADD2.F32 R23, -RZ, R57.H1_H1 ;  /* 0x30000039ff177230 */ /* 0x000fe40000004100 */
[----:B------:R-:W-:Y:S01]  /*2a90*/  FADD.FTZ R69, R69, R29 ;  /* 0x0000001d45457221 */ /* 0x000fe20000010000 */
[----:B------:R-:W-:-:S02]  /*2aa0*/  HADD2.F32 R22, -RZ, R56.H1_H1 ;  /* 0x30000038ff167230 */ /* 0x000fc40000004100 */
[----:B------:R-:W-:Y:S01]  /*2ab0*/  FMUL.FTZ R18, R18, R15 ;  /* 0x0000000f12127220 */ /* 0x000fe20000410000 */
[----:B------:R-:W-:Y:S01]  /*2ac0*/  FADD.FTZ R29, R30, R19 ;  /* 0x000000131e1d7221 */ /* 0x000fe20000010000 */
        /* <DEDUP_REMOVED lines=14> */
[-C--:B------:R-:W-:Y:S01]  /*2bb0*/  FMUL.FTZ R17, R13, R20.reuse ;  /* 0x000000140d117220 */ /* 0x080fe20000410000 */
[----:B------:R-:W-:-:S03]  /*2bc0*/  FFMA.FTZ R24, R14, R20, R21 ;  /* 0x000000140e187223 */ /* 0x000fc60000010015 */
[----:B------:R-:W-:Y:S01]  /*2bd0*/  FFMA.FTZ R19, R14, R17, R19 ;  /* 0x000000110e137223 */ /* 0x000fe20000010013 */
[----:B------:R-:W-:Y:S01]  /*2be0*/  FADD.FTZ R16, R17, R16 ;  /* 0x0000001011107221 */ /* 0x000fe20000010000 */
[----:B------:R-:W-:-:S04]  /*2bf0*/  FMUL.FTZ R17, R59, R18 ;  /* 0x000000123b117220 */ /* 0x000fc80000410000 */
[----:B------:R-:W-:Y:S01]  /*2c00*/  FFMA.FTZ R26, R28, R17, R19 ;  /* 0x000000111c1a7223 */ /* 0x000fe20000010013 */
[----:B------:R-:W-:Y:S01]  /*2c10*/  FADD.FTZ R17, R16, R17 ;  /* 0x0000001110117221 */ /* 0x000fe20000010000 */
[----:B------:R-:W-:Y:S01]  /*2c20*/  FMUL.FTZ R16, R13, R22 ;  /* 0x000000160d107220 */ /* 0x000fe20000410000 */
[----:B------:R-:W-:-:S03]  /*2c30*/  FADD.FTZ R19, R27, R22 ;  /* 0x000000161b137221 */ /* 0x000fc60000010000 */
[----:B------:R-:W-:Y:S01]  /*2c40*/  FFMA.FTZ R23, R15, R16, R26 ;  /* 0x000000100f177223 */ /* 0x000fe2000001001a */
[----:B------:R-:W-:Y:S01]  /*2c50*/  FADD.FTZ R14, R16, R17 ;  /* 0x00000011100e7221 */ /* 0x000fe20000010000 */
[----:B------:R-:W-:Y:S01]  /*2c60*/  FFMA.FTZ R16, R28, R18, R25 ;  /* 0x000000121c107223 */ /* 0x000fe20000010019 */
[----:B------:R-:W-:Y:S01]  /*2c70*/  FADD.FTZ R18, R29, R18 ;  /* 0x000000121d127221 */ /* 0x000fe20000010000 */
[----:B------:R-:W-:-:S07]  /*2c80*/  FFMA.FTZ R17, R15, R22, R24 ;  /* 0x000000160f117223 */ /* 0x000fce0000010018 */
.L_x_872:
        /* <DEDUP_REMOVED lines=36> */
.L_x_874:
[----:B------:R-:W-:Y:S05]  /*2ed0*/  BSYNC.RECONVERGENT B0 ;  /* 0x0000000000007941 */ /* 0x000fea0003800200 */
.L_x_873:
        /* <DEDUP_REMOVED lines=10> */
[----:B0--3--:R-:W-:-:S03]  /*2f80*/  FADD.FTZ R14, R15, R29 ;  /* 0x0000001d0f0e7221 */ /* 0x009fc60000010000 */
[----:B-1----:R-:W-:Y:S01]  /*2f90*/  FADD.FTZ R31, R31, R20 ;  /* 0x000000141f1f7221 */ /* 0x002fe20000010000 */
[----:B------:R-:W-:-:S03]  /*2fa0*/  FADD.FTZ R14, R14, R21 ;  /* 0x000000150e0e7221 */ /* 0x000fc60000010000 */
[----:B------:R-:W-:Y:S01]  /*2fb0*/  FADD.FTZ R15, R31, R22 ;  /* 0x000000161f0f7221 */ /* 0x000fe20000010000 */
[----:B------:R-:W-:Y:S01]  /*2fc0*/  FADD.FTZ R14, R14, R23 ;  /* 0x000000170e0e7221 */ /* 0x000fe20000010000 */
        /* <DEDUP_REMOVED lines=24> */
.L_x_876:
[----:B------:R-:W-:Y:S05]  /*3150*/  BSYNC.RECONVERGENT B0 ;  /* 0x0000000000007941 */ /* 0x000fea0003800200 */
.L_x_875:
        /* <DEDUP_REMOVED lines=78> */
.L_x_878:
[----:B------:R-:W-:Y:S05]  /*3640*/  BSYNC.RECONVERGENT B0 ;  /* 0x0000000000007941 */ /* 0x000fea0003800200 */
.L_x_877:
[----:B------:R-:W-:Y:S04]  /*3650*/  BSSY.RECONVERGENT B0, `(.L_x_879) ;  /* 0x000001d000007945 */ /* 0x000fe80003800200 */
[----:B------:R-:W-:Y:S05]  /*3660*/  @P1 BRA `(.L_x_880) ;  /* 0x00000000006c1947 */ /* 0x000fea0003800000 */
[----:B--2---:R-:W1:Y:S01]  /*3670*/  LDC.64 R20, c[0x0][0x3f8] ;  /* 0x0000fe00ff147b82 */ /* 0x004e620000000a00 */
        /* <DEDUP_REMOVED lines=26> */
.L_x_880:
[----:B------:R-:W-:Y:S05]  /*3820*/  BSYNC.RECONVERGENT B0 ;  /* 0x0000000000007941 */ /* 0x000fea0003800200 */
.L_x_879:
        /* <DEDUP_REMOVED lines=10> */
[----:B--2---:R-:W-:Y:S01]  /*38d0*/  LOP3.LUT P1, R20, R40, 0x2, RZ, 0xc0, !PT ;  /* 0x0000000228147812 */ /* 0x004fe2000782c0ff */
        /* <DEDUP_REMOVED lines=13> */
.L_x_883:
[----:B----4-:R-:W2:Y:S04]  /*39b0*/  LDG.E.STRONG.GPU R18, desc[UR8][R16.64] ;  /* 0x0000000810127981 */ /* 0x010ea8000c1ef900 */
[----:B--2---:R-:W-:Y:S01]  /*39c0*/  CCTL.IVALL ;  /* 0x00000000ff00798f */ /* 0x004fe20002000000 */
[----:B------:R-:W-:Y:S05]  /*39d0*/  YIELD ;  /* 0x0000000000007946 */ /* 0x000fea0003800000 */
[----:B------:R-:W-:-:S13]  /*39e0*/  ISETP.NE.AND P1, PT, R18, R23, PT ;  /* 0x000000171200720c */ /* 0x000fda0003f25270 */
[----:B------:R-:W-:Y:S05]  /*39f0*/  @P1 BRA `(.L_x_883) ;  /* 0xfffffffc00ec1947 */ /* 0x000fea000383ffff */
.L_x_882:
[----:B------:R-:W-:Y:S05]  /*3a00*/  WARPSYNC.ALL ;  /* 0x0000000000007948 */ /* 0x000fea0003800000 */
[----:B------:R-:W-:Y:S01]  /*3a10*/  BAR.SYNC.DEFER_BLOCKING 0x0 ;  /* 0x0000000000007b1d */ /* 0x000fe20000010000 */
[----:B------:R-:W-:-:S05]  /*3a20*/  HFMA2 R22, -RZ, RZ, 0, 0 ;  /* 0x00000000ff167431 */ /* 0x000fca00000001ff */
[----:B------:R-:W-:Y:S05]  /*3a30*/  @!P3 BRA `(.L_x_884) ;  /* 0x000000040018b947 */ /* 0x000fea0003800000 */
[CC--:B----4-:R-:W-:Y:S01]  /*3a40*/  LEA R21, R4.reuse, R0.reuse, 0x2 ;  /* 0x0000000004157211 */ /* 0x0d0fe200078e10ff */
[C-C-:B--2---:R-:W-:Y:S01]  /*3a50*/  IMAD R20, R4.reuse, 0x5, R0.reuse ;  /* 0x0000000504147824 */ /* 0x144fe200078e0200 */
[C---:B------:R-:W-:Y:S01]  /*3a60*/  LEA R29, R4.reuse, R0, 0x1 ;  /* 0x00000000041d7211 */ /* 0x040fe200078e08ff */
[--C-:B------:R-:W-:Y:S01]  /*3a70*/  IMAD R28, R4, 0x6, R0.reuse ;  /* 0x00000006041c7824 */ /* 0x100fe200078e0200 */
[----:B------:R-:W-:Y:S01]  /*3a80*/  IADD3 R25, PT, PT, R0, R4, RZ ;  /* 0x0000000400197210 */ /* 0x000fe20007ffe0ff */
[C-C-:B------:R-:W-:Y:S01]  /*3a90*/  IMAD R27, R4.reuse, 0x7, R0.reuse ;  /* 0x00000007041b7824 */ /* 0x140fe200078e0200 */
[----:B------:R-:W-:Y:S01]  /*3aa0*/  MOV R24, RZ ;  /* 0x000000ff00187202 */ /* 0x000fe20000000f00 */
[----:B------:R-:W-:Y:S01]  /*3ab0*/  IMAD R26, R4, 0x3, R0 ;  /* 0x00000003041a7824 */ /* 0x000fe200078e0200 */
[----:B-1----:R-:W-:Y:S01]  /*3ac0*/  MOV R23, R0 ;  /* 0x0000000000177202 */ /* 0x002fe20000000f00 */
[----:B------:R-:W-:Y:S01]  /*3ad0*/  UIADD3 UR6, UPT, UPT, -UR10, URZ, URZ ;  /* 0x000000ff0a067290 */ /* 0x000fe2000fffe1ff */
[----:B------:R-:W-:-:S11]  /*3ae0*/  LOP3.LUT R22, R5, 0x7ffffff8, RZ, 0xc0, !PT ;  /* 0x7ffffff805167812 */ /* 0x000fd600078ec0ff */
.L_x_885:
        /* <DEDUP_REMOVED lines=59> */
.L_x_884:
        /* <DEDUP_REMOVED lines=23> */
[----:B------:R-:W3:Y:S04]  /*4010*/  @!P5 LDG.E.64 R16, desc[UR8][R16.64] ;  /* 0x000000081010d981 */ /* 0x000ee8000c1e1b00 */
[----:B------:R-:W4:Y:S02]  /*4020*/  @!P3 LDG.E.64 R18, desc[UR8][R18.64] ;  /* 0x000000081212b981 */ /* 0x000f24000c1e1b00 */
[----:B------:R-:W-:-:S04]  /*4030*/  @!P6 IMAD R25, R25, R4, R0 ;  /* 0x000000041919e224 */ /* 0x000fc800078e0200 */
[----:B--2---:R-:W-:-:S06]  /*4040*/  @!P6 IMAD.WIDE.U32 R20, R25, 0x8, R30 ;  /* 0x000000081914e825 */ /* 0x004fcc00078e001e */
[----:B------:R-:W2:Y:S01]  /*4050*/  @!P6 LDG.E.64 R20, desc[UR8][R20.64] ;  /* 0x000000081414e981 */ /* 0x000ea2000c1e1b00 */
[----:B------:R-:W-:Y:S01]  /*4060*/  IADD3 R22, PT, PT, R22, 0x4, RZ ;  /* 0x0000000416167810 */ /* 0x000fe20007ffe0ff */
[----:B---3--:R-:W-:Y:S01]  /*4070*/  @!P5 FADD.FTZ R14, R14, R16 ;  /* 0x000000100e0ed221 */ /* 0x008fe20000010000 */
[----:B------:R-:W-:-:S03]  /*4080*/  @!P5 FADD.FTZ R15, R15, R17 ;  /* 0x000000110f0fd221 */ /* 0x000fc60000010000 */
[----:B----4-:R-:W-:Y:S01]  /*4090*/  @!P3 FADD.FTZ R14, R14, R18 ;  /* 0x000000120e0eb221 */ /* 0x010fe20000010000 */
[----:B------:R-:W-:-:S03]  /*40a0*/  @!P3 FADD.FTZ R15, R15, R19 ;  /* 0x000000130f0fb221 */ /* 0x000fc60000010000 */
[----:B--2---:R-:W-:Y:S01]  /*40b0*/  @!P6 FADD.FTZ R14, R14, R20 ;  /* 0x000000140e0ee221 */ /* 0x004fe20000010000 */
[----:B------:R-:W-:-:S07]  /*40c0*/  @!P6 FADD.FTZ R15, R15, R21 ;  /* 0x000000150f0fe221 */ /* 0x000fce0000010000 */
.L_x_886:
[----:B------:R-:W-:Y:S05]  /*40d0*/  @!P1 BRA `(.L_x_881) ;  /* 0x00000000006c9947 */ /* 0x000fea0003800000 */
[----:B------:R-:W-:Y:S02]  /*40e0*/  ISETP.NE.AND P1, PT, R23, 0x1, PT ;  /* 0x000000011700780c */ /* 0x000fe40003f25270 */
[----:B--2---:R-:W-:-:S11]  /*40f0*/  LOP3.LUT R20, R5, 0x1, RZ, 0xc0, !PT ;  /* 0x0000000105147812 */ /* 0x004fd600078ec0ff */
        /* <DEDUP_REMOVED lines=15> */
.L_x_887:
        /* <DEDUP_REMOVED lines=9> */
.L_x_888:
[----:B------:R-:W-:Y:S05]  /*4280*/  BSYNC.RECONVERGENT B0 ;  /* 0x0000000000007941 */ /* 0x000fea0003800200 */
.L_x_881:
[----:B------:R-:W5:Y:S01]  /*4290*/  S2UR UR7, SR_CgaCtaId ;  /* 0x00000000000779c3 */ /* 0x000f620000008800 */
[----:B------:R-:W-:Y:S01]  /*42a0*/  UMOV UR6, 0x400 ;  /* 0x0000040000067882 */ /* 0x000fe20000000000 */
[----:B------:R-:W0:Y:S01]  /*42b0*/  LDCU.64 UR14, c[0x0][0x400] ;  /* 0x00008000ff0e77ac */ /* 0x000e220008000a00 */
[--C-:B----4-:R-:W-:Y:S01]  /*42c0*/  HADD2.F32 R17, -RZ, R38.reuse.H0_H0 ;  /* 0x20000026ff117230 */ /* 0x110fe20000004100 */
[----:B------:R-:W-:Y:S01]  /*42d0*/  IADD3 R31, PT, PT, R50, 0x10, RZ ;  /* 0x00000010321f7810 */ /* 0x000fe20007ffe0ff */
[----:B-1----:R-:W-:Y:S02]  /*42e0*/  HADD2.F32 R23, -RZ, R38.H1_H1 ;  /* 0x30000026ff177230 */ /* 0x002fe40000004100 */
[----:B------:R-:W-:Y:S02]  /*42f0*/  HADD2.F32 R29, -RZ, R57.H0_H0 ;  /* 0x20000039ff1d7230 */ /* 0x000fe40000004100 */
[----:B------:R-:W-:Y:S02]  /*4300*/  HADD2.F32 R16, -RZ, R36.H0_H0 ;  /* 0x20000024ff107230 */ /* 0x000fe40000004100 */
[----:B------:R-:W-:-:S02]  /*4310*/  HADD2.F32 R28, -RZ, R34.H0_H0 ;  /* 0x20000022ff1c7230 */ /* 0x000fc40000004100 */
[C---:B------:R-:W-:Y:S01]  /*4320*/  FADD.FTZ R18, -R12.reuse, R29 ;  /* 0x0000001d0c127221 */ /* 0x040fe20000010100 */
[----:B------:R-:W-:Y:S02]  /*4330*/  HADD2.F32 R21, -RZ, R52.H0_H0 ;  /* 0x20000034ff157230 */ /* 0x000fe40000004100 */
[----:B------:R-:W-:Y:S02]  /*4340*/  HADD2.F32 R19, -RZ, R55.H0_H0 ;  /* 0x20000037ff137230 */ /* 0x000fe40000004100 */
[C---:B------:R-:W-:Y:S01]  /*4350*/  FADD.FTZ R28, -R12.reuse, R28 ;  /* 0x0000001c0c1c7221 */ /* 0x040fe20000010100 */
[----:B------:R-:W-:Y:S02]  /*4360*/  HADD2.F32 R36, -RZ, R36.H1_H1 ;  /* 0x30000024ff247230 */ /* 0x000fe40000004100 */
[C---:B------:R-:W-:Y:S01]  /*4370*/  FADD.FTZ R22, -R12.reuse, R21 ;  /* 0x000000150c167221 */ /* 0x040fe20000010100 */
[----:B------:R-:W-:Y:S02]  /*4380*/  HADD2.F32 R34, -RZ, R34.H1_H1 ;  /* 0x30000022ff227230 */ /* 0x000fe40000004100 */
[----:B--2---:R-:W-:Y:S01]  /*4390*/  FADD.FTZ R20, -R12, R19 ;  /* 0x000000130c147221 */ /* 0x004fe20000010100 */
[--C-:B------:R-:W-:Y:S01]  /*43a0*/  HADD2.F32 R27, -RZ, R32.reuse.H0_H0 ;  /* 0x20000020ff1b7230 */ /* 0x100fe20000004100 */
[----:B0-----:R-:W-:Y:S01]  /*43b0*/  ISETP.GE.U32.AND P1, PT, R31, UR14, PT ;  /* 0x0000000e1f007c0c */ /* 0x001fe2000bf26070 */
[----:B------:R-:W-:Y:S01]  /*43c0*/  HADD2.F32 R26, -RZ, R32.H1_H1 ;  /* 0x30000020ff1a7230 */ /* 0x000fe20000004100 */
[----:B-----5:R-:W-:Y:S01]  /*43d0*/  ULEA UR6, UR7, UR6, 0x18 ;  /* 0x0000000607067291 */ /* 0x020fe2000f8ec0ff */
[----:B------:R-:W-:-:S02]  /*43e0*/  HADD2.F32 R25, -RZ, R51.H0_H0 ;  /* 0x20000033ff197230 */ /* 0x000fc40000004100 */
[C---:B------:R-:W-:Y:S01]  /*43f0*/  FADD.FTZ R27, -R12.reuse, R27 ;  /* 0x0000001b0c1b7221 */ /* 0x040fe20000010100 */
[----:B------:R-:W-:Y:S02]  /*4400*/  HADD2.F32 R24, -RZ, R51.H1_H1 ;  /* 0x30000033ff187230 */ /* 0x000fe40000004100 */
[C---:B------:R-:W-:Y:S01]  /*4410*/  FADD.FTZ R51, -R12.reuse, R36 ;  /* 0x000000240c337221 */ /* 0x040fe20000010100 */
[----:B------:R-:W-:Y:S02]  /*4420*/  HADD2.F32 R52, -RZ, R52.H1_H1 ;  /* 0x30000034ff347230 */ /* 0x000fe40000004100 */
[C---:B------:R-:W-:Y:S01]  /*4430*/  FADD.FTZ R26, -R12.reuse, R26 ;  /* 0x0000001a0c1a7221 */ /* 0x040fe20000010100 */
[----:B------:R-:W-:Y:S02]  /*4440*/  HADD2.F32 R69, -RZ, R55.H1_H1 ;  /* 0x30000037ff457230 */ /* 0x000fe40000004100 */
[----:B------:R-:W-:Y:S01]  /*4450*/  FADD.FTZ R55, -R12, R16 ;  /* 0x000000100c377221 */ /* 0x000fe20000010100 */
[----:B------:R-:W-:Y:S01]  /*4460*/  @!P2 STS.64 [UR6+0x88], R14 ;  /* 0x0000880eff00a988 */ /* 0x000fe20008000a06 */
[----:B------:R-:W-:-:S02]  /*4470*/  HADD2.F32 R63, -RZ, R57.H1_H1 ;  /* 0x30000039ff3f7230 */ /* 0x000fc40000004100 */
[C---:B------:R-:W-:Y:S01]  /*4480*/  FADD.FTZ R57, -R12.reuse, R17 ;  /* 0x000000110c397221 */ /* 0x040fe20000010100 */
[C---:B------:R-:W-:Y:S01]  /*4490*/  FADD.FTZ R17, -R12.reuse, R23 ;  /* 0x000000170c117221 */ /* 0x040fe20000010100 */
[----:B------:R-:W-:Y:S01]  /*44a0*/  BAR.SYNC.DEFER_BLOCKING 0x0 ;  /* 0x0000000000007b1d */ /* 0x000fe20000010000 */
[C---:B------:R-:W-:Y:S01]  /*44b0*/  FADD.FTZ R23, -R12.reuse, R34 ;  /* 0x000000220c177221 */ /* 0x040fe20000010100 */
[C---:B------:R-:W-:Y:S01]  /*44c0*/  FADD.FTZ R25, -R12.reuse, R25 ;  /* 0x000000190c197221 */ /* 0x040fe20000010100 */
[C---:B------:R-:W-:Y:S01]  /*44d0*/  FADD.FTZ R24, -R12.reuse, R24 ;  /* 0x000000180c187221 */ /* 0x040fe20000010100 */
[C---:B------:R-:W-:Y:S01]  /*44e0*/  FADD.FTZ R21, -R12.reuse, R52 ;  /* 0x000000340c157221 */ /* 0x040fe20000010100 */
[C---:B------:R-:W-:Y:S01]  /*44f0*/  FADD.FTZ R19, -R12.reuse, R69 ;  /* 0x000000450c137221 */ /* 0x040fe20000010100 */
[----:B------:R-:W-:Y:S01]  /*4500*/  FADD.FTZ R12, -R12, R63 ;  /* 0x0000003f0c0c7221 */ /* 0x000fe20000010100 */
[--C-:B------:R-:W-:Y:S01]  /*4510*/  HADD2.F32 R16, -RZ, R37.reuse.H1_H1 ;  /* 0x30000025ff107230 */ /* 0x100fe20000004100 */
[----:B------:R-:W-:Y:S01]  /*4520*/  SHF.R.S32.HI R32, RZ, 0x1f, R31 ;  /* 0x0000001fff207819 */ /* 0x000fe2000001141f */
[-C--:B------:R-:W-:Y:S01]  /*4530*/  FMUL.FTZ R34, R57, R62.reuse ;  /* 0x0000003e39227220 */ /* 0x080fe20000410000 */
[----:B------:R-:W-:Y:S01]  /*4540*/  FMUL.FTZ R17, R17, R62 ;  /* 0x0000003e11117220 */ /* 0x000fe20000410000 */
[----:B---3--:R-:W0:Y:S01]  /*4550*/  LDS.64 R14, [UR6+0x88] ;  /* 0x00008806ff0e7984 */ /* 0x008e220008000a00 */
[----:B------:R-:W0:Y:S02]  /*4560*/  LDCU UR6, c[0x0][0x42c] ;  /* 0x00008580ff0677ac */ /* 0x000e240008000800 */
[----:B0-----:R-:W-:Y:S01]  /*4570*/  FMUL.FTZ R29, R14, UR6 ;  /* 0x000000060e1d7c20 */ /* 0x001fe20008410000 */
[----:B------:R-:W-:Y:S01]  /*4580*/  FMUL.FTZ R30, R15, UR6 ;  /* 0x000000060f1e7c20 */ /* 0x000fe20008410000 */
[----:B------:R-:W-:Y:S01]  /*4590*/  HADD2.F32 R14, -RZ, R37.H0_H0 ;  /* 0x20000025ff0e7230 */ /* 0x000fe20000004100 */
        /* <DEDUP_REMOVED lines=19> */
.L_x_889:
[----:B------:R-:W-:Y:S04]  /*46d0*/  BSSY.RECONVERGENT B0, `(.L_x_890) ;  /* 0x0000015000007945 */ /* 0x000fe80003800200 */
[----:B------:R-:W-:Y:S05]  /*46e0*/  @P0 BRA `(.L_x_891) ;  /* 0x00000000004c0947 */ /* 0x000fea0003800000 */
[----:B------:R-:W0:Y:S01]  /*46f0*/  LDCU.64 UR12, c[0x0][0x3f8] ;  /* 0x00007f00ff0c77ac */ /* 0x000e220008000a00 */
[C---:B------:R-:W-:Y:S01]  /*4700*/  FFMA.FTZ R34, R29.reuse, R34, R30 ;  /* 0x000000221d227223 */ /* 0x040fe2000001001e */
[----:B------:R-:W-:Y:S01]  /*4710*/  SHF.R.S32.HI R37, RZ, 0x1f, R50 ;  /* 0x0000001fff257819 */ /* 0x000fe20000011432 */
[----:B------:R-:W-:Y:S01]  /*4720*/  FFMA.FTZ R36, R29, R17, R30 ;  /* 0x000000111d247223 */ /* 0x000fe2000001001e */
[----:B------:R-:W1:Y:S01]  /*4730*/  LDCU.64 UR6, c[0x0][0x380] ;  /* 0x00007000ff0677ac */ /* 0x000e620008000a00 */
[----:B------:R-:W-:Y:S01]  /*4740*/  FFMA.FTZ R17, R59, R14, -R34 ;  /* 0x0000000e3b117223 */ /* 0x000fe20000010822 */
[----:B------:R-:W-:Y:S01]  /*4750*/  MOV R14, R66 ;  /* 0x00000042000e7202 */ /* 0x000fe20000000f00 */
[----:B------:R-:W-:Y:S01]  /*4760*/  FFMA.FTZ R57, R13, R16, -R36 ;  /* 0x000000100d397223 */ /* 0x000fe20000010824 */
[----:B------:R-:W-:-:S03]  /*4770*/  MOV R15, R65 ;  /* 0x00000041000f7202 */ /* 0x000fc60000000f00 */
[----:B------:R-:W-:Y:S01]  /*4780*/  FMUL.FTZ R34, R57, R62 ;  /* 0x0000003e39227220 */ /* 0x000fe20000410000 */
[----:B0-----:R-:W-:Y:S02]  /*4790*/  IMAD R37, R37, UR12, RZ ;  /* 0x0000000c25257c24 */ /* 0x001fe4000f8e02ff */
[----:B------:R-:W-:-:S04]  /*47a0*/  IMAD.WIDE.U32 R14, R50, UR12, R14 ;  /* 0x0000000c320e7c25 */ /* 0x000fc8000f8e000e */
[----:B------:R-:W-:Y:S02]  /*47b0*/  IMAD R63, R50, UR13, R37 ;  /* 0x0000000d323f7c24 */ /* 0x000fe4000f8e0225 */
[----:B------:R-:W-:Y:S01]  /*47c0*/  FMUL.FTZ R37, R17, R62 ;  /* 0x0000003e11257220 */ /* 0x000fe20000410000 */
[----:B-1----:R-:W-:Y:S02]  /*47d0*/  LEA R16, P0, R14, UR6, 0x1 ;  /* 0x000000060e107c11 */ /* 0x002fe4000f8008ff */
[----:B------:R-:W-:Y:S02]  /*47e0*/  IADD3 R63, PT, PT, R15, R63, RZ ;  /* 0x0000003f0f3f7210 */ /* 0x000fe40007ffe0ff */
[----:B------:R-:W-:Y:S02]  /*47f0*/  F2FP.F16.F32.PACK_AB R15, R34, R37 ;  /* 0x00000025220f723e */ /* 0x000fe400000000ff */
[----:B------:R-:W-:-:S05]  /*4800*/  LEA.HI.X R17, R14, UR7, R63, 0x1, P0 ;  /* 0x000000070e117c11 */ /* 0x000fca00080f0c3f */
[----:B------:R0:W-:Y:S02]  /*4810*/  STG.E desc[UR8][R16.64], R15 ;  /* 0x0000000f10007986 */ /* 0x0001e4000c101908 */
.L_x_891:
[----:B------:R-:W-:Y:S05]  /*4820*/  BSYNC.RECONVERGENT B0 ;  /* 0x0000000000007941 */ /* 0x000fea0003800200 */
.L_x_890:
[----:B------:R-:W-:Y:S01]  /*4830*/  UISETP.NE.AND UP0, UPT, UR11, URZ, UPT ;  /* 0x000000ff0b00728c */ /* 0x000fe2000bf05270 */
[-C--:B------:R-:W-:Y:S01]  /*4840*/  FMUL.FTZ R36, R55, R62.reuse ;  /* 0x0000003e37247220 */ /* 0x080fe20000410000 */
[----:B------:R-:W-:Y:S01]  /*4850*/  FMUL.FTZ R51, R51, R62 ;  /* 0x0000003e33337220 */ /* 0x000fe20000410000 */
[--C-:B------:R-:W-:Y:S01]  /*4860*/  HADD2.F32 R34, -RZ, R35.reuse.H0_H0 ;  /* 0x20000023ff227230 */ /* 0x100fe20000004100 */
[----:B------:R-:W-:Y:S01]  /*4870*/  ISETP.GE.AND.EX P1, PT, R32, UR15, PT, P1 ;  /* 0x0000000f20007c0c */ /* 0x000fe2000bf26310 */
[C-C-:B------:R-:W-:Y:S01]  /*4880*/  FFMA.FTZ R14, R29.reuse, R36, R30.reuse ;  /* 0x000000241d0e7223 */ /* 0x140fe2000001001e */
[----:B0-----:R-:W-:Y:S01]  /*4890*/  FFMA.FTZ R16, R29, R51, R30 ;  /* 0x000000331d107223 */ /* 0x001fe2000001001e */
        /* <DEDUP_REMOVED lines=20> */
.L_x_892:
[----:B------:R-:W-:Y:S01]  /*49e0*/  BSSY.RECONVERGENT B0, `(.L_x_893) ;  /* 0x0000012000007945 */ /* 0x000fe20003800200 */
[----:B------:R-:W-:Y:S01]  /*49f0*/  FFMA.FTZ R17, R59, R34, -R14 ;  /* 0x000000223b117223 */ /* 0x000fe2000001080e */
[----:B------:R-:W-:Y:S02]  /*4a00*/  FFMA.FTZ R35, R13, R35, -R16 ;  /* 0x000000230d237223 */ /* 0x000fe40000010810 */
[----:B------:R-:W-:Y:S05]  /*4a10*/  @P1 BRA `(.L_x_894) ;  /* 0x0000000000381947 */ /* 0x000fea0003800000 */
        /* <DEDUP_REMOVED lines=11> */
[----:B------:R-:W-:Y:S02]  /*4ad0*/  F2FP.F16.F32.PACK_AB R31, R31, R32 ;  /* 0x000000201f1f723e */ /* 0x000fe400000000ff */
[----:B------:R-:W-:-:S05]  /*4ae0*/  LEA.HI.X R17, R14, UR13, R37, 0x1, P0 ;  /* 0x0000000d0e117c11 */ /* 0x000fca00080f0c25 */
[----:B------:R0:W-:Y:S02]  /*4af0*/  STG.E desc[UR8][R16.64], R31 ;  /* 0x0000001f10007986 */ /* 0x0001e4000c101908 */
.L_x_894:
[----:B------:R-:W-:Y:S05]  /*4b00*/  BSYNC.RECONVERGENT B0 ;  /* 0x0000000000007941 */ /* 0x000fea0003800200 */
.L_x_893:
[----:B------:R-:W-:Y:S01]  /*4b10*/  SHF.R.S32.HI R15, RZ, 0x1f, R46 ;  /* 0x0000001fff0f7819 */ /* 0x000fe2000001142e */
[--C-:B------:R-:W-:Y:S01]  /*4b20*/  HADD2.F32 R14, -RZ, R33.reuse.H0_H0 ;  /* 0x20000021ff0e7230 */ /* 0x100fe20000004100 */
[----:B------:R-:W-:Y:S01]  /*4b30*/  ISETP.GE.U32.AND P1, PT, R46, UR14, PT ;  /* 0x0000000e2e007c0c */ /* 0x000fe2000bf26070 */
[----:B------:R-:W-:Y:S01]  /*4b40*/  HADD2.F32 R33, -RZ, R33.H1_H1 ;  /* 0x30000021ff217230 */ /* 0x000fe20000004100 */
        /* <DEDUP_REMOVED lines=41> */
.L_x_895:
[C-C-:B0-----:R-:W-:Y:S01]  /*4de0*/  FFMA.FTZ R16, R29.reuse, R28, R30.reuse ;  /* 0x0000001c1d107223 */ /* 0x141fe2000001001e */
        /* <DEDUP_REMOVED lines=17> */
[----:B------:R-:W-:Y:S01]  /*4f00*/  FMUL.FTZ R30, R37, R62 ;  /* 0x0000003e251e7220 */ /* 0x000fe20000410000 */
[----:B------:R-:W1:Y:S01]  /*4f10*/  LDCU.64 UR12, c[0x0][0x380] ;  /* 0x00007000ff0c77ac */ /* 0x000e620008000a00 */
[----:B0-----:R-:W-:Y:S01]  /*4f20*/  IMAD R33, R15, UR6, RZ ;  /* 0x000000060f217c24 */ /* 0x001fe2000f8e02ff */
[----:B------:R-:W-:-:S03]  /*4f30*/  MOV R15, R65 ;  /* 0x00000041000f7202 */ /* 0x000fc60000000f00 */
[C---:B------:R-:W-:Y:S02]  /*4f40*/  IMAD R51, R46.reuse, UR7, R33 ;  /* 0x000000072e337c24 */ /* 0x040fe4000f8e0221 */
[----:B------:R-:W-:Y:S01]  /*4f50*/  FMUL.FTZ R33, R17, R62 ;  /* 0x0000003e11217220 */ /* 0x000fe20000410000 */
[----:B------:R-:W-:-:S05]  /*4f60*/  IMAD.WIDE.U32 R14, R46, UR6, R14 ;  /* 0x000000062e0e7c25 */ /* 0x000fca000f8e000e */
[----:B------:R-:W-:Y:S02]  /*4f70*/  IADD3 R51, PT, PT, R15, R51, RZ ;  /* 0x000000330f337210 */ /* 0x000fe40007ffe0ff */
[----:B-1----:R-:W-:Y:S02]  /*4f80*/  LEA R16, P1, R14, UR12, 0x1 ;  /* 0x0000000c0e107c11 */ /* 0x002fe4000f8208ff */
[----:B------:R-:W-:Y:S02]  /*4f90*/  F2FP.F16.F32.PACK_AB R15, R30, R33 ;  /* 0x000000211e0f723e */ /* 0x000fe400000000ff */
[----:B------:R-:W-:-:S05]  /*4fa0*/  LEA.HI.X R17, R14, UR13, R51, 0x1, P1 ;  /* 0x0000000d0e117c11 */ /* 0x000fca00088f0c33 */
[----:B------:R0:W-:Y:S04]  /*4fb0*/  STG.E desc[UR8][R16.64], R15 ;  /* 0x0000000f10007986 */ /* 0x0001e8000c101908 */
.L_x_897:
[----:B------:R-:W-:Y:S05]  /*4fc0*/  BSYNC.RECONVERGENT B0 ;  /* 0x0000000000007941 */ /* 0x000fea0003800200 */
.L_x_896:
        /* <DEDUP_REMOVED lines=21> */
.L_x_898:
[----:B------:R-:W-:Y:S01]  /*5120*/  BSSY.RECONVERGENT B0, `(.L_x_899) ;  /* 0x0000012000007945 */ /* 0x000fe20003800200 */
[----:B0-----:R-:W-:Y:S01]  /*5130*/  FFMA.FTZ R17, R59, R14, -R38 ;  /* 0x0000000e3b117223 */ /* 0x001fe20000010826 */
        /* <DEDUP_REMOVED lines=16> */
.L_x_900:
[----:B------:R-:W-:Y:S05]  /*5240*/  BSYNC.RECONVERGENT B0 ;  /* 0x0000000000007941 */ /* 0x000fea0003800200 */
.L_x_899:
        /* <DEDUP_REMOVED lines=21> */
.L_x_901:
        /* <DEDUP_REMOVED lines=18> */
.L_x_903:
[----:B------:R-:W-:Y:S05]  /*54c0*/  BSYNC.RECONVERGENT B0 ;  /* 0x0000000000007941 */ /* 0x000fea0003800200 */
.L_x_902:
        /* <DEDUP_REMOVED lines=21> */
.L_x_904:
        /* <DEDUP_REMOVED lines=18> */
.L_x_906:
[----:B------:R-:W-:Y:S05]  /*5740*/  BSYNC.RECONVERGENT B0 ;  /* 0x0000000000007941 */ /* 0x000fea0003800200 */
.L_x_905:
        /* <DEDUP_REMOVED lines=21> */
.L_x_907:
        /* <DEDUP_REMOVED lines=18> */
.L_x_909:
[----:B------:R-:W-:Y:S05]  /*59c0*/  BSYNC.RECONVERGENT B0 ;  /* 0x0000000000007941 */ /* 0x000fea0003800200 */
.L_x_908:
        /* <DEDUP_REMOVED lines=21> */
.L_x_910:
        /* <DEDUP_REMOVED lines=18> */
.L_x_912:
[----:B------:R-:W-:Y:S05]  /*5c40*/  BSYNC.RECONVERGENT B0 ;  /* 0x0000000000007941 */ /* 0x000fea0003800200 */
.L_x_911:
[----:B------:R-:W-:Y:S02]  /*5c50*/  IADD3 R39, PT, PT, R4, R39, RZ ;  /* 0x0000002704277210 */ /* 0x000fe40007ffe0ff */
[----:B------:R-:W-:Y:S02]  /*5c60*/  IADD3 R40, PT, PT, R40, 0x1, RZ ;  /* 0x0000000128287810 */ /* 0x000fe40007ffe0ff */
[----:B------:R-:W-:-:S13]  /*5c70*/  ISETP.GE.AND P0, PT, R39, UR4, PT ;  /* 0x0000000427007c0c */ /* 0x000fda000bf06270 */
[----:B------:R-:W-:Y:S05]  /*5c80*/  @!P0 BRA `(.L_x_913) ;  /* 0xffffffa400948947 */ /* 0x000fea000383ffff */
.L_x_870:
[----:B------:R-:W1:Y:S01]  /*5c90*/  LDC R6, c[0x0][0x370] ;  /* 0x0000dc00ff067b82 */ /* 0x000e620000000800 */
[----:B------:R-:W-:Y:S01]  /*5ca0*/  ISETP.NE.AND P2, PT, R2, RZ, PT ;  /* 0x000000ff0200720c */ /* 0x000fe20003f45270 */
[----:B------:R-:W-:Y:S06]  /*5cb0*/  BSSY.RECONVERGENT B0, `(.L_x_914) ;  /* 0x0000011000007945 */ /* 0x000fec0003800200 */
[----:B------:R-:W2:Y:S08]  /*5cc0*/  LDC R7, c[0x0][0x374] ;  /* 0x0000dd00ff077b82 */ /* 0x000eb00000000800 */
[----:B------:R-:W3:Y:S01]  /*5cd0*/  LDC.64 R4, c[0x0][0x3c8] ;  /* 0x0000f200ff047b82 */ /* 0x000ee20000000a00 */
[----:B-1----:R-:W-:-:S02]  /*5ce0*/  ISETP.NE.AND P1, PT, R6, 0x1, PT ;  /* 0x000000010600780c */ /* 0x002fc40003f25270 */
[----:B------:R-:W-:Y:S02]  /*5cf0*/  IADD3 R8, PT, PT, R6, -0x1, RZ ;  /* 0xffffffff06087810 */ /* 0x000fe40007ffe0ff */
[----:B--2---:R-:W-:-:S04]  /*5d00*/  IADD3 R3, PT, PT, R7, -0x1, RZ ;  /* 0xffffffff07037810 */ /* 0x004fc80007ffe0ff */
[----:B------:R-:W-:Y:S02]  /*5d10*/  ISETP.NE.AND P0, PT, R0, R3, PT ;  /* 0x000000030000720c */ /* 0x000fe40003f05270 */
[----:B------:R-:W-:Y:S02]  /*5d20*/  SHF.L.U32 R0, R7, 0x1, RZ ;  /* 0x0000000107007819 */ /* 0x000fe400000006ff */
[----:B------:R-:W-:Y:S02]  /*5d30*/  ISETP.NE.OR P0, PT, R8, UR10, P0 ;  /* 0x0000000a08007c0c */ /* 0x000fe40008705670 */
[----:B------:R-:W-:-:S05]  /*5d40*/  SEL R3, R0, RZ, P1 ;  /* 0x000000ff00037207 */ /* 0x000fca0000800000 */
[----:B---3--:R-:W-:Y:S01]  /*5d50*/  IMAD.WIDE.U32 R4, R3, 0x4, R4 ;  /* 0x0000000403047825 */ /* 0x008fe200078e0004 */
[----:B------:R-:W-:Y:S06]  /*5d60*/  @P2 BRA `(.L_x_915) ;  /* 0x0000000000142947 */ /* 0x000fec0003800000 */
[----:B------:R-:W-:Y:S01]  /*5d70*/  HFMA2 R3, -RZ, RZ, 0, 5.9604644775390625e-08 ;  /* 0x00000001ff037431 */ /* 0x000fe200000001ff */
[----:B------:R-:W-:Y:S06]  /*5d80*/  MEMBAR.ALL.GPU ;  /* 0x0000000000007992 */ /* 0x000fec000000a000 */
[----:B------:R-:W-:-:S00]  /*5d90*/  ERRBAR ;  /* 0x00000000000079ab */ /* 0x000fc00000000000 */
[----:B------:R-:W-:Y:S06]  /*5da0*/  CGAERRBAR ;  /* 0x00000000000075ab */ /* 0x000fec0000000000 */
[----:B------:R1:W-:Y:S02]  /*5db0*/  REDG.E.ADD.S32.STRONG.GPU desc[UR8][R4.64], R3 ;  /* 0x000000030400798e */ /* 0x0003e4000c12e308 */
.L_x_915:
[----:B------:R-:W-:Y:S05]  /*5dc0*/  BSYNC.RECONVERGENT B0 ;  /* 0x0000000000007941 */ /* 0x000fea0003800200 */
.L_x_914:
[----:B------:R-:W-:Y:S05]  /*5dd0*/  @P0 EXIT ;  /* 0x000000000000094d */ /* 0x000fea0003800000 */
[----:B------:R-:W-:Y:S05]  /*5de0*/  @P2 BRA `(.L_x_916) ;  /* 0x0000000000202947 */ /* 0x000fea0003800000 */
[----:B------:R-:W-:-:S05]  /*5df0*/  IMAD R0, R6, R7, RZ ;  /* 0x0000000706007224 */ /* 0x000fca00078e02ff */
[----:B------:R-:W-:-:S13]  /*5e00*/  ISETP.NE.AND P0, PT, R0, -0x1, PT ;  /* 0xffffffff0000780c */ /* 0x000fda0003f05270 */
[----:B------:R-:W-:Y:S05]  /*5e10*/  @!P0 BRA `(.L_x_916) ;  /* 0x0000000000148947 */ /* 0x000fea0003800000 */
.L_x_917:
[----:B-1----:R-:W2:Y:S04]  /*5e20*/  LDG.E.STRONG.GPU R3, desc[UR8][R4.64] ;  /* 0x0000000804037981 */ /* 0x002ea8000c1ef900 */
[----:B--2---:R-:W-:Y:S01]  /*5e30*/  CCTL.IVALL ;  /* 0x00000000ff00798f */ /* 0x004fe20002000000 */
[----:B------:R-:W-:Y:S05]  /*5e40*/  YIELD ;  /* 0x0000000000007946 */ /* 0x000fea0003800000 */
[----:B------:R-:W-:-:S13]  /*5e50*/  ISETP.NE.AND P0, PT, R3, R0, PT ;  /* 0x000000000300720c */ /* 0x000fda0003f05270 */
[----:B------:R-:W-:Y:S05]  /*5e60*/  @P0 BRA `(.L_x_917) ;  /* 0xfffffffc00ec0947 */ /* 0x000fea000383ffff */
.L_x_916:
[----:B------:R-:W-:Y:S05]  /*5e70*/  WARPSYNC.ALL ;  /* 0x0000000000007948 */ /* 0x000fea0003800000 */
[----:B0-----:R-:W1:Y:S08]  /*5e80*/  LDC.64 R10, c[0x0][0x3f8] ;  /* 0x0000fe00ff0a7b82 */ /* 0x001e700000000a00 */
        /* <DEDUP_REMOVED lines=72> */
.L_x_920:
        /* <DEDUP_REMOVED lines=31> */
.L_x_919:
[----:B------:R-:W-:Y:S05]  /*6500*/  BSYNC.RECONVERGENT B0 ;  /* 0x0000000000007941 */ /* 0x000fea0003800200 */
.L_x_918:
        /* <DEDUP_REMOVED lines=10> */
.L_x_921:
        /* <DEDUP_REMOVED lines=87> */
.L_x_922:
        /* <DEDUP_REMOVED lines=14> */
.L_x_4510:


//--------------------- .text._Z35group_norm_nhwc_bwd_one_pass_kernelI11Fp16IOBf16WLi256ELi56ELi448EEv26Group_norm_nhwc_bwd_params --------------------------
	.section	.text._Z35group_norm_nhwc_bwd_one_pass_kernelI11Fp16IOBf16WLi256ELi56ELi448EEv26Group_norm_nhwc_bwd_params,"ax",@progbits
	.align	128
        .global         _Z35group_norm_nhwc_bwd_one_pass_kernelI11Fp16IOBf16WLi256ELi56ELi448EEv26Group_norm_nhwc_bwd_params
        .type           _Z35group_norm_nhwc_bwd_one_pass_kernelI11Fp16IOBf16WLi256ELi56ELi448EEv26Group_norm_nhwc_bwd_params,@function
        .size           _Z35group_norm_nhwc_bwd_one_pass_kernelI11Fp16IOBf16WLi256ELi56ELi448EEv26Group_norm_nhwc_bwd_params,(.L_x_4511 - _Z35group_norm_nhwc_bwd_one_pass_kernelI11Fp16IOBf16WLi256ELi56ELi448EEv26Group_norm_nhwc_bwd_params)
        .other          _Z35group_norm_nhwc_bwd_one_pass_kernelI11Fp16IOBf16WLi256ELi56ELi448EEv26Group_norm_nhwc_bwd_params,@"STO_CUDA_ENTRY STV_DEFAULT"
_Z35group_norm_nhwc_bwd_one_pass_kernelI11Fp16IOBf16WLi256ELi56ELi448EEv26Group_norm_nhwc_bwd_params:
.text._Z35group_norm_nhwc_bwd_one_pass_kernelI11Fp16IOBf16WLi256ELi56ELi448EEv26Group_norm_nhwc_bwd_params:
        /* <DEDUP_REMOVED lines=21> */
.L_x_990:
[----:B------:R-:W1:Y:S01]  /*0150*/  LDC R8, c[0x0][0x410] ;  /* 0x00010400ff087b82 */ /* 0x000e620000000800 */
[----:B0-----:R-:W-:Y:S01]  /*0160*/  HFMA2 R2, -RZ, RZ, 0, 0 ;  /* 0x00000000ff027431 */ /* 0x001fe200000001ff */
[----:B------:R-:W-:Y:S01]  /*0170*/  IABS R7, UR6 ;  /* 0x0000000600077c13 */ /* 0x000fe20008000000 */
[----:B------:R-:W2:Y:S01]  /*0180*/  LDCU UR5, c[0x0][0x41c] ;  /* 0x00008380ff0577ac */ /* 0x000ea20008000800 */
[----:B------:R-:W-:Y:S01]  /*0190*/  ISETP.LE.AND P2, PT, RZ, UR6, PT ;  /* 0x00000006ff007c0c */ /* 0x000fe2000bf43270 */
[----:B------:R-:W-:Y:S01]  /*01a0*/  HFMA2 R44, -RZ, RZ, 0, 0 ;  /* 0x00000000ff2c7431 */ /* 0x000fe200000001ff */
[----:B------:R-:W-:Y:S01]  /*01b0*/  CS2R R42, SRZ ;  /* 0x00000000002a7805 */ /* 0x000fe2000001ff00 */
[----:B------:R-:W3:Y:S01]  /*01c0*/  LDCU.128 UR12, c[0x0][0x400] ;  /* 0x00008000ff0c77ac */ /* 0x000ee20008000c00 */
[----:B------:R-:W-:Y:S02]  /*01d0*/  CS2R R40, SRZ ;  /* 0x0000000000287805 */ /* 0x000fe4000001ff00 */
[----:B------:R-:W-:-:S02]  /*01e0*/  CS2R R38, SRZ ;  /* 0x0000000000267805 */ /* 0x000fc4000001ff00 */
[----:B------:R-:W-:Y:S02]  /*01f0*/  CS2R R36, SRZ ;  /* 0x0000000000247805 */ /* 0x000fe4000001ff00 */
[----:B------:R-:W-:Y:S02]  /*0200*/  CS2R R34, SRZ ;  /* 0x0000000000227805 */ /* 0x000fe4000001ff00 */
[----:B------:R-:W-:Y:S01]  /*0210*/  CS2R R32, SRZ ;  /* 0x0000000000207805 */ /* 0x000fe2000001ff00 */
[----:B------:R-:W4:Y:S01]  /*0220*/  LDCU.64 UR8, c[0x0][0x3b8] ;  /* 0x00007700ff0877ac */ /* 0x000f220008000a00 */
[----:B------:R-:W0:Y:S01]  /*0230*/  LDCU.U8 UR7, c[0x0][0x414] ;  /* 0x00008280ff0777ac */ /* 0x000e220008000000 */
[----:B-1----:R-:W-:Y:S02]  /*0240*/  IABS R6, R8 ;  /* 0x0000000800067213 */ /* 0x002fe40000000000 */
[----:B------:R-:W-:Y:S02]  /*0250*/  LOP3.LUT R9, R8, UR6, RZ, 0x3c, !PT ;  /* 0x0000000608097c12 */ /* 0x000fe4000f8e3cff */
[----:B------:R-:W1:Y:S02]  /*0260*/  I2F.RP R4, R6 ;  /* 0x0000000600047306 */ /* 0x000e640000209400 */
[----:B------:R-:W-:-:S06]  /*0270*/  ISETP.GE.AND P4, PT, R9, RZ, PT ;  /* 0x000000ff0900720c */ /* 0x000fcc0003f86270 */
        /* <DEDUP_REMOVED lines=9> */
[----:B------:R-:W-:-:S05]  /*0310*/  IMAD R3, R6, R4, R7 ;  /* 0x0000000406037224 */ /* 0x000fca00078e0207 */
[----:B------:R-:W-:Y:S01]  /*0320*/  ISETP.GT.U32.AND P3, PT, R6, R3, PT ;  /* 0x000000030600720c */ /* 0x000fe20003f64070 */
[----:B--2---:R-:W-:-:S12]  /*0330*/  IMAD R27, R2, UR5, R47 ;  /* 0x00000005021b7c24 */ /* 0x004fd8000f8e022f */
        /* <DEDUP_REMOVED lines=8> */
[----:B------:R-:W-:Y:S02]  /*03c0*/  IADD3 R19, PT, PT, R27, 0x10, RZ ;  /* 0x000000101b137810 */ /* 0x000fe40007ffe0ff */
[----:B------:R-:W-:Y:S02]  /*03d0*/  SEL R3, R4, R3, !P5 ;  /* 0x0000000304037207 */ /* 0x000fe40006800000 */
[----:B------:R-:W-:Y:S02]  /*03e0*/  ISETP.NE.AND P5, PT, R8, RZ, PT ;  /* 0x000000ff0800720c */ /* 0x000fe40003fa5270 */
[----:B------:R-:W-:Y:S01]  /*03f0*/  LOP3.LUT R4, RZ, R8, RZ, 0x33, !PT ;  /* 0x00000008ff047212 */ /* 0x000fe200078e33ff */
[----:B------:R-:W1:Y:S01]  /*0400*/  @!P0 LDC.64 R14, c[0x0][0x3f8] ;  /* 0x0000fe00ff0e8b82 */ /* 0x000e620000000a00 */
[----:B------:R-:W-:-:S02]  /*0410*/  @!P2 IADD3 R3, PT, PT, -R3, RZ, RZ ;  /* 0x000000ff0303a210 */ /* 0x000fc40007ffe1ff */
[----:B------:R-:W-:Y:S02]  /*0420*/  @P1 IADD3 R5, PT, PT, R5, 0x1, RZ ;  /* 0x0000000105051810 */ /* 0x000fe40007ffe0ff */
[----:B------:R-:W-:Y:S02]  /*0430*/  ISETP.GE.U32.AND P3, PT, R19, UR12, PT ;  /* 0x0000000c13007c0c */ /* 0x000fe4000bf66070 */
[----:B------:R-:W-:Y:S01]  /*0440*/  SHF.R.S32.HI R11, RZ, 0x1f, R19 ;  /* 0x0000001fff0b7819 */ /* 0x000fe20000011413 */
[----:B------:R-:W2:Y:S01]  /*0450*/  @!P0 LDC.64 R8, c[0x0][0x3a0] ;  /* 0x0000e800ff088b82 */ /* 0x000ea20000000a00 */
[C---:B------:R-:W-:Y:S02]  /*0460*/  SEL R67, R4.reuse, R3, !P5 ;  /* 0x0000000304437207 */ /* 0x040fe40006800000 */
[----:B------:R-:W-:Y:S02]  /*0470*/  @!P4 IADD3 R5, PT, PT, -R5, RZ, RZ ;  /* 0x000000ff0505c210 */ /* 0x000fe40007ffe1ff */
[----:B------:R-:W-:Y:S01]  /*0480*/  ISETP.GE.AND.EX P3, PT, R11, UR13, PT, P3 ;  /* 0x0000000d0b007c0c */ /* 0x000fe2000bf66330 */
[----:B------:R-:W-:Y:S01]  /*0490*/  IMAD R3, R67, 0x38, RZ ;  /* 0x0000003843037824 */ /* 0x000fe200078e02ff */
[----:B------:R-:W-:-:S02]  /*04a0*/  SEL R5, R4, R5, !P5 ;  /* 0x0000000504057207 */ /* 0x000fc40006800000 */
[----:B------:R-:W-:Y:S02]  /*04b0*/  IADD3 R13, PT, PT, R27, 0x20, RZ ;  /* 0x000000201b0d7810 */ /* 0x000fe40007ffe0ff */
[C---:B------:R-:W-:Y:S02]  /*04c0*/  IADD3 R62, P1, PT, R3.reuse, R50, RZ ;  /* 0x00000032033e7210 */ /* 0x040fe40007f3e0ff */
[----:B------:R-:W-:Y:S02]  /*04d0*/  SHF.R.S32.HI R4, RZ, 0x1f, R5 ;  /* 0x0000001fff047819 */ /* 0x000fe40000011405 */
[----:B------:R-:W-:Y:S01]  /*04e0*/  LEA.HI.X.SX32 R63, R3, RZ, 0x1, P1 ;  /* 0x000000ff033f7211 */ /* 0x000fe200008f0eff */
[----:B-1----:R-:W-:Y:S01]  /*04f0*/  @!P0 IMAD R6, R7, R14, RZ ;  /* 0x0000000e07068224 */ /* 0x002fe200078e02ff */
[----:B------:R-:W-:Y:S01]  /*0500*/  ISETP.GE.U32.AND P1, PT, R13, UR12, PT ;  /* 0x0000000c0d007c0c */ /* 0x000fe2000bf26070 */
[----:B------:R-:W-:Y:S01]  /*0510*/  IMAD R4, R4, UR14, RZ ;  /* 0x0000000e04047c24 */ /* 0x000fe2000f8e02ff */
[----:B------:R-:W1:Y:S01]  /*0520*/  @!P3 LDC.64 R24, c[0x0][0x3f8] ;  /* 0x0000fe00ff18bb82 */ /* 0x000e620000000a00 */
[----:B------:R-:W-:Y:S01]  /*0530*/  IMAD.WIDE.U32 R62, R5, UR14, R62 ;  /* 0x0000000e053e7c25 */ /* 0x000fe2000f8e003e */
[----:B------:R-:W-:-:S02]  /*0540*/  SHF.R.S32.HI R3, RZ, 0x1f, R13 ;  /* 0x0000001fff037819 */ /* 0x000fc4000001140d */
[----:B------:R-:W-:Y:S01]  /*0550*/  IADD3 R12, PT, PT, R27, 0x30, RZ ;  /* 0x000000301b0c7810 */ /* 0x000fe20007ffe0ff */
[----:B------:R-:W-:Y:S01]  /*0560*/  IMAD R65, R5, UR15, R4 ;  /* 0x0000000f05417c24 */ /* 0x000fe2000f8e0204 */
[----:B------:R-:W-:Y:S01]  /*0570*/  @!P0 MOV R64, R62 ;  /* 0x0000003e00408202 */ /* 0x000fe20000000f00 */
[----:B------:R-:W-:Y:S01]  /*0580*/  @!P0 IMAD R15, R27, R15, R6 ;  /* 0x0000000f1b0f8224 */ /* 0x000fe200078e0206 */
[----:B------:R-:W3:Y:S01]  /*0590*/  @!P0 LDC.64 R4, c[0x0][0x398] ;  /* 0x0000e600ff048b82 */ /* 0x000ee20000000a00 */
[----:B------:R-:W-:Y:S02]  /*05a0*/  ISETP.GE.AND.EX P1, PT, R3, UR13, PT, P1 ;  /* 0x0000000d03007c0c */ /* 0x000fe4000bf26310 */
[----:B------:R-:W-:Y:S02]  /*05b0*/  IADD3 R65, PT, PT, R63, R65, RZ ;  /* 0x000000413f417210 */ /* 0x000fe40007ffe0ff */
[----:B------:R-:W-:Y:S02]  /*05c0*/  ISETP.GE.U32.AND P2, PT, R12, UR12, PT ;  /* 0x0000000c0c007c0c */ /* 0x000fe4000bf46070 */
[----:B------:R-:W-:Y:S01]  /*05d0*/  SHF.R.S32.HI R29, RZ, 0x1f, R12 ;  /* 0x0000001fff1d7819 */ /* 0x000fe2000001140c */
[----:B------:R-:W-:Y:S01]  /*05e0*/  @!P0 IMAD.WIDE.U32 R6, R27, R14, R64 ;  /* 0x0000000e1b068225 */ /* 0x000fe200078e0040 */
[----:B------:R-:W4:Y:S02]  /*05f0*/  @!P3 LDC.64 R16, c[0x0][0x3a0] ;  /* 0x0000e800ff10bb82 */ /* 0x000f240000000a00 */
[----:B------:R-:W-:-:S02]  /*0600*/  ISETP.GE.AND.EX P2, PT, R29, UR13, PT, P2 ;  /* 0x0000000d1d007c0c */ /* 0x000fc4000bf46320 */
[----:B------:R-:W-:Y:S02]  /*0610*/  @!P0 IADD3 R7, PT, PT, R7, R15, RZ ;  /* 0x0000000f07078210 */ /* 0x000fe40007ffe0ff */
[C---:B------:R-:W-:Y:S01]  /*0620*/  @!P0 SHF.L.U32 R21, R6.reuse, 0x1, RZ ;  /* 0x0000000106158819 */ /* 0x040fe200000006ff */
[----:B-1----:R-:W-:Y:S01]  /*0630*/  @!P3 IMAD R10, R11, R24, RZ ;  /* 0x000000180b0ab224 */ /* 0x002fe200078e02ff */
[----:B------:R-:W-:Y:S01]  /*0640*/  @!P0 SHF.L.U64.HI R22, R6, 0x1, R7 ;  /* 0x0000000106168819 */ /* 0x000fe20000010207 */
[----:B------:R-:W1:Y:S01]  /*0650*/  @!P3 LDC.64 R14, c[0x0][0x398] ;  /* 0x0000e600ff0ebb82 */ /* 0x000e620000000a00 */
[----:B------:R-:W-:Y:S01]  /*0660*/  @!P3 MOV R11, R65 ;  /* 0x00000041000bb202 */ /* 0x000fe20000000f00 */
[----:B------:R-:W-:Y:S01]  /*0670*/  @!P3 IMAD R23, R19, R25, R10 ;  /* 0x000000191317b224 */ /* 0x000fe200078e020a */
[----:B------:R-:W-:Y:S02]  /*0680*/  @!P3 MOV R10, R62 ;  /* 0x0000003e000ab202 */ /* 0x000fe40000000f00 */
[----:B--2---:R-:W-:-:S02]  /*0690*/  @!P0 IADD3 R18, P4, PT, R21, R8, RZ ;  /* 0x0000000815128210 */ /* 0x004fc40007f9e0ff */
[----:B---3--:R-:W-:Y:S01]  /*06a0*/  @!P0 IADD3 R20, P5, PT, R21, R4, RZ ;  /* 0x0000000415148210 */ /* 0x008fe20007fbe0ff */
[----:B------:R-:W2:Y:S01]  /*06b0*/  @!P1 LDC.64 R6, c[0x0][0x3f8] ;  /* 0x0000fe00ff069b82 */ /* 0x000ea20000000a00 */
[----:B------:R-:W-:Y:S01]  /*06c0*/  @!P3 IMAD.WIDE.U32 R10, R19, R24, R10 ;  /* 0x00000018130ab225 */ /* 0x000fe200078e000a */
[C---:B------:R-:W-:Y:S02]  /*06d0*/  @!P0 IADD3.X R19, PT, PT, R22.reuse, R9, RZ, P4, !PT ;  /* 0x0000000916138210 */ /* 0x040fe400027fe4ff */
[----:B------:R-:W-:Y:S02]  /*06e0*/  @!P0 IADD3.X R21, PT, PT, R22, R5, RZ, P5, !PT ;  /* 0x0000000516158210 */ /* 0x000fe40002ffe4ff */
[----:B------:R-:W-:Y:S01]  /*06f0*/  @!P3 IADD3 R5, PT, PT, R11, R23, RZ ;  /* 0x000000170b05b210 */ /* 0x000fe20007ffe0ff */
[----:B------:R-:W5:Y:S01]  /*0700*/  @!P0 LDG.E R44, desc[UR10][R18.64] ;  /* 0x0000000a122c8981 */ /* 0x000f62000c1e1900 */
[C---:B------:R-:W-:Y:S01]  /*0710*/  @!P3 SHF.L.U32 R25, R10.reuse, 0x1, RZ ;  /* 0x000000010a19b819 */ /* 0x040fe200000006ff */
[----:B------:R-:W3:Y:S01]  /*0720*/  @!P1 LDC.64 R8, c[0x0][0x3a0] ;  /* 0x0000e800ff089b82 */ /* 0x000ee20000000a00 */
[----:B------:R-:W-:Y:S01]  /*0730*/  @!P3 SHF.L.U64.HI R26, R10, 0x1, R5 ;  /* 0x000000010a1ab819 */ /* 0x000fe20000010205 */
[----:B------:R0:W5:Y:S01]  /*0740*/  @!P0 LDG.E R43, desc[UR10][R20.64] ;  /* 0x0000000a142b8981 */ /* 0x000162000c1e1900 */
[----:B----4-:R-:W-:-:S02]  /*0750*/  @!P3 IADD3 R22, P0, PT, R25, R16, RZ ;  /* 0x000000101916b210 */ /* 0x010fc40007f1e0ff */
[----:B-1----:R-:W-:-:S03]  /*0760*/  @!P3 IADD3 R24, P4, PT, R25, R14, RZ ;  /* 0x0000000e1918b210 */ /* 0x002fc60007f9e0ff */
[----:B------:R-:W1:Y:S01]  /*0770*/  @!P1 LDC.64 R4, c[0x0][0x398] ;  /* 0x0000e600ff049b82 */ /* 0x000e620000000a00 */
[C---:B------:R-:W-:Y:S02]  /*0780*/  @!P3 IADD3.X R23, PT, PT, R26.reuse, R17, RZ, P0, !PT ;  /* 0x000000111a17b210 */ /* 0x040fe400007fe4ff */
[----:B------:R-:W-:Y:S02]  /*0790*/  @!P3 IADD3.X R25, PT, PT, R26, R15, RZ, P4, !PT ;  /* 0x0000000f1a19b210 */ /* 0x000fe400027fe4ff */
[----:B------:R-:W-:Y:S01]  /*07a0*/  @!P1 MOV R15, R65 ;  /* 0x00000041000f9202 */ /* 0x000fe20000000f00 */
[----:B------:R-:W5:Y:S01]  /*07b0*/  @!P3 LDG.E R42, desc[UR10][R22.64] ;  /* 0x0000000a162ab981 */ /* 0x000f62000c1e1900 */
[----:B--2---:R-:W-:Y:S01]  /*07c0*/  @!P1 IMAD R14, R3, R6, RZ ;  /* 0x00000006030e9224 */ /* 0x004fe200078e02ff */
[----:B------:R-:W-:Y:S01]  /*07d0*/  IADD3 R3, PT, PT, R27, 0x40, RZ ;  /* 0x000000401b037810 */ /* 0x000fe20007ffe0ff */
[----:B------:R-:W2:Y:S01]  /*07e0*/  @!P2 LDC.64 R10, c[0x0][0x3f8] ;  /* 0x0000fe00ff0aab82 */ /* 0x000ea20000000a00 */
[----:B------:R4:W5:Y:S01]  /*07f0*/  @!P3 LDG.E R41, desc[UR10][R24.64] ;  /* 0x0000000a1829b981 */ /* 0x000962000c1e1900 */
[----:B------:R-:W-:Y:S01]  /*0800*/  @!P1 IMAD R17, R13, R7, R14 ;  /* 0x000000070d119224 */ /* 0x000fe200078e020e */
[----:B------:R-:W-:-:S02]  /*0810*/  ISETP.GE.U32.AND P0, PT, R3, UR12, PT ;  /* 0x0000000c03007c0c */ /* 0x000fc4000bf06070 */
[----:B0-----:R-:W-:Y:S02]  /*0820*/  SHF.R.S32.HI R21, RZ, 0x1f, R3 ;  /* 0x0000001fff157819 */ /* 0x001fe40000011403 */
[----:B------:R-:W-:Y:S01]  /*0830*/  @!P1 MOV R14, R62 ;  /* 0x0000003e000e9202 */ /* 0x000fe20000000f00 */
[----:B------:R-:W0:Y:S01]  /*0840*/  @!P2 LDC.64 R18, c[0x0][0x3a0] ;  /* 0x0000e800ff12ab82 */ /* 0x000e220000000a00 */
[----:B------:R-:W-:-:S03]  /*0850*/  ISETP.GE.AND.EX P0, PT, R21, UR13, PT, P0 ;  /* 0x0000000d15007c0c */ /* 0x000fc6000bf06300 */
[----:B------:R-:W-:-:S04]  /*0860*/  @!P1 IMAD.WIDE.U32 R6, R13, R6, R14 ;  /* 0x000000060d069225 */ /* 0x000fc800078e000e */
[----:B------:R-:W0:Y:S01]  /*0870*/  @!P2 LDC.64 R14, c[0x0][0x398] ;  /* 0x0000e600ff0eab82 */ /* 0x000e220000000a00 */
[----:B------:R-:W-:Y:S02]  /*0880*/  @!P1 IADD3 R13, PT, PT, R7, R17, RZ ;  /* 0x00000011070d9210 */ /* 0x000fe40007ffe0ff */
[C---:B------:R-:W-:Y:S02]  /*0890*/  @!P1 SHF.L.U32 R7, R6.reuse, 0x1, RZ ;  /* 0x0000000106079819 */ /* 0x040fe400000006ff */
[----:B------:R-:W-:Y:S02]  /*08a0*/  @!P1 SHF.L.U64.HI R20, R6, 0x1, R13 ;  /* 0x0000000106149819 */ /* 0x000fe4000001020d */
[----:B------:R-:W-:Y:S02]  /*08b0*/  IADD3 R16, PT, PT, R27, 0x50, RZ ;  /* 0x000000501b107810 */ /* 0x000fe40007ffe0ff */
[C---:B---3--:R-:W-:Y:S02]  /*08c0*/  @!P1 IADD3 R28, P3, PT, R7.reuse, R8, RZ ;  /* 0x00000008071c9210 */ /* 0x048fe40007f7e0ff */
[----:B-1----:R-:W-:-:S02]  /*08d0*/  @!P1 IADD3 R4, P5, PT, R7, R4, RZ ;  /* 0x0000000407049210 */ /* 0x002fc40007fbe0ff */
[----:B------:R-:W1:Y:S01]  /*08e0*/  @!P0 LDC.64 R6, c[0x0][0x3f8] ;  /* 0x0000fe00ff068b82 */ /* 0x000e620000000a00 */
[----:B------:R-:W-:Y:S01]  /*08f0*/  ISETP.GE.U32.AND P4, PT, R16, UR12, PT ;  /* 0x0000000c10007c0c */ /* 0x000fe2000bf86070 */
[----:B--2---:R-:W-:Y:S01]  /*0900*/  @!P2 IMAD R29, R29, R10, RZ ;  /* 0x0000000a1d1da224 */ /* 0x004fe200078e02ff */
[----:B----4-:R-:W-:Y:S02]  /*0910*/  SHF.R.S32.HI R25, RZ, 0x1f, R16 ;  /* 0x0000001fff197819 */ /* 0x010fe40000011410 */
[----:B------:R-:W-:Y:S02]  /*0920*/  @!P2 MOV R22, R62 ;  /* 0x0000003e0016a202 */ /* 0x000fe40000000f00 */
[----:B------:R-:W-:Y:S01]  /*0930*/  @!P2 MOV R23, R65 ;  /* 0x000000410017a202 */ /* 0x000fe20000000f00 */
[C---:B------:R-:W-:Y:S01]  /*0940*/  @!P2 IMAD R13, R12.reuse, R11, R29 ;  /* 0x0000000b0c0da224 */ /* 0x040fe200078e021d */
[----:B------:R-:W-:Y:S01]  /*0950*/  ISETP.GE.AND.EX P4, PT, R25, UR13, PT, P4 ;  /* 0x0000000d19007c0c */ /* 0x000fe2000bf86340 */
[----:B------:R-:W-:Y:S01]  /*0960*/  @!P2 IMAD.WIDE.U32 R10, R12, R10, R22 ;  /* 0x0000000a0c0aa225 */ /* 0x000fe200078e0016 */
[----:B------:R-:W-:-:S02]  /*0970*/  @!P1 IADD3.X R29, PT, PT, R20, R9, RZ, P3, !PT ;  /* 0x00000009141d9210 */ /* 0x000fc40001ffe4ff */
[----:B------:R-:W-:Y:S02]  /*0980*/  @!P1 IADD3.X R5, PT, PT, R20, R5, RZ, P5, !PT ;  /* 0x0000000514059210 */ /* 0x000fe40002ffe4ff */
[----:B------:R-:W-:Y:S01]  /*0990*/  @!P2 IADD3 R11, PT, PT, R11, R13, RZ ;  /* 0x0000000d0b0ba210 */ /* 0x000fe20007ffe0ff */
[----:B------:R-:W5:Y:S01]  /*09a0*/  @!P1 LDG.E R40, desc[UR10][R28.64] ;  /* 0x0000000a1c289981 */ /* 0x000f62000c1e1900 */
[C---:B------:R-:W-:Y:S01]  /*09b0*/  @!P2 SHF.L.U32 R9, R10.reuse, 0x1, RZ ;  /* 0x000000010a09a819 */ /* 0x040fe200000006ff */
[----:B------:R-:W2:Y:S01]  /*09c0*/  @!P0 LDC.64 R12, c[0x0][0x3a0] ;  /* 0x0000e800ff0c8b82 */ /* 0x000ea20000000a00 */
[----:B------:R-:W-:Y:S01]  /*09d0*/  @!P2 SHF.L.U64.HI R10, R10, 0x1, R11 ;  /* 0x000000010a0aa819 */ /* 0x000fe2000001020b */
[----:B------:R3:W5:Y:S01]  /*09e0*/  @!P1 LDG.E R39, desc[UR10][R4.64] ;  /* 0x0000000a04279981 */ /* 0x000762000c1e1900 */
[C---:B0-----:R-:W-:Y:S02]  /*09f0*/  @!P2 IADD3 R18, P1, PT, R9.reuse, R18, RZ ;  /* 0x000000120912a210 */ /* 0x041fe40007f3e0ff */
[----:B------:R-:W-:-:S03]  /*0a00*/  @!P2 IADD3 R14, P3, PT, R9, R14, RZ ;  /* 0x0000000e090ea210 */ /* 0x000fc60007f7e0ff */
[----:B------:R-:W0:Y:S01]  /*0a10*/  @!P4 LDC.64 R8, c[0x0][0x3f8] ;  /* 0x0000fe00ff08cb82 */ /* 0x000e220000000a00 */
[C---:B------:R-:W-:Y:S01]  /*0a20*/  @!P2 IADD3.X R19, PT, PT, R10.reuse, R19, RZ, P1, !PT ;  /* 0x000000130a13a210 */ /* 0x040fe20000ffe4ff */
[----:B-1----:R-:W-:Y:S01]  /*0a30*/  @!P0 IMAD R20, R21, R6, RZ ;  /* 0x0000000615148224 */ /* 0x002fe200078e02ff */
[----:B------:R-:W-:Y:S02]  /*0a40*/  @!P2 IADD3.X R15, PT, PT, R10, R15, RZ, P3, !PT ;  /* 0x0000000f0a0fa210 */ /* 0x000fe40001ffe4ff */
[----:B------:R-:W-:Y:S02]  /*0a50*/  @!P0 MOV R10, R62 ;  /* 0x0000003e000a8202 */ /* 0x000fe40000000f00 */
[----:B------:R-:W-:Y:S02]  /*0a60*/  @!P0 MOV R11, R65 ;  /* 0x00000041000b8202 */ /* 0x000fe40000000f00 */
[----:B------:R-:W-:Y:S01]  /*0a70*/  IADD3 R17, PT, PT, R27, 0x60, RZ ;  /* 0x000000601b117810 */ /* 0x000fe20007ffe0ff */
[C---:B------:R-:W-:Y:S01]  /*0a80*/  @!P0 IMAD R23, R3.reuse, R7, R20 ;  /* 0x0000000703178224 */ /* 0x040fe200078e0214 */
[----:B---3--:R-:W1:Y:S01]  /*0a90*/  @!P0 LDC.64 R4, c[0x0][0x398] ;  /* 0x0000e600ff048b82 */ /* 0x008e620000000a00 */
[----:B------:R-:W-:Y:S01]  /*0aa0*/  @!P0 IMAD.WIDE.U32 R6, R3, R6, R10 ;  /* 0x0000000603068225 */ /* 0x000fe200078e000a */
[----:B------:R-:W-:Y:S01]  /*0ab0*/  ISETP.GE.U32.AND P1, PT, R17, UR12, PT ;  /* 0x0000000c11007c0c */ /* 0x000fe2000bf26070 */
[----:B------:R3:W5:Y:S01]  /*0ac0*/  @!P2 LDG.E R38, desc[UR10][R18.64] ;  /* 0x0000000a1226a981 */ /* 0x000762000c1e1900 */
[----:B------:R-:W-:-:S02]  /*0ad0*/  SHF.R.S32.HI R21, RZ, 0x1f, R17 ;  /* 0x0000001fff157819 */ /* 0x000fc40000011411 */
[----:B------:R-:W-:Y:S01]  /*0ae0*/  @!P0 IADD3 R7, PT, PT, R7, R23, RZ ;  /* 0x0000001707078210 */ /* 0x000fe20007ffe0ff */
[----:B------:R-:W5:Y:S01]  /*0af0*/  @!P2 LDG.E R37, desc[UR10][R14.64] ;  /* 0x0000000a0e25a981 */ /* 0x000f62000c1e1900 */
[----:B------:R-:W-:Y:S01]  /*0b00*/  ISETP.GE.AND.EX P1, PT, R21, UR13, PT, P1 ;  /* 0x0000000d15007c0c */ /* 0x000fe2000bf26310 */
[----:B------:R-:W4:Y:S01]  /*0b10*/  @!P4 LDC.64 R10, c[0x0][0x3a0] ;  /* 0x0000e800ff0acb82 */ /* 0x000f220000000a00 */
[C---:B------:R-:W-:Y:S02]  /*0b20*/  @!P0 SHF.L.U32 R23, R6.reuse, 0x1, RZ ;  /* 0x0000000106178819 */ /* 0x040fe400000006ff */
[----:B------:R-:W-:Y:S02]  /*0b30*/  @!P0 SHF.L.U64.HI R20, R6, 0x1, R7 ;  /* 0x0000000106148819 */ /* 0x000fe40000010207 */
[----:B--2---:R-:W-:Y:S01]  /*0b40*/  @!P0 IADD3 R28, P3, PT, R23, R12, RZ ;  /* 0x0000000c171c8210 */ /* 0x004fe20007f7e0ff */
[----:B0-----:R-:W-:Y:S01]  /*0b50*/  @!P4 IMAD R22, R25, R8, RZ ;  /* 0x000000081916c224 */ /* 0x001fe200078e02ff */
[----:B------:R-:W-:-:S02]  /*0b60*/  IADD3 R3, PT, PT, R27, 0x70, RZ ;  /* 0x000000701b037810 */ /* 0x000fc40007ffe0ff */
[----:B------:R-:W-:Y:S02]  /*0b70*/  @!P0 IADD3.X R29, PT, PT, R20, R13, RZ, P3, !PT ;  /* 0x0000000d141d8210 */ /* 0x000fe40001ffe4ff */
[----:B------:R-:W-:Y:S01]  /*0b80*/  @!P4 MOV R12, R62 ;  /* 0x0000003e000cc202 */ /* 0x000fe20000000f00 */
[----:B------:R-:W0:Y:S01]  /*0b90*/  @!P1 LDC.64 R6, c[0x0][0x3f8] ;  /* 0x0000fe00ff069b82 */ /* 0x000e220000000a00 */
[----:B------:R-:W-:Y:S01]  /*0ba0*/  @!P4 MOV R13, R65 ;  /* 0x00000041000dc202 */ /* 0x000fe20000000f00 */
[C---:B---3--:R-:W-:Y:S01]  /*0bb0*/  @!P4 IMAD R19, R16.reuse, R9, R22 ;  /* 0x000000091013c224 */ /* 0x048fe200078e0216 */
[----:B------:R-:W-:Y:S01]  /*0bc0*/  ISETP.GE.U32.AND P2, PT, R3, UR12, PT ;  /* 0x0000000c03007c0c */ /* 0x000fe2000bf46070 */
[----:B------:R2:W5:Y:S01]  /*0bd0*/  @!P0 LDG.E R36, desc[UR10][R28.64] ;  /* 0x0000000a1c248981 */ /* 0x000562000c1e1900 */
[----:B------:R-:W-:Y:S01]  /*0be0*/  SHF.R.S32.HI R25, RZ, 0x1f, R3 ;  /* 0x0000001fff197819 */ /* 0x000fe20000011403 */
[----:B------:R-:W-:Y:S02]  /*0bf0*/  @!P4 IMAD.WIDE.U32 R8, R16, R8, R12 ;  /* 0x000000081008c225 */ /* 0x000fe400078e000c */
[----:B------:R-:W3:Y:S01]  /*0c00*/  @!P4 LDC.64 R12, c[0x0][0x398] ;  /* 0x0000e600ff0ccb82 */ /* 0x000ee20000000a00 */
[----:B------:R-:W-:-:S02]  /*0c10*/  ISETP.GE.AND.EX P2, PT, R25, UR13, PT, P2 ;  /* 0x0000000d19007c0c */ /* 0x000fc4000bf46320 */
[----:B------:R-:W-:Y:S02]  /*0c20*/  @!P4 IADD3 R9, PT, PT, R9, R19, RZ ;  /* 0x000000130909c210 */ /* 0x000fe40007ffe0ff */
[C---:B------:R-:W-:Y:S02]  /*0c30*/  @!P4 SHF.L.U32 R31, R8.reuse, 0x1, RZ ;  /* 0x00000001081fc819 */ /* 0x040fe400000006ff */
[----:B------:R-:W-:Y:S02]  /*0c40*/  @!P4 SHF.L.U64.HI R22, R8, 0x1, R9 ;  /* 0x000000010816c819 */ /* 0x000fe40000010209 */
[----:B-1----:R-:W-:Y:S01]  /*0c50*/  @!P0 IADD3 R18, P3, PT, R23, R4, RZ ;  /* 0x0000000417128210 */ /* 0x002fe20007f7e0ff */
[----:B------:R-:W1:Y:S01]  /*0c60*/  @!P1 LDC.64 R8, c[0x0][0x3a0] ;  /* 0x0000e800ff089b82 */ /* 0x000e620000000a00 */
[----:B------:R-:W-:Y:S02]  /*0c70*/  IADD3 R16, PT, PT, R27, 0x80, RZ ;  /* 0x000000801b107810 */ /* 0x000fe40007ffe0ff */
[----:B------:R-:W-:-:S02]  /*0c80*/  @!P0 IADD3.X R19, PT, PT, R20, R5, RZ, P3, !PT ;  /* 0x0000000514138210 */ /* 0x000fc40001ffe4ff */
[----:B------:R-:W-:Y:S02]  /*0c90*/  ISETP.GE.U32.AND P3, PT, R16, UR12, PT ;  /* 0x0000000c10007c0c */ /* 0x000fe4000bf66070 */
[----:B------:R-:W-:Y:S01]  /*0ca0*/  SHF.R.S32.HI R23, RZ, 0x1f, R16 ;  /* 0x0000001fff177819 */ /* 0x000fe20000011410 */
[----:B------:R-:W1:Y:S01]  /*0cb0*/  @!P2 LDC.64 R4, c[0x0][0x3f8] ;  /* 0x0000fe00ff04ab82 */ /* 0x000e620000000a00 */
[----:B--2---:R-:W-:Y:S01]  /*0cc0*/  @!P1 MOV R28, R62 ;  /* 0x0000003e001c9202 */ /* 0x004fe20000000f00 */
[----:B0-----:R-:W-:Y:S01]  /*0cd0*/  @!P1 IMAD R20, R21, R6, RZ ;  /* 0x0000000615149224 */ /* 0x001fe200078e02ff */
[----:B------:R-:W-:Y:S01]  /*0ce0*/  @!P1 MOV R29, R65 ;  /* 0x00000041001d9202 */ /* 0x000fe20000000f00 */
[----:B------:R0:W5:Y:S01]  /*0cf0*/  @!P0 LDG.E R35, desc[UR10][R18.64] ;  /* 0x0000000a12238981 */ /* 0x000162000c1e1900 */
[----:B------:R-:W-:Y:S02]  /*0d00*/  ISETP.GE.AND.EX P3, PT, R23, UR13, PT, P3 ;  /* 0x0000000d17007c0c */ /* 0x000fe4000bf66330 */
[----:B----4-:R-:W-:Y:S01]  /*0d10*/  @!P4 IADD3 R14, P5, PT, R31, R10, RZ ;  /* 0x0000000a1f0ec210 */ /* 0x010fe20007fbe0ff */
[----:B------:R-:W-:-:S02]  /*0d20*/  @!P1 IMAD R7, R17, R7, R20 ;  /* 0x0000000711079224 */ /* 0x000fc400078e0214 */
[----:B------:R-:W-:Y:S01]  /*0d30*/  @!P1 IMAD.WIDE.U32 R28, R17, R6, R28 ;  /* 0x00000006111c9225 */ /* 0x000fe200078e001c */
[----:B------:R-:W-:Y:S02]  /*0d40*/  @!P4 IADD3.X R15, PT, PT, R22, R11, RZ, P5, !PT ;  /* 0x0000000b160fc210 */ /* 0x000fe40002ffe4ff */
[----:B---3--:R-:W-:Y:S01]  /*0d50*/  @!P4 IADD3 R20, P0, PT, R31, R12, RZ ;  /* 0x0000000c1f14c210 */ /* 0x008fe20007f1e0ff */
[----:B------:R-:W2:Y:S01]  /*0d60*/  @!P1 LDC.64 R10, c[0x0][0x398] ;  /* 0x0000e600ff0a9b82 */ /* 0x000ea20000000a00 */
[----:B------:R-:W-:Y:S01]  /*0d70*/  @!P1 IADD3 R17, PT, PT, R29, R7, RZ ;  /* 0x000000071d119210 */ /* 0x000fe20007ffe0ff */
[----:B------:R3:W5:Y:S01]  /*0d80*/  @!P4 LDG.E R34, desc[UR10][R14.64] ;  /* 0x0000000a0e22c981 */ /* 0x000762000c1e1900 */
[----:B------:R-:W-:Y:S02]  /*0d90*/  @!P1 SHF.L.U32 R29, R28, 0x1, RZ ;  /* 0x000000011c1d9819 */ /* 0x000fe400000006ff */
[----:B------:R-:W-:-:S03]  /*0da0*/  @!P4 IADD3.X R21, PT, PT, R22, R13, RZ, P0, !PT ;  /* 0x0000000d1615c210 */ /* 0x000fc600007fe4ff */
[----:B------:R-:W4:Y:S01]  /*0db0*/  @!P2 LDC.64 R12, c[0x0][0x3a0] ;  /* 0x0000e800ff0cab82 */ /* 0x000f220000000a00 */
[----:B------:R-:W-:Y:S01]  /*0dc0*/  @!P1 SHF.L.U64.HI R28, R28, 0x1, R17 ;  /* 0x000000011c1c9819 */ /* 0x000fe20000010211 */
[----:B-1----:R-:W-:Y:S01]  /*0dd0*/  @!P2 IMAD R22, R25, R4, RZ ;  /* 0x000000041916a224 */ /* 0x002fe200078e02ff */
[----:B0-----:R-:W-:Y:S01]  /*0de0*/  @!P1 IADD3 R18, P0, PT, R29, R8, RZ ;  /* 0x000000081d129210 */ /* 0x001fe20007f1e0ff */
[----:B------:R0:W5:Y:S04]  /*0df0*/  @!P4 LDG.E R33, desc[UR10][R20.64] ;  /* 0x0000000a1421c981 */ /* 0x000168000c1e1900 */
[----:B------:R-:W1:Y:S01]  /*0e00*/  @!P3 LDC.64 R6, c[0x0][0x3f8] ;  /* 0x0000fe00ff06bb82 */ /* 0x000e620000000a00 */
[----:B------:R-:W-:Y:S02]  /*0e10*/  @!P1 IADD3.X R19, PT, PT, R28, R9, RZ, P0, !PT ;  /* 0x000000091c139210 */ /* 0x000fe400007fe4ff */
[----:B------:R-:W-:-:S02]  /*0e20*/  @!P2 MOV R8, R62 ;  /* 0x0000003e0008a202 */ /* 0x000fc40000000f00 */
[----:B------:R-:W-:Y:S02]  /*0e30*/  @!P2 MOV R9, R65 ;  /* 0x000000410009a202 */ /* 0x000fe40000000f00 */
[----:B------:R-:W-:Y:S01]  /*0e40*/  IADD3 R17, PT, PT, R27, 0x90, RZ ;  /* 0x000000901b117810 */ /* 0x000fe20007ffe0ff */
[----:B---3--:R-:W-:Y:S01]  /*0e50*/  @!P2 IMAD R15, R3, R5, R22 ;  /* 0x00000005030fa224 */ /* 0x008fe200078e0216 */
[----:B--2---:R-:W-:Y:S01]  /*0e60*/  @!P1 IADD3 R10, P0, PT, R29, R10, RZ ;  /* 0x0000000a1d0a9210 */ /* 0x004fe20007f1e0ff */
[----:B------:R-:W-:Y:S01]  /*0e70*/  @!P2 IMAD.WIDE.U32 R4, R3, R4, R8 ;  /* 0x000000040304a225 */ /* 0x000fe200078e0008 */
[----:B------:R-:W-:Y:S01]  /*0e80*/  ISETP.GE.U32.AND P4, PT, R17, UR12, PT ;  /* 0x0000000c11007c0c */ /* 0x000fe2000bf86070 */
[----:B------:R-:W2:Y:S01]  /*0e90*/  @!P2 LDC.64 R8, c[0x0][0x398] ;  /* 0x0000e600ff08ab82 */ /* 0x000ea20000000a00 */
[----:B------:R-:W-:Y:S01]  /*0ea0*/  SHF.R.S32.HI R53, RZ, 0x1f, R17 ;  /* 0x0000001fff357819 */ /* 0x000fe20000011411 */
[----:B------:R-:W5:Y:S01]  /*0eb0*/  @!P1 LDG.E R32, desc[UR10][R18.64] ;  /* 0x0000000a12209981 */ /* 0x000f62000c1e1900 */
[----:B------:R-:W-:-:S02]  /*0ec0*/  @!P2 IADD3 R5, PT, PT, R5, R15, RZ ;  /* 0x0000000f0505a210 */ /* 0x000fc40007ffe0ff */
[----:B------:R-:W-:Y:S02]  /*0ed0*/  ISETP.GE.AND.EX P4, PT, R53, UR13, PT, P4 ;  /* 0x0000000d35007c0c */ /* 0x000fe4000bf86340 */
[----:B------:R-:W-:Y:S01]  /*0ee0*/  @!P2 SHF.L.U32 R3, R4, 0x1, RZ ;  /* 0x000000010403a819 */ /* 0x000fe200000006ff */
[----:B------:R-:W3:Y:S01]  /*0ef0*/  @!P3 LDC.64 R24, c[0x0][0x398] ;  /* 0x0000e600ff18bb82 */ /* 0x000ee20000000a00 */
[----:B------:R-:W-:Y:S02]  /*0f00*/  @!P1 IADD3.X R11, PT, PT, R28, R11, RZ, P0, !PT ;  /* 0x0000000b1c0b9210 */ /* 0x000fe400007fe4ff */
[----:B0-----:R-:W-:Y:S01]  /*0f10*/  @!P2 SHF.L.U64.HI R20, R4, 0x1, R5 ;  /* 0x000000010414a819 */ /* 0x001fe20000010205 */
[----:B-1----:R-:W-:Y:S01]  /*0f20*/  @!P3 IMAD R23, R23, R6, RZ ;  /* 0x000000061717b224 */ /* 0x002fe200078e02ff */
[----:B----4-:R-:W-:Y:S02]  /*0f30*/  @!P2 IADD3 R12, P0, PT, R3, R12, RZ ;  /* 0x0000000c030ca210 */ /* 0x010fe40007f1e0ff */
[----:B------:R-:W-:-:S02]  /*0f40*/  @!P3 MOV R4, R62 ;  /* 0x0000003e0004b202 */ /* 0x000fc40000000f00 */
[----:B------:R-:W-:Y:S02]  /*0f50*/  @!P3 MOV R5, R65 ;  /* 0x000000410005b202 */ /* 0x000fe40000000f00 */
[----:B------:R-:W-:Y:S01]  /*0f60*/  IADD3 R31, PT, PT, R27, 0xa0, RZ ;  /* 0x000000a01b1f7810 */ /* 0x000fe20007ffe0ff */
[----:B------:R-:W-:Y:S01]  /*0f70*/  @!P3 IMAD R21, R16, R7, R23 ;  /* 0x000000071015b224 */ /* 0x000fe200078e0217 */
[----:B------:R-:W-:Y:S01]  /*0f80*/  @!P2 IADD3.X R13, PT, PT, R20, R13, RZ, P0, !PT ;  /* 0x0000000d140da210 */ /* 0x000fe200007fe4ff */
[----:B------:R-:W-:Y:S01]  /*0f90*/  @!P3 IMAD.WIDE.U32 R4, R16, R6, R4 ;  /* 0x000000061004b225 */ /* 0x000fe200078e0004 */
[----:B------:R-:W-:Y:S02]  /*0fa0*/  ISETP.GE.U32.AND P0, PT, R31, UR12, PT ;  /* 0x0000000c1f007c0c */ /* 0x000fe4000bf06070 */
[----:B------:R-:W-:Y:S02]  /*0fb0*/  CS2R R14, SRZ ;  /* 0x00000000000e7805 */ /* 0x000fe4000001ff00 */
[----:B------:R-:W-:Y:S01]  /*0fc0*/  SHF.R.S32.HI R51, RZ, 0x1f, R31 ;  /* 0x0000001fff337819 */ /* 0x000fe2000001141f */
[----:B------:R-:W0:Y:S03]  /*0fd0*/  @!P4 LDC.64 R6, c[0x0][0x3f8] ;  /* 0x0000fe00ff06cb82 */ /* 0x000e260000000a00 */
[----:B------:R-:W-:Y:S01]  /*0fe0*/  ISETP.GE.AND.EX P0, PT, R51, UR13, PT, P0 ;  /* 0x0000000d33007c0c */ /* 0x000fe2000bf06300 */
[----:B------:R1:W5:Y:S04]  /*0ff0*/  @!P1 LDG.E R15, desc[UR10][R10.64] ;  /* 0x0000000a0a0f9981 */ /* 0x000368000c1e1900 */
[----:B------:R-:W4:Y:S01]  /*1000*/  @!P3 LDC.64 R22, c[0x0][0x3a0] ;  /* 0x0000e800ff16bb82 */ /* 0x000f220000000a00 */
[----:B--2---:R-:W-:Y:S01]  /*1010*/  @!P2 IADD3 R8, P1, PT, R3, R8, RZ ;  /* 0x000000080308a210 */ /* 0x004fe20007f3e0ff */
[----:B------:R0:W5:Y:S01]  /*1020*/  @!P2 LDG.E R14, desc[UR10][R12.64] ;  /* 0x0000000a0c0ea981 */ /* 0x000162000c1e1900 */
[----:B------:R-:W-:-:S02]  /*1030*/  @!P3 IADD3 R3, PT, PT, R5, R21, RZ ;  /* 0x000000150503b210 */ /* 0x000fc40007ffe0ff */
[----:B------:R-:W-:Y:S02]  /*1040*/  IADD3 R29, PT, PT, R27, 0xb0, RZ ;  /* 0x000000b01b1d7810 */ /* 0x000fe40007ffe0ff */
[----:B------:R-:W-:Y:S01]  /*1050*/  @!P2 IADD3.X R9, PT, PT, R20, R9, RZ, P1, !PT ;  /* 0x000000091409a210 */ /* 0x000fe20000ffe4ff */
[----:B-1----:R-:W1:Y:S01]  /*1060*/  @!P4 LDC.64 R10, c[0x0][0x3a0] ;  /* 0x0000e800ff0acb82 */ /* 0x002e620000000a00 */
[----:B------:R-:W-:Y:S01]  /*1070*/  @!P3 SHF.L.U64.HI R16, R4, 0x1, R3 ;  /* 0x000000010410b819 */ /* 0x000fe20000010203 */
[----:B------:R-:W-:Y:S01]  /*1080*/  HFMA2 R3, -RZ, RZ, 0, 0 ;  /* 0x00000000ff037431 */ /* 0x000fe200000001ff */
[----:B------:R-:W-:Y:S02]  /*1090*/  ISETP.GE.U32.AND P1, PT, R29, UR12, PT ;  /* 0x0000000c1d007c0c */ /* 0x000fe4000bf26070 */
[----:B------:R-:W-:-:S03]  /*10a0*/  SHF.R.S32.HI R49, RZ, 0x1f, R29 ;  /* 0x0000001fff317819 */ /* 0x000fc6000001141d */
[----:B------:R-:W2:Y:S01]  /*10b0*/  @!P0 LDC.64 R20, c[0x0][0x3f8] ;  /* 0x0000fe00ff148b82 */ /* 0x000ea20000000a00 */
[----:B------:R-:W-:Y:S02]  /*10c0*/  ISETP.GE.AND.EX P1, PT, R49, UR13, PT, P1 ;  /* 0x0000000d31007c0c */ /* 0x000fe4000bf26310 */
[----:B------:R-:W-:Y:S01]  /*10d0*/  @!P3 SHF.L.U32 R5, R4, 0x1, RZ ;  /* 0x000000010405b819 */ /* 0x000fe200000006ff */
[----:B------:R3:W5:Y:S01]  /*10e0*/  @!P2 LDG.E R3, desc[UR10][R8.64] ;  /* 0x0000000a0803a981 */ /* 0x000762000c1e1900 */
[----:B0-----:R-:W-:-:S03]  /*10f0*/  @!P4 IMAD R12, R53, R6, RZ ;  /* 0x00000006350cc224 */ /* 0x001fc600078e02ff */
[----:B------:R-:W0:Y:S01]  /*1100*/  @!P4 LDC.64 R18, c[0x0][0x398] ;  /* 0x0000e600ff12cb82 */ /* 0x000e220000000a00 */
[C---:B----4-:R-:W-:Y:S02]  /*1110*/  @!P3 IADD3 R22, P5, PT, R5.reuse, R22, RZ ;  /* 0x000000160516b210 */ /* 0x050fe40007fbe0ff */
[----:B---3--:R-:W-:Y:S02]  /*1120*/  @!P3 IADD3 R24, P2, PT, R5, R24, RZ ;  /* 0x000000180518b210 */ /* 0x008fe40007f5e0ff */
[----:B------:R-:W-:Y:S02]  /*1130*/  @!P4 MOV R8, R62 ;  /* 0x0000003e0008c202 */ /* 0x000fe40000000f00 */
[----:B------:R-:W-:Y:S01]  /*1140*/  @!P4 MOV R9, R65 ;  /* 0x000000410009c202 */ /* 0x000fe20000000f00 */
[----:B------:R-:W-:Y:S01]  /*1150*/  @!P4 IMAD R53, R17, R7, R12 ;  /* 0x000000071135c224 */ /* 0x000fe200078e020c */
[----:B------:R-:W-:Y:S02]  /*1160*/  @!P3 IADD3.X R23, PT, PT, R16, R23, RZ, P5, !PT ;  /* 0x000000171017b210 */ /* 0x000fe40002ffe4ff */
[----:B------:R-:W-:-:S02]  /*1170*/  CS2R R4, SRZ ;  /* 0x0000000000047805 */ /* 0x000fc4000001ff00 */
[----:B------:R-:W-:Y:S01]  /*1180*/  @!P3 IADD3.X R25, PT, PT, R16, R25, RZ, P2, !PT ;  /* 0x000000191019b210 */ /* 0x000fe200017fe4ff */
[----:B------:R-:W-:Y:S01]  /*1190*/  @!P4 IMAD.WIDE.U32 R6, R17, R6, R8 ;  /* 0x000000061106c225 */ /* 0x000fe200078e0008 */
[----:B------:R-:W3:Y:S02]  /*11a0*/  @!P0 LDC.64 R12, c[0x0][0x3a0] ;  /* 0x0000e800ff0c8b82 */ /* 0x000ee40000000a00 */
[----:B------:R4:W5:Y:S04]  /*11b0*/  @!P3 LDG.E R4, desc[UR10][R22.64] ;  /* 0x0000000a1604b981 */ /* 0x000968000c1e1900 */
[----:B------:R-:W5:Y:S02]  /*11c0*/  @!P3 LDG.E R5, desc[UR10][R24.64] ;  /* 0x0000000a1805b981 */ /* 0x000f64000c1e1900 */
[----:B------:R-:W3:Y:S01]  /*11d0*/  @!P1 LDC.64 R16, c[0x0][0x3f8] ;  /* 0x0000fe00ff109b82 */ /* 0x000ee20000000a00 */
[----:B------:R-:W-:-:S07]  /*11e0*/  @!P4 IADD3 R53, PT, PT, R7, R53, RZ ;  /* 0x000000350735c210 */ /* 0x000fce0007ffe0ff */
[----:B------:R-:W3:Y:S01]  /*11f0*/  @!P0 LDC.64 R8, c[0x0][0x398] ;  /* 0x0000e600ff088b82 */ /* 0x000ee20000000a00 */
[C---:B------:R-:W-:Y:S02]  /*1200*/  @!P4 SHF.L.U32 R7, R6.reuse, 0x1, RZ ;  /* 0x000000010607c819 */ /* 0x040fe400000006ff */
[----:B------:R-:W-:Y:S01]  /*1210*/  @!P4 SHF.L.U64.HI R26, R6, 0x1, R53 ;  /* 0x00000001061ac819 */ /* 0x000fe20000010235 */
[----:B--2---:R-:W-:Y:S01]  /*1220*/  @!P0 IMAD R6, R51, R20, RZ ;  /* 0x0000001433068224 */ /* 0x004fe200078e02ff */
[----:B----4-:R-:W-:Y:S02]  /*1230*/  @!P0 MOV R22, R62 ;  /* 0x0000003e00168202 */ /* 0x010fe40000000f00 */
[----:B------:R-:W-:Y:S01]  /*1240*/  @!P0 MOV R23, R65 ;  /* 0x0000004100178202 */ /* 0x000fe20000000f00 */
[----:B------:R-:W-:Y:S01]  /*1250*/  @!P0 IMAD R21, R31, R21, R6 ;  /* 0x000000151f158224 */ /* 0x000fe200078e0206 */
[----:B-1----:R-:W-:Y:S01]  /*1260*/  @!P4 IADD3 R10, P2, PT, R7, R10, RZ ;  /* 0x0000000a070ac210 */ /* 0x002fe20007f5e0ff */
[----:B------:R-:W-:Y:S01]  /*1270*/  @!P0 IMAD.WIDE.U32 R22, R31, R20, R22 ;  /* 0x000000141f168225 */ /* 0x000fe200078e0016 */
[----:B0-----:R-:W-:-:S02]  /*1280*/  @!P4 IADD3 R18, P3, PT, R7, R18, RZ ;  /* 0x000000120712c210 */ /* 0x001fc40007f7e0ff */
[----:B------:R-:W-:Y:S02]  /*1290*/  CS2R R6, SRZ ;  /* 0x0000000000067805 */ /* 0x000fe4000001ff00 */
[----:B------:R-:W-:Y:S02]  /*12a0*/  @!P4 IADD3.X R11, PT, PT, R26, R11, RZ, P2, !PT ;  /* 0x0000000b1a0bc210 */ /* 0x000fe400017fe4ff */
[----:B------:R-:W-:Y:S02]  /*12b0*/  @!P0 IADD3 R23, PT, PT, R23, R21, RZ ;  /* 0x0000001517178210 */ /* 0x000fe40007ffe0ff */
[----:B------:R-:W-:Y:S01]  /*12c0*/  IADD3 R57, PT, PT, R27, 0xc0, RZ ;  /* 0x000000c01b397810 */ /* 0x000fe20007ffe0ff */
[----:B------:R0:W5:Y:S01]  /*12d0*/  @!P4 LDG.E R6, desc[UR10][R10.64] ;  /* 0x0000000a0a06c981 */ /* 0x000162000c1e1900 */
[C---:B------:R-:W-:Y:S02]  /*12e0*/  @!P0 SHF.L.U32 R21, R22.reuse, 0x1, RZ ;  /* 0x0000000116158819 */ /* 0x040fe400000006ff */
[----:B------:R-:W-:Y:S01]  /*12f0*/  @!P0 SHF.L.U64.HI R20, R22, 0x1, R23 ;  /* 0x0000000116148819 */ /* 0x000fe20000010217 */
[----:B---3--:R-:W-:Y:S01]  /*1300*/  @!P1 IMAD R22, R49, R16, RZ ;  /* 0x0000001031169224 */ /* 0x008fe200078e02ff */
[----:B------:R-:W-:-:S02]  /*1310*/  ISETP.GE.U32.AND P2, PT, R57, UR12, PT ;  /* 0x0000000c39007c0c */ /* 0x000fc4000bf46070 */
[----:B------:R-:W-:Y:S02]  /*1320*/  SHF.R.S32.HI R55, RZ, 0x1f, R57 ;  /* 0x0000001fff377819 */ /* 0x000fe40000011439 */
[----:B0-----:R-:W-:Y:S02]  /*1330*/  @!P1 MOV R10, R62 ;  /* 0x0000003e000a9202 */ /* 0x001fe40000000f00 */
[----:B------:R-:W-:Y:S02]  /*1340*/  @!P1 MOV R11, R65 ;  /* 0x00000041000b9202 */ /* 0x000fe40000000f00 */
[----:B------:R-:W-:Y:S02]  /*1350*/  @!P4 IADD3.X R19, PT, PT, R26, R19, RZ, P3, !PT ;  /* 0x000000131a13c210 */ /* 0x000fe40001ffe4ff */
[C---:B------:R-:W-:Y:S02]  /*1360*/  @!P0 IADD3 R50, P3, PT, R21.reuse, R12, RZ ;  /* 0x0000000c15328210 */ /* 0x040fe40007f7e0ff */
[----:B------:R-:W-:Y:S01]  /*1370*/  @!P0 IADD3 R48, P6, PT, R21, R8, RZ ;  /* 0x0000000815308210 */ /* 0x000fe20007fde0ff */
[----:B------:R-:W-:Y:S01]  /*1380*/  @!P1 IMAD R21, R29, R17, R22 ;  /* 0x000000111d159224 */ /* 0x000fe200078e0216 */
[----:B------:R-:W-:Y:S01]  /*1390*/  ISETP.GE.AND.EX P2, PT, R55, UR13, PT, P2 ;  /* 0x0000000d37007c0c */ /* 0x000fe2000bf46320 */
[----:B------:R-:W-:Y:S01]  /*13a0*/  @!P1 IMAD.WIDE.U32 R16, R29, R16, R10 ;  /* 0x000000101d109225 */ /* 0x000fe200078e000a */
[----:B------:R-:W-:Y:S01]  /*13b0*/  IADD3 R53, PT, PT, R27, 0xd0, RZ ;  /* 0x000000d01b357810 */ /* 0x000fe20007ffe0ff */
[----:B------:R-:W-:Y:S01]  /*13c0*/  UIMAD.WIDE UR8, UR6, 0x8, UR8 ;  /* 0x00000008060878a5 */ /* 0x000fe2000f8e0208 */
[----:B------:R-:W-:Y:S01]  /*13d0*/  @!P0 IADD3.X R49, PT, PT, R20, R9, RZ, P6, !PT ;  /* 0x0000000914318210 */ /* 0x000fe200037fe4ff */
[----:B------:R0:W5:Y:S01]  /*13e0*/  @!P4 LDG.E R7, desc[UR10][R18.64] ;  /* 0x0000000a1207c981 */ /* 0x000162000c1e1900 */
[----:B------:R-:W-:Y:S01]  /*13f0*/  @!P1 IADD3 R9, PT, PT, R17, R21, RZ ;  /* 0x0000001511099210 */ /* 0x000fe20007ffe0ff */
[----:B------:R-:W1:Y:S01]  /*1400*/  @!P1 LDC.64 R10, c[0x0][0x3a0] ;  /* 0x0000e800ff0a9b82 */ /* 0x000e620000000a00 */
[----:B------:R-:W-:-:S02]  /*1410*/  ISETP.GE.U32.AND P4, PT, R53, UR12, PT ;  /* 0x0000000c35007c0c */ /* 0x000fc4000bf86070 */
[----:B------:R-:W-:Y:S02]  /*1420*/  SHF.R.S32.HI R59, RZ, 0x1f, R53 ;  /* 0x0000001fff3b7819 */ /* 0x000fe40000011435 */
[C---:B------:R-:W-:Y:S02]  /*1430*/  @!P1 SHF.L.U32 R61, R16.reuse, 0x1, RZ ;  /* 0x00000001103d9819 */ /* 0x040fe400000006ff */
[----:B------:R-:W-:Y:S01]  /*1440*/  @!P1 SHF.L.U64.HI R30, R16, 0x1, R9 ;  /* 0x00000001101e9819 */ /* 0x000fe20000010209 */
[----:B------:R-:W2:Y:S01]  /*1450*/  @!P1 LDC.64 R22, c[0x0][0x398] ;  /* 0x0000e600ff169b82 */ /* 0x000ea20000000a00 */
[----:B------:R-:W-:Y:S02]  /*1460*/  MOV R16, UR8 ;  /* 0x0000000800107c02 */ /* 0x000fe40008000f00 */
[----:B------:R-:W-:Y:S02]  /*1470*/  MOV R17, UR9 ;  /* 0x0000000900117c02 */ /* 0x000fe40008000f00 */
[----:B------:R-:W-:-:S03]  /*1480*/  ISETP.GE.AND.EX P4, PT, R59, UR13, PT, P4 ;  /* 0x0000000d3b007c0c */ /* 0x000fc6000bf86340 */
[----:B------:R-:W3:Y:S01]  /*1490*/  @!P2 LDC.64 R24, c[0x0][0x3f8] ;  /* 0x0000fe00ff18ab82 */ /* 0x000ee20000000a00 */
[----:B------:R-:W4:Y:S01]  /*14a0*/  LDG.E.64 R16, desc[UR10][R16.64] ;  /* 0x0000000a10107981 */ /* 0x000f22000c1e1b00 */
[----:B------:R-:W-:Y:S02]  /*14b0*/  IADD3 R52, PT, PT, R27, 0xe0, RZ ;  /* 0x000000e01b347810 */ /* 0x000fe40007ffe0ff */
[----:B------:R-:W-:Y:S02]  /*14c0*/  @!P0 IADD3.X R51, PT, PT, R20, R13, RZ, P3, !PT ;  /* 0x0000000d14338210 */ /* 0x000fe40001ffe4ff */
[----:B------:R-:W-:Y:S02]  /*14d0*/  ISETP.GE.U32.AND P3, PT, R52, UR12, PT ;  /* 0x0000000c34007c0c */ /* 0x000fe4000bf66070 */
[----:B------:R-:W-:Y:S02]  /*14e0*/  SHF.R.S32.HI R31, RZ, 0x1f, R52 ;  /* 0x0000001fff1f7819 */ /* 0x000fe40000011434 */
[----:B------:R-:W-:Y:S01]  /*14f0*/  CS2R R8, SRZ ;  /* 0x0000000000087805 */ /* 0x000fe2000001ff00 */
[----:B------:R-:W3:Y:S01]  /*1500*/  @!P4 LDC.64 R12, c[0x0][0x3f8] ;  /* 0x0000fe00ff0ccb82 */ /* 0x000ee20000000a00 */
[----:B-1----:R-:W-:-:S02]  /*1510*/  @!P1 IADD3 R26, P6, PT, R61, R10, RZ ;  /* 0x0000000a3d1a9210 */ /* 0x002fc40007fde0ff */
[----:B------:R-:W-:Y:S02]  /*1520*/  ISETP.GE.AND.EX P3, PT, R31, UR13, PT, P3 ;  /* 0x0000000d1f007c0c */ /* 0x000fe4000bf66330 */
[----:B------:R-:W-:Y:S01]  /*1530*/  IADD3 R28, PT, PT, R27, 0xf0, RZ ;  /* 0x000000f01b1c7810 */ /* 0x000fe20007ffe0ff */
[----:B------:R-:W5:Y:S01]  /*1540*/  @!P0 LDG.E R8, desc[UR10][R50.64] ;  /* 0x0000000a32088981 */ /* 0x000f62000c1e1900 */
[----:B------:R-:W-:Y:S02]  /*1550*/  @!P1 IADD3.X R27, PT, PT, R30, R11, RZ, P6, !PT ;  /* 0x0000000b1e1b9210 */ /* 0x000fe400037fe4ff */
[----:B------:R-:W-:Y:S01]  /*1560*/  CS2R R10, SRZ ;  /* 0x00000000000a7805 */ /* 0x000fe2000001ff00 */
[----:B0-----:R-:W0:Y:S01]  /*1570*/  @!P2 LDC.64 R18, c[0x0][0x3a0] ;  /* 0x0000e800ff12ab82 */ /* 0x001e220000000a00 */
[----:B------:R1:W5:Y:S01]  /*1580*/  @!P0 LDG.E R9, desc[UR10][R48.64] ;  /* 0x0000000a30098981 */ /* 0x000362000c1e1900 */
[----:B--2---:R-:W-:Y:S01]  /*1590*/  @!P1 IADD3 R54, P0, PT, R61, R22, RZ ;  /* 0x000000163d369210 */ /* 0x004fe20007f1e0ff */
[----:B---3--:R-:W-:-:S02]  /*15a0*/  @!P2 IMAD R22, R55, R24, RZ ;  /* 0x000000183716a224 */ /* 0x008fc400078e02ff */
[----:B------:R2:W5:Y:S03]  /*15b0*/  @!P1 LDG.E R10, desc[UR10][R26.64] ;  /* 0x0000000a1a0a9981 */ /* 0x000566000c1e1900 */
[----:B------:R-:W3:Y:S01]  /*15c0*/  @!P2 LDC.64 R20, c[0x0][0x398] ;  /* 0x0000e600ff14ab82 */ /* 0x000ee20000000a00 */
[----:B-1----:R-:W-:Y:S02]  /*15d0*/  @!P2 MOV R48, R62 ;  /* 0x0000003e0030a202 */ /* 0x002fe40000000f00 */
[----:B------:R-:W-:Y:S01]  /*15e0*/  @!P2 MOV R49, R65 ;  /* 0x000000410031a202 */ /* 0x000fe20000000f00 */
[----:B------:R-:W-:Y:S01]  /*15f0*/  @!P2 IMAD R51, R57, R25, R22 ;  /* 0x000000193933a224 */ /* 0x000fe200078e0216 */
[----:B------:R-:W-:-:S03]  /*1600*/  @!P1 IADD3.X R55, PT, PT, R30, R23, RZ, P0, !PT ;  /* 0x000000171e379210 */ /* 0x000fc600007fe4ff */
[----:B--2---:R-:W1:Y:S01]  /*1610*/  @!P3 LDC.64 R26, c[0x0][0x3f8] ;  /* 0x0000fe00ff1abb82 */ /* 0x004e620000000a00 */
[----:B------:R-:W-:Y:S01]  /*1620*/  @!P2 IMAD.WIDE.U32 R48, R57, R24, R48 ;  /* 0x000000183930a225 */ /* 0x000fe200078e0030 */
[----:B------:R-:W-:-:S03]  /*1630*/  ISETP.GE.U32.AND P5, PT, R28, UR12, PT ;  /* 0x0000000c1c007c0c */ /* 0x000fc6000bfa6070 */
[----:B------:R-:W-:Y:S01]  /*1640*/  HFMA2 R46, -RZ, RZ, 0, 0 ;  /* 0x00000000ff2e7431 */ /* 0x000fe200000001ff */
[----:B------:R-:W-:Y:S01]  /*1650*/  SHF.R.S32.HI R29, RZ, 0x1f, R28 ;  /* 0x0000001fff1d7819 */ /* 0x000fe2000001141c */
[----:B------:R-:W-:Y:S01]  /*1660*/  @!P4 IMAD R30, R59, R12, RZ ;  /* 0x0000000c3b1ec224 */ /* 0x000fe200078e02ff */
[----:B------:R-:W-:Y:S01]  /*1670*/  @!P4 MOV R50, R62 ;  /* 0x0000003e0032c202 */ /* 0x000fe20000000f00 */
[----:B------:R-:W2:Y:S01]  /*1680*/  @!P4 LDC.64 R22, c[0x0][0x3a0] ;  /* 0x0000e800ff16cb82 */ /* 0x000ea20000000a00 */
[----:B------:R-:W-:Y:S01]  /*1690*/  @!P2 IADD3 R49, PT, PT, R49, R51, RZ ;  /* 0x000000333131a210 */ /* 0x000fe20007ffe0ff */
[----:B------:R2:W5:Y:S06]  /*16a0*/  @!P1 LDG.E R11, desc[UR10][R54.64] ;  /* 0x0000000a360b9981 */ /* 0x00056c000c1e1900 */
[----:B------:R-:W2:Y:S01]  /*16b0*/  @!P4 LDC.64 R24, c[0x0][0x398] ;  /* 0x0000e600ff18cb82 */ /* 0x000ea20000000a00 */
[----:B------:R-:W-:Y:S01]  /*16c0*/  @!P4 MOV R51, R65 ;  /* 0x000000410033c202 */ /* 0x000fe20000000f00 */
[----:B------:R-:W-:Y:S01]  /*16d0*/  @!P4 IMAD R59, R53, R13, R30 ;  /* 0x0000000d353bc224 */ /* 0x000fe200078e021e */
[----:B------:R-:W-:Y:S01]  /*16e0*/  ISETP.GE.AND.EX P5, PT, R29, UR13, PT, P5 ;  /* 0x0000000d1d007c0c */ /* 0x000fe2000bfa6350 */
[----:B------:R-:W-:Y:S01]  /*16f0*/  @!P4 IMAD.WIDE.U32 R12, R53, R12, R50 ;  /* 0x0000000c350cc225 */ /* 0x000fe200078e0032 */
[----:B------:R-:W-:-:S02]  /*1700*/  @!P2 SHF.L.U32 R57, R48, 0x1, RZ ;  /* 0x000000013039a819 */ /* 0x000fc400000006ff */
[----:B------:R-:W-:Y:S02]  /*1710*/  @!P2 SHF.L.U64.HI R48, R48, 0x1, R49 ;  /* 0x000000013030a819 */ /* 0x000fe40000010231 */
[----:B------:R-:W-:Y:S02]  /*1720*/  @!P4 IADD3 R13, PT, PT, R13, R59, RZ ;  /* 0x0000003b0d0dc210 */ /* 0x000fe40007ffe0ff */
[C---:B0-----:R-:W-:Y:S02]  /*1730*/  @!P2 IADD3 R50, P6, PT, R57.reuse, R18, RZ ;  /* 0x000000123932a210 */ /* 0x041fe40007fde0ff */
[----:B---3--:R-:W-:Y:S02]  /*1740*/  @!P2 IADD3 R56, P1, PT, R57, R20, RZ ;  /* 0x000000143938a210 */ /* 0x008fe40007f3e0ff */
[C---:B------:R-:W-:Y:S02]  /*1750*/  @!P4 SHF.L.U32 R53, R12.reuse, 0x1, RZ ;  /* 0x000000010c35c819 */ /* 0x040fe400000006ff */
[----:B------:R-:W-:-:S02]  /*1760*/  @!P4 SHF.L.U64.HI R20, R12, 0x1, R13 ;  /* 0x000000010c14c819 */ /* 0x000fc4000001020d */
[C---:B------:R-:W-:Y:S01]  /*1770*/  @!P2 IADD3.X R51, PT, PT, R48.reuse, R19, RZ, P6, !PT ;  /* 0x000000133033a210 */ /* 0x040fe200037fe4ff */
[----:B------:R-:W0:Y:S01]  /*1780*/  @!P5 LDC.64 R12, c[0x0][0x3f8] ;  /* 0x0000fe00ff0cdb82 */ /* 0x000e220000000a00 */
[----:B------:R-:W-:Y:S01]  /*1790*/  @!P2 IADD3.X R57, PT, PT, R48, R21, RZ, P1, !PT ;  /* 0x000000153039a210 */ /* 0x000fe20000ffe4ff */
[----:B-1----:R-:W-:Y:S01]  /*17a0*/  @!P3 IMAD R21, R31, R26, RZ ;  /* 0x0000001a1f15b224 */ /* 0x002fe200078e02ff */
[----:B------:R-:W-:Y:S01]  /*17b0*/  ISETP.NE.AND P0, PT, RZ, UR7, PT ;  /* 0x00000007ff007c0c */ /* 0x000fe2000bf05270 */
[----:B------:R1:W5:Y:S01]  /*17c0*/  @!P2 LDG.E R46, desc[UR10][R50.64] ;  /* 0x0000000a322ea981 */ /* 0x000362000c1e1900 */
[C---:B--2---:R-:W-:Y:S02]  /*17d0*/  @!P4 IADD3 R54, P6, PT, R53.reuse, R22, RZ ;  /* 0x000000163536c210 */ /* 0x044fe40007fde0ff */
[----:B------:R-:W-:Y:S01]  /*17e0*/  @!P4 IADD3 R30, P1, PT, R53, R24, RZ ;  /* 0x00000018351ec210 */ /* 0x000fe20007f3e0ff */
[----:B------:R-:W2:Y:S01]  /*17f0*/  @!P3 LDC.64 R18, c[0x0][0x3a0] ;  /* 0x0000e800ff12bb82 */ /* 0x000ea20000000a00 */
[----:B------:R-:W-:-:S02]  /*1800*/  @!P4 IADD3.X R55, PT, PT, R20, R23, RZ, P6, !PT ;  /* 0x000000171437c210 */ /* 0x000fc400037fe4ff */
[----:B------:R-:W-:Y:S02]  /*1810*/  @!P4 IADD3.X R31, PT, PT, R20, R25, RZ, P1, !PT ;  /* 0x00000019141fc210 */ /* 0x000fe40000ffe4ff */
[----:B------:R-:W-:Y:S01]  /*1820*/  @!P3 MOV R20, R62 ;  /* 0x0000003e0014b202 */ /* 0x000fe20000000f00 */
[C---:B-1----:R-:W-:Y:S01]  /*1830*/  @!P3 IMAD R51, R52.reuse, R27, R21 ;  /* 0x0000001b3433b224 */ /* 0x042fe200078e0215 */
[----:B------:R-:W-:Y:S01]  /*1840*/  @!P3 MOV R21, R65 ;  /* 0x000000410015b202 */ /* 0x000fe20000000f00 */
[----:B------:R-:W1:Y:S02]  /*1850*/  @P0 LDC.64 R58, c[0x0][0x3b0] ;  /* 0x0000ec00ff3a0b82 */ /* 0x000e640000000a00 */
[----:B------:R-:W-:-:S06]  /*1860*/  @!P3 IMAD.WIDE.U32 R52, R52, R26, R20 ;  /* 0x0000001a3434b225 */ /* 0x000fcc00078e0014 */
[----:B------:R-:W3:Y:S01]  /*1870*/  @!P3 LDC.64 R20, c[0x0][0x398] ;  /* 0x0000e600ff14bb82 */ /* 0x000ee20000000a00 */
[----:B------:R-:W-:-:S07]  /*1880*/  CS2R R48, SRZ ;  /* 0x0000000000307805 */ /* 0x000fce000001ff00 */
[----:B------:R-:W1:Y:S01]  /*1890*/  LDC.64 R26, c[0x0][0x3a8] ;  /* 0x0000ea00ff1a7b82 */ /* 0x000e620000000a00 */
[----:B------:R-:W5:Y:S07]  /*18a0*/  @!P2 LDG.E R49, desc[UR10][R56.64] ;  /* 0x0000000a3831a981 */ /* 0x000f6e000c1e1900 */
[----:B------:R-:W1:Y:S01]  /*18b0*/  @!P5 LDC.64 R22, c[0x0][0x3a0] ;  /* 0x0000e800ff16db82 */ /* 0x000e620000000a00 */
[----:B------:R0:W5:Y:S07]  /*18c0*/  @!P4 LDG.E R48, desc[UR10][R54.64] ;  /* 0x0000000a3630c981 */ /* 0x00016e000c1e1900 */
[----:B------:R-:W1:Y:S01]  /*18d0*/  @!P5 LDC.64 R24, c[0x0][0x398] ;  /* 0x0000e600ff18db82 */ /* 0x000e620000000a00 */
[----:B------:R-:W-:Y:S01]  /*18e0*/  @!P3 IADD3 R51, PT, PT, R53, R51, RZ ;  /* 0x000000333533b210 */ /* 0x000fe20007ffe0ff */
[----:B0-----:R-:W-:Y:S01]  /*18f0*/  @!P5 IMAD R55, R29, R12, RZ ;  /* 0x0000000c1d37d224 */ /* 0x001fe200078e02ff */
[----:B------:R-:W-:-:S02]  /*1900*/  @!P5 MOV R56, R62 ;  /* 0x0000003e0038d202 */ /* 0x000fc40000000f00 */
[----:B------:R-:W-:Y:S01]  /*1910*/  @!P5 MOV R57, R65 ;  /* 0x000000410039d202 */ /* 0x000fe20000000f00 */
[----:B------:R-:W-:Y:S01]  /*1920*/  @!P5 IMAD R55, R28, R13, R55 ;  /* 0x0000000d1c37d224 */ /* 0x000fe200078e0237 */
[C---:B------:R-:W-:Y:S01]  /*1930*/  @!P3 SHF.L.U64.HI R54, R52.reuse, 0x1, R51 ;  /* 0x000000013436b819 */ /* 0x040fe20000010233 */
[----:B------:R-:W-:Y:S01]  /*1940*/  HFMA2 R51, -RZ, RZ, 0, 0 ;  /* 0x00000000ff337431 */ /* 0x000fe200000001ff */
[----:B------:R-:W-:Y:S01]  /*1950*/  @!P3 SHF.L.U32 R53, R52, 0x1, RZ ;  /* 0x000000013435b819 */ /* 0x000fe200000006ff */
[----:B------:R-:W-:Y:S01]  /*1960*/  @!P5 IMAD.WIDE.U32 R12, R28, R12, R56 ;  /* 0x0000000c1c0cd225 */ /* 0x000fe200078e0038 */
[----:B------:R-:W-:Y:S02]  /*1970*/  LOP3.LUT R50, R45, 0xffff, RZ, 0xc0, !PT ;  /* 0x0000ffff2d327812 */ /* 0x000fe400078ec0ff */
[----:B--2---:R-:W-:Y:S02]  /*1980*/  @!P3 IADD3 R56, P1, PT, R53, R18, RZ ;  /* 0x000000123538b210 */ /* 0x004fe40007f3e0ff */
[----:B------:R-:W-:Y:S01]  /*1990*/  @!P5 IADD3 R55, PT, PT, R13, R55, RZ ;  /* 0x000000370d37d210 */ /* 0x000fe20007ffe0ff */
[----:B------:R-:W-:Y:S01]  /*19a0*/  IMAD R29, R67, 0x38, R50 ;  /* 0x00000038431d7824 */ /* 0x000fe200078e0232 */
[----:B------:R-:W-:Y:S01]  /*19b0*/  @!P5 SHF.L.U32 R13, R12, 0x1, RZ ;  /* 0x000000010c0dd819 */ /* 0x000fe200000006ff */
[----:B------:R-:W5:Y:S01]  /*19c0*/  @!P4 LDG.E R51, desc[UR10][R30.64] ;  /* 0x0000000a1e33c981 */ /* 0x000f62000c1e1900 */
[----:B------:R-:W-:-:S02]  /*19d0*/  @!P3 IADD3.X R57, PT, PT, R54, R19, RZ, P1, !PT ;  /* 0x000000133639b210 */ /* 0x000fc40000ffe4ff */
[----:B------:R-:W-:Y:S02]  /*19e0*/  MOV R52, RZ ;  /* 0x000000ff00347202 */ /* 0x000fe40000000f00 */
[----:B---3--:R-:W-:Y:S01]  /*19f0*/  @!P3 IADD3 R20, P1, PT, R53, R20, RZ ;  /* 0x000000143514b210 */ /* 0x008fe20007f3e0ff */
[----:B------:R-:W-:Y:S02]  /*1a00*/  HFMA2 R53, -RZ, RZ, 0, 0 ;  /* 0x00000000ff357431 */ /* 0x000fe400000001ff */
[----:B-1----:R-:W-:Y:S01]  /*1a10*/  @P0 IMAD.WIDE R58, R29, 0x2, R58 ;  /* 0x000000021d3a0825 */ /* 0x002fe200078e023a */
[----:B------:R-:W-:Y:S01]  /*1a20*/  @!P5 SHF.L.U64.HI R12, R12, 0x1, R55 ;  /* 0x000000010c0cd819 */ /* 0x000fe20000010237 */
[----:B------:R-:W5:Y:S01]  /*1a30*/  @!P3 LDG.E R52, desc[UR10][R56.64] ;  /* 0x0000000a3834b981 */ /* 0x000f62000c1e1900 */
[----:B------:R-:W-:Y:S01]  /*1a40*/  @!P5 IADD3 R22, P2, PT, R13, R22, RZ ;  /* 0x000000160d16d210 */ /* 0x000fe20007f5e0ff */
[----:B------:R-:W-:Y:S01]  /*1a50*/  IMAD.WIDE R26, R29, 0x2, R26 ;  /* 0x000000021d1a7825 */ /* 0x000fe200078e021a */
[----:B------:R-:W-:Y:S01]  /*1a60*/  @!P5 IADD3 R24, P4, PT, R13, R24, RZ ;  /* 0x000000180d18d210 */ /* 0x000fe20007f9e0ff */
[----:B------:R-:W2:Y:S01]  /*1a70*/  @P0 LDG.E.U16 R18, desc[UR10][R58.64] ;  /* 0x0000000a3a120981 */ /* 0x000ea2000c1e1500 */
[----:B------:R-:W-:-:S02]  /*1a80*/  @!P3 IADD3.X R21, PT, PT, R54, R21, RZ, P1, !PT ;  /* 0x000000153615b210 */ /* 0x000fc40000ffe4ff */
[----:B------:R-:W-:Y:S02]  /*1a90*/  CS2R R54, SRZ ;  /* 0x0000000000367805 */ /* 0x000fe4000001ff00 */
[C---:B------:R-:W-:Y:S01]  /*1aa0*/  @!P5 IADD3.X R23, PT, PT, R12.reuse, R23, RZ, P2, !PT ;  /* 0x000000170c17d210 */ /* 0x040fe200017fe4ff */
[----:B------:R0:W3:Y:S01]  /*1ab0*/  @P0 LDG.E.U16 R28, desc[UR10][R58.64+0x2] ;  /* 0x0000020a3a1c0981 */ /* 0x0000e2000c1e1500 */
[----:B------:R-:W-:-:S03]  /*1ac0*/  @!P5 IADD3.X R25, PT, PT, R12, R25, RZ, P4, !PT ;  /* 0x000000190c19d210 */ /* 0x000fc600027fe4ff */
[----:B------:R-:W3:Y:S04]  /*1ad0*/  LDG.E.U16 R13, desc[UR10][R26.64] ;  /* 0x0000000a1a0d7981 */ /* 0x000ee8000c1e1500 */
[----:B------:R-:W3:Y:S04]  /*1ae0*/  LDG.E.U16 R56, desc[UR10][R26.64+0x2] ;  /* 0x0000020a1a387981 */ /* 0x000ee8000c1e1500 */
[----:B------:R1:W5:Y:S04]  /*1af0*/  @!P3 LDG.E R55, desc[UR10][R20.64] ;  /* 0x0000000a1437b981 */ /* 0x000368000c1e1900 */
[----:B------:R1:W5:Y:S04]  /*1b00*/  @!P5 LDG.E R54, desc[UR10][R22.64] ;  /* 0x0000000a1636d981 */ /* 0x000368000c1e1900 */
[----:B------:R1:W5:Y:S01]  /*1b10*/  @!P5 LDG.E R53, desc[UR10][R24.64] ;  /* 0x0000000a1835d981 */ /* 0x000362000c1e1900 */
[----:B------:R-:W-:Y:S01]  /*1b20*/  UISETP.NE.AND UP1, UPT, UR7, URZ, UPT ;  /* 0x000000ff0700728c */ /* 0x000fe2000bf25270 */
[----:B0-----:R-:W-:Y:S01]  /*1b30*/  CS2R R58, SRZ ;  /* 0x00000000003a7805 */ /* 0x001fe2000001ff00 */
[----:B------:R-:W-:Y:S01]  /*1b40*/  UMOV UR12, 0x3f800000 ;  /* 0x3f800000000c7882 */ /* 0x000fe20000000000 */
[----:B----4-:R-:W-:-:S13]  /*1b50*/  R2UR UR9, R16 ;  /* 0x00000000100972ca */ /* 0x010fda00000e0000 */
[----:B------:R-:W-:-:S05]  /*1b60*/  MOV R12, UR9 ;  /* 0x00000009000c7c02 */ /* 0x000fca0008000f00 */
[----:B------:R-:W-:-:S05]  /*1b70*/  FFMA.FTZ R17, -R12, UR9, R17 ;  /* 0x000000090c117c23 */ /* 0x000fca0008010111 */
[----:B------:R-:W-:-:S13]  /*1b80*/  FSETP.GTU.FTZ.AND P1, PT, R17, RZ, PT ;  /* 0x000000ff1100720b */ /* 0x000fda0003f3c000 */
[----:B------:R-:W-:-:S05]  /*1b90*/  VOTEU.ANY UP0, P1 ;  /* 0x0000000000ff7886 */ /* 0x000fca0000800100 */
[----:B------:R-:W0:Y:S01]  /*1ba0*/  @UP0 LDCU UR5, c[0x0][0x3c0] ;  /* 0x00007800ff0507ac */ /* 0x000e220008000800 */
[----:B------:R-:W-:-:S13]  /*1bb0*/  PLOP3.LUT P1, PT, PT, PT, UP0, 0x80, 0x8 ;  /* 0x000000000008781c */ /* 0x000fda0003f2f008 */
[----:B0-----:R-:W-:-:S06]  /*1bc0*/  @P1 FADD.FTZ R12, R17, UR5 ;  /* 0x00000005110c1e21 */ /* 0x001fcc0008010000 */
[----:B------:R-:W0:Y:S02]  /*1bd0*/  @P1 MUFU.RSQ R12, R12 ;  /* 0x0000000c000c1308 */ /* 0x000e240000001400 */
[----:B0-----:R-:W-:-:S13]  /*1be0*/  @P1 R2UR UR5, R12 ;  /* 0x000000000c0512ca */ /* 0x001fda00000e0000 */
[----:B------:R-:W-:Y:S01]  /*1bf0*/  @UP0 UMOV UR12, UR5 ;  /* 0x00000005000c0c82 */ /* 0x000fe20008000000 */
[----:B--2---:R-:W-:Y:S02]  /*1c00*/  @P0 SHF.L.U32 R58, R18, 0x10, RZ ;  /* 0x00000010123a0819 */ /* 0x004fe400000006ff */
[----:B---3--:R-:W-:Y:S02]  /*1c10*/  @P0 SHF.L.U32 R59, R28, 0x10, RZ ;  /* 0x000000101c3b0819 */ /* 0x008fe400000006ff */
[----:B------:R-:W-:Y:S02]  /*1c20*/  SHF.L.U32 R57, R13, 0x10, RZ ;  /* 0x000000100d397819 */ /* 0x000fe400000006ff */
[----:B------:R-:W-:Y:S01]  /*1c30*/  SHF.L.U32 R56, R56, 0x10, RZ ;  /* 0x0000001038387819 */ /* 0x000fe200000006ff */
[----:B-1----:R-:W-:Y:S06]  /*1c40*/  BRA.U UP1, `(.L_x_924) ;  /* 0x0000001101847547 */ /* 0x002fec000b800000 */
[--C-:B-----5:R-:W-:Y:S02]  /*1c50*/  HADD2.F32 R16, -RZ, R44.reuse.H0_H0 ;  /* 0x2000002cff107230 */ /* 0x120fe40000004100 */
[----:B------:R-:W-:Y:S02]  /*1c60*/  HADD2.F32 R17, -RZ, R44.H1_H1 ;  /* 0x3000002cff117230 */ /* 0x000fe40000004100 */
[--C-:B------:R-:W-:Y:S02]  /*1c70*/  HADD2.F32 R12, -RZ, R43.reuse.H0_H0 ;  /* 0x2000002bff0c7230 */ /* 0x100fe40000004100 */
[----:B------:R-:W-:Y:S01]  /*1c80*/  FADD.FTZ R16, R16, -UR9 ;  /* 0x8000000910107e21 */ /* 0x000fe20008010000 */
[----:B------:R-:W-:Y:S02]  /*1c90*/  HADD2.F32 R19, -RZ, R42.H0_H0 ;  /* 0x2000002aff137230 */ /* 0x000fe40000004100 */
[----:B------:R-:W-:Y:S01]  /*1ca0*/  FADD.FTZ R18, R17, -UR9 ;  /* 0x8000000911127e21 */ /* 0x000fe20008010000 */
[----:B------:R-:W-:-:S02]  /*1cb0*/  HADD2.F32 R13, -RZ, R43.H1_H1 ;  /* 0x3000002bff0d7230 */ /* 0x000fc40000004100 */
[----:B------:R-:W-:Y:S01]  /*1cc0*/  FMUL.FTZ R20, R57, R12 ;  /* 0x0000000c39147220 */ /* 0x000fe20000410000 */
[----:B------:R-:W-:Y:S01]  /*1cd0*/  FMUL.FTZ R17, R16, UR12 ;  /* 0x0000000c10117c20 */ /* 0x000fe20008410000 */
[----:B------:R-:W-:Y:S01]  /*1ce0*/  FADD.FTZ R23, R19, -UR9 ;  /* 0x8000000913177e21 */ /* 0x000fe20008010000 */
[----:B------:R-:W-:Y:S01]  /*1cf0*/  FMUL.FTZ R16, R18, UR12 ;  /* 0x0000000c12107c20 */ /* 0x000fe20008410000 */
[----:B------:R-:W-:Y:S02]  /*1d00*/  HADD2.F32 R22, -RZ, R41.H0_H0 ;  /* 0x20000029ff167230 */ /* 0x000fe40000004100 */
[----:B------:R-:W-:Y:S01]  /*1d10*/  FMUL.FTZ R19, R56, R13 ;  /* 0x0000000d38137220 */ /* 0x000fe20000410000 */
[----:B------:R-:W-:Y:S01]  /*1d20*/  FADD.FTZ R18, RZ, R20 ;  /* 0x00000014ff127221 */ /* 0x000fe20000010000 */
[----:B------:R-:W-:Y:S01]  /*1d30*/  FFMA.FTZ R21, R17, R20, RZ ;  /* 0x0000001411157223 */ /* 0x000fe200000100ff */
[----:B------:R-:W-:Y:S01]  /*1d40*/  FFMA.FTZ R25, R12, R17, RZ ;  /* 0x000000110c197223 */ /* 0x000fe200000100ff */
[----:B------:R-:W-:Y:S01]  /*1d50*/  FADD.FTZ R27, RZ, R12 ;  /* 0x0000000cff1b7221 */ /* 0x000fe20000010000 */
[----:B------:R-:W-:Y:S01]  /*1d60*/  FMUL.FTZ R24, R23, UR12 ;  /* 0x0000000c17187c20 */ /* 0x000fe20008410000 */
[----:B------:R-:W-:Y:S01]  /*1d70*/  FADD.FTZ R17, R19, R18 ;  /* 0x0000001213117221 */ /* 0x000fe20000010000 */
[----:B------:R-:W-:-:S02]  /*1d80*/  HADD2.F32 R20, -RZ, R42.H1_H1 ;  /* 0x3000002aff147230 */ /* 0x000fc40000004100 */
[----:B------:R-:W-:Y:S01]  /*1d90*/  FFMA.FTZ R19, R16, R19, R21 ;  /* 0x0000001310137223 */ /* 0x000fe20000010015 */
[----:B------:R-:W-:Y:S01]  /*1da0*/  FMUL.FTZ R26, R57, R22 ;  /* 0x00000016391a7220 */ /* 0x000fe20000410000 */
[--C-:B------:R-:W-:Y:S02]  /*1db0*/  HADD2.F32 R23, -RZ, R40.reuse.H0_H0 ;  /* 0x20000028ff177230 */ /* 0x100fe40000004100 */
[C---:B------:R-:W-:Y:S01]  /*1dc0*/  FADD.FTZ R12, R22.reuse, R27 ;  /* 0x0000001b160c7221 */ /* 0x040fe20000010000 */
[----:B------:R-:W-:Y:S01]  /*1dd0*/  FFMA.FTZ R18, R22, R24, R25 ;  /* 0x0000001816127223 */ /* 0x000fe20000010019 */
[----:B------:R-:W-:Y:S02]  /*1de0*/  HADD2.F32 R21, -RZ, R41.H1_H1 ;  /* 0x30000029ff157230 */ /* 0x000fe40000004100 */
[----:B------:R-:W-:Y:S01]  /*1df0*/  FFMA.FTZ R19, R24, R26, R19 ;  /* 0x0000001a18137223 */ /* 0x000fe20000010013 */
[----:B------:R-:W-:Y:S01]  /*1e00*/  FADD.FTZ R20, R20, -UR9 ;  /* 0x8000000914147e21 */ /* 0x000fe20008010000 */
[----:B------:R-:W-:Y:S01]  /*1e10*/  FADD.FTZ R22, RZ, R13 ;  /* 0x0000000dff167221 */ /* 0x000fe20000010000 */
[----:B------:R-:W-:Y:S01]  /*1e20*/  FADD.FTZ R24, R23, -UR9 ;  /* 0x8000000917187e21 */ /* 0x000fe20008010000 */
[----:B------:R-:W-:-:S02]  /*1e30*/  HADD2.F32 R23, -RZ, R40.H1_H1 ;  /* 0x30000028ff177230 */ /* 0x000fc40000004100 */
[----:B------:R-:W-:Y:S01]  /*1e40*/  FFMA.FTZ R16, R13, R16, RZ ;  /* 0x000000100d107223 */ /* 0x000fe200000100ff */
[--C-:B------:R-:W-:Y:S02]  /*1e50*/  HADD2.F32 R25, -RZ, R39.reuse.H0_H0 ;  /* 0x20000027ff197230 */ /* 0x100fe40000004100 */
[----:B------:R-:W-:Y:S01]  /*1e60*/  FMUL.FTZ R20, R20, UR12 ;  /* 0x0000000c14147c20 */ /* 0x000fe20008410000 */
[----:B------:R-:W-:Y:S01]  /*1e70*/  FADD.FTZ R13, R21, R22 ;  /* 0x00000016150d7221 */ /* 0x000fe20000010000 */
[----:B------:R-:W-:Y:S01]  /*1e80*/  FADD.FTZ R17, R17, R26 ;  /* 0x0000001a11117221 */ /* 0x000fe20000010000 */
[----:B------:R-:W-:Y:S01]  /*1e90*/  FMUL.FTZ R22, R56, R21 ;  /* 0x0000001538167220 */ /* 0x000fe20000410000 */
[----:B------:R-:W-:Y:S01]  /*1ea0*/  FADD.FTZ R23, R23, -UR9 ;  /* 0x8000000917177e21 */ /* 0x000fe20008010000 */
[----:B------:R-:W-:Y:S01]  /*1eb0*/  FMUL.FTZ R24, R24, UR12 ;  /* 0x0000000c18187c20 */ /* 0x000fe20008410000 */
[----:B------:R-:W-:Y:S01]  /*1ec0*/  FFMA.FTZ R16, R21, R20, R16 ;  /* 0x0000001415107223 */ /* 0x000fe20000010010 */
[----:B------:R-:W-:Y:S01]  /*1ed0*/  FMUL.FTZ R26, R57, R25 ;  /* 0x00000019391a7220 */ /* 0x000fe20000410000 */
[----:B------:R-:W-:Y:S01]  /*1ee0*/  FADD.FTZ R17, R22, R17 ;  /* 0x0000001116117221 */ /* 0x000fe20000010000 */
[----:B------:R-:W-:-:S02]  /*1ef0*/  HADD2.F32 R21, -RZ, R39.H1_H1 ;  /* 0x30000027ff157230 */ /* 0x000fc40000004100 */
        /* <DEDUP_REMOVED lines=8> */
[--C-:B------:R-:W-:Y:S02]  /*1f80*/  HADD2.F32 R19, -RZ, R38.reuse.H0_H0 ;  /* 0x20000026ff137230 */ /* 0x100fe40000004100 */
[----:B------:R-:W-:Y:S01]  /*1f90*/  FFMA.FTZ R21, R21, R23, R16 ;  /* 0x0000001715157223 */ /* 0x000fe20000010010 */
[----:B------:R-:W-:-:S02]  /*1fa0*/  HADD2.F32 R16, -RZ, R38.H1_H1 ;  /* 0x30000026ff107230 */ /* 0x000fc40000004100 */
[----:B------:R-:W-:Y:S01]  /*1fb0*/  FADD.FTZ R13, R20, R25 ;  /* 0x00000019140d7221 */ /* 0x000fe20000010000 */
[----:B------:R-:W-:Y:S01]  /*1fc0*/  FFMA.FTZ R24, R23, R20, R24 ;  /* 0x0000001417187223 */ /* 0x000fe20000010018 */
[----:B------:R-:W-:Y:S01]  /*1fd0*/  FADD.FTZ R22, R19, -UR9 ;  /* 0x8000000913167e21 */ /* 0x000fe20008010000 */
[--C-:B------:R-:W-:Y:S02]  /*1fe0*/  HADD2.F32 R19, -RZ, R37.reuse.H0_H0 ;  /* 0x20000025ff137230 */ /* 0x100fe40000004100 */
[----:B------:R-:W-:Y:S01]  /*1ff0*/  FADD.FTZ R16, R16, -UR9 ;  /* 0x8000000910107e21 */ /* 0x000fe20008010000 */
[----:B------:R-:W-:Y:S02]  /*2000*/  HADD2.F32 R20, -RZ, R37.H1_H1 ;  /* 0x30000025ff147230 */ /* 0x000fe40000004100 */
[----:B------:R-:W-:Y:S01]  /*2010*/  FMUL.FTZ R23, R22, UR12 ;  /* 0x0000000c16177c20 */ /* 0x000fe20008410000 */
[----:B------:R-:W-:Y:S02]  /*2020*/  HADD2.F32 R25, -RZ, R36.H0_H0 ;  /* 0x20000024ff197230 */ /* 0x000fe40000004100 */
        /* <DEDUP_REMOVED lines=28> */
[----:B------:R-:W-:Y:S01]  /*21f0*/  FMUL.FTZ R19, R56, R19 ;  /* 0x0000001338137220 */ /* 0x000fe20000410000 */
[--C-:B------:R-:W-:Y:S02]  /*2200*/  HADD2.F32 R24, -RZ, R33.reuse.H0_H0 ;  /* 0x20000021ff187230 */ /* 0x100fe40000004100 */
[----:B------:R-:W-:Y:S01]  /*2210*/  FMUL.FTZ R26, R25, UR12 ;  /* 0x0000000c191a7c20 */ /* 0x000fe20008410000 */
[----:B------:R-:W-:Y:S01]  /*2220*/  FADD.FTZ R22, R22, -UR9 ;  /* 0x8000000916167e21 */ /* 0x000fe20008010000 */
[----:B------:R-:W-:Y:S01]  /*2230*/  FFMA.FTZ R23, R20, R19, R23 ;  /* 0x0000001314177223 */ /* 0x000fe20000010017 */
[----:B------:R-:W-:-:S02]  /*2240*/  HADD2.F32 R20, -RZ, R33.H1_H1 ;  /* 0x30000021ff147230 */ /* 0x000fc40000004100 */
[----:B------:R-:W-:Y:S01]  /*2250*/  FADD.FTZ R16, R16, R24 ;  /* 0x0000001810107221 */ /* 0x000fe20000010000 */
[----:B------:R-:W-:Y:S01]  /*2260*/  FFMA.FTZ R12, R24, R26, R21 ;  /* 0x0000001a180c7223 */ /* 0x000fe20000010015 */
[----:B------:R-:W-:Y:S01]  /*2270*/  FMUL.FTZ R24, R57, R24 ;  /* 0x0000001839187220 */ /* 0x000fe20000410000 */
[----:B------:R-:W-:Y:S01]  /*2280*/  FMUL.FTZ R22, R22, UR12 ;  /* 0x0000000c16167c20 */ /* 0x000fe20008410000 */
[----:B------:R-:W-:Y:S01]  /*2290*/  FADD.FTZ R13, R19, R13 ;  /* 0x0000000d130d7221 */ /* 0x000fe20000010000 */
[----:B------:R-:W-:Y:S01]  /*22a0*/  FMUL.FTZ R19, R56, R20 ;  /* 0x0000001438137220 */ /* 0x000fe20000410000 */
[----:B------:R-:W-:Y:S01]  /*22b0*/  FADD.FTZ R18, R18, R20 ;  /* 0x0000001412127221 */ /* 0x000fe20000010000 */
[----:B------:R-:W-:Y:S01]  /*22c0*/  FFMA.FTZ R23, R26, R24, R23 ;  /* 0x000000181a177223 */ /* 0x000fe20000010017 */
[--C-:B------:R-:W-:Y:S02]  /*22d0*/  HADD2.F32 R21, -RZ, R32.reuse.H0_H0 ;  /* 0x20000020ff157230 */ /* 0x100fe40000004100 */
[----:B------:R-:W-:Y:S01]  /*22e0*/  FFMA.FTZ R20, R20, R22, R17 ;  /* 0x0000001614147223 */ /* 0x000fe20000010011 */
[----:B------:R-:W-:Y:S01]  /*22f0*/  FADD.FTZ R28, R13, R24 ;  /* 0x000000180d1c7221 */ /* 0x000fe20000010000 */
[----:B------:R-:W-:-:S02]  /*2300*/  HADD2.F32 R17, -RZ, R32.H1_H1 ;  /* 0x30000020ff117230 */ /* 0x000fc40000004100 */
[----:B------:R-:W-:Y:S01]  /*2310*/  FFMA.FTZ R23, R22, R19, R23 ;  /* 0x0000001316177223 */ /* 0x000fe20000010017 */
[----:B------:R-:W-:Y:S01]  /*2320*/  FADD.FTZ R22, R21, -UR9 ;  /* 0x8000000915167e21 */ /* 0x000fe20008010000 */
[----:B------:R-:W-:Y:S01]  /*2330*/  FADD.FTZ R13, R19, R28 ;  /* 0x0000001c130d7221 */ /* 0x000fe20000010000 */
[--C-:B------:R-:W-:Y:S02]  /*2340*/  HADD2.F32 R19, -RZ, R15.reuse.H0_H0 ;  /* 0x2000000fff137230 */ /* 0x100fe40000004100 */
[----:B------:R-:W-:Y:S01]  /*2350*/  FADD.FTZ R17, R17, -UR9 ;  /* 0x8000000911117e21 */ /* 0x000fe20008010000 */
[----:B------:R-:W-:Y:S02]  /*2360*/  HADD2.F32 R21, -RZ, R15.H1_H1 ;  /* 0x3000000fff157230 */ /* 0x000fe40000004100 */
[----:B------:R-:W-:Y:S01]  /*2370*/  FMUL.FTZ R22, R22, UR12 ;  /* 0x0000000c16167c20 */ /* 0x000fe20008410000 */
[----:B------:R-:W-:Y:S02]  /*2380*/  HADD2.F32 R25, -RZ, R14.H0_H0 ;  /* 0x2000000eff197230 */ /* 0x000fe40000004100 */
[----:B------:R-:W-:Y:S01]  /*2390*/  FMUL.FTZ R24, R17, UR12 ;  /* 0x0000000c11187c20 */ /* 0x000fe20008410000 */
[----:B------:R-:W-:Y:S01]  /*23a0*/  FMUL.FTZ R26, R57, R19 ;  /* 0x00000013391a7220 */ /* 0x000fe20000410000 */
[----:B------:R-:W-:Y:S01]  /*23b0*/  FFMA.FTZ R17, R19, R22, R12 ;  /* 0x0000001613117223 */ /* 0x000fe2000001000c */
[----:B------:R-:W-:Y:S01]  /*23c0*/  FADD.FTZ R18, R18, R21 ;  /* 0x0000001512127221 */ /* 0x000fe20000010000 */
[----:B------:R-:W-:Y:S01]  /*23d0*/  FFMA.FTZ R12, R21, R24, R20 ;  /* 0x00000018150c7223 */ /* 0x000fe20000010014 */
[----:B------:R-:W-:Y:S01]  /*23e0*/  FMUL.FTZ R21, R56, R21 ;  /* 0x0000001538157220 */ /* 0x000fe20000410000 */
[----:B------:R-:W-:Y:S01]  /*23f0*/  FADD.FTZ R20, R13, R26 ;  /* 0x0000001a0d147221 */ /* 0x000fe20000010000 */
[----:B------:R-:W-:Y:S01]  /*2400*/  FADD.FTZ R25, R25, -UR9 ;  /* 0x8000000919197e21 */ /* 0x000fe20008010000 */
[----:B------:R-:W-:Y:S01]  /*2410*/  FFMA.FTZ R23, R22, R26, R23 ;  /* 0x0000001a16177223 */ /* 0x000fe20000010017 */
[----:B------:R-:W-:-:S02]  /*2420*/  HADD2.F32 R22, -RZ, R3.H0_H0 ;  /* 0x20000003ff167230 */ /* 0x000fc40000004100 */
[----:B------:R-:W-:Y:S01]  /*2430*/  FADD.FTZ R16, R16, R19 ;  /* 0x0000001310107221 */ /* 0x000fe20000010000 */
[----:B------:R-:W-:Y:S01]  /*2440*/  FADD.FTZ R13, R21, R20 ;  /* 0x00000014150d7221 */ /* 0x000fe20000010000 */
[----:B------:R-:W-:Y:S01]  /*2450*/  FMUL.FTZ R20, R25, UR12 ;  /* 0x0000000c19147c20 */ /* 0x000fe20008410000 */
[----:B------:R-:W-:Y:S02]  /*2460*/  HADD2.F32 R19, -RZ, R14.H1_H1 ;  /* 0x3000000eff137230 */ /* 0x000fe40000004100 */
[----:B------:R-:W-:Y:S01]  /*2470*/  FFMA.FTZ R23, R24, R21, R23 ;  /* 0x0000001518177223 */ /* 0x000fe20000010017 */
[----:B------:R-:W-:Y:S01]  /*2480*/  FMUL.FTZ R24, R57, R22 ;  /* 0x0000001639187220 */ /* 0x000fe20000410000 */
[----:B------:R-:W-:Y:S01]  /*2490*/  FADD.FTZ R16, R16, R22 ;  /* 0x0000001610107221 */ /* 0x000fe20000010000 */
[----:B------:R-:W-:Y:S01]  /*24a0*/  FFMA.FTZ R22, R22, R20, R17 ;  /* 0x0000001416167223 */ /* 0x000fe20000010011 */
[----:B------:R-:W-:Y:S02]  /*24b0*/  HADD2.F32 R21, -RZ, R4.H0_H0 ;  /* 0x20000004ff157230 */ /* 0x000fe40000004100 */
[----:B------:R-:W-:Y:S01]  /*24c0*/  FADD.FTZ R17, R19, -UR9 ;  /* 0x8000000913117e21 */ /* 0x000fe20008010000 */
[----:B------:R-:W-:Y:S01]  /*24d0*/  FFMA.FTZ R23, R20, R24, R23 ;  /* 0x0000001814177223 */ /* 0x000fe20000010017 */
[----:B------:R-:W-:-:S02]  /*24e0*/  HADD2.F32 R19, -RZ, R3.H1_H1 ;  /* 0x30000003ff137230 */ /* 0x000fc40000004100 */
[----:B------:R-:W-:Y:S01]  /*24f0*/  FADD.FTZ R13, R13, R24 ;  /* 0x000000180d0d7221 */ /* 0x000fe20000010000 */
[----:B------:R-:W-:Y:S01]  /*2500*/  FMUL.FTZ R20, R17, UR12 ;  /* 0x0000000c11147c20 */ /* 0x000fe20008410000 */
[----:B------:R-:W-:Y:S01]  /*2510*/  FADD.FTZ R24, R21, -UR9 ;  /* 0x8000000915187e21 */ /* 0x000fe20008010000 */
[----:B------:R-:W-:Y:S02]  /*2520*/  HADD2.F32 R21, -RZ, R4.H1_H1 ;  /* 0x30000004ff157230 */ /* 0x000fe40000004100 */
[----:B------:R-:W-:Y:S01]  /*2530*/  FADD.FTZ R18, R18, R19 ;  /* 0x0000001312127221 */ /* 0x000fe20000010000 */
[--C-:B------:R-:W-:Y:S02]  /*2540*/  HADD2.F32 R25, -RZ, R5.reuse.H0_H0 ;  /* 0x20000005ff197230 */ /* 0x100fe40000004100 */
[----:B------:R-:W-:Y:S01]  /*2550*/  FFMA.FTZ R17, R19, R20, R12 ;  /* 0x0000001413117223 */ /* 0x000fe2000001000c */
[----:B------:R-:W-:Y:S01]  /*2560*/  FMUL.FTZ R24, R24, UR12 ;  /* 0x0000000c18187c20 */ /* 0x000fe20008410000 */
[----:B------:R-:W-:Y:S01]  /*2570*/  FMUL.FTZ R19, R56, R19 ;  /* 0x0000001338137220 */ /* 0x000fe20000410000 */
[----:B------:R-:W-:Y:S01]  /*2580*/  FADD.FTZ R21, R21, -UR9 ;  /* 0x8000000915157e21 */ /* 0x000fe20008010000 */
[----:B------:R-:W-:Y:S01]  /*2590*/  FADD.FTZ R16, R16, R25 ;  /* 0x0000001910107221 */ /* 0x000fe20000010000 */
[----:B------:R-:W-:Y:S01]  /*25a0*/  FFMA.FTZ R12, R25, R24, R22 ;  /* 0x00000018190c7223 */ /* 0x000fe20000010016 */
[----:B------:R-:W-:Y:S01]  /*25b0*/  FFMA.FTZ R23, R20, R19, R23 ;  /* 0x0000001314177223 */ /* 0x000fe20000010017 */
[----:B------:R-:W-:Y:S01]  /*25c0*/  FMUL.FTZ R22, R57, R25 ;  /* 0x0000001939167220 */ /* 0x000fe20000410000 */
[----:B------:R-:W-:Y:S01]  /*25d0*/  FADD.FTZ R13, R19, R13 ;  /* 0x0000000d130d7221 */ /* 0x000fe20000010000 */
[----:B------:R-:W-:-:S02]  /*25e0*/  HADD2.F32 R20, -RZ, R5.H1_H1 ;  /* 0x30000005ff147230 */ /* 0x000fc40000004100 */
[----:B------:R-:W-:Y:S01]  /*25f0*/  FMUL.FTZ R21, R21, UR12 ;  /* 0x0000000c15157c20 */ /* 0x000fe20008410000 */
[----:B------:R-:W-:Y:S01]  /*2600*/  FFMA.FTZ R24, R24, R22, R23 ;  /* 0x0000001618187223 */ /* 0x000fe20000010017 */
[----:B------:R-:W-:Y:S01]  /*2610*/  FADD.FTZ R13, R13, R22 ;  /* 0x000000160d0d7221 */ /* 0x000fe20000010000 */
[--C-:B------:R-:W-:Y:S02]  /*2620*/  HADD2.F32 R19, -RZ, R6.reuse.H0_H0 ;  /* 0x20000006ff137230 */ /* 0x100fe40000004100 */
        /* <DEDUP_REMOVED lines=35> */
[----:B------:R-:W-:Y:S01]  /*2860*/  FADD.FTZ R24, R21, -UR9 ;  /* 0x8000000915187e21 */ /* 0x000fe20008010000 */
[----:B------:R-:W-:Y:S01]  /*2870*/  FMUL.FTZ R20, R16, UR12 ;  /* 0x0000000c10147c20 */ /* 0x000fe20008410000 */
[--C-:B------:R-:W-:Y:S02]  /*2880*/  HADD2.F32 R22, -RZ, R11.reuse.H0_H0 ;  /* 0x2000000bff167230 */ /* 0x100fe40000004100 */
[----:B------:R-:W-:Y:S01]  /*2890*/  FADD.FTZ R18, R18, R19 ;  /* 0x0000001312127221 */ /* 0x000fe20000010000 */
[----:B------:R-:W-:Y:S02]  /*28a0*/  HADD2.F32 R21, -RZ, R10.H1_H1 ;  /* 0x3000000aff157230 */ /* 0x000fe40000004100 */
[----:B------:R-:W-:Y:S01]  /*28b0*/  FMUL.FTZ R24, R24, UR12 ;  /* 0x0000000c18187c20 */ /* 0x000fe20008410000 */
[----:B------:R-:W-:Y:S01]  /*28c0*/  FFMA.FTZ R16, R19, R20, R12 ;  /* 0x0000001413107223 */ /* 0x000fe2000001000c */
[----:B------:R-:W-:Y:S01]  /*28d0*/  FMUL.FTZ R19, R56, R19 ;  /* 0x0000001338137220 */ /* 0x000fe20000410000 */
[----:B------:R-:W-:Y:S01]  /*28e0*/  FADD.FTZ R17, R17, R22 ;  /* 0x0000001611117221 */ /* 0x000fe20000010000 */
[----:B------:R-:W-:Y:S01]  /*28f0*/  FFMA.FTZ R12, R22, R24, R25 ;  /* 0x00000018160c7223 */ /* 0x000fe20000010019 */
[----:B------:R-:W-:Y:S01]  /*2900*/  FMUL.FTZ R22, R57, R22 ;  /* 0x0000001639167220 */ /* 0x000fe20000410000 */
[----:B------:R-:W-:Y:S01]  /*2910*/  FADD.FTZ R13, R19, R13 ;  /* 0x0000000d130d7221 */ /* 0x000fe20000010000 */
[----:B------:R-:W-:Y:S01]  /*2920*/  FADD.FTZ R21, R21, -UR9 ;  /* 0x8000000915157e21 */ /* 0x000fe20008010000 */
[----:B------:R-:W-:Y:S01]  /*2930*/  FFMA.FTZ R23, R20, R19, R23 ;  /* 0x0000001314177223 */ /* 0x000fe20000010017 */
[----:B------:R-:W-:-:S02]  /*2940*/  HADD2.F32 R19, -RZ, R11.H1_H1 ;  /* 0x3000000bff137230 */ /* 0x000fc40000004100 */
[----:B------:R-:W-:Y:S01]  /*2950*/  FADD.FTZ R25, R13, R22 ;  /* 0x000000160d197221 */ /* 0x000fe20000010000 */
[----:B------:R-:W-:Y:S01]  /*2960*/  FMUL.FTZ R21, R21, UR12 ;  /* 0x0000000c15157c20 */ /* 0x000fe20008410000 */
[----:B------:R-:W-:Y:S01]  /*2970*/  FFMA.FTZ R22, R24, R22, R23 ;  /* 0x0000001618167223 */ /* 0x000fe20000010017 */
[--C-:B------:R-:W-:Y:S02]  /*2980*/  HADD2.F32 R23, -RZ, R46.reuse.H0_H0 ;  /* 0x2000002eff177230 */ /* 0x100fe40000004100 */
[----:B------:R-:W-:Y:S01]  /*2990*/  FMUL.FTZ R20, R56, R19 ;  /* 0x0000001338147220 */ /* 0x000fe20000410000 */
[----:B------:R-:W-:Y:S01]  /*29a0*/  FADD.FTZ R18, R18, R19 ;  /* 0x0000001312127221 */ /* 0x000fe20000010000 */
[----:B------:R-:W-:Y:S01]  /*29b0*/  FFMA.FTZ R13, R19, R21, R16 ;  /* 0x00000015130d7223 */ /* 0x000fe20000010010 */
[----:B------:R-:W-:Y:S02]  /*29c0*/  HADD2.F32 R19, -RZ, R46.H1_H1 ;  /* 0x3000002eff137230 */ /* 0x000fe40000004100 */
[----:B------:R-:W-:Y:S01]  /*29d0*/  FADD.FTZ R23, R23, -UR9 ;  /* 0x8000000917177e21 */ /* 0x000fe20008010000 */
[----:B------:R-:W-:Y:S01]  /*29e0*/  FFMA.FTZ R22, R21, R20, R22 ;  /* 0x0000001415167223 */ /* 0x000fe20000010016 */
[----:B------:R-:W-:-:S02]  /*29f0*/  HADD2.F32 R21, -RZ, R49.H0_H0 ;  /* 0x20000031ff157230 */ /* 0x000fc40000004100 */
[----:B------:R-:W-:Y:S01]  /*2a00*/  FADD.FTZ R16, R20, R25 ;  /* 0x0000001914107221 */ /* 0x000fe20000010000 */
[----:B------:R-:W-:Y:S01]  /*2a10*/  FADD.FTZ R19, R19, -UR9 ;  /* 0x8000000913137e21 */ /* 0x000fe20008010000 */
[----:B------:R-:W-:Y:S01]  /*2a20*/  FMUL.FTZ R23, R23, UR12 ;  /* 0x0000000c17177c20 */ /* 0x000fe20008410000 */
[----:B------:R-:W-:Y:S02]  /*2a30*/  HADD2.F32 R26, -RZ, R48.H0_H0 ;  /* 0x20000030ff1a7230 */ /* 0x000fe40000004100 */
[----:B------:R-:W-:Y:S01]  /*2a40*/  FADD.FTZ R17, R17, R21 ;  /* 0x0000001511117221 */ /* 0x000fe20000010000 */
[----:B------:R-:W-:Y:S02]  /*2a50*/  HADD2.F32 R20, -RZ, R49.H1_H1 ;  /* 0x30000031ff147230 */ /* 0x000fe40000004100 */
[----:B------:R-:W-:Y:S01]  /*2a60*/  FMUL.FTZ R24, R19, UR12 ;  /* 0x0000000c13187c20 */ /* 0x000fe20008410000 */
[----:B------:R-:W-:Y:S01]  /*2a70*/  FFMA.FTZ R19, R21, R23, R12 ;  /* 0x0000001715137223 */ /* 0x000fe2000001000c */
[----:B------:R-:W-:Y:S01]  /*2a80*/  FMUL.FTZ R21, R57, R21 ;  /* 0x0000001539157220 */ /* 0x000fe20000410000 */
[----:B------:R-:W-:Y:S01]  /*2a90*/  FADD.FTZ R26, R26, -UR9 ;  /* 0x800000091a1a7e21 */ /* 0x000fe20008010000 */
[----:B------:R-:W-:Y:S01]  /*2aa0*/  FADD.FTZ R12, R18, R20 ;  /* 0x00000014120c7221 */ /* 0x000fe20000010000 */
[----:B------:R-:W-:-:S02]  /*2ab0*/  HADD2.F32 R18, -RZ, R51.H0_H0 ;  /* 0x20000033ff127230 */ /* 0x000fc40000004100 */
[----:B------:R-:W-:Y:S01]  /*2ac0*/  FFMA.FTZ R13, R20, R24, R13 ;  /* 0x00000018140d7223 */ /* 0x000fe2000001000d */
[----:B------:R-:W-:Y:S01]  /*2ad0*/  FMUL.FTZ R25, R56, R20 ;  /* 0x0000001438197220 */ /* 0x000fe20000410000 */
[----:B------:R-:W-:Y:S01]  /*2ae0*/  FADD.FTZ R16, R16, R21 ;  /* 0x0000001510107221 */ /* 0x000fe20000010000 */
[----:B------:R-:W-:Y:S01]  /*2af0*/  FMUL.FTZ R26, R26, UR12 ;  /* 0x0000000c1a1a7c20 */ /* 0x000fe20008410000 */
[----:B------:R-:W-:Y:S01]  /*2b00*/  FFMA.FTZ R21, R23, R21, R22 ;  /* 0x0000001517157223 */ /* 0x000fe20000010016 */
[----:B------:R-:W-:Y:S02]  /*2b10*/  HADD2.F32 R20, -RZ, R48.H1_H1 ;  /* 0x30000030ff147230 */ /* 0x000fe40000004100 */
[----:B------:R-:W-:Y:S01]  /*2b20*/  FADD.FTZ R16, R25, R16 ;  /* 0x0000001019107221 */ /* 0x000fe20000010000 */
[----:B------:R-:W-:Y:S01]  /*2b30*/  FMUL.FTZ R23, R57, R18 ;  /* 0x0000001239177220 */ /* 0x000fe20000410000 */
[----:B------:R-:W-:Y:S01]  /*2b40*/  FADD.FTZ R17, R17, R18 ;  /* 0x0000001211117221 */ /* 0x000fe20000010000 */
[----:B------:R-:W-:Y:S01]  /*2b50*/  FFMA.FTZ R19, R18, R26, R19 ;  /* 0x0000001a12137223 */ /* 0x000fe20000010013 */
[----:B------:R-:W-:Y:S01]  /*2b60*/  FFMA.FTZ R21, R24, R25, R21 ;  /* 0x0000001918157223 */ /* 0x000fe20000010015 */
[----:B------:R-:W-:-:S02]  /*2b70*/  HADD2.F32 R18, -RZ, R51.H1_H1 ;  /* 0x30000033ff127230 */ /* 0x000fc40000004100 */
[----:B------:R-:W-:Y:S01]  /*2b80*/  FADD.FTZ R20, R20, -UR9 ;  /* 0x8000000914147e21 */ /* 0x000fe20008010000 */
[--C-:B------:R-:W-:Y:S02]  /*2b90*/  HADD2.F32 R25, -RZ, R52.reuse.H0_H0 ;  /* 0x20000034ff197230 */ /* 0x100fe40000004100 */
[----:B------:R-:W-:Y:S01]  /*2ba0*/  FADD.FTZ R24, R16, R23 ;  /* 0x0000001710187221 */ /* 0x000fe20000010000 */
[----:B------:R-:W-:Y:S01]  /*2bb0*/  FFMA.FTZ R23, R26, R23, R21 ;  /* 0x000000171a177223 */ /* 0x000fe20000010015 */
        /* <DEDUP_REMOVED lines=13> */
[----:B------:R-:W-:Y:S02]  /*2c90*/  HADD2.F32 R27, -RZ, R54.H0_H0 ;  /* 0x20000036ff1b7230 */ /* 0x000fe40000004100 */
[----:B------:R-:W-:Y:S01]  /*2ca0*/  FMUL.FTZ R23, R56, R21 ;  /* 0x0000001538177220 */ /* 0x000fe20000410000 */
[----:B------:R-:W-:Y:S01]  /*2cb0*/  FMUL.FTZ R24, R26, UR12 ;  /* 0x0000000c1a187c20 */ /* 0x000fe20008410000 */
[----:B------:R-:W-:Y:S01]  /*2cc0*/  FADD.FTZ R26, R12, R18 ;  /* 0x000000120c1a7221 */ /* 0x000fe20000010000 */
[----:B------:R-:W-:Y:S01]  /*2cd0*/  FFMA.FTZ R18, R18, R22, R13 ;  /* 0x0000001612127223 */ /* 0x000fe2000001000d */
[----:B------:R-:W-:Y:S01]  /*2ce0*/  FADD.FTZ R28, R23, R28 ;  /* 0x0000001c171c7221 */ /* 0x000fe20000010000 */
[----:B------:R-:W-:Y:S01]  /*2cf0*/  FFMA.FTZ R22, R24, R23, R25 ;  /* 0x0000001718167223 */ /* 0x000fe20000010019 */
[----:B------:R-:W-:-:S02]  /*2d00*/  HADD2.F32 R12, -RZ, R53.H0_H0 ;  /* 0x20000035ff0c7230 */ /* 0x000fc40000004100 */
[----:B------:R-:W-:Y:S01]  /*2d10*/  FADD.FTZ R23, R27, -UR9 ;  /* 0x800000091b177e21 */ /* 0x000fe20008010000 */
[----:B------:R-:W-:Y:S02]  /*2d20*/  HADD2.F32 R27, -RZ, R54.H1_H1 ;  /* 0x30000036ff1b7230 */ /* 0x000fe40000004100 */
[----:B------:R-:W-:Y:S01]  /*2d30*/  FADD.FTZ R17, R17, R16 ;  /* 0x0000001011117221 */ /* 0x000fe20000010000 */
[----:B------:R-:W-:Y:S02]  /*2d40*/  HADD2.F32 R13, -RZ, R53.H1_H1 ;  /* 0x30000035ff0d7230 */ /* 0x000fe40000004100 */
[----:B------:R-:W-:Y:S01]  /*2d50*/  FMUL.FTZ R29, R57, R12 ;  /* 0x0000000c391d7220 */ /* 0x000fe20000410000 */
        /* <DEDUP_REMOVED lines=11> */
[----:B------:R-:W-:Y:S01]  /*2e10*/  FFMA.FTZ R20, R12, R23, R25 ;  /* 0x000000170c147223 */ /* 0x000fe20000010019 */
[----:B------:R-:W-:Y:S01]  /*2e20*/  FADD.FTZ R22, R17, R12 ;  /* 0x0000000c11167221 */ /* 0x000fe20000010000 */
[----:B------:R-:W-:Y:S01]  /*2e30*/  FADD.FTZ R23, R26, R13 ;  /* 0x0000000d1a177221 */ /* 0x000fe20000010000 */
[----:B------:R-:W-:Y:S01]  /*2e40*/  FFMA.FTZ R21, R13, R27, R24 ;  /* 0x0000001b0d157223 */ /* 0x000fe20000010018 */
[----:B------:R-:W-:Y:S06]  /*2e50*/  BRA `(.L_x_925) ;  /* 0x0000002400007947 */ /* 0x000fec0003800000 */
.L_x_924:
        /* <DEDUP_REMOVED lines=23> */
[----:B------:R-:W-:-:S07]  /*2fd0*/  HADD2.F32 R69, -RZ, R37.H0_H0 ;  /* 0x20000025ff457230 */ /* 0x000fce0000004100 */
        /* <DEDUP_REMOVED lines=8> */
[----:B------:R-:W2:Y:S01]  /*3060*/  MUFU.EX2 R21, R21 ;  /* 0x0000001500157308 */ /* 0x000ea20000000800 */
[----:B0-----:R-:W-:Y:S01]  /*3070*/  FADD.FTZ R27, -R24, 1 ;  /* 0x3f800000181b7421 */ /* 0x001fe20000010100 */
[----:B------:R-:W-:Y:S01]  /*3080*/  FMUL.FTZ R28, R25, R24 ;  /* 0x00000018191c7220 */ /* 0x000fe20000410000 */
[----:B------:R-:W-:Y:S01]  /*3090*/  FADD.FTZ R25, R30, -UR9 ;  /* 0x800000091e197e21 */ /* 0x000fe20008010000 */
[----:B------:R-:W-:Y:S02]  /*30a0*/  HADD2.F32 R24, -RZ, R40.H1_H1 ;  /* 0x30000028ff187230 */ /* 0x000fe40000004100 */
[----:B------:R-:W-:Y:S01]  /*30b0*/  FFMA.FTZ R27, R20, R27, 1 ;  /* 0x3f800000141b7423 */ /* 0x000fe2000001001b */
[----:B------:R-:W-:Y:S01]  /*30c0*/  FMUL.FTZ R25, R25, UR12 ;  /* 0x0000000c19197c20 */ /* 0x000fe20008410000 */
[----:B------:R-:W0:Y:S01]  /*30d0*/  MUFU.RCP R19, R19 ;  /* 0x0000001300137308 */ /* 0x000e220000001000 */
[----:B-1----:R-:W-:Y:S01]  /*30e0*/  FMUL.FTZ R29, R29, R26 ;  /* 0x0000001a1d1d7220 */ /* 0x002fe20000410000 */
[----:B------:R-:W-:Y:S01]  /*30f0*/  FADD.FTZ R26, -R26, 1 ;  /* 0x3f8000001a1a7421 */ /* 0x000fe20000010100 */
[----:B------:R-:W-:Y:S01]  /*3100*/  FADD.FTZ R24, R24, -UR9 ;  /* 0x8000000918187e21 */ /* 0x000fe20008010000 */
[----:B------:R-:W-:-:S02]  /*3110*/  FMUL.FTZ R28, R28, R27 ;  /* 0x0000001b1c1c7220 */ /* 0x000fc40000410000 */
[----:B------:R-:W-:Y:S01]  /*3120*/  FFMA.FTZ R26, R17, R26, 1 ;  /* 0x3f800000111a7423 */ /* 0x000fe2000001001a */
[----:B------:R-:W-:Y:S01]  /*3130*/  FFMA.FTZ R17, R57, R25, R58 ;  /* 0x0000001939117223 */ /* 0x000fe2000001003a */
[----:B------:R-:W-:Y:S01]  /*3140*/  FMUL.FTZ R24, R24, UR12 ;  /* 0x0000000c18187c20 */ /* 0x000fe20008410000 */
[----:B--2---:R-:W-:Y:S01]  /*3150*/  FADD.FTZ R20, R21, 1 ;  /* 0x3f80000015147421 */ /* 0x004fe20000010000 */
[----:B------:R-:W-:Y:S01]  /*3160*/  FMUL.FTZ R29, R29, R26 ;  /* 0x0000001a1d1d7220 */ /* 0x000fe20000410000 */
[----:B------:R-:W-:Y:S01]  /*3170*/  FMUL.FTZ R30, R17, -1.4426950216293334961 ;  /* 0xbfb8aa3b111e7820 */ /* 0x000fe20000410000 */
[----:B------:R-:W-:-:S03]  /*3180*/  HADD2.F32 R26, -RZ, R41.H0_H0 ;  /* 0x20000029ff1a7230 */ /* 0x000fc60000004100 */
[----:B------:R-:W1:Y:S01]  /*3190*/  MUFU.RCP R20, R20 ;  /* 0x0000001400147308 */ /* 0x000e620000001000 */
[----:B0-----:R-:W-:Y:S01]  /*31a0*/  FADD.FTZ R21, -R19, 1 ;  /* 0x3f80000013157421 */ /* 0x001fe20000010100 */
[----:B------:R-:W-:-:S03]  /*31b0*/  FMUL.FTZ R26, R26, R19 ;  /* 0x000000131a1a7220 */ /* 0x000fc60000410000 */
[----:B------:R-:W-:Y:S01]  /*31c0*/  FFMA.FTZ R21, R18, R21, 1 ;  /* 0x3f80000012157423 */ /* 0x000fe20000010015 */
[----:B------:R-:W-:Y:S02]  /*31d0*/  FFMA.FTZ R18, R56, R24, R59 ;  /* 0x0000001838127223 */ /* 0x000fe4000001003b */
[----:B------:R-:W0:Y:S01]  /*31e0*/  MUFU.EX2 R30, R30 ;  /* 0x0000001e001e7308 */ /* 0x000e220000000800 */
[----:B------:R-:W-:Y:S01]  /*31f0*/  FMUL.FTZ R19, R26, R21 ;  /* 0x000000151a137220 */ /* 0x000fe20000410000 */
[----:B------:R-:W-:-:S06]  /*3200*/  FMUL.FTZ R27, R18, -1.4426950216293334961 ;  /* 0xbfb8aa3b121b7820 */ /* 0x000fcc0000410000 */
[----:B------:R-:W2:Y:S01]  /*3210*/  MUFU.EX2 R27, R27 ;  /* 0x0000001b001b7308 */ /* 0x000ea20000000800 */
[----:B-1----:R-:W-:-:S04]  /*3220*/  FADD.FTZ R21, -R20, 1 ;  /* 0x3f80000014157421 */ /* 0x002fc80000010100 */
[----:B------:R-:W-:Y:S01]  /*3230*/  FFMA.FTZ R31, R16, R21, 1 ;  /* 0x3f800000101f7423 */ /* 0x000fe20000010015 */
[----:B------:R-:W-:Y:S02]  /*3240*/  HADD2.F32 R16, -RZ, R38.H0_H0 ;  /* 0x20000026ff107230 */ /* 0x000fe40000004100 */
[----:B0-----:R-:W-:Y:S01]  /*3250*/  FADD.FTZ R26, R30, 1 ;  /* 0x3f8000001e1a7421 */ /* 0x001fe20000010000 */
[----:B------:R-:W-:Y:S02]  /*3260*/  HADD2.F32 R21, -RZ, R41.H1_H1 ;  /* 0x30000029ff157230 */ /* 0x000fe40000004100 */
[----:B------:R-:W-:-:S03]  /*3270*/  FADD.FTZ R16, R16, -UR9 ;  /* 0x8000000910107e21 */ /* 0x000fc60008010000 */
[----:B------:R-:W0:Y:S01]  /*3280*/  MUFU.RCP R26, R26 ;  /* 0x0000001a001a7308 */ /* 0x000e220000001000 */
[----:B------:R-:W-:Y:S01]  /*3290*/  FMUL.FTZ R20, R21, R20 ;  /* 0x0000001415147220 */ /* 0x000fe20000410000 */
[----:B------:R-:W-:Y:S01]  /*32a0*/  FMUL.FTZ R21, R16, UR12 ;  /* 0x0000000c10157c20 */ /* 0x000fe20008410000 */
[----:B--2---:R-:W-:Y:S02]  /*32b0*/  FADD.FTZ R30, R27, 1 ;  /* 0x3f8000001b1e7421 */ /* 0x004fe40000010000 */
[----:B------:R-:W-:Y:S01]  /*32c0*/  FMUL.FTZ R20, R20, R31 ;  /* 0x0000001f14147220 */ /* 0x000fe20000410000 */
[----:B------:R-:W-:Y:S01]  /*32d0*/  FFMA.FTZ R16, R57, R21, R58 ;  /* 0x0000001539107223 */ /* 0x000fe2000001003a */
[----:B------:R-:W-:Y:S02]  /*32e0*/  HADD2.F32 R31, -RZ, R39.H0_H0 ;  /* 0x20000027ff1f7230 */ /* 0x000fe40000004100 */
[----:B------:R-:W1:Y:S01]  /*32f0*/  MUFU.RCP R30, R30 ;  /* 0x0000001e001e7308 */ /* 0x000e620000001000 */
[----:B------:R-:W-:Y:S01]  /*3300*/  FMUL.FTZ R60, R16, -1.4426950216293334961 ;  /* 0xbfb8aa3b103c7820 */ /* 0x000fe20000410000 */
[----:B0-----:R-:W-:Y:S01]  /*3310*/  FADD.FTZ R66, -R26, 1 ;  /* 0x3f8000001a427421 */ /* 0x001fe20000010100 */
[----:B------:R-:W-:-:S05]  /*3320*/  FMUL.FTZ R26, R31, R26 ;  /* 0x0000001a1f1a7220 */ /* 0x000fca0000410000 */
[----:B------:R-:W0:Y:S01]  /*3330*/  MUFU.EX2 R60, R60 ;  /* 0x0000003c003c7308 */ /* 0x000e220000000800 */
[----:B------:R-:W-:Y:S01]  /*3340*/  FFMA.FTZ R27, R17, R66, 1 ;  /* 0x3f800000111b7423 */ /* 0x000fe20000010042 */
[----:B------:R-:W-:-:S03]  /*3350*/  HADD2.F32 R17, -RZ, R38.H1_H1 ;  /* 0x30000026ff117230 */ /* 0x000fc60000004100 */
[----:B------:R-:W-:Y:S01]  /*3360*/  FMUL.FTZ R26, R26, R27 ;  /* 0x0000001b1a1a7220 */ /* 0x000fe20000410000 */
[----:B-1----:R-:W-:-:S04]  /*3370*/  FADD.FTZ R31, -R30, 1 ;  /* 0x3f8000001e1f7421 */ /* 0x002fc80000010100 */
[----:B------:R-:W-:Y:S01]  /*3380*/  FFMA.FTZ R31, R18, R31, 1 ;  /* 0x3f800000121f7423 */ /* 0x000fe2000001001f */
[----:B------:R-:W-:Y:S01]  /*3390*/  FADD.FTZ R18, R17, -UR9 ;  /* 0x8000000911127e21 */ /* 0x000fe20008010000 */
[----:B------:R-:W-:-:S03]  /*33a0*/  HADD2.F32 R17, -RZ, R39.H1_H1 ;  /* 0x30000027ff117230 */ /* 0x000fc60000004100 */
[----:B------:R-:W-:Y:S01]  /*33b0*/  FMUL.FTZ R18, R18, UR12 ;  /* 0x0000000c12127c20 */ /* 0x000fe20008410000 */
[----:B0-----:R-:W-:Y:S01]  /*33c0*/  FADD.FTZ R61, R60, 1 ;  /* 0x3f8000003c3d7421 */ /* 0x001fe20000010000 */
[----:B------:R-:W-:Y:S02]  /*33d0*/  FMUL.FTZ R66, R17, R30 ;  /* 0x0000001e11427220 */ /* 0x000fe40000410000 */
[----:B------:R-:W-:Y:S01]  /*33e0*/  FFMA.FTZ R17, R56, R18, R59 ;  /* 0x0000001238117223 */ /* 0x000fe2000001003b */
[----:B------:R0:W1:Y:S01]  /*33f0*/  MUFU.RCP R30, R61 ;  /* 0x0000003d001e7308 */ /* 0x0000620000001000 */
[----:B------:R-:W-:Y:S02]  /*3400*/  FMUL.FTZ R27, R66, R31 ;  /* 0x0000001f421b7220 */ /* 0x000fe40000410000 */
[----:B------:R-:W-:-:S05]  /*3410*/  FMUL.FTZ R68, R17, -1.4426950216293334961 ;  /* 0xbfb8aa3b11447820 */ /* 0x000fca0000410000 */
[----:B------:R-:W2:Y:S01]  /*3420*/  MUFU.EX2 R60, R68 ;  /* 0x00000044003c7308 */ /* 0x000ea20000000800 */
[----:B0-----:R-:W-:Y:S01]  /*3430*/  FMUL.FTZ R61, R56, R29 ;  /* 0x0000001d383d7220 */ /* 0x001fe20000410000 */
[----:B-1----:R-:W-:-:S04]  /*3440*/  FADD.FTZ R31, -R30, 1 ;  /* 0x3f8000001e1f7421 */ /* 0x002fc80000010100 */
[----:B------:R-:W-:Y:S01]  /*3450*/  FFMA.FTZ R31, R16, R31, 1 ;  /* 0x3f800000101f7423 */ /* 0x000fe2000001001f */
[----:B------:R-:W-:Y:S01]  /*3460*/  FMUL.FTZ R16, R69, R30 ;  /* 0x0000001e45107220 */ /* 0x000fe20000410000 */
[----:B------:R-:W-:Y:S01]  /*3470*/  FMUL.FTZ R30, R57, R28 ;  /* 0x0000001c391e7220 */ /* 0x000fe20000410000 */
[----:B------:R-:W-:Y:S02]  /*3480*/  HADD2.F32 R69, -RZ, R35.H0_H0 ;  /* 0x20000023ff457230 */ /* 0x000fe40000004100 */
[----:B--2---:R-:W-:Y:S01]  /*3490*/  FADD.FTZ R60, R60, 1 ;  /* 0x3f8000003c3c7421 */ /* 0x004fe20000010000 */
[----:B------:R-:W-:Y:S01]  /*34a0*/  FMUL.FTZ R16, R16, R31 ;  /* 0x0000001f10107220 */ /* 0x000fe20000410000 */
[----:B------:R-:W-:Y:S01]  /*34b0*/  FFMA.FTZ R31, R13, R30, RZ ;  /* 0x0000001e0d1f7223 */ /* 0x000fe200000100ff */
[----:B------:R-:W-:-:S03]  /*34c0*/  FADD.FTZ R30, RZ, R30 ;  /* 0x0000001eff1e7221 */ /* 0x000fc60000010000 */
[----:B------:R-:W0:Y:S01]  /*34d0*/  MUFU.RCP R60, R60 ;  /* 0x0000003c003c7308 */ /* 0x000e220000001000 */
[C---:B------:R-:W-:Y:S01]  /*34e0*/  FFMA.FTZ R31, R12.reuse, R61, R31 ;  /* 0x0000003d0c1f7223 */ /* 0x040fe2000001001f */
[----:B------:R-:W-:Y:S01]  /*34f0*/  FADD.FTZ R30, R61, R30 ;  /* 0x0000001e3d1e7221 */ /* 0x000fe20000010000 */
[----:B------:R-:W-:Y:S02]  /*3500*/  HADD2.F32 R61, -RZ, R37.H1_H1 ;  /* 0x30000025ff3d7230 */ /* 0x000fe40000004100 */
[----:B------:R-:W-:Y:S01]  /*3510*/  FFMA.FTZ R12, R12, R29, RZ ;  /* 0x0000001d0c0c7223 */ /* 0x000fe200000100ff */
[----:B------:R-:W-:Y:S01]  /*3520*/  FADD.FTZ R29, RZ, R29 ;  /* 0x0000001dff1d7221 */ /* 0x000fe20000010000 */
[----:B0-----:R-:W-:Y:S01]  /*3530*/  FADD.FTZ R66, -R60, 1 ;  /* 0x3f8000003c427421 */ /* 0x001fe20000010100 */
[----:B------:R-:W-:-:S03]  /*3540*/  FMUL.FTZ R61, R61, R60 ;  /* 0x0000003c3d3d7220 */ /* 0x000fc60000410000 */
[----:B------:R-:W-:-:S04]  /*3550*/  FFMA.FTZ R66, R17, R66, 1 ;  /* 0x3f80000011427423 */ /* 0x000fc80000010042 */
[----:B------:R-:W-:Y:S01]  /*3560*/  FMUL.FTZ R17, R61, R66 ;  /* 0x000000423d117220 */ /* 0x000fe20000410000 */
[----:B------:R-:W-:Y:S01]  /*3570*/  FFMA.FTZ R61, R13, R28, RZ ;  /* 0x0000001c0d3d7223 */ /* 0x000fe200000100ff */
[----:B------:R-:W-:Y:S02]  /*3580*/  HADD2.F32 R13, -RZ, R36.H0_H0 ;  /* 0x20000024ff0d7230 */ /* 0x000fe40000004100 */
[----:B------:R-:W-:Y:S01]  /*3590*/  FADD.FTZ R28, RZ, R28 ;  /* 0x0000001cff1c7221 */ /* 0x000fe20000010000 */
[-C--:B------:R-:W-:Y:S02]  /*35a0*/  FMUL.FTZ R66, R57, R19.reuse ;  /* 0x0000001339427220 */ /* 0x080fe40000410000 */
[----:B------:R-:W-:Y:S01]  /*35b0*/  FADD.FTZ R60, R13, -UR9 ;  /* 0x800000090d3c7e21 */ /* 0x000fe20008010000 */
[----:B------:R-:W-:Y:S01]  /*35c0*/  FADD.FTZ R13, R28, R19 ;  /* 0x000000131c0d7221 */ /* 0x000fe20000010000 */
[----:B------:R-:W-:Y:S02]  /*35d0*/  FFMA.FTZ R28, R22, R19, R61 ;  /* 0x00000013161c7223 */ /* 0x000fe4000001003d */
[----:B------:R-:W-:Y:S01]  /*35e0*/  FMUL.FTZ R19, R60, UR12 ;  /* 0x0000000c3c137c20 */ /* 0x000fe20008410000 */
[----:B------:R-:W-:Y:S01]  /*35f0*/  FFMA.FTZ R60, R22, R66, R31 ;  /* 0x00000042163c7223 */ /* 0x000fe2000001001f */
[----:B------:R-:W-:Y:S01]  /*3600*/  FADD.FTZ R31, R30, R66 ;  /* 0x000000421e1f7221 */ /* 0x000fe20000010000 */
[----:B------:R-:W-:Y:S01]  /*3610*/  FFMA.FTZ R28, R25, R26, R28 ;  /* 0x0000001a191c7223 */ /* 0x000fe2000001001c */
[----:B------:R-:W-:-:S03]  /*3620*/  FFMA.FTZ R22, R57, R19, R58 ;  /* 0x0000001339167223 */ /* 0x000fc6000001003a */
[----:B------:R-:W-:Y:S01]  /*3630*/  FFMA.FTZ R28, R21, R16, R28 ;  /* 0x00000010151c7223 */ /* 0x000fe2000001001c */
[----:B------:R-:W-:-:S06]  /*3640*/  FMUL.FTZ R61, R22, -1.4426950216293334961 ;  /* 0xbfb8aa3b163d7820 */ /* 0x000fcc0000410000 */
[----:B------:R-:W0:Y:S02]  /*3650*/  MUFU.EX2 R61, R61 ;  /* 0x0000003d003d7308 */ /* 0x000e240000000800 */
[----:B0-----:R-:W-:Y:S01]  /*3660*/  FADD.FTZ R68, R61, 1 ;  /* 0x3f8000003d447421 */ /* 0x001fe20000010000 */
[----:B------:R-:W-:-:S04]  /*3670*/  FMUL.FTZ R61, R56, R20 ;  /* 0x00000014383d7220 */ /* 0x000fc80000410000 */
[----:B------:R-:W-:Y:S01]  /*3680*/  FFMA.FTZ R60, R23, R61, R60 ;  /* 0x0000003d173c7223 */ /* 0x000fe2000001003c */
[----:B------:R-:W0:Y:S01]  /*3690*/  MUFU.RCP R68, R68 ;  /* 0x0000004400447308 */ /* 0x000e220000001000 */
[----:B------:R-:W-:Y:S01]  /*36a0*/  FADD.FTZ R61, R61, R31 ;  /* 0x0000001f3d3d7221 */ /* 0x000fe20000010000 */
[----:B0-----:R-:W-:Y:S01]  /*36b0*/  FMUL.FTZ R30, R69, R68 ;  /* 0x00000044451e7220 */ /* 0x001fe20000410000 */
[----:B------:R-:W-:-:S04]  /*36c0*/  FADD.FTZ R69, -R68, 1 ;  /* 0x3f80000044457421 */ /* 0x000fc80000010100 */
[----:B------:R-:W-:-:S04]  /*36d0*/  FFMA.FTZ R69, R22, R69, 1 ;  /* 0x3f80000016457423 */ /* 0x000fc80000010045 */
[----:B------:R-:W-:Y:S01]  /*36e0*/  FMUL.FTZ R22, R30, R69 ;  /* 0x000000451e167220 */ /* 0x000fe20000410000 */
[----:B------:R-:W-:-:S05]  /*36f0*/  HADD2.F32 R30, -RZ, R36.H1_H1 ;  /* 0x30000024ff1e7230 */ /* 0x000fca0000004100 */
[----:B------:R-:W-:Y:S01]  /*3700*/  FADD.FTZ R66, R30, -UR9 ;  /* 0x800000091e427e21 */ /* 0x000fe20008010000 */
[----:B------:R-:W-:Y:S01]  /*3710*/  FADD.FTZ R30, R29, R20 ;  /* 0x000000141d1e7221 */ /* 0x000fe20000010000 */
[----:B------:R-:W-:Y:S01]  /*3720*/  FFMA.FTZ R29, R23, R20, R12 ;  /* 0x00000014171d7223 */ /* 0x000fe2000001000c */
[----:B------:R-:W-:Y:S02]  /*3730*/  HADD2.F32 R23, -RZ, R35.H1_H1 ;  /* 0x30000023ff177230 */ /* 0x000fe40000004100 */
[----:B------:R-:W-:Y:S01]  /*3740*/  FMUL.FTZ R20, R66, UR12 ;  /* 0x0000000c42147c20 */ /* 0x000fe20008410000 */
[----:B------:R-:W-:Y:S01]  /*3750*/  FADD.FTZ R30, R30, R27 ;  /* 0x0000001b1e1e7221 */ /* 0x000fe20000010000 */
[----:B------:R-:W-:Y:S02]  /*3760*/  FFMA.FTZ R29, R24, R27, R29 ;  /* 0x0000001b181d7223 */ /* 0x000fe4000001001d */
[----:B------:R-:W-:Y:S01]  /*3770*/  FFMA.FTZ R12, R56, R20, R59 ;  /* 0x00000014380c7223 */ /* 0x000fe2000001003b */
[----:B------:R-:W-:Y:S01]  /*3780*/  FADD.FTZ R30, R30, R17 ;  /* 0x000000111e1e7221 */ /* 0x000fe20000010000 */
[----:B------:R-:W-:-:S02]  /*3790*/  FFMA.FTZ R29, R18, R17, R29 ;  /* 0x00000011121d7223 */ /* 0x000fc4000001001d */
[----:B------:R-:W-:-:S06]  /*37a0*/  FMUL.FTZ R66, R12, -1.4426950216293334961 ;  /* 0xbfb8aa3b0c427820 */ /* 0x000fcc0000410000 */
[----:B------:R-:W0:Y:S02]  /*37b0*/  MUFU.EX2 R66, R66 ;  /* 0x0000004200427308 */ /* 0x000e240000000800 */
[----:B0-----:R-:W-:-:S06]  /*37c0*/  FADD.FTZ R68, R66, 1 ;  /* 0x3f80000042447421 */ /* 0x001fcc0000010000 */
[----:B------:R-:W0:Y:S02]  /*37d0*/  MUFU.RCP R68, R68 ;  /* 0x0000004400447308 */ /* 0x000e240000001000 */
[----:B0-----:R-:W-:Y:S01]  /*37e0*/  FADD.FTZ R31, -R68, 1 ;  /* 0x3f800000441f7421 */ /* 0x001fe20000010100 */
[----:B------:R-:W-:-:S03]  /*37f0*/  FMUL.FTZ R23, R23, R68 ;  /* 0x0000004417177220 */ /* 0x000fc60000410000 */
[----:B------:R-:W-:Y:S01]  /*3800*/  FFMA.FTZ R12, R12, R31, 1 ;  /* 0x3f8000000c0c7423 */ /* 0x000fe2000001001f */
[----:B------:R-:W-:Y:S01]  /*3810*/  FADD.FTZ R31, R13, R26 ;  /* 0x0000001a0d1f7221 */ /* 0x000fe20000010000 */
[----:B------:R-:W-:Y:S02]  /*3820*/  FMUL.FTZ R13, R57, R26 ;  /* 0x0000001a390d7220 */ /* 0x000fe40000410000 */
[----:B------:R-:W-:Y:S01]  /*3830*/  FMUL.FTZ R23, R23, R12 ;  /* 0x0000000c17177220 */ /* 0x000fe20000410000 */
[----:B------:R-:W-:Y:S02]  /*3840*/  HADD2.F32 R12, -RZ, R34.H0_H0 ;  /* 0x20000022ff0c7230 */ /* 0x000fe40000004100 */
[----:B------:R-:W-:Y:S01]  /*3850*/  FFMA.FTZ R69, R25, R13, R60 ;  /* 0x0000000d19457223 */ /* 0x000fe2000001003c */
[----:B------:R-:W-:Y:S01]  /*3860*/  FADD.FTZ R61, R61, R13 ;  /* 0x0000000d3d3d7221 */ /* 0x000fe20000010000 */
[----:B------:R-:W-:Y:S02]  /*3870*/  HADD2.F32 R13, -RZ, R33.H0_H0 ;  /* 0x20000021ff0d7230 */ /* 0x000fe40000004100 */
        /* <DEDUP_REMOVED lines=13> */
[----:B------:R-:W-:Y:S02]  /*3950*/  HADD2.F32 R69, -RZ, R33.H1_H1 ;  /* 0x30000021ff457230 */ /* 0x000fe40000004100 */
[----:B------:R-:W-:Y:S01]  /*3960*/  FMUL.FTZ R25, R13, R66 ;  /* 0x000000420d197220 */ /* 0x000fe20000410000 */
[----:B------:R-:W-:-:S02]  /*3970*/  HADD2.F32 R13, -RZ, R34.H1_H1 ;  /* 0x30000022ff0d7230 */ /* 0x000fc40000004100 */
[----:B------:R-:W-:-:S03]  /*3980*/  FADD.FTZ R61, R60, R61 ;  /* 0x0000003d3c3d7221 */ /* 0x000fc60000010000 */
        /* <DEDUP_REMOVED lines=11> */
[----:B------:R-:W-:Y:S02]  /*3a40*/  HADD2.F32 R60, -RZ, R32.H0_H0 ;  /* 0x20000020ff3c7230 */ /* 0x000fe40000004100 */
[----:B------:R-:W-:-:S03]  /*3a50*/  FMUL.FTZ R69, R57, R16 ;  /* 0x0000001039457220 */ /* 0x000fc60000410000 */
[----:B------:R-:W-:Y:S01]  /*3a60*/  FADD.FTZ R60, R60, -UR9 ;  /* 0x800000093c3c7e21 */ /* 0x000fe20008010000 */
[----:B------:R-:W-:Y:S01]  /*3a70*/  FFMA.FTZ R27, R21, R69, R26 ;  /* 0x00000045151b7223 */ /* 0x000fe2000001001a */
[----:B------:R-:W-:Y:S01]  /*3a80*/  FADD.FTZ R61, R61, R69 ;  /* 0x000000453d3d7221 */ /* 0x000fe20000010000 */
[----:B------:R-:W-:Y:S02]  /*3a90*/  HADD2.F32 R69, -RZ, R15.H0_H0 ;  /* 0x2000000fff457230 */ /* 0x000fe40000004100 */
[----:B------:R-:W-:-:S04]  /*3aa0*/  FMUL.FTZ R16, R60, UR12 ;  /* 0x0000000c3c107c20 */ /* 0x000fc80008410000 */
[----:B------:R-:W-:-:S04]  /*3ab0*/  FFMA.FTZ R21, R57, R16, R58 ;  /* 0x0000001039157223 */ /* 0x000fc8000001003a */
[----:B------:R-:W-:-:S06]  /*3ac0*/  FMUL.FTZ R26, R21, -1.4426950216293334961 ;  /* 0xbfb8aa3b151a7820 */ /* 0x000fcc0000410000 */
[----:B------:R-:W0:Y:S02]  /*3ad0*/  MUFU.EX2 R26, R26 ;  /* 0x0000001a001a7308 */ /* 0x000e240000000800 */
[----:B0-----:R-:W-:Y:S01]  /*3ae0*/  FADD.FTZ R60, R26, 1 ;  /* 0x3f8000001a3c7421 */ /* 0x001fe20000010000 */
[----:B------:R-:W-:-:S04]  /*3af0*/  FMUL.FTZ R26, R56, R17 ;  /* 0x00000011381a7220 */ /* 0x000fc80000410000 */
[----:B------:R-:W-:Y:S01]  /*3b00*/  FADD.FTZ R61, R26, R61 ;  /* 0x0000003d1a3d7221 */ /* 0x000fe20000010000 */
[----:B------:R-:W0:Y:S02]  /*3b10*/  MUFU.RCP R60, R60 ;  /* 0x0000003c003c7308 */ /* 0x000e240000001000 */
[----:B0-----:R-:W-:Y:S01]  /*3b20*/  FADD.FTZ R68, -R60, 1 ;  /* 0x3f8000003c447421 */ /* 0x001fe20000010100 */
[----:B------:R-:W-:Y:S01]  /*3b30*/  FMUL.FTZ R66, R69, R60 ;  /* 0x0000003c45427220 */ /* 0x000fe20000410000 */
[----:B------:R-:W-:Y:S02]  /*3b40*/  HADD2.F32 R69, -RZ, R15.H1_H1 ;  /* 0x3000000fff457230 */ /* 0x000fe40000004100 */
[----:B------:R-:W-:Y:S01]  /*3b50*/  FADD.FTZ R60, R31, R22 ;  /* 0x000000161f3c7221 */ /* 0x000fe20000010000 */
[----:B------:R-:W-:Y:S01]  /*3b60*/  FFMA.FTZ R21, R21, R68, 1 ;  /* 0x3f80000015157423 */ /* 0x000fe20000010044 */
[----:B------:R-:W-:Y:S02]  /*3b70*/  FMUL.FTZ R31, R57, R22 ;  /* 0x00000016391f7220 */ /* 0x000fe40000410000 */
[----:B------:R-:W-:Y:S01]  /*3b80*/  FADD.FTZ R60, R60, R25 ;  /* 0x000000193c3c7221 */ /* 0x000fe20000010000 */
[----:B------:R-:W-:Y:S01]  /*3b90*/  FMUL.FTZ R21, R66, R21 ;  /* 0x0000001542157220 */ /* 0x000fe20000410000 */
[----:B------:R-:W-:-:S02]  /*3ba0*/  HADD2.F32 R66, -RZ, R32.H1_H1 ;  /* 0x30000020ff427230 */ /* 0x000fc40000004100 */
[----:B------:R-:W-:-:S03]  /*3bb0*/  FADD.FTZ R61, R61, R31 ;  /* 0x0000001f3d3d7221 */ /* 0x000fc60000010000 */
[----:B------:R-:W-:-:S04]  /*3bc0*/  FADD.FTZ R66, R66, -UR9 ;  /* 0x8000000942427e21 */ /* 0x000fc80008010000 */
[----:B------:R-:W-:Y:S01]  /*3bd0*/  FMUL.FTZ R17, R66, UR12 ;  /* 0x0000000c42117c20 */ /* 0x000fe20008410000 */
[----:B------:R-:W-:-:S03]  /*3be0*/  FFMA.FTZ R66, R18, R26, R27 ;  /* 0x0000001a12427223 */ /* 0x000fc6000001001b */
[----:B------:R-:W-:-:S04]  /*3bf0*/  FFMA.FTZ R18, R56, R17, R59 ;  /* 0x0000001138127223 */ /* 0x000fc8000001003b */
[----:B------:R-:W-:-:S06]  /*3c00*/  FMUL.FTZ R27, R18, -1.4426950216293334961 ;  /* 0xbfb8aa3b121b7820 */ /* 0x000fcc0000410000 */
[----:B------:R-:W0:Y:S02]  /*3c10*/  MUFU.EX2 R27, R27 ;  /* 0x0000001b001b7308 */ /* 0x000e240000000800 */
[----:B0-----:R-:W-:Y:S01]  /*3c20*/  FADD.FTZ R68, R27, 1 ;  /* 0x3f8000001b447421 */ /* 0x001fe20000010000 */
[----:B------:R-:W-:-:S05]  /*3c30*/  FFMA.FTZ R27, R19, R22, R28 ;  /* 0x00000016131b7223 */ /* 0x000fca000001001c */
[----:B------:R-:W0:Y:S02]  /*3c40*/  MUFU.RCP R68, R68 ;  /* 0x0000004400447308 */ /* 0x000e240000001000 */
[----:B0-----:R-:W-:Y:S01]  /*3c50*/  FMUL.FTZ R26, R69, R68 ;  /* 0x00000044451a7220 */ /* 0x001fe20000410000 */
[----:B------:R-:W-:-:S04]  /*3c60*/  FADD.FTZ R69, -R68, 1 ;  /* 0x3f80000044457421 */ /* 0x000fc80000010100 */
[----:B------:R-:W-:Y:S01]  /*3c70*/  FFMA.FTZ R69, R18, R69, 1 ;  /* 0x3f80000012457423 */ /* 0x000fe20000010045 */
[----:B------:R-:W-:-:S03]  /*3c80*/  HADD2.F32 R18, -RZ, R14.H0_H0 ;  /* 0x2000000eff127230 */ /* 0x000fc60000004100 */
[----:B------:R-:W-:Y:S01]  /*3c90*/  FMUL.FTZ R26, R26, R69 ;  /* 0x000000451a1a7220 */ /* 0x000fe20000410000 */
[----:B------:R-:W-:Y:S01]  /*3ca0*/  FFMA.FTZ R69, R19, R31, R66 ;  /* 0x0000001f13457223 */ /* 0x000fe20000010042 */
[----:B------:R-:W-:Y:S01]  /*3cb0*/  FADD.FTZ R18, R18, -UR9 ;  /* 0x8000000912127e21 */ /* 0x000fe20008010000 */
[----:B------:R-:W-:-:S03]  /*3cc0*/  HADD2.F32 R31, -RZ, R3.H0_H0 ;  /* 0x20000003ff1f7230 */ /* 0x000fc60000004100 */
        /* <DEDUP_REMOVED lines=8> */
[----:B------:R-:W-:Y:S01]  /*3d50*/  FFMA.FTZ R28, R17, R26, R28 ;  /* 0x0000001a111c7223 */ /* 0x000fe2000001001c */
[----:B0-----:R-:W-:Y:S01]  /*3d60*/  FADD.FTZ R68, -R66, 1 ;  /* 0x3f80000042447421 */ /* 0x001fe20000010100 */
[----:B------:R-:W-:Y:S01]  /*3d70*/  FMUL.FTZ R22, R31, R66 ;  /* 0x000000421f167220 */ /* 0x000fe20000410000 */
[----:B------:R-:W-:Y:S01]  /*3d80*/  FADD.FTZ R31, R30, R23 ;  /* 0x000000171e1f7221 */ /* 0x000fe20000010000 */
[----:B------:R-:W-:Y:S01]  /*3d90*/  FMUL.FTZ R30, R56, R23 ;  /* 0x00000017381e7220 */ /* 0x000fe20000410000 */
[----:B------:R-:W-:Y:S01]  /*3da0*/  FFMA.FTZ R19, R19, R68, 1 ;  /* 0x3f80000013137423 */ /* 0x000fe20000010044 */
[----:B------:R-:W-:-:S02]  /*3db0*/  HADD2.F32 R23, -RZ, R3.H1_H1 ;  /* 0x30000003ff177230 */ /* 0x000fc40000004100 */
[----:B------:R-:W-:Y:S01]  /*3dc0*/  FADD.FTZ R31, R31, R24 ;  /* 0x000000181f1f7221 */ /* 0x000fe20000010000 */
[----:B------:R-:W-:Y:S01]  /*3dd0*/  FFMA.FTZ R69, R20, R30, R69 ;  /* 0x0000001e14457223 */ /* 0x000fe20000010045 */
[----:B------:R-:W-:Y:S01]  /*3de0*/  FMUL.FTZ R22, R22, R19 ;  /* 0x0000001316167220 */ /* 0x000fe20000410000 */
[----:B------:R-:W-:Y:S02]  /*3df0*/  HADD2.F32 R19, -RZ, R14.H1_H1 ;  /* 0x3000000eff137230 */ /* 0x000fe40000004100 */
[----:B------:R-:W-:-:S03]  /*3e00*/  FADD.FTZ R61, R30, R61 ;  /* 0x0000003d1e3d7221 */ /* 0x000fc60000010000 */
[----:B------:R-:W-:-:S04]  /*3e10*/  FADD.FTZ R19, R19, -UR9 ;  /* 0x8000000913137e21 */ /* 0x000fc80008010000 */
        /* <DEDUP_REMOVED lines=11> */
[----:B------:R-:W-:Y:S01]  /*3ed0*/  FMUL.FTZ R66, R57, R25 ;  /* 0x0000001939427220 */ /* 0x000fe20000410000 */
[----:B------:R-:W-:Y:S02]  /*3ee0*/  HADD2.F32 R25, -RZ, R5.H0_H0 ;  /* 0x20000005ff197230 */ /* 0x000fe40000004100 */
[----:B------:R-:W-:Y:S01]  /*3ef0*/  FFMA.FTZ R30, R20, R30, 1 ;  /* 0x3f800000141e7423 */ /* 0x000fe2000001001e */
[----:B------:R-:W-:-:S02]  /*3f00*/  HADD2.F32 R20, -RZ, R4.H0_H0 ;  /* 0x20000004ff147230 */ /* 0x000fc40000004100 */
[----:B------:R-:W-:Y:S01]  /*3f10*/  FADD.FTZ R61, R61, R66 ;  /* 0x000000423d3d7221 */ /* 0x000fe20000010000 */
[----:B------:R-:W-:Y:S01]  /*3f20*/  FMUL.FTZ R23, R23, R30 ;  /* 0x0000001e17177220 */ /* 0x000fe20000410000 */
[----:B------:R-:W-:Y:S01]  /*3f30*/  FFMA.FTZ R30, R12, R66, R69 ;  /* 0x000000420c1e7223 */ /* 0x000fe20000010045 */
[----:B------:R-:W-:-:S04]  /*3f40*/  FADD.FTZ R20, R20, -UR9 ;  /* 0x8000000914147e21 */ /* 0x000fc80008010000 */
[----:B------:R-:W-:-:S04]  /*3f50*/  FMUL.FTZ R20, R20, UR12 ;  /* 0x0000000c14147c20 */ /* 0x000fc80008410000 */
[----:B------:R-:W-:-:S04]  /*3f60*/  FFMA.FTZ R12, R57, R20, R58 ;  /* 0x00000014390c7223 */ /* 0x000fc8000001003a */
[----:B------:R-:W-:-:S06]  /*3f70*/  FMUL.FTZ R27, R12, -1.4426950216293334961 ;  /* 0xbfb8aa3b0c1b7820 */ /* 0x000fcc0000410000 */
[----:B------:R-:W0:Y:S02]  /*3f80*/  MUFU.EX2 R27, R27 ;  /* 0x0000001b001b7308 */ /* 0x000e240000000800 */
[----:B0-----:R-:W-:Y:S01]  /*3f90*/  FADD.FTZ R68, R27, 1 ;  /* 0x3f8000001b447421 */ /* 0x001fe20000010000 */
[----:B------:R-:W-:-:S04]  /*3fa0*/  FMUL.FTZ R27, R56, R24 ;  /* 0x00000018381b7220 */ /* 0x000fc80000410000 */
[----:B------:R-:W-:Y:S01]  /*3fb0*/  FADD.FTZ R24, R27, R61 ;  /* 0x0000003d1b187221 */ /* 0x000fe20000010000 */
[----:B------:R-:W0:Y:S01]  /*3fc0*/  MUFU.RCP R68, R68 ;  /* 0x0000004400447308 */ /* 0x000e220000001000 */
[----:B------:R-:W-:Y:S01]  /*3fd0*/  FADD.FTZ R61, R60, R21 ;  /* 0x000000153c3d7221 */ /* 0x000fe20000010000 */
[----:B0-----:R-:W-:Y:S01]  /*3fe0*/  FADD.FTZ R69, -R68, 1 ;  /* 0x3f80000044457421 */ /* 0x001fe20000010100 */
[----:B------:R-:W-:-:S03]  /*3ff0*/  FMUL.FTZ R25, R25, R68 ;  /* 0x0000004419197220 */ /* 0x000fc60000410000 */
[----:B------:R-:W-:Y:S01]  /*4000*/  FFMA.FTZ R12, R12, R69, 1 ;  /* 0x3f8000000c0c7423 */ /* 0x000fe20000010045 */
[----:B------:R-:W-:Y:S01]  /*4010*/  FFMA.FTZ R69, R13, R27, R30 ;  /* 0x0000001b0d457223 */ /* 0x000fe2000001001e */
[----:B------:R-:W-:Y:S02]  /*4020*/  HADD2.F32 R27, -RZ, R5.H1_H1 ;  /* 0x30000005ff1b7230 */ /* 0x000fe40000004100 */
[----:B------:R-:W-:Y:S01]  /*4030*/  FMUL.FTZ R25, R25, R12 ;  /* 0x0000000c19197220 */ /* 0x000fe20000410000 */
[----:B------:R-:W-:-:S05]  /*4040*/  HADD2.F32 R12, -RZ, R4.H1_H1 ;  /* 0x30000004ff0c7230 */ /* 0x000fca0000004100 */
[----:B------:R-:W-:-:S04]  /*4050*/  FADD.FTZ R12, R12, -UR9 ;  /* 0x800000090c0c7e21 */ /* 0x000fc80008010000 */
        /* <DEDUP_REMOVED lines=8> */
[----:B------:R-:W-:Y:S02]  /*40e0*/  HADD2.F32 R69, -RZ, R7.H0_H0 ;  /* 0x20000007ff457230 */ /* 0x000fe40000004100 */
[----:B------:R-:W-:Y:S01]  /*40f0*/  FADD.FTZ R21, R24, R30 ;  /* 0x0000001e18157221 */ /* 0x000fe20000010000 */
[----:B------:R-:W-:-:S04]  /*4100*/  FADD.FTZ R30, R31, R26 ;  /* 0x0000001a1f1e7221 */ /* 0x000fc80000010000 */
[----:B------:R-:W-:Y:S01]  /*4110*/  FADD.FTZ R30, R30, R23 ;  /* 0x000000171e1e7221 */ /* 0x000fe20000010000 */
[----:B0-----:R-:W-:Y:S01]  /*4120*/  FADD.FTZ R68, -R66, 1 ;  /* 0x3f80000042447421 */ /* 0x001fe20000010100 */
[----:B------:R-:W-:-:S03]  /*4130*/  FMUL.FTZ R27, R27, R66 ;  /* 0x000000421b1b7220 */ /* 0x000fc60000410000 */
[----:B------:R-:W-:Y:S01]  /*4140*/  FFMA.FTZ R68, R13, R68, 1 ;  /* 0x3f8000000d447423 */ /* 0x000fe20000010044 */
[----:B------:R-:W-:-:S03]  /*4150*/  HADD2.F32 R13, -RZ, R6.H0_H0 ;  /* 0x20000006ff0d7230 */ /* 0x000fc60000004100 */
[----:B------:R-:W-:Y:S02]  /*4160*/  FMUL.FTZ R27, R27, R68 ;  /* 0x000000441b1b7220 */ /* 0x000fe40000410000 */
[----:B------:R-:W-:Y:S02]  /*4170*/  FADD.FTZ R13, R13, -UR9 ;  /* 0x800000090d0d7e21 */ /* 0x000fe40008010000 */
[----:B------:R-:W-:Y:S02]  /*4180*/  FADD.FTZ R30, R30, R27 ;  /* 0x0000001b1e1e7221 */ /* 0x000fe40000010000 */
        /* <DEDUP_REMOVED lines=10> */
[----:B------:R-:W-:Y:S01]  /*4230*/  FMUL.FTZ R24, R24, R69 ;  /* 0x0000004518187220 */ /* 0x000fe20000410000 */
[----:B------:R-:W-:Y:S01]  /*4240*/  FMUL.FTZ R69, R56, R26 ;  /* 0x0000001a38457220 */ /* 0x000fe20000410000 */
[----:B------:R-:W-:-:S03]  /*4250*/  FADD.FTZ R16, R16, -UR9 ;  /* 0x8000000910107e21 */ /* 0x000fc60008010000 */
[----:B------:R-:W-:Y:S01]  /*4260*/  FFMA.FTZ R31, R17, R69, R60 ;  /* 0x00000045111f7223 */ /* 0x000fe2000001003c */
[----:B------:R-:W-:Y:S01]  /*4270*/  FMUL.FTZ R16, R16, UR12 ;  /* 0x0000000c10107c20 */ /* 0x000fe20008410000 */
[----:B------:R-:W-:Y:S01]  /*4280*/  FADD.FTZ R60, R69, R21 ;  /* 0x00000015453c7221 */ /* 0x000fe20000010000 */
[----:B------:R-:W-:Y:S02]  /*4290*/  HADD2.F32 R21, -RZ, R7.H1_H1 ;  /* 0x30000007ff157230 */ /* 0x000fe40000004100 */
[----:B------:R-:W-:-:S04]  /*42a0*/  FFMA.FTZ R17, R56, R16, R59 ;  /* 0x0000001038117223 */ /* 0x000fc8000001003b */
[----:B------:R-:W-:-:S06]  /*42b0*/  FMUL.FTZ R26, R17, -1.4426950216293334961 ;  /* 0xbfb8aa3b111a7820 */ /* 0x000fcc0000410000 */
[----:B------:R-:W0:Y:S02]  /*42c0*/  MUFU.EX2 R26, R26 ;  /* 0x0000001a001a7308 */ /* 0x000e240000000800 */
[----:B0-----:R-:W-:Y:S01]  /*42d0*/  FADD.FTZ R66, R26, 1 ;  /* 0x3f8000001a427421 */ /* 0x001fe20000010000 */
[----:B------:R-:W-:Y:S01]  /*42e0*/  FADD.FTZ R26, R61, R22 ;  /* 0x000000163d1a7221 */ /* 0x000fe20000010000 */
[----:B------:R-:W-:-:S04]  /*42f0*/  FMUL.FTZ R22, R57, R22 ;  /* 0x0000001639167220 */ /* 0x000fc80000410000 */
[----:B------:R-:W0:Y:S01]  /*4300*/  MUFU.RCP R66, R66 ;  /* 0x0000004200427308 */ /* 0x000e220000001000 */
[----:B------:R-:W-:Y:S01]  /*4310*/  FADD.FTZ R60, R60, R22 ;  /* 0x000000163c3c7221 */ /* 0x000fe20000010000 */
[----:B0-----:R-:W-:Y:S01]  /*4320*/  FADD.FTZ R68, -R66, 1 ;  /* 0x3f80000042447421 */ /* 0x001fe20000010100 */
[----:B------:R-:W-:Y:S01]  /*4330*/  FMUL.FTZ R21, R21, R66 ;  /* 0x0000004215157220 */ /* 0x000fe20000410000 */
[----:B------:R-:W-:Y:S01]  /*4340*/  FFMA.FTZ R66, R18, R22, R31 ;  /* 0x0000001612427223 */ /* 0x000fe2000001001f */
[----:B------:R-:W-:Y:S02]  /*4350*/  HADD2.F32 R22, -RZ, R9.H0_H0 ;  /* 0x20000009ff167230 */ /* 0x000fe40000004100 */
        /* <DEDUP_REMOVED lines=14> */
[----:B------:R-:W-:Y:S02]  /*4440*/  FADD.FTZ R60, R23, R60 ;  /* 0x0000003c173c7221 */ /* 0x000fe40000010000 */
[----:B------:R-:W-:Y:S01]  /*4450*/  FFMA.FTZ R31, R16, R21, R31 ;  /* 0x00000015101f7223 */ /* 0x000fe2000001001f */
[----:B0-----:R-:W-:Y:S01]  /*4460*/  FADD.FTZ R69, -R61, 1 ;  /* 0x3f8000003d457421 */ /* 0x001fe20000010100 */
[----:B------:R-:W-:Y:S01]  /*4470*/  FMUL.FTZ R22, R22, R61 ;  /* 0x0000003d16167220 */ /* 0x000fe20000410000 */
[----:B------:R-:W-:Y:S01]  /*4480*/  FADD.FTZ R61, R26, R25 ;  /* 0x000000191a3d7221 */ /* 0x000fe20000010000 */
[----:B------:R-:W-:Y:S01]  /*4490*/  FFMA.FTZ R26, R20, R25, R29 ;  /* 0x00000019141a7223 */ /* 0x000fe2000001001d */
[----:B------:R-:W-:Y:S01]  /*44a0*/  FFMA.FTZ R69, R18, R69, 1 ;  /* 0x3f80000012457423 */ /* 0x000fe20000010045 */
[----:B------:R-:W-:-:S02]  /*44b0*/  HADD2.F32 R18, -RZ, R8.H1_H1 ;  /* 0x30000008ff127230 */ /* 0x000fc40000004100 */
[----:B------:R-:W-:Y:S01]  /*44c0*/  FADD.FTZ R61, R61, R24 ;  /* 0x000000183d3d7221 */ /* 0x000fe20000010000 */
[----:B------:R-:W-:Y:S01]  /*44d0*/  FFMA.FTZ R26, R13, R24, R26 ;  /* 0x000000180d1a7223 */ /* 0x000fe2000001001a */
[----:B------:R-:W-:Y:S01]  /*44e0*/  FMUL.FTZ R22, R22, R69 ;  /* 0x0000004516167220 */ /* 0x000fe20000410000 */
[----:B------:R-:W-:Y:S01]  /*44f0*/  FFMA.FTZ R69, R19, R23, R66 ;  /* 0x0000001713457223 */ /* 0x000fe20000010042 */
[----:B------:R-:W-:Y:S01]  /*4500*/  FADD.FTZ R18, R18, -UR9 ;  /* 0x8000000912127e21 */ /* 0x000fe20008010000 */
[----:B------:R-:W-:Y:S02]  /*4510*/  HADD2.F32 R23, -RZ, R9.H1_H1 ;  /* 0x30000009ff177230 */ /* 0x000fe40000004100 */
[----:B------:R-:W-:Y:S01]  /*4520*/  FADD.FTZ R61, R61, R22 ;  /* 0x000000163d3d7221 */ /* 0x000fe20000010000 */
[----:B------:R-:W-:Y:S01]  /*4530*/  FFMA.FTZ R26, R17, R22, R26 ;  /* 0x00000016111a7223 */ /* 0x000fe2000001001a */
        /* <DEDUP_REMOVED lines=12> */
[----:B------:R-:W-:Y:S01]  /*4600*/  FFMA.FTZ R68, R19, R68, 1 ;  /* 0x3f80000013447423 */ /* 0x000fe20000010044 */
[----:B------:R-:W-:-:S03]  /*4610*/  HADD2.F32 R19, -RZ, R10.H0_H0 ;  /* 0x2000000aff137230 */ /* 0x000fc60000004100 */
        /* <DEDUP_REMOVED lines=13> */
[----:B------:R-:W-:Y:S02]  /*46f0*/  HADD2.F32 R28, -RZ, R10.H1_H1 ;  /* 0x3000000aff1c7230 */ /* 0x000fe40000004100 */
[----:B------:R-:W-:-:S03]  /*4700*/  FADD.FTZ R60, R66, R60 ;  /* 0x0000003c423c7221 */ /* 0x000fc60000010000 */
[----:B------:R-:W-:-:S04]  /*4710*/  FADD.FTZ R28, R28, -UR9 ;  /* 0x800000091c1c7e21 */ /* 0x000fc80008010000 */
[----:B------:R-:W-:Y:S01]  /*4720*/  FMUL.FTZ R25, R28, UR12 ;  /* 0x0000000c1c197c20 */ /* 0x000fe20008410000 */
[----:B------:R-:W-:Y:S01]  /*4730*/  FFMA.FTZ R28, R12, R66, R69 ;  /* 0x000000420c1c7223 */ /* 0x000fe20000010045 */
[----:B------:R-:W-:Y:S02]  /*4740*/  HADD2.F32 R66, -RZ, R11.H1_H1 ;  /* 0x3000000bff427230 */ /* 0x000fe40000004100 */
        /* <DEDUP_REMOVED lines=41> */
[----:B------:R-:W-:Y:S01]  /*49e0*/  FFMA.FTZ R29, R17, R27, R28 ;  /* 0x0000001b111d7223 */ /* 0x000fe2000001001c */
[----:B------:R-:W-:Y:S02]  /*49f0*/  HADD2.F32 R27, -RZ, R51.H0_H0 ;  /* 0x20000033ff1b7230 */ /* 0x000fe40000004100 */
        /* <DEDUP_REMOVED lines=14> */
[----:B------:R-:W-:-:S03]  /*4ae0*/  FMUL.FTZ R27, R27, R66 ;  /* 0x000000421b1b7220 */ /* 0x000fc60000410000 */
[----:B------:R-:W-:-:S04]  /*4af0*/  FFMA.FTZ R68, R17, R68, 1 ;  /* 0x3f80000011447423 */ /* 0x000fc80000010044 */
[----:B------:R-:W-:Y:S01]  /*4b00*/  FMUL.FTZ R17, R27, R68 ;  /* 0x000000441b117220 */ /* 0x000fe20000410000 */
[----:B------:R-:W-:-:S05]  /*4b10*/  HADD2.F32 R27, -RZ, R48.H1_H1 ;  /* 0x30000030ff1b7230 */ /* 0x000fca0000004100 */
[----:B------:R-:W-:Y:S01]  /*4b20*/  FADD.FTZ R68, R27, -UR9 ;  /* 0x800000091b447e21 */ /* 0x000fe20008010000 */
[----:B------:R-:W-:Y:S01]  /*4b30*/  FADD.FTZ R27, R30, R23 ;  /* 0x000000171e1b7221 */ /* 0x000fe20000010000 */
[----:B------:R-:W-:Y:S02]  /*4b40*/  FMUL.FTZ R30, R56, R23 ;  /* 0x00000017381e7220 */ /* 0x000fe40000410000 */
[----:B------:R-:W-:Y:S01]  /*4b50*/  FMUL.FTZ R23, R68, UR12 ;  /* 0x0000000c44177c20 */ /* 0x000fe20008410000 */
[----:B------:R-:W-:Y:S01]  /*4b60*/  FADD.FTZ R27, R27, R12 ;  /* 0x0000000c1b1b7221 */ /* 0x000fe20000010000 */
[----:B------:R-:W-:Y:S01]  /*4b70*/  FFMA.FTZ R66, R18, R30, R29 ;  /* 0x0000001e12427223 */ /* 0x000fe2000001001d */
[----:B------:R-:W-:Y:S01]  /*4b80*/  FADD.FTZ R60, R30, R60 ;  /* 0x0000003c1e3c7221 */ /* 0x000fe20000010000 */
[----:B------:R-:W-:Y:S01]  /*4b90*/  FFMA.FTZ R18, R56, R23, R59 ;  /* 0x0000001738127223 */ /* 0x000fe2000001003b */
[----:B------:R-:W-:Y:S02]  /*4ba0*/  HADD2.F32 R30, -RZ, R51.H1_H1 ;  /* 0x30000033ff1e7230 */ /* 0x000fe40000004100 */
[----:B------:R-:W-:Y:S01]  /*4bb0*/  FADD.FTZ R27, R27, R16 ;  /* 0x000000101b1b7221 */ /* 0x000fe20000010000 */
[----:B------:R-:W-:-:S06]  /*4bc0*/  FMUL.FTZ R29, R18, -1.4426950216293334961 ;  /* 0xbfb8aa3b121d7820 */ /* 0x000fcc0000410000 */
[----:B------:R-:W0:Y:S02]  /*4bd0*/  MUFU.EX2 R29, R29 ;  /* 0x0000001d001d7308 */ /* 0x000e240000000800 */
[----:B0-----:R-:W-:Y:S01]  /*4be0*/  FADD.FTZ R31, R29, 1 ;  /* 0x3f8000001d1f7421 */ /* 0x001fe20000010000 */
[----:B------:R-:W-:-:S04]  /*4bf0*/  FFMA.FTZ R29, R19, R20, R26 ;  /* 0x00000014131d7223 */ /* 0x000fc8000001001a */
[----:B------:R-:W-:Y:S01]  /*4c00*/  FFMA.FTZ R29, R24, R13, R29 ;  /* 0x0000000d181d7223 */ /* 0x000fe2000001001d */
        /* <DEDUP_REMOVED lines=9> */
[----:B------:R-:W-:Y:S01]  /*4ca0*/  FADD.FTZ R68, R30, -UR9 ;  /* 0x800000091e447e21 */ /* 0x000fe20008010000 */
[----:B------:R-:W-:-:S03]  /*4cb0*/  FADD.FTZ R30, R61, R20 ;  /* 0x000000143d1e7221 */ /* 0x000fc60000010000 */
[----:B------:R-:W-:Y:S01]  /*4cc0*/  FMUL.FTZ R20, R68, UR12 ;  /* 0x0000000c44147c20 */ /* 0x000fe20008410000 */
[----:B------:R-:W-:Y:S02]  /*4cd0*/  HADD2.F32 R68, -RZ, R55.H0_H0 ;  /* 0x20000037ff447230 */ /* 0x000fe40000004100 */
        /* <DEDUP_REMOVED lines=8> */
[----:B------:R-:W-:Y:S01]  /*4d60*/  FADD.FTZ R68, -R61, 1 ;  /* 0x3f8000003d447421 */ /* 0x000fe20000010100 */
[----:B------:R-:W-:-:S03]  /*4d70*/  FMUL.FTZ R61, R56, R12 ;  /* 0x0000000c383d7220 */ /* 0x000fc60000410000 */
[----:B------:R-:W-:Y:S01]  /*4d80*/  FFMA.FTZ R68, R19, R68, 1 ;  /* 0x3f80000013447423 */ /* 0x000fe20000010044 */
[----:B------:R-:W-:-:S03]  /*4d90*/  FADD.FTZ R60, R61, R60 ;  /* 0x0000003c3d3c7221 */ /* 0x000fc60000010000 */
[----:B------:R-:W-:Y:S01]  /*4da0*/  FMUL.FTZ R19, R31, R68 ;  /* 0x000000441f137220 */ /* 0x000fe20000410000 */
[----:B------:R-:W-:-:S05]  /*4db0*/  HADD2.F32 R31, -RZ, R52.H1_H1 ;  /* 0x30000034ff1f7230 */ /* 0x000fca0000004100 */
        /* <DEDUP_REMOVED lines=33> */
[----:B------:R-:W-:-:S05]  /*4fd0*/  HADD2.F32 R66, -RZ, R54.H1_H1 ;  /* 0x30000036ff427230 */ /* 0x000fca0000004100 */
[----:B------:R-:W-:-:S04]  /*4fe0*/  FADD.FTZ R66, R66, -UR9 ;  /* 0x8000000942427e21 */ /* 0x000fc80008010000 */
[----:B------:R-:W-:Y:S01]  /*4ff0*/  FMUL.FTZ R16, R66, UR12 ;  /* 0x0000000c42107c20 */ /* 0x000fe20008410000 */
[----:B------:R-:W-:-:S03]  /*5000*/  FMUL.FTZ R66, R57, R17 ;  /* 0x0000001139427220 */ /* 0x000fc60000410000 */
        /* <DEDUP_REMOVED lines=8> */
[C---:B------:R-:W-:Y:S01]  /*5090*/  FFMA.FTZ R26, R22.reuse, R17, R29 ;  /* 0x00000011161a7223 */ /* 0x040fe2000001001d */
[----:B------:R-:W-:Y:S01]  /*50a0*/  FFMA.FTZ R29, R22, R66, R21 ;  /* 0x00000042161d7223 */ /* 0x000fe20000010015 */
[-C--:B------:R-:W-:Y:S01]  /*50b0*/  FMUL.FTZ R22, R56, R18.reuse ;  /* 0x0000001238167220 */ /* 0x080fe20000410000 */
[----:B------:R-:W-:Y:S01]  /*50c0*/  FMUL.FTZ R17, R31, R69 ;  /* 0x000000451f117220 */ /* 0x000fe20000410000 */
[----:B------:R-:W-:Y:S01]  /*50d0*/  FADD.FTZ R31, R60, R66 ;  /* 0x000000423c1f7221 */ /* 0x000fe20000010000 */
[C---:B------:R-:W-:Y:S01]  /*50e0*/  FFMA.FTZ R21, R23.reuse, R18, R28 ;  /* 0x0000001217157223 */ /* 0x040fe2000001001c */
[----:B------:R-:W-:Y:S01]  /*50f0*/  FFMA.FTZ R29, R23, R22, R29 ;  /* 0x00000016171d7223 */ /* 0x000fe2000001001d */
[----:B------:R-:W-:Y:S01]  /*5100*/  FMUL.FTZ R23, R56, R25 ;  /* 0x0000001938177220 */ /* 0x000fe20000410000 */
[----:B------:R-:W-:Y:S01]  /*5110*/  FADD.FTZ R31, R22, R31 ;  /* 0x0000001f161f7221 */ /* 0x000fe20000010000 */
[----:B------:R-:W-:Y:S01]  /*5120*/  FMUL.FTZ R22, R57, R19 ;  /* 0x0000001339167220 */ /* 0x000fe20000410000 */
[----:B------:R-:W-:Y:S01]  /*5130*/  FADD.FTZ R18, R27, R18 ;  /* 0x000000121b127221 */ /* 0x000fe20000010000 */
[----:B------:R-:W-:Y:S01]  /*5140*/  FMUL.FTZ R27, R57, R24 ;  /* 0x00000018391b7220 */ /* 0x000fe20000410000 */
[----:B------:R-:W-:Y:S01]  /*5150*/  FFMA.FTZ R21, R12, R25, R21 ;  /* 0x000000190c157223 */ /* 0x000fe20000010015 */
[C---:B------:R-:W-:Y:S01]  /*5160*/  FFMA.FTZ R29, R20.reuse, R22, R29 ;  /* 0x00000016141d7223 */ /* 0x040fe2000001001d */
[----:B------:R-:W-:Y:S01]  /*5170*/  FADD.FTZ R28, R31, R22 ;  /* 0x000000161f1c7221 */ /* 0x000fe20000010000 */
[----:B------:R-:W-:Y:S01]  /*5180*/  FFMA.FTZ R20, R20, R19, R26 ;  /* 0x0000001314147223 */ /* 0x000fe2000001001a */
[----:B------:R-:W-:Y:S01]  /*5190*/  FFMA.FTZ R21, R16, R17, R21 ;  /* 0x0000001110157223 */ /* 0x000fe20000010015 */
        /* <DEDUP_REMOVED lines=9> */
[----:B------:R-:W-:Y:S01]  /*5230*/  FADD.FTZ R18, R29, R28 ;  /* 0x0000001c1d127221 */ /* 0x000fe20000010000 */
[----:B------:R-:W-:Y:S01]  /*5240*/  FFMA.FTZ R20, R13, R24, R20 ;  /* 0x000000180d147223 */ /* 0x000fe20000010014 */
[----:B------:R-:W-:-:S07]  /*5250*/  FADD.FTZ R23, R12, R17 ;  /* 0x000000110c177221 */ /* 0x000fce0000010000 */
.L_x_925:
        /* <DEDUP_REMOVED lines=44> */
.L_x_927:
[----:B------:R-:W-:Y:S05]  /*5520*/  BSYNC.RECONVERGENT B0 ;  /* 0x0000000000007941 */ /* 0x000fea0003800200 */
.L_x_926:
        /* <DEDUP_REMOVED lines=37> */
.L_x_929:
[----:B------:R-:W-:Y:S05]  /*5780*/  BSYNC.RECONVERGENT B0 ;  /* 0x0000000000007941 */ /* 0x000fea0003800200 */
.L_x_928:
        /* <DEDUP_REMOVED lines=82> */
.L_x_931:
[----:B------:R-:W-:Y:S05]  /*5cb0*/  BSYNC.RECONVERGENT B0 ;  /* 0x0000000000007941 */ /* 0x000fea0003800200 */
.L_x_930:
        /* <DEDUP_REMOVED lines=28> */
.L_x_933:
[----:B------:R-:W-:Y:S05]  /*5e80*/  BSYNC.RECONVERGENT B0 ;  /* 0x0000000000007941 */ /* 0x000fea0003800200 */
.L_x_932:
        /* <DEDUP_REMOVED lines=28> */
.L_x_936:
[----:B-1----:R-:W2:Y:S04]  /*6050*/  LDG.E.STRONG.GPU R18, desc[UR10][R16.64] ;  /* 0x0000000a10127981 */ /* 0x002ea8000c1ef900 */
[----:B--2---:R-:W-:Y:S01]  /*6060*/  CCTL.IVALL ;  /* 0x00000000ff00798f */ /* 0x004fe20002000000 */
[----:B------:R-:W-:Y:S05]  /*6070*/  YIELD ;  /* 0x0000000000007946 */ /* 0x000fea0003800000 */
[----:B------:R-:W-:-:S13]  /*6080*/  ISETP.NE.AND P0, PT, R18, R21, PT ;  /* 0x000000151200720c */ /* 0x000fda0003f05270 */
[----:B------:R-:W-:Y:S05]  /*6090*/  @P0 BRA `(.L_x_936) ;  /* 0xfffffffc00ec0947 */ /* 0x000fea000383ffff */
.L_x_935:
        /* <DEDUP_REMOVED lines=21> */
.L_x_938:
        /* <DEDUP_REMOVED lines=64> */
.L_x_937:
        /* <DEDUP_REMOVED lines=34> */
.L_x_939:
        /* <DEDUP_REMOVED lines=18> */
.L_x_940:
        /* <DEDUP_REMOVED lines=9> */
.L_x_941:
[----:B------:R-:W-:Y:S05]  /*69c0*/  BSYNC.RECONVERGENT B0 ;  /* 0x0000000000007941 */ /* 0x000fea0003800200 */
.L_x_934:
[----:B------:R-:W5:Y:S01]  /*69d0*/  S2UR UR8, SR_CgaCtaId ;  /* 0x00000000000879c3 */ /* 0x000f620000008800 */
[----:B------:R-:W-:Y:S01]  /*69e0*/  UMOV UR5, 0x400 ;  /* 0x0000040000057882 */ /* 0x000fe20000000000 */
[--C-:B-1--4-:R-:W-:Y:S02]  /*69f0*/  HADD2.F32 R19, -RZ, R44.reuse.H0_H0 ;  /* 0x2000002cff137230 */ /* 0x112fe40000004100 */
[----:B------:R-:W-:Y:S01]  /*6a00*/  HADD2.F32 R44, -RZ, R44.H1_H1 ;  /* 0x3000002cff2c7230 */ /* 0x000fe20000004100 */
[----:B-----5:R-:W-:Y:S01]  /*6a10*/  ULEA UR5, UR8, UR5, 0x18 ;  /* 0x0000000508057291 */ /* 0x020fe2000f8ec0ff */
[----:B------:R-:W1:Y:S08]  /*6a20*/  LDCU.U8 UR8, c[0x0][0x414] ;  /* 0x00008280ff0877ac */ /* 0x000e700008000000 */
[----:B------:R0:W-:Y:S01]  /*6a30*/  @!P1 STS.64 [UR5+0x88], R12 ;  /* 0x0000880cff009988 */ /* 0x0001e20008000a05 */
[----:B------:R-:W-:Y:S01]  /*6a40*/  BAR.SYNC.DEFER_BLOCKING 0x0 ;  /* 0x0000000000007b1d */ /* 0x000fe20000010000 */
[----:B0--3--:R-:W-:Y:S01]  /*6a50*/  FADD.FTZ R13, R44, -UR9 ;  /* 0x800000092c0d7e21 */ /* 0x009fe20008010000 */
[----:B-1----:R-:W-:Y:S01]  /*6a60*/  UISETP.NE.AND UP0, UPT, UR8, URZ, UPT ;  /* 0x000000ff0800728c */ /* 0x002fe2000bf05270 */
[----:B------:R-:W-:-:S02]  /*6a70*/  HADD2.F32 R12, -RZ, R43.H0_H0 ;  /* 0x2000002bff0c7230 */ /* 0x000fc40000004100 */
[----:B------:R-:W-:Y:S02]  /*6a80*/  HADD2.F32 R43, -RZ, R43.H1_H1 ;  /* 0x3000002bff2b7230 */ /* 0x000fe40000004100 */
[----:B------:R-:W-:Y:S01]  /*6a90*/  FMUL.FTZ R13, R13, UR12 ;  /* 0x0000000c0d0d7c20 */ /* 0x000fe20008410000 */
        /* <DEDUP_REMOVED lines=25> */
.L_x_942:
[----:B------:R-:W0:Y:S01]  /*6c30*/  LDCU UR8, c[0x0][0x41c] ;  /* 0x00008380ff0877ac */ /* 0x000e220008000800 */
[----:B------:R-:W-:Y:S01]  /*6c40*/  R2UR UR5, R16 ;  /* 0x00000000100572ca */ /* 0x000fe200000e0000 */
[----:B------:R-:W-:Y:S01]  /*6c50*/  BSSY.RECONVERGENT B0, `(.L_x_943) ;  /* 0x0000020000007945 */ /* 0x000fe20003800200 */
[----:B------:R-:W1:Y:S11]  /*6c60*/  LDCU.64 UR14, c[0x0][0x400] ;  /* 0x00008000ff0e77ac */ /* 0x000e760008000a00 */
[----:B------:R-:W-:Y:S01]  /*6c70*/  FFMA.FTZ R16, R17, UR5, R18 ;  /* 0x0000000511107c23 */ /* 0x000fe20008010012 */
[----:B------:R-:W-:-:S02]  /*6c80*/  HADD2.F32 R17, -RZ, R42.H0_H0 ;  /* 0x2000002aff117230 */ /* 0x000fc40000004100 */
[----:B------:R-:W-:Y:S01]  /*6c90*/  FFMA.FTZ R13, R13, UR5, R18 ;  /* 0x000000050d0d7c23 */ /* 0x000fe20008010012 */
[----:B------:R-:W-:Y:S02]  /*6ca0*/  HADD2.F32 R42, -RZ, R42.H1_H1 ;  /* 0x3000002aff2a7230 */ /* 0x000fe40000004100 */
[----:B------:R-:W-:Y:S01]  /*6cb0*/  FFMA.FTZ R16, R57, R12, -R16 ;  /* 0x0000000c39107223 */ /* 0x000fe20000010810 */
[----:B0-----:R-:W-:Y:S02]  /*6cc0*/  IMAD R19, R2, UR8, R47 ;  /* 0x0000000802137c24 */ /* 0x001fe4000f8e022f */
[----:B------:R-:W-:Y:S01]  /*6cd0*/  FADD.FTZ R24, R17, -UR9 ;  /* 0x8000000911187e21 */ /* 0x000fe20008010000 */
[----:B------:R-:W-:Y:S02]  /*6ce0*/  FFMA.FTZ R20, R56, R43, -R13 ;  /* 0x0000002b38147223 */ /* 0x000fe4000001080d */
[----:B-1----:R-:W-:Y:S02]  /*6cf0*/  ISETP.GE.U32.AND P0, PT, R19, UR14, PT ;  /* 0x0000000e13007c0c */ /* 0x002fe4000bf06070 */
[----:B------:R-:W-:-:S02]  /*6d00*/  SHF.R.S32.HI R22, RZ, 0x1f, R19 ;  /* 0x0000001fff167819 */ /* 0x000fc40000011413 */
        /* <DEDUP_REMOVED lines=20> */
.L_x_944:
[----:B------:R-:W-:Y:S05]  /*6e50*/  BSYNC.RECONVERGENT B0 ;  /* 0x0000000000007941 */ /* 0x000fea0003800200 */
.L_x_943:
        /* <DEDUP_REMOVED lines=25> */
.L_x_945:
[----:B------:R-:W-:Y:S01]  /*6ff0*/  FFMA.FTZ R13, R27, UR5, R18 ;  /* 0x000000051b0d7c23 */ /* 0x000fe20008010012 */
[----:B------:R-:W-:Y:S01]  /*7000*/  BSSY.RECONVERGENT B0, `(.L_x_946) ;  /* 0x0000014000007945 */ /* 0x000fe20003800200 */
[----:B------:R-:W-:Y:S01]  /*7010*/  FFMA.FTZ R28, R57, R12, -R28 ;  /* 0x0000000c391c7223 */ /* 0x000fe2000001081c */
[C---:B------:R-:W-:Y:S01]  /*7020*/  IADD3 R25, PT, PT, R19.reuse, 0x20, RZ ;  /* 0x0000002013197810 */ /* 0x040fe20007ffe0ff */
[----:B------:R-:W-:Y:S01]  /*7030*/  FFMA.FTZ R41, R56, R41, -R13 ;  /* 0x0000002938297223 */ /* 0x000fe2000001080d */
[----:B------:R-:W-:Y:S01]  /*7040*/  IADD3 R23, PT, PT, R19, 0x30, RZ ;  /* 0x0000003013177810 */ /* 0x000fe20007ffe0ff */
        /* <DEDUP_REMOVED lines=15> */
.L_x_947:
[----:B------:R-:W-:Y:S05]  /*7140*/  BSYNC.RECONVERGENT B0 ;  /* 0x0000000000007941 */ /* 0x000fea0003800200 */
.L_x_946:
        /* <DEDUP_REMOVED lines=35> */
.L_x_948:
        /* <DEDUP_REMOVED lines=10> */
[----:B------:R-:W-:Y:S01]  /*7420*/  FMUL.FTZ R20, R17, UR12 ;  /* 0x0000000c11147c20 */ /* 0x000fe20008410000 */
[----:B------:R-:W1:Y:S01]  /*7430*/  LDCU.64 UR18, c[0x0][0x380] ;  /* 0x00007000ff1277ac */ /* 0x000e620008000a00 */
[----:B0-----:R-:W-:Y:S01]  /*7440*/  IMAD R16, R12, UR16, RZ ;  /* 0x000000100c107c24 */ /* 0x001fe2000f8e02ff */
[----:B------:R-:W-:-:S05]  /*7450*/  MOV R12, R62 ;  /* 0x0000003e000c7202 */ /* 0x000fca0000000f00 */
[----:B------:R-:W-:-:S04]  /*7460*/  IMAD.WIDE.U32 R12, R25, UR16, R12 ;  /* 0x00000010190c7c25 */ /* 0x000fc8000f8e000c */
[----:B------:R-:W-:Y:S01]  /*7470*/  IMAD R25, R25, UR17, R16 ;  /* 0x0000001119197c24 */ /* 0x000fe2000f8e0210 */
[----:B-1----:R-:W-:-:S04]  /*7480*/  LEA R16, P0, R12, UR18, 0x1 ;  /* 0x000000120c107c11 */ /* 0x002fc8000f8008ff */
[----:B------:R-:W-:Y:S02]  /*7490*/  IADD3 R25, PT, PT, R13, R25, RZ ;  /* 0x000000190d197210 */ /* 0x000fe40007ffe0ff */
[----:B------:R-:W-:Y:S02]  /*74a0*/  F2FP.F16.F32.PACK_AB R13, R20, R21 ;  /* 0x00000015140d723e */ /* 0x000fe400000000ff */
[----:B------:R-:W-:-:S05]  /*74b0*/  LEA.HI.X R17, R12, UR19, R25, 0x1, P0 ;  /* 0x000000130c117c11 */ /* 0x000fca00080f0c19 */
[----:B------:R0:W-:Y:S02]  /*74c0*/  STG.E desc[UR10][R16.64], R13 ;  /* 0x0000000d10007986 */ /* 0x0001e4000c10190a */
.L_x_950:
[----:B------:R-:W-:Y:S05]  /*74d0*/  BSYNC.RECONVERGENT B0 ;  /* 0x0000000000007941 */ /* 0x000fea0003800200 */
.L_x_949:
        /* <DEDUP_REMOVED lines=25> */
.L_x_951:
        /* <DEDUP_REMOVED lines=21> */
.L_x_953:
[----:B------:R-:W-:Y:S05]  /*77c0*/  BSYNC.RECONVERGENT B0 ;  /* 0x0000000000007941 */ /* 0x000fea0003800200 */
.L_x_952:
[--C-:B0-----:R-:W-:Y:S01]  /*77d0*/  HADD2.F32 R13, -RZ, R36.reuse.H0_H0 ;  /* 0x20000024ff0d7230 */ /* 0x101fe20000004100 */
[----:B------:R-:W-:Y:S01]  /*77e0*/  ISETP.GE.U32.AND P0, PT, R25, UR14, PT ;  /* 0x0000000e19007c0c */ /* 0x000fe2000bf06070 */
[----:B------:R-:W-:Y:S01]  /*77f0*/  HADD2.F32 R36, -RZ, R36.H1_H1 ;  /* 0x30000024ff247230 */ /* 0x000fe20000004100 */
[----:B------:R-:W-:Y:S01]  /*7800*/  ISETP.GE.U32.AND P1, PT, R21, UR14, PT ;  /* 0x0000000e15007c0c */ /* 0x000fe2000bf26070 */
[--C-:B------:R-:W-:Y:S02]  /*7810*/  HADD2.F32 R16, -RZ, R35.reuse.H0_H0 ;  /* 0x20000023ff107230 */ /* 0x100fe40000004100 */
[----:B------:R-:W-:Y:S01]  /*7820*/  FADD.FTZ R13, R13, -UR9 ;  /* 0x800000090d0d7e21 */ /* 0x000fe20008010000 */
[----:B------:R-:W-:Y:S01]  /*7830*/  SHF.R.S32.HI R12, RZ, 0x1f, R25 ;  /* 0x0000001fff0c7819 */ /* 0x000fe20000011419 */
[----:B------:R-:W-:Y:S01]  /*7840*/  HADD2.F32 R35, -RZ, R35.H1_H1 ;  /* 0x30000023ff237230 */ /* 0x000fe20000004100 */
[----:B------:R-:W-:Y:S01]  /*7850*/  SHF.R.S32.HI R2, RZ, 0x1f, R21 ;  /* 0x0000001fff027819 */ /* 0x000fe20000011415 */
[----:B------:R-:W-:Y:S01]  /*7860*/  FMUL.FTZ R17, R13, UR12 ;  /* 0x0000000c0d117c20 */ /* 0x000fe20008410000 */
[----:B------:R-:W-:Y:S01]  /*7870*/  FADD.FTZ R13, R36, -UR9 ;  /* 0x80000009240d7e21 */ /* 0x000fe20008010000 */
[----:B------:R-:W-:Y:S01]  /*7880*/  ISETP.GE.AND.EX P0, PT, R12, UR15, PT, P0 ;  /* 0x0000000f0c007c0c */ /* 0x000fe2000bf06300 */
[----:B------:R-:W-:Y:S01]  /*7890*/  HADD2.F32 R29, -RZ, R34.H0_H0 ;  /* 0x20000022ff1d7230 */ /* 0x000fe20000004100 */
        /* <DEDUP_REMOVED lines=22> */
.L_x_954:
        /* <DEDUP_REMOVED lines=21> */
.L_x_956:
[----:B------:R-:W-:Y:S05]  /*7b50*/  BSYNC.RECONVERGENT B0 ;  /* 0x0000000000007941 */ /* 0x000fea0003800200 */
.L_x_955:
[----:B------:R-:W-:Y:S01]  /*7b60*/  FMUL.FTZ R29, R29, UR12 ;  /* 0x0000000c1d1d7c20 */ /* 0x000fe20008410000 */
[----:B------:R-:W-:Y:S01]  /*7b70*/  FADD.FTZ R34, R34, -UR9 ;  /* 0x8000000922227e21 */ /* 0x000fe20008010000 */
[--C-:B------:R-:W-:Y:S02]  /*7b80*/  HADD2.F32 R12, -RZ, R33.reuse.H0_H0 ;  /* 0x20000021ff0c7230 */ /* 0x100fe40000004100 */
[----:B------:R-:W-:Y:S02]  /*7b90*/  HADD2.F32 R33, -RZ, R33.H1_H1 ;  /* 0x30000021ff217230 */ /* 0x000fe40000004100 */
[----:B------:R-:W-:Y:S01]  /*7ba0*/  FFMA.FTZ R28, R29, UR5, R18 ;  /* 0x000000051d1c7c23 */ /* 0x000fe20008010012 */
[----:B------:R-:W-:Y:S01]  /*7bb0*/  FMUL.FTZ R27, R34, UR12 ;  /* 0x0000000c221b7c20 */ /* 0x000fe20008410000 */
        /* <DEDUP_REMOVED lines=19> */
.L_x_957:
[----:B0-----:R-:W-:Y:S01]  /*7cf0*/  FFMA.FTZ R13, R27, UR5, R18 ;  /* 0x000000051b0d7c23 */ /* 0x001fe20008010012 */
        /* <DEDUP_REMOVED lines=20> */
.L_x_959:
[----:B------:R-:W-:Y:S05]  /*7e40*/  BSYNC.RECONVERGENT B0 ;  /* 0x0000000000007941 */ /* 0x000fea0003800200 */
.L_x_958:
[--C-:B------:R-:W-:Y:S01]  /*7e50*/  HADD2.F32 R12, -RZ, R32.reuse.H0_H0 ;  /* 0x20000020ff0c7230 */ /* 0x100fe20000004100 */
[----:B------:R-:W-:Y:S01]  /*7e60*/  ISETP.GE.U32.AND P0, PT, R22, UR14, PT ;  /* 0x0000000e16007c0c */ /* 0x000fe2000bf06070 */
[----:B------:R-:W-:Y:S01]  /*7e70*/  HADD2.F32 R32, -RZ, R32.H1_H1 ;  /* 0x30000020ff207230 */ /* 0x000fe20000004100 */
[----:B------:R-:W-:Y:S01]  /*7e80*/  ISETP.GE.U32.AND P1, PT, R20, UR14, PT ;  /* 0x0000000e14007c0c */ /* 0x000fe2000bf26070 */
[----:B------:R-:W-:Y:S02]  /*7e90*/  HADD2.F32 R30, -RZ, R14.H0_H0 ;  /* 0x2000000eff1e7230 */ /* 0x000fe40000004100 */
[----:B0-----:R-:W-:Y:S01]  /*7ea0*/  FADD.FTZ R13, R12, -UR9 ;  /* 0x800000090c0d7e21 */ /* 0x001fe20008010000 */
        /* <DEDUP_REMOVED lines=29> */
.L_x_960:
        /* <DEDUP_REMOVED lines=21> */
.L_x_962:
[----:B------:R-:W-:Y:S05]  /*81d0*/  BSYNC.RECONVERGENT B0 ;  /* 0x0000000000007941 */ /* 0x000fea0003800200 */
.L_x_961:
        /* <DEDUP_REMOVED lines=25> */
.L_x_963:
        /* <DEDUP_REMOVED lines=8> */
[----:B------:R-:W-:Y:S01]  /*83f0*/  MOV R3, R65 ;  /* 0x0000004100037202 */ /* 0x000fe20000000f00 */
[----:B------:R-:W-:Y:S01]  /*8400*/  FMUL.FTZ R16, R15, UR12 ;  /* 0x0000000c0f107c20 */ /* 0x000fe20008410000 */
[----:B------:R-:W1:Y:S01]  /*8410*/  LDCU.64 UR18, c[0x0][0x380] ;  /* 0x00007000ff1277ac */ /* 0x000e620008000a00 */
[----:B0-----:R-:W-:Y:S01]  /*8420*/  IMAD R17, R2, UR16, RZ ;  /* 0x0000001002117c24 */ /* 0x001fe2000f8e02ff */
[----:B------:R-:W-:-:S03]  /*8430*/  MOV R2, R62 ;  /* 0x0000003e00027202 */ /* 0x000fc60000000f00 */
[----:B------:R-:W-:Y:S02]  /*8440*/  IMAD R21, R20, UR17, R17 ;  /* 0x0000001114157c24 */ /* 0x000fe4000f8e0211 */
[----:B------:R-:W-:Y:S01]  /*8450*/  FMUL.FTZ R17, R26, UR12 ;  /* 0x0000000c1a117c20 */ /* 0x000fe20008410000 */
[----:B------:R-:W-:-:S03]  /*8460*/  IMAD.WIDE.U32 R2, R20, UR16, R2 ;  /* 0x0000001014027c25 */ /* 0x000fc6000f8e0002 */
[----:B-1----:R-:W-:Y:S02]  /*8470*/  LEA R14, P0, R2, UR18, 0x1 ;  /* 0x00000012020e7c11 */ /* 0x002fe4000f8008ff */
[----:B------:R-:W-:Y:S02]  /*8480*/  IADD3 R21, PT, PT, R3, R21, RZ ;  /* 0x0000001503157210 */ /* 0x000fe40007ffe0ff */
[----:B------:R-:W-:Y:S02]  /*8490*/  F2FP.F16.F32.PACK_AB R3, R16, R17 ;  /* 0x000000111003723e */ /* 0x000fe400000000ff */
[----:B------:R-:W-:-:S05]  /*84a0*/  LEA.HI.X R15, R2, UR19, R21, 0x1, P0 ;  /* 0x00000013020f7c11 */ /* 0x000fca00080f0c15 */
[----:B------:R0:W-:Y:S02]  /*84b0*/  STG.E desc[UR10][R14.64], R3 ;  /* 0x000000030e007986 */ /* 0x0001e4000c10190a */
.L_x_965:
[----:B------:R-:W-:Y:S05]  /*84c0*/  BSYNC.RECONVERGENT B0 ;  /* 0x0000000000007941 */ /* 0x000fea0003800200 */
.L_x_964:
        /* <DEDUP_REMOVED lines=35> */
.L_x_966:
        /* <DEDUP_REMOVED lines=21> */
.L_x_968:
[----:B------:R-:W-:Y:S05]  /*8850*/  BSYNC.RECONVERGENT B0 ;  /* 0x0000000000007941 */ /* 0x000fea0003800200 */
.L_x_967:
        /* <DEDUP_REMOVED lines=25> */
.L_x_969:
        /* <DEDUP_REMOVED lines=12> */
[----:B------:R-:W-:Y:S01]  /*8ab0*/  FMUL.FTZ R2, R13, UR12 ;  /* 0x0000000c0d027c20 */ /* 0x000fe20008410000 */
        /* <DEDUP_REMOVED lines=8> */
.L_x_971:
[----:B------:R-:W-:Y:S05]  /*8b40*/  BSYNC.RECONVERGENT B0 ;  /* 0x0000000000007941 */ /* 0x000fea0003800200 */
.L_x_970:
        /* <DEDUP_REMOVED lines=35> */
.L_x_972:
        /* <DEDUP_REMOVED lines=21> */
.L_x_974:
[----:B------:R-:W-:Y:S05]  /*8ed0*/  BSYNC.RECONVERGENT B0 ;  /* 0x0000000000007941 */ /* 0x000fea0003800200 */
.L_x_973:
        /* <DEDUP_REMOVED lines=25> */
.L_x_975:
        /* <DEDUP_REMOVED lines=21> */
.L_x_977:
[----:B------:R-:W-:Y:S05]  /*91c0*/  BSYNC.RECONVERGENT B0 ;  /* 0x0000000000007941 */ /* 0x000fea0003800200 */
.L_x_976:
        /* <DEDUP_REMOVED lines=35> */
.L_x_978:
        /* <DEDUP_REMOVED lines=21> */
.L_x_980:
[----:B------:R-:W-:Y:S05]  /*9550*/  BSYNC.RECONVERGENT B0 ;  /* 0x0000000000007941 */ /* 0x000fea0003800200 */
.L_x_979:
        /* <DEDUP_REMOVED lines=25> */
.L_x_981:
        /* <DEDUP_REMOVED lines=21> */
.L_x_983:
[----:B------:R-:W-:Y:S05]  /*9840*/  BSYNC.RECONVERGENT B0 ;  /* 0x0000000000007941 */ /* 0x000fea0003800200 */
.L_x_982:
[----:B------:R-:W-:Y:S01]  /*9850*/  IADD3 R17, PT, PT, R19, 0xe0, RZ ;  /* 0x000000e013117810 */ /* 0x000fe20007ffe0ff */
[----:B------:R-:W-:Y:S01]  /*9860*/  FADD.FTZ R8, R8, -UR9 ;  /* 0x8000000908087e21 */ /* 0x000fe20008010000 */
[----:B------:R-:W-:Y:S01]  /*9870*/  FADD.FTZ R52, R52, -UR9 ;  /* 0x8000000934347e21 */ /* 0x000fe20008010000 */
[--C-:B0-----:R-:W-:Y:S01]  /*9880*/  HADD2.F32 R2, -RZ, R55.reuse.H0_H0 ;  /* 0x20000037ff027230 */ /* 0x101fe20000004100 */
[----:B------:R-:W-:Y:S01]  /*9890*/  ISETP.GE.U32.AND P0, PT, R17, UR14, PT ;  /* 0x0000000e11007c0c */ /* 0x000fe2000bf06070 */
[--C-:B------:R-:W-:Y:S02]  /*98a0*/  HADD2.F32 R16, -RZ, R54.reuse.H0_H0 ;  /* 0x20000036ff107230 */ /* 0x100fe40000004100 */
        /* <DEDUP_REMOVED lines=25> */
.L_x_984:
        /* <DEDUP_REMOVED lines=26> */
.L_x_986:
[----:B------:R-:W-:Y:S05]  /*9be0*/  BSYNC.RECONVERGENT B0 ;  /* 0x0000000000007941 */ /* 0x000fea0003800200 */
.L_x_985:
        /* <DEDUP_REMOVED lines=24> */
.L_x_987:
        /* <DEDUP_REMOVED lines=18> */
.L_x_989:
[----:B------:R-:W-:Y:S05]  /*9e90*/  BSYNC.RECONVERGENT B0 ;  /* 0x0000000000007941 */ /* 0x000fea0003800200 */
.L_x_988:
[----:B------:R-:W1:Y:S01]  /*9ea0*/  LDCU UR5, c[0x0][0x410] ;  /* 0x00008200ff0577ac */ /* 0x000e620008000800 */
[----:B------:R-:W1:Y:S01]  /*9eb0*/  LDCU UR8, c[0x0][0x3e0] ;  /* 0x00007c00ff0877ac */ /* 0x000e620008000800 */
[----:B------:R-:W-:Y:S02]  /*9ec0*/  UIADD3 UR6, UPT, UPT, UR7, UR6, URZ ;  /* 0x0000000607067290 */ /* 0x000fe4000fffe0ff */
[----:B------:R-:W-:Y:S02]  /*9ed0*/  UIADD3 UR4, UPT, UPT, UR4, 0x1, URZ ;  /* 0x0000000104047890 */ /* 0x000fe4000fffe0ff */
[----:B-1----:R-:W-:-:S04]  /*9ee0*/  UIMAD UR5, UR5, UR8, URZ ;  /* 0x00000008050572a4 */ /* 0x002fc8000f8e02ff */
[----:B------:R-:W-:-:S09]  /*9ef0*/  UISETP.GE.AND UP0, UPT, UR6, UR5, UPT ;  /* 0x000000050600728c */ /* 0x000fd2000bf06270 */
[----:B------:R-:W-:Y:S05]  /*9f00*/  BRA.U !UP0, `(.L_x_990) ;  /* 0xffffff6108907547 */ /* 0x000fea000b83ffff */
.L_x_923:
        /* <DEDUP_REMOVED lines=16> */
.L_x_992:
[----:B------:R-:W-:Y:S05]  /*a010*/  BSYNC.RECONVERGENT B0 ;  /* 0x0000000000007941 */ /* 0x000fea0003800200 */
.L_x_991:
        /* <DEDUP_REMOVED lines=11> */
.L_x_994:
[----:B------:R-:W2:Y:S04]  /*a0d0*/  LDG.E.STRONG.GPU R5, desc[UR10][R2.64] ;  /* 0x0000000a02057981 */ /* 0x000ea8000c1ef900 */
[----:B--2---:R-:W-:Y:S01]  /*a0e0*/  CCTL.IVALL ;  /* 0x00000000ff00798f */ /* 0x004fe20002000000 */
[----:B------:R-:W-:Y:S05]  /*a0f0*/  YIELD ;  /* 0x0000000000007946 */ /* 0x000fea0003800000 */
[----:B------:R-:W-:-:S13]  /*a100*/  ISETP.NE.AND P0, PT, R5, R0, PT ;  /* 0x000000000500720c */ /* 0x000fda0003f05270 */
[----:B------:R-:W-:Y:S05]  /*a110*/  @P0 BRA `(.L_x_994) ;  /* 0xfffffffc00ec0947 */ /* 0x000fea000383ffff */
.L_x_993:
        /* <DEDUP_REMOVED lines=59> */
[----:B------:R-:W-:Y:S01]  /*a4d0*/  SHF.L.U32 R31, R11, 0x2, RZ ;  /* 0x000000020b1f7819 */ /* 0x000fe200000006ff */
[----:B------:R-:W-:Y:S01]  /*a4e0*/  UMOV UR4, URZ ;  /* 0x000000ff00047c82 */ /* 0x000fe20008000000 */
[----:B------:R-:W-:-:S02]  /*a4f0*/  SHF.L.U64.HI R33, R0, 0x2, R3 ;  /* 0x0000000200217819 */ /* 0x000fc40000010203 */
[----:B------:R-:W-:Y:S02]  /*a500*/  IADD3 R5, PT, PT, R7, UR4, RZ ;  /* 0x0000000407057c10 */ /* 0x000fe4000fffe0ff */
[----:B------:R-:W-:Y:S01]  /*a510*/  MOV R2, R6 ;  /* 0x0000000600027202 */ /* 0x000fe20000000f00 */
[----:B------:R-:W-:Y:S01]  /*a520*/  IMAD.WIDE.U32 R6, R10, 0x4, RZ ;  /* 0x000000040a067825 */ /* 0x000fe200078e00ff */
[----:B0-----:R-:W-:Y:S02]  /*a530*/  IADD3 R27, P1, PT, R22, UR6, RZ ;  /* 0x00000006161b7c10 */ /* 0x001fe4000ff3e0ff */
[----:B------:R-:W-:Y:S02]  /*a540*/  SHF.L.U64.HI R29, R28, 0x2, R35 ;  /* 0x000000021c1d7819 */ /* 0x000fe40000010223 */
[----:B-1----:R-:W-:Y:S02]  /*a550*/  IADD3 R24, P2, PT, R22, UR8, RZ ;  /* 0x0000000816187c10 */ /* 0x002fe4000ff5e0ff */
[----:B------:R-:W-:-:S02]  /*a560*/  IADD3.X R26, PT, PT, R23, UR7, RZ, P1, !PT ;  /* 0x00000007171a7c10 */ /* 0x000fc40008ffe4ff */
[C---:B------:R-:W-:Y:S02]  /*a570*/  IADD3.X R25, PT, PT, R23.reuse, UR9, RZ, P2, !PT ;  /* 0x0000000917197c10 */ /* 0x040fe400097fe4ff */
[----:B--2---:R-:W-:Y:S02]  /*a580*/  IADD3 R22, P1, PT, R22, UR12, RZ ;  /* 0x0000000c16167c10 */ /* 0x004fe4000ff3e0ff */
[----:B------:R-:W-:Y:S02]  /*a590*/  IADD3 R18, P2, PT, RZ, -R9, RZ ;  /* 0x80000009ff127210 */ /* 0x000fe40007f5e0ff */
[----:B------:R-:W-:Y:S02]  /*a5a0*/  IADD3.X R23, PT, PT, R23, UR13, RZ, P1, !PT ;  /* 0x0000000d17177c10 */ /* 0x000fe40008ffe4ff */
[----:B------:R-:W-:Y:S02]  /*a5b0*/  IADD3 R31, PT, PT, R7, R31, RZ ;  /* 0x0000001f071f7210 */ /* 0x000fe40007ffe0ff */
[----:B------:R-:W-:-:S07]  /*a5c0*/  IADD3.X R20, PT, PT, RZ, -0x1, RZ, P2, !PT ;  /* 0xffffffffff147810 */ /* 0x000fce00017fe4ff */
.L_x_997:
        /* <DEDUP_REMOVED lines=31> */
.L_x_996:
[----:B------:R-:W-:Y:S05]  /*a7c0*/  BSYNC.RECONVERGENT B0 ;  /* 0x0000000000007941 */ /* 0x000fea0003800200 */
.L_x_995:
        /* <DEDUP_REMOVED lines=10> */
.L_x_998:
        /* <DEDUP_REMOVED lines=87> */
.L_x_999:
        /* <DEDUP_REMOVED lines=10> */
.L_x_4511:


//--------------------- .text._Z35group_norm_nhwc_bwd_one_pass_kernelI11Fp16IOBf16WLi512ELi56ELi448EEv26Group_norm_nhwc_bwd_params --------------------------
	.section	.text._Z35group_norm_nhwc_bwd_one_pass_kernelI11Fp16IOBf16WLi512ELi56ELi448EEv26Group_norm_nhwc_bwd_params,"ax",@progbits
	.align	128
        .global         _Z35group_norm_nhwc_bwd_one_pass_kernelI11Fp16IOBf16WLi512ELi56ELi448EEv26Group_norm_nhwc_bwd_params
        .type           _Z35group_norm_nhwc_bwd_one_pass_kernelI11Fp16IOBf16WLi512ELi56ELi448EEv26Group_norm_nhwc_bwd_params,@function
        .size           _Z35group_norm_nhwc_bwd_one_pass_kernelI11Fp16IOBf16WLi512ELi56ELi448EEv26Group_norm_nhwc_bwd_params,(.L_x_4512 - _Z35group_norm_nhwc_bwd_one_pass_kernelI11Fp16IOBf16WLi512ELi56ELi448EEv26Group_norm_nhwc_bwd_params)
        .other          _Z35group_norm_nhwc_bwd_one_pass_kernelI11Fp16IOBf16WLi512ELi56ELi448EEv26Group_norm_nhwc_bwd_params,@"STO_CUDA_ENTRY STV_DEFAULT"
_Z35group_norm_nhwc_bwd_one_pass_kernelI11Fp16IOBf16WLi512ELi56ELi448EEv26Group_norm_nhwc_bwd_params:
.text._Z35group_norm_nhwc_bwd_one_pass_kernelI11Fp16IOBf16WLi512ELi56ELi448EEv26Group_norm_nhwc_bwd_params:
        /* <DEDUP_REMOVED lines=25> */
.L_x_1026:
[----:B0-----:R-:W0:Y:S01]  /*0190*/  LDCU UR14, c[0x0][0x410] ;  /* 0x00008200ff0e77ac */ /* 0x001e220008000800 */
[----:B------:R-:W-:Y:S01]  /*01a0*/  IABS R4, UR8 ;  /* 0x0000000800047c13 */ /* 0x000fe20008000000 */
[----:B------:R-:W-:Y:S01]  /*01b0*/  HFMA2 R84, -RZ, RZ, 0, 0 ;  /* 0x00000000ff547431 */ /* 0x000fe200000001ff */
[----:B------:R-:W-:Y:S01]  /*01c0*/  IADD3 R5, PT, PT, R50, 0x10, RZ ;  /* 0x0000001032057810 */ /* 0x000fe20007ffe0ff */
[----:B------:R-:W-:Y:S01]  /*01d0*/  UMOV UR6, URZ ;  /* 0x000000ff00067c82 */ /* 0x000fe20008000000 */
[----:B------:R-:W-:Y:S01]  /*01e0*/  R2UR UR9, R4 ;  /* 0x00000000040972ca */ /* 0x000fe200000e0000 */
[----:B------:R-:W1:Y:S01]  /*01f0*/  LDCU.128 UR16, c[0x0][0x400] ;  /* 0x00008000ff1077ac */ /* 0x000e620008000c00 */
[----:B------:R-:W-:Y:S02]  /*0200*/  SHF.R.S32.HI R11, RZ, 0x1f, R5 ;  /* 0x0000001fff0b7819 */ /* 0x000fe40000011405 */
[----:B------:R-:W-:Y:S01]  /*0210*/  IADD3 R7, PT, PT, R50, 0x20, RZ ;  /* 0x0000002032077810 */ /* 0x000fe20007ffe0ff */
[----:B------:R-:W-:Y:S01]  /*0220*/  UISETP.GE.AND UP4, UPT, UR8, URZ, UPT ;  /* 0x000000ff0800728c */ /* 0x000fe2000bf86270 */
[----:B------:R-:W-:-:S02]  /*0230*/  LOP3.LUT R12, R12, 0xfeffffff, RZ, 0xc0, !PT ;  /* 0xfeffffff0c0c7812 */ /* 0x000fc400078ec0ff */
[----:B------:R-:W-:Y:S02]  /*0240*/  SHF.R.S32.HI R13, RZ, 0x1f, R7 ;  /* 0x0000001fff0d7819 */ /* 0x000fe40000011407 */
[----:B0-----:R-:W-:Y:S01]  /*0250*/  MOV R2, UR14 ;  /* 0x0000000e00027c02 */ /* 0x001fe20008000f00 */
[----:B------:R-:W-:Y:S02]  /*0260*/  ULOP3.LUT UR12, UR8, UR14, URZ, 0x3c, !UPT ;  /* 0x0000000e080c7292 */ /* 0x000fe4000f8e3cff */
[----:B------:R-:W-:Y:S01]  /*0270*/  UISETP.NE.AND UP0, UPT, UR14, URZ, UPT ;  /* 0x000000ff0e00728c */ /* 0x000fe2000bf05270 */
[----:B------:R-:W-:Y:S02]  /*0280*/  IABS R2, R2 ;  /* 0x0000000200027213 */ /* 0x000fe40000000000 */
[----:B-1----:R-:W-:Y:S02]  /*0290*/  ISETP.GE.U32.AND P0, PT, R50, UR16, PT ;  /* 0x0000001032007c0c */ /* 0x002fe4000bf06070 */
[----:B------:R-:W-:-:S02]  /*02a0*/  R2UR UR13, R2 ;  /* 0x00000000020d72ca */ /* 0x000fc400000e0000 */
[----:B------:R-:W-:-:S11]  /*02b0*/  MOV R9, UR18 ;  /* 0x0000001200097c02 */ /* 0x000fd60008000f00 */
[----:B------:R-:W0:Y:S08]  /*02c0*/  I2F.RP R2, UR13 ;  /* 0x0000000d00027d06 */ /* 0x000e300008209400 */
[----:B0-----:R-:W0:Y:S02]  /*02d0*/  MUFU.RCP R2, R2 ;  /* 0x0000000200027308 */ /* 0x001e240000001000 */
[----:B0-----:R-:W-:-:S06]  /*02e0*/  IADD3 R3, PT, PT, R2, 0xffffffe, RZ ;  /* 0x0ffffffe02037810 */ /* 0x001fcc0007ffe0ff */
[----:B------:R-:W0:Y:S02]  /*02f0*/  F2I.FTZ.U32.TRUNC.NTZ R3, R3 ;  /* 0x0000000300037305 */ /* 0x000e24000021f000 */
[----:B0-----:R-:W-:Y:S02]  /*0300*/  R2UR UR7, R3 ;  /* 0x00000000030772ca */ /* 0x001fe400000e0000 */
[----:B------:R-:W-:-:S04]  /*0310*/  SHF.R.S32.HI R3, RZ, 0x1f, R50 ;  /* 0x0000001fff037819 */ /* 0x000fc80000011432 */
[----:B------:R-:W-:Y:S02]  /*0320*/  ISETP.GE.AND.EX P3, PT, R3, UR17, PT, P0 ;  /* 0x0000001103007c0c */ /* 0x000fe4000bf66300 */
[----:B------:R-:W-:-:S04]  /*0330*/  ISETP.GE.U32.AND P0, PT, R5, UR16, PT ;  /* 0x0000001005007c0c */ /* 0x000fc8000bf06070 */
[----:B------:R-:W-:Y:S01]  /*0340*/  ISETP.GE.AND.EX P4, PT, R11, UR17, PT, P0 ;  /* 0x000000110b007c0c */ /* 0x000fe2000bf86300 */
[----:B------:R-:W-:Y:S01]  /*0350*/  UIADD3 UR5, UPT, UPT, URZ, -UR7, URZ ;  /* 0x80000007ff057290 */ /* 0x000fe2000fffe0ff */
[----:B------:R-:W-:-:S03]  /*0360*/  ISETP.GE.U32.AND P0, PT, R7, UR16, PT ;  /* 0x0000001007007c0c */ /* 0x000fc6000bf06070 */
[----:B------:R-:W-:Y:S01]  /*0370*/  UIMAD UR5, UR5, UR13, URZ ;  /* 0x0000000d050572a4 */ /* 0x000fe2000f8e02ff */
[----:B------:R-:W-:Y:S01]  /*0380*/  ISETP.GE.AND.EX P6, PT, R13, UR17, PT, P0 ;  /* 0x000000110d007c0c */ /* 0x000fe2000bfc6300 */
[----:B------:R-:W0:Y:S01]  /*0390*/  @!P3 LDC.64 R14, c[0x0][0x3f8] ;  /* 0x0000fe00ff0ebb82 */ /* 0x000e220000000a00 */
[----:B------:R-:W-:Y:S01]  /*03a0*/  @P3 LOP3.LUT R12, R12, 0x1000000, RZ, 0xfc, !PT ;  /* 0x010000000c0c3812 */ /* 0x000fe200078efcff */
[----:B------:R-:W-:-:S03]  /*03b0*/  UIMAD.WIDE.U32 UR6, UR7, UR5, UR6 ;  /* 0x00000005070672a5 */ /* 0x000fc6000f8e0006 */
[----:B------:R-:W-:Y:S01]  /*03c0*/  LOP3.LUT R12, R12, 0xff7fffff, RZ, 0xc0, !PT ;  /* 0xff7fffff0c0c7812 */ /* 0x000fe200078ec0ff */
[----:B------:R-:W-:Y:S02]  /*03d0*/  UIMAD.WIDE.U32 UR6, UR7, UR9, URZ ;  /* 0x00000009070672a5 */ /* 0x000fe4000f8e00ff */
[----:B------:R-:W1:Y:S01]  /*03e0*/  @!P3 LDC.64 R16, c[0x0][0x398] ;  /* 0x0000e600ff10bb82 */ /* 0x000e620000000a00 */
[----:B------:R-:W-:Y:S01]  /*03f0*/  @P4 LOP3.LUT R12, R12, 0x800000, RZ, 0xfc, !PT ;  /* 0x008000000c0c4812 */ /* 0x000fe200078efcff */
[----:B------:R-:W-:-:S03]  /*0400*/  UIADD3 UR5, UPT, UPT, -UR7, URZ, URZ ;  /* 0x000000ff07057290 */ /* 0x000fc6000fffe1ff */
[----:B------:R-:W-:Y:S01]  /*0410*/  LOP3.LUT R12, R12, 0xffbfffff, RZ, 0xc0, !PT ;  /* 0xffbfffff0c0c7812 */ /* 0x000fe200078ec0ff */
[----:B------:R-:W-:Y:S02]  /*0420*/  UIMAD UR5, UR13, UR5, UR9 ;  /* 0x000000050d0572a4 */ /* 0x000fe4000f8e0209 */
[----:B------:R-:W-:Y:S01]  /*0430*/  ULOP3.LUT UR9, URZ, UR14, URZ, 0x33, !UPT ;  /* 0x0000000eff097292 */ /* 0x000fe2000f8e33ff */
[----:B------:R-:W2:Y:S01]  /*0440*/  @!P3 LDC.64 R72, c[0x0][0x3a0] ;  /* 0x0000e800ff48bb82 */ /* 0x000ea20000000a00 */
[----:B------:R-:W-:Y:S01]  /*0450*/  UISETP.GT.U32.AND UP2, UPT, UR13, UR5, UPT ;  /* 0x000000050d00728c */ /* 0x000fe2000bf44070 */
[----:B------:R-:W-:-:S06]  /*0460*/  @P6 LOP3.LUT R12, R12, 0x400000, RZ, 0xfc, !PT ;  /* 0x004000000c0c6812 */ /* 0x000fcc00078efcff */
[----:B------:R-:W3:Y:S04]  /*0470*/  @!P4 LDC.64 R18, c[0x0][0x3f8] ;  /* 0x0000fe00ff12cb82 */ /* 0x000ee80000000a00 */
[----:B------:R-:W-:Y:S02]  /*0480*/  @!UP2 UIADD3 UR5, UPT, UPT, UR5, -UR13, URZ ;  /* 0x8000000d0505a290 */ /* 0x000fe4000fffe0ff */
[----:B------:R-:W-:Y:S02]  /*0490*/  @!UP2 UIADD3 UR7, UPT, UPT, UR7, 0x1, URZ ;  /* 0x000000010707a890 */ /* 0x000fe4000fffe0ff */
[----:B------:R-:W-:Y:S01]  /*04a0*/  UIADD3 UR6, UPT, UPT, UR5, -UR13, URZ ;  /* 0x8000000d05067290 */ /* 0x000fe2000fffe0ff */
[----:B------:R-:W4:Y:S01]  /*04b0*/  @!P6 LDC.64 R22, c[0x0][0x3f8] ;  /* 0x0000fe00ff16eb82 */ /* 0x000f220000000a00 */
[----:B------:R-:W-:-:S02]  /*04c0*/  UISETP.GT.U32.AND UP3, UPT, UR13, UR5, UPT ;  /* 0x000000050d00728c */ /* 0x000fc4000bf64070 */
[----:B------:R-:W-:Y:S02]  /*04d0*/  UISETP.GE.U32.AND UP1, UPT, UR5, UR13, UPT ;  /* 0x0000000d0500728c */ /* 0x000fe4000bf26070 */
[----:B------:R-:W-:Y:S02]  /*04e0*/  USEL UR5, UR6, UR5, !UP3 ;  /* 0x0000000506057287 */ /* 0x000fe4000d800000 */
[----:B------:R-:W-:Y:S01]  /*04f0*/  UISETP.GE.AND UP2, UPT, UR12, URZ, UPT ;  /* 0x000000ff0c00728c */ /* 0x000fe2000bf46270 */
[----:B------:R-:W5:Y:S01]  /*0500*/  @!P4 LDC.64 R66, c[0x0][0x3a0] ;  /* 0x0000e800ff42cb82 */ /* 0x000f620000000a00 */
[----:B------:R-:W-:-:S04]  /*0510*/  @!UP4 UIADD3 UR5, UPT, UPT, -UR5, URZ, URZ ;  /* 0x000000ff0505c290 */ /* 0x000fc8000fffe1ff */
[----:B------:R-:W-:Y:S02]  /*0520*/  USEL UR13, UR9, UR5, !UP0 ;  /* 0x00000005090d7287 */ /* 0x000fe4000c000000 */
[----:B------:R-:W-:Y:S01]  /*0530*/  @UP1 UIADD3 UR7, UPT, UPT, UR7, 0x1, URZ ;  /* 0x0000000107071890 */ /* 0x000fe2000fffe0ff */
[----:B------:R-:W5:Y:S01]  /*0540*/  @!P6 LDC.64 R64, c[0x0][0x3a0] ;  /* 0x0000e800ff40eb82 */ /* 0x000f620000000a00 */
[----:B------:R-:W-:Y:S02]  /*0550*/  UIMAD UR5, UR13, 0x38, URZ ;  /* 0x000000380d0578a4 */ /* 0x000fe4000f8e02ff */
[----:B------:R-:W-:-:S04]  /*0560*/  @!UP2 UIADD3 UR7, UPT, UPT, -UR7, URZ, URZ ;  /* 0x000000ff0707a290 */ /* 0x000fc8000fffe1ff */
[----:B------:R-:W-:Y:S01]  /*0570*/  USEL UR7, UR9, UR7, !UP0 ;  /* 0x0000000709077287 */ /* 0x000fe2000c000000 */
[----:B------:R-:W-:Y:S01]  /*0580*/  IADD3 R36, P1, PT, R0, UR5, RZ ;  /* 0x0000000500247c10 */ /* 0x000fe2000ff3e0ff */
[----:B----4-:R-:W-:Y:S01]  /*0590*/  @!P6 IMAD R4, R13, R22, RZ ;  /* 0x000000160d04e224 */ /* 0x010fe200078e02ff */
[----:B------:R-:W-:Y:S01]  /*05a0*/  MOV R0, UR5 ;  /* 0x0000000500007c02 */ /* 0x000fe20008000f00 */
[----:B------:R-:W-:Y:S01]  /*05b0*/  USHF.R.S32.HI UR5, URZ, 0x1f, UR7 ;  /* 0x0000001fff057899 */ /* 0x000fe20008011407 */
[----:B------:R-:W4:Y:S02]  /*05c0*/  @!P6 LDC.64 R24, c[0x0][0x398] ;  /* 0x0000e600ff18eb82 */ /* 0x000f240000000a00 */
[----:B------:R-:W-:Y:S01]  /*05d0*/  LEA.HI.X.SX32 R37, R0, RZ, 0x1, P1 ;  /* 0x000000ff00257211 */ /* 0x000fe200008f0eff */
[----:B------:R-:W-:Y:S01]  /*05e0*/  UIMAD UR5, UR5, UR18, URZ ;  /* 0x00000012050572a4 */ /* 0x000fe2000f8e02ff */
[----:B0-----:R-:W-:-:S03]  /*05f0*/  @!P3 IMAD R0, R3, R14, RZ ;  /* 0x0000000e0300b224 */ /* 0x001fc600078e02ff */
[----:B------:R-:W-:Y:S02]  /*0600*/  UIMAD UR5, UR7, UR19, UR5 ;  /* 0x00000013070572a4 */ /* 0x000fe4000f8e0205 */
[----:B------:R-:W-:Y:S01]  /*0610*/  IMAD.WIDE.U32 R36, R9, UR7, R36 ;  /* 0x0000000709247c25 */ /* 0x000fe2000f8e0024 */
[C---:B------:R-:W-:Y:S02]  /*0620*/  IADD3 R9, PT, PT, R50.reuse, 0x30, RZ ;  /* 0x0000003032097810 */ /* 0x040fe40007ffe0ff */
[----:B------:R-:W-:Y:S02]  /*0630*/  CS2R R80, SRZ ;  /* 0x0000000000507805 */ /* 0x000fe4000001ff00 */
[C---:B------:R-:W-:Y:S01]  /*0640*/  IADD3 R85, PT, PT, R50.reuse, 0x1f0, RZ ;  /* 0x000001f032557810 */ /* 0x040fe20007ffe0ff */
[----:B------:R-:W-:Y:S01]  /*0650*/  @!P3 IMAD R15, R50, R15, R0 ;  /* 0x0000000f320fb224 */ /* 0x000fe200078e0200 */
[----:B------:R-:W-:Y:S01]  /*0660*/  IADD3 R35, PT, PT, R37, UR5, RZ ;  /* 0x0000000525237c10 */ /* 0x000fe2000fffe0ff */
[----:B---3--:R-:W-:Y:S01]  /*0670*/  @!P4 IMAD R0, R11, R18, RZ ;  /* 0x000000120b00c224 */ /* 0x008fe200078e02ff */
[----:B------:R-:W-:Y:S01]  /*0680*/  @!P3 MOV R34, R36 ;  /* 0x000000240022b202 */ /* 0x000fe20000000f00 */
[----:B------:R-:W0:Y:S01]  /*0690*/  LDCU.64 UR6, c[0x0][0x3b8] ;  /* 0x00007700ff0677ac */ /* 0x000e220008000a00 */
[----:B------:R-:W-:-:S02]  /*06a0*/  ISETP.GE.U32.AND P0, PT, R9, UR16, PT ;  /* 0x0000001009007c0c */ /* 0x000fc4000bf06070 */
[C---:B------:R-:W-:Y:S01]  /*06b0*/  IADD3 R11, PT, PT, R50.reuse, 0x40, RZ ;  /* 0x00000040320b7810 */ /* 0x040fe20007ffe0ff */
[----:B------:R-:W-:-:S05]  /*06c0*/  @!P3 IMAD.WIDE.U32 R2, R50, R14, R34 ;  /* 0x0000000e3202b225 */ /* 0x000fca00078e0022 */
[----:B------:R-:W-:Y:S02]  /*06d0*/  @!P3 IADD3 R3, PT, PT, R3, R15, RZ ;  /* 0x0000000f0303b210 */ /* 0x000fe40007ffe0ff */
[C---:B------:R-:W-:Y:S02]  /*06e0*/  @!P3 SHF.L.U32 R63, R2.reuse, 0x1, RZ ;  /* 0x00000001023fb819 */ /* 0x040fe400000006ff */
[----:B------:R-:W-:Y:S02]  /*06f0*/  @!P3 SHF.L.U64.HI R2, R2, 0x1, R3 ;  /* 0x000000010202b819 */ /* 0x000fe40000010203 */
[C---:B-1----:R-:W-:Y:S02]  /*0700*/  @!P3 IADD3 R62, P2, PT, R63.reuse, R16, RZ ;  /* 0x000000103f3eb210 */ /* 0x042fe40007f5e0ff */
[----:B--2---:R-:W-:Y:S02]  /*0710*/  @!P3 IADD3 R72, P1, PT, R63, R72, RZ ;  /* 0x000000483f48b210 */ /* 0x004fe40007f3e0ff */
[----:B------:R-:W-:-:S02]  /*0720*/  @!P3 IADD3.X R63, PT, PT, R2, R17, RZ, P2, !PT ;  /* 0x00000011023fb210 */ /* 0x000fc400017fe4ff */
[----:B------:R-:W-:Y:S02]  /*0730*/  LOP3.LUT P2, RZ, R12, 0x800000, RZ, 0xc0, !PT ;  /* 0x008000000cff7812 */ /* 0x000fe4000784c0ff */
[----:B------:R-:W-:Y:S02]  /*0740*/  SHF.R.S32.HI R15, RZ, 0x1f, R9 ;  /* 0x0000001fff0f7819 */ /* 0x000fe40000011409 */
[----:B------:R-:W-:Y:S02]  /*0750*/  @!P3 IADD3.X R73, PT, PT, R2, R73, RZ, P1, !PT ;  /* 0x000000490249b210 */ /* 0x000fe40000ffe4ff */
[----:B------:R-:W-:Y:S02]  /*0760*/  ISETP.GE.AND.EX P5, PT, R15, UR17, PT, P0 ;  /* 0x000000110f007c0c */ /* 0x000fe4000bfa6300 */
[----:B------:R-:W-:Y:S02]  /*0770*/  ISETP.GE.U32.AND P0, PT, R11, UR16, PT ;  /* 0x000000100b007c0c */ /* 0x000fe4000bf06070 */
[----:B------:R-:W-:-:S02]  /*0780*/  SHF.R.S32.HI R17, RZ, 0x1f, R11 ;  /* 0x0000001fff117819 */ /* 0x000fc4000001140b */
[----:B------:R-:W-:Y:S01]  /*0790*/  LOP3.LUT R12, R12, 0xffdfffff, RZ, 0xc0, !PT ;  /* 0xffdfffff0c0c7812 */ /* 0x000fe200078ec0ff */
[----:B------:R-:W1:Y:S01]  /*07a0*/  @!P2 LDC.64 R20, c[0x0][0x398] ;  /* 0x0000e600ff14ab82 */ /* 0x000e620000000a00 */
[----:B------:R-:W-:Y:S01]  /*07b0*/  @!P2 MOV R2, R36 ;  /* 0x000000240002a202 */ /* 0x000fe20000000f00 */
[----:B------:R-:W-:Y:S01]  /*07c0*/  @!P2 IMAD R19, R5, R19, R0 ;  /* 0x000000130513a224 */ /* 0x000fe200078e0200 */
[----:B------:R-:W-:Y:S02]  /*07d0*/  @!P2 MOV R3, R35 ;  /* 0x000000230003a202 */ /* 0x000fe40000000f00 */
[----:B------:R-:W-:Y:S02]  /*07e0*/  ISETP.GE.AND.EX P4, PT, R17, UR17, PT, P0 ;  /* 0x0000001111007c0c */ /* 0x000fe4000bf86300 */
[----:B------:R-:W-:Y:S01]  /*07f0*/  @P5 LOP3.LUT R12, R12, 0x200000, RZ, 0xfc, !PT ;  /* 0x002000000c0c5812 */ /* 0x000fe200078efcff */
[----:B------:R-:W-:Y:S01]  /*0800*/  @!P2 IMAD.WIDE.U32 R2, R5, R18, R2 ;  /* 0x000000120502a225 */ /* 0x000fe200078e0002 */
[----:B------:R-:W2:Y:S01]  /*0810*/  @!P5 LDC.64 R26, c[0x0][0x3f8] ;  /* 0x0000fe00ff1adb82 */ /* 0x000ea20000000a00 */
[----:B------:R-:W-:-:S02]  /*0820*/  IADD3 R5, PT, PT, R50, 0x50, RZ ;  /* 0x0000005032057810 */ /* 0x000fc40007ffe0ff */
[----:B------:R-:W-:Y:S02]  /*0830*/  LOP3.LUT R12, R12, 0xffefffff, RZ, 0xc0, !PT ;  /* 0xffefffff0c0c7812 */ /* 0x000fe400078ec0ff */
[----:B------:R-:W-:Y:S01]  /*0840*/  @!P2 IADD3 R3, PT, PT, R3, R19, RZ ;  /* 0x000000130303a210 */ /* 0x000fe20007ffe0ff */
[----:B------:R-:W-:Y:S01]  /*0850*/  @!P6 IMAD R19, R7, R23, R4 ;  /* 0x000000170713e224 */ /* 0x000fe200078e0204 */
[C---:B------:R-:W-:Y:S01]  /*0860*/  @!P2 SHF.L.U32 R61, R2.reuse, 0x1, RZ ;  /* 0x00000001023da819 */ /* 0x040fe200000006ff */
[----:B------:R-:W3:Y:S01]  /*0870*/  @!P5 LDC.64 R48, c[0x0][0x3a0] ;  /* 0x0000e800ff30db82 */ /* 0x000ee20000000a00 */
[----:B------:R-:W-:Y:S02]  /*0880*/  @!P2 SHF.L.U64.HI R0, R2, 0x1, R3 ;  /* 0x000000010200a819 */ /* 0x000fe40000010203 */
[----:B------:R-:W-:Y:S02]  /*0890*/  @!P6 MOV R2, R36 ;  /* 0x000000240002e202 */ /* 0x000fe40000000f00 */
[----:B------:R-:W-:-:S02]  /*08a0*/  @!P6 MOV R3, R35 ;  /* 0x000000230003e202 */ /* 0x000fc40000000f00 */
[----:B-----5:R-:W-:Y:S01]  /*08b0*/  @!P2 IADD3 R66, P0, PT, R61, R66, RZ ;  /* 0x000000423d42a210 */ /* 0x020fe20007f1e0ff */
[----:B------:R-:W5:Y:S01]  /*08c0*/  @!P4 LDC.64 R44, c[0x0][0x3a0] ;  /* 0x0000e800ff2ccb82 */ /* 0x000f620000000a00 */
[----:B------:R-:W-:Y:S01]  /*08d0*/  ISETP.GE.U32.AND P1, PT, R5, UR16, PT ;  /* 0x0000001005007c0c */ /* 0x000fe2000bf26070 */
[----:B------:R-:W-:Y:S01]  /*08e0*/  @!P6 IMAD.WIDE.U32 R2, R7, R22, R2 ;  /* 0x000000160702e225 */ /* 0x000fe200078e0002 */
[----:B------:R-:W-:Y:S02]  /*08f0*/  @!P2 IADD3.X R67, PT, PT, R0, R67, RZ, P0, !PT ;  /* 0x000000430043a210 */ /* 0x000fe400007fe4ff */
[----:B-1----:R-:W-:Y:S02]  /*0900*/  @!P2 IADD3 R60, P0, PT, R61, R20, RZ ;  /* 0x000000143d3ca210 */ /* 0x002fe40007f1e0ff */
[----:B------:R-:W-:Y:S01]  /*0910*/  SHF.R.S32.HI R13, RZ, 0x1f, R5 ;  /* 0x0000001fff0d7819 */ /* 0x000fe20000011405 */
[----:B------:R-:W1:Y:S01]  /*0920*/  @!P4 LDC.64 R22, c[0x0][0x3f8] ;  /* 0x0000fe00ff16cb82 */ /* 0x000e620000000a00 */
[----:B------:R-:W-:-:S02]  /*0930*/  @!P6 IADD3 R3, PT, PT, R3, R19, RZ ;  /* 0x000000130303e210 */ /* 0x000fc40007ffe0ff */
[----:B------:R-:W-:Y:S02]  /*0940*/  @!P2 IADD3.X R61, PT, PT, R0, R21, RZ, P0, !PT ;  /* 0x00000015003da210 */ /* 0x000fe400007fe4ff */
[----:B------:R-:W-:Y:S02]  /*0950*/  ISETP.GE.AND.EX P3, PT, R13, UR17, PT, P1 ;  /* 0x000000110d007c0c */ /* 0x000fe4000bf66310 */
[C---:B------:R-:W-:Y:S01]  /*0960*/  @!P6 SHF.L.U32 R41, R2.reuse, 0x1, RZ ;  /* 0x000000010229e819 */ /* 0x040fe200000006ff */
[----:B------:R-:W0:Y:S01]  /*0970*/  @!P5 LDC.64 R18, c[0x0][0x398] ;  /* 0x0000e600ff12db82 */ /* 0x000e220000000a00 */
[----:B------:R-:W-:Y:S01]  /*0980*/  @!P6 SHF.L.U64.HI R0, R2, 0x1, R3 ;  /* 0x000000010200e819 */ /* 0x000fe20000010203 */
[----:B--2---:R-:W-:Y:S01]  /*0990*/  @!P5 IMAD R2, R15, R26, RZ ;  /* 0x0000001a0f02d224 */ /* 0x004fe200078e02ff */
[----:B------:R-:W-:Y:S02]  /*09a0*/  @!P5 MOV R3, R35 ;  /* 0x000000230003d202 */ /* 0x000fe40000000f00 */
[----:B------:R-:W-:Y:S01]  /*09b0*/  @!P6 IADD3 R64, P0, PT, R41, R64, RZ ;  /* 0x000000402940e210 */ /* 0x000fe20007f1e0ff */
[----:B------:R-:W-:Y:S01]  /*09c0*/  @!P5 IMAD R7, R9, R27, R2 ;  /* 0x0000001b0907d224 */ /* 0x000fe200078e0202 */
[----:B------:R-:W-:Y:S01]  /*09d0*/  @!P5 MOV R2, R36 ;  /* 0x000000240002d202 */ /* 0x000fe20000000f00 */
[----:B------:R-:W2:Y:S01]  /*09e0*/  @!P4 LDC.64 R14, c[0x0][0x398] ;  /* 0x0000e600ff0ecb82 */ /* 0x000ea20000000a00 */
[----:B------:R-:W-:-:S02]  /*09f0*/  @!P6 IADD3.X R65, PT, PT, R0, R65, RZ, P0, !PT ;  /* 0x000000410041e210 */ /* 0x000fc400007fe4ff */
[----:B----4-:R-:W-:Y:S01]  /*0a00*/  @!P6 IADD3 R40, P0, PT, R41, R24, RZ ;  /* 0x000000182928e210 */ /* 0x010fe20007f1e0ff */
[----:B------:R-:W-:Y:S01]  /*0a10*/  @!P5 IMAD.WIDE.U32 R2, R9, R26, R2 ;  /* 0x0000001a0902d225 */ /* 0x000fe200078e0002 */
[----:B------:R-:W-:Y:S02]  /*0a20*/  @P4 LOP3.LUT R12, R12, 0x100000, RZ, 0xfc, !PT ;  /* 0x001000000c0c4812 */ /* 0x000fe400078efcff */
[----:B------:R-:W-:Y:S01]  /*0a30*/  @!P6 IADD3.X R41, PT, PT, R0, R25, RZ, P0, !PT ;  /* 0x000000190029e210 */ /* 0x000fe200007fe4ff */
[----:B------:R-:W4:Y:S01]  /*0a40*/  @!P3 LDC.64 R20, c[0x0][0x3f8] ;  /* 0x0000fe00ff14bb82 */ /* 0x000f220000000a00 */
[----:B------:R-:W-:Y:S01]  /*0a50*/  @!P5 IADD3 R3, PT, PT, R3, R7, RZ ;  /* 0x000000070303d210 */ /* 0x000fe20007ffe0ff */
[----:B-1----:R-:W-:Y:S01]  /*0a60*/  @!P4 IMAD R4, R17, R22, RZ ;  /* 0x000000161104c224 */ /* 0x002fe200078e02ff */
[C---:B------:R-:W-:Y:S02]  /*0a70*/  @!P5 SHF.L.U32 R33, R2.reuse, 0x1, RZ ;  /* 0x000000010221d819 */ /* 0x040fe400000006ff */
[----:B------:R-:W-:Y:S01]  /*0a80*/  @!P5 SHF.L.U64.HI R0, R2, 0x1, R3 ;  /* 0x000000010200d819 */ /* 0x000fe20000010203 */
[----:B------:R-:W-:Y:S01]  /*0a90*/  @!P4 IMAD R7, R11, R23, R4 ;  /* 0x000000170b07c224 */ /* 0x000fe200078e0204 */
[----:B------:R-:W-:Y:S01]  /*0aa0*/  @!P4 MOV R2, R36 ;  /* 0x000000240002c202 */ /* 0x000fe20000000f00 */
[----:B------:R-:W1:Y:S01]  /*0ab0*/  @!P3 LDC.64 R42, c[0x0][0x3a0] ;  /* 0x0000e800ff2abb82 */ /* 0x000e620000000a00 */
[----:B------:R-:W-:-:S02]  /*0ac0*/  @!P4 MOV R3, R35 ;  /* 0x000000230003c202 */ /* 0x000fc40000000f00 */
[----:B---3--:R-:W-:Y:S02]  /*0ad0*/  @!P5 IADD3 R48, P0, PT, R33, R48, RZ ;  /* 0x000000302130d210 */ /* 0x008fe40007f1e0ff */
[----:B------:R-:W-:Y:S01]  /*0ae0*/  LOP3.LUT R12, R12, 0xfff7ffff, RZ, 0xc0, !PT ;  /* 0xfff7ffff0c0c7812 */ /* 0x000fe200078ec0ff */
[----:B------:R-:W-:Y:S01]  /*0af0*/  @!P4 IMAD.WIDE.U32 R2, R11, R22, R2 ;  /* 0x000000160b02c225 */ /* 0x000fe200078e0002 */
[C---:B------:R-:W-:Y:S01]  /*0b00*/  @!P5 IADD3.X R49, PT, PT, R0.reuse, R49, RZ, P0, !PT ;  /* 0x000000310031d210 */ /* 0x040fe200007fe4ff */
[----:B------:R-:W3:Y:S01]  /*0b10*/  @!P3 LDC.64 R10, c[0x0][0x398] ;  /* 0x0000e600ff0abb82 */ /* 0x000ee20000000a00 */
[----:B0-----:R-:W-:Y:S02]  /*0b20*/  @!P5 IADD3 R32, P0, PT, R33, R18, RZ ;  /* 0x000000122120d210 */ /* 0x001fe40007f1e0ff */
[----:B------:R-:W-:Y:S02]  /*0b30*/  @!P4 IADD3 R3, PT, PT, R3, R7, RZ ;  /* 0x000000070303c210 */ /* 0x000fe40007ffe0ff */
[----:B------:R-:W-:-:S02]  /*0b40*/  @!P5 IADD3.X R33, PT, PT, R0, R19, RZ, P0, !PT ;  /* 0x000000130021d210 */ /* 0x000fc400007fe4ff */
[C---:B------:R-:W-:Y:S01]  /*0b50*/  @!P4 SHF.L.U32 R7, R2.reuse, 0x1, RZ ;  /* 0x000000010207c819 */ /* 0x040fe200000006ff */
[----:B----4-:R-:W-:Y:S01]  /*0b60*/  @!P3 IMAD R4, R13, R20, RZ ;  /* 0x000000140d04b224 */ /* 0x010fe200078e02ff */
[----:B------:R-:W-:Y:S02]  /*0b70*/  @!P4 SHF.L.U64.HI R0, R2, 0x1, R3 ;  /* 0x000000010200c819 */ /* 0x000fe40000010203 */
[----:B------:R-:W-:Y:S01]  /*0b80*/  @!P3 MOV R2, R36 ;  /* 0x000000240002b202 */ /* 0x000fe20000000f00 */
[----:B------:R-:W-:Y:S01]  /*0b90*/  @!P3 IMAD R9, R5, R21, R4 ;  /* 0x000000150509b224 */ /* 0x000fe200078e0204 */
[----:B------:R-:W-:Y:S02]  /*0ba0*/  @!P3 MOV R3, R35 ;  /* 0x000000230003b202 */ /* 0x000fe40000000f00 */
[----:B-----5:R-:W-:Y:S02]  /*0bb0*/  @!P4 IADD3 R44, P0, PT, R7, R44, RZ ;  /* 0x0000002c072cc210 */ /* 0x020fe40007f1e0ff */
[----:B------:R-:W-:Y:S01]  /*0bc0*/  @P3 LOP3.LUT R12, R12, 0x80000, RZ, 0xfc, !PT ;  /* 0x000800000c0c3812 */ /* 0x000fe200078efcff */
[----:B------:R-:W-:Y:S01]  /*0bd0*/  @!P3 IMAD.WIDE.U32 R2, R5, R20, R2 ;  /* 0x000000140502b225 */ /* 0x000fe200078e0002 */
[----:B------:R-:W-:-:S02]  /*0be0*/  @!P4 IADD3.X R45, PT, PT, R0, R45, RZ, P0, !PT ;  /* 0x0000002d002dc210 */ /* 0x000fc400007fe4ff */
[----:B--2---:R-:W-:Y:S02]  /*0bf0*/  @!P4 IADD3 R6, P0, PT, R7, R14, RZ ;  /* 0x0000000e0706c210 */ /* 0x004fe40007f1e0ff */
[----:B------:R-:W-:Y:S02]  /*0c00*/  @!P3 IADD3 R3, PT, PT, R3, R9, RZ ;  /* 0x000000090303b210 */ /* 0x000fe40007ffe0ff */
[----:B------:R-:W-:Y:S02]  /*0c10*/  @!P3 SHF.L.U32 R31, R2, 0x1, RZ ;  /* 0x00000001021fb819 */ /* 0x000fe400000006ff */
[----:B------:R-:W-:Y:S02]  /*0c20*/  @!P4 IADD3.X R7, PT, PT, R0, R15, RZ, P0, !PT ;  /* 0x0000000f0007c210 */ /* 0x000fe400007fe4ff */
[----:B------:R-:W-:Y:S02]  /*0c30*/  @!P3 SHF.L.U64.HI R2, R2, 0x1, R3 ;  /* 0x000000010202b819 */ /* 0x000fe40000010203 */
[----:B-1----:R-:W-:-:S02]  /*0c40*/  @!P3 IADD3 R42, P0, PT, R31, R42, RZ ;  /* 0x0000002a1f2ab210 */ /* 0x002fc40007f1e0ff */
        /* <DEDUP_REMOVED lines=244> */
[----:B------:R0:W2:Y:S04]  /*1b90*/  @!P1 LDG.E R81, desc[UR10][R62.64] ;  /* 0x0000000a3e519981 */ /* 0x0000a8000c1e1900 */
[----:B------:R-:W3:Y:S04]  /*1ba0*/  @!P1 LDG.E R84, desc[UR10][R72.64] ;  /* 0x0000000a48549981 */ /* 0x000ee8000c1e1900 */
[----:B------:R-:W1:Y:S01]  /*1bb0*/  @!P5 LDC.64 R56, c[0x0][0x3f8] ;  /* 0x0000fe00ff38db82 */ /* 0x000e620000000a00 */
[----:B------:R-:W-:-:S04]  /*1bc0*/  @P5 LOP3.LUT R12, R12, 0x80, RZ, 0xfc, !PT ;  /* 0x000000800c0c5812 */ /* 0x000fc800078efcff */
[----:B------:R-:W-:-:S03]  /*1bd0*/  LOP3.LUT R12, R12, 0xffffffbf, RZ, 0xc0, !PT ;  /* 0xffffffbf0c0c7812 */ /* 0x000fc600078ec0ff */
[----:B------:R-:W4:Y:S01]  /*1be0*/  @!P5 LDC.64 R68, c[0x0][0x3a0] ;  /* 0x0000e800ff44db82 */ /* 0x000f220000000a00 */
[----:B-1----:R-:W-:Y:S01]  /*1bf0*/  @!P5 IMAD R4, R5, R56, RZ ;  /* 0x000000380504d224 */ /* 0x002fe200078e02ff */
[----:B------:R-:W-:-:S03]  /*1c00*/  @!P5 MOV R5, R35 ;  /* 0x000000230005d202 */ /* 0x000fc60000000f00 */
[----:B------:R-:W-:Y:S01]  /*1c10*/  @!P5 IMAD R57, R55, R57, R4 ;  /* 0x000000393739d224 */ /* 0x000fe200078e0204 */
[----:B------:R-:W-:-:S05]  /*1c20*/  @!P5 MOV R4, R36 ;  /* 0x000000240004d202 */ /* 0x000fca0000000f00 */
[----:B------:R-:W-:-:S05]  /*1c30*/  @!P5 IMAD.WIDE.U32 R4, R55, R56, R4 ;  /* 0x000000383704d225 */ /* 0x000fca00078e0004 */
[----:B------:R-:W-:Y:S02]  /*1c40*/  @!P5 IADD3 R55, PT, PT, R5, R57, RZ ;  /* 0x000000390537d210 */ /* 0x000fe40007ffe0ff */
[C---:B------:R-:W-:Y:S02]  /*1c50*/  @!P5 SHF.L.U32 R5, R4.reuse, 0x1, RZ ;  /* 0x000000010405d819 */ /* 0x040fe400000006ff */
[----:B------:R-:W-:Y:S02]  /*1c60*/  @!P5 SHF.L.U64.HI R54, R4, 0x1, R55 ;  /* 0x000000010436d819 */ /* 0x000fe40000010237 */
[----:B----4-:R-:W-:-:S04]  /*1c70*/  @!P5 IADD3 R56, P0, PT, R5, R68, RZ ;  /* 0x000000440538d210 */ /* 0x010fc80007f1e0ff */
[----:B------:R-:W-:Y:S02]  /*1c80*/  @!P5 IADD3.X R57, PT, PT, R54, R69, RZ, P0, !PT ;  /* 0x000000453639d210 */ /* 0x000fe400007fe4ff */
[----:B------:R-:W1:Y:S02]  /*1c90*/  @!P5 LDC.64 R68, c[0x0][0x398] ;  /* 0x0000e600ff44db82 */ /* 0x000e640000000a00 */
[----:B-1----:R-:W-:-:S04]  /*1ca0*/  @!P5 IADD3 R4, P0, PT, R5, R68, RZ ;  /* 0x000000440504d210 */ /* 0x002fc80007f1e0ff */
[----:B------:R-:W-:Y:S02]  /*1cb0*/  @!P5 IADD3.X R5, PT, PT, R54, R69, RZ, P0, !PT ;  /* 0x000000453605d210 */ /* 0x000fe400007fe4ff */
[----:B------:R-:W-:-:S04]  /*1cc0*/  IADD3 R69, PT, PT, R50, 0x120, RZ ;  /* 0x0000012032457810 */ /* 0x000fc80007ffe0ff */
[----:B------:R-:W-:Y:S02]  /*1cd0*/  SHF.R.S32.HI R55, RZ, 0x1f, R69 ;  /* 0x0000001fff377819 */ /* 0x000fe40000011445 */
[----:B------:R-:W-:-:S04]  /*1ce0*/  ISETP.GE.U32.AND P0, PT, R69, UR16, PT ;  /* 0x0000001045007c0c */ /* 0x000fc8000bf06070 */
[----:B------:R-:W-:-:S13]  /*1cf0*/  ISETP.GE.AND.EX P6, PT, R55, UR17, PT, P0 ;  /* 0x0000001137007c0c */ /* 0x000fda000bfc6300 */
        /* <DEDUP_REMOVED lines=8> */
[----:B------:R-:W-:Y:S02]  /*1d80*/  @!P6 IMAD.WIDE.U32 R54, R69, R74, R54 ;  /* 0x0000004a4536e225 */ /* 0x000fe400078e0036 */
[----:B------:R-:W1:Y:S03]  /*1d90*/  @!P6 LDC.64 R68, c[0x0][0x398] ;  /* 0x0000e600ff44eb82 */ /* 0x000e660000000a00 */
[----:B------:R-:W-:Y:S02]  /*1da0*/  @!P6 IADD3 R55, PT, PT, R55, R75, RZ ;  /* 0x0000004b3737e210 */ /* 0x000fe40007ffe0ff */
[C---:B------:R-:W-:Y:S02]  /*1db0*/  @!P6 SHF.L.U32 R89, R54.reuse, 0x1, RZ ;  /* 0x000000013659e819 */ /* 0x040fe400000006ff */
[----:B------:R-:W-:Y:S02]  /*1dc0*/  @!P6 SHF.L.U64.HI R54, R54, 0x1, R55 ;  /* 0x000000013636e819 */ /* 0x000fe40000010237 */
[----:B----4-:R-:W-:-:S04]  /*1dd0*/  @!P6 IADD3 R90, P0, PT, R89, R90, RZ ;  /* 0x0000005a595ae210 */ /* 0x010fc80007f1e0ff */
        /* <DEDUP_REMOVED lines=9> */
[----:B------:R-:W-:-:S03]  /*1e70*/  LOP3.LUT P3, RZ, R12, 0x400000, RZ, 0xc0, !PT ;  /* 0x004000000cff7812 */ /* 0x000fc6000786c0ff */
        /* <DEDUP_REMOVED lines=14> */
[----:B------:R-:W-:Y:S02]  /*1f60*/  IADD3 R77, PT, PT, R50, 0x140, RZ ;  /* 0x00000140324d7810 */ /* 0x000fe40007ffe0ff */
[C---:B------:R-:W-:Y:S02]  /*1f70*/  LOP3.LUT P2, RZ, R12.reuse, 0x800000, RZ, 0xc0, !PT ;  /* 0x008000000cff7812 */ /* 0x040fe4000784c0ff */
[----:B------:R-:W-:Y:S02]  /*1f80*/  SHF.R.S32.HI R69, RZ, 0x1f, R77 ;  /* 0x0000001fff457819 */ /* 0x000fe4000001144d */
[----:B------:R-:W-:Y:S02]  /*1f90*/  ISETP.GE.U32.AND P0, PT, R77, UR16, PT ;  /* 0x000000104d007c0c */ /* 0x000fe4000bf06070 */
[----:B------:R-:W-:-:S02]  /*1fa0*/  LOP3.LUT R12, R12, 0xffffffef, RZ, 0xc0, !PT ;  /* 0xffffffef0c0c7812 */ /* 0x000fc400078ec0ff */
[----:B------:R-:W-:-:S05]  /*1fb0*/  ISETP.GE.AND.EX P4, PT, R69, UR17, PT, P0 ;  /* 0x0000001145007c0c */ /* 0x000fca000bf86300 */
[----:B------:R-:W4:Y:S08]  /*1fc0*/  @!P2 LDG.E R80, desc[UR10][R66.64] ;  /* 0x0000000a4250a981 */ /* 0x000f30000c1e1900 */
[----:B------:R-:W1:Y:S01]  /*1fd0*/  @!P4 LDC.64 R78, c[0x0][0x3f8] ;  /* 0x0000fe00ff4ecb82 */ /* 0x000e620000000a00 */
[----:B------:R-:W-:-:S07]  /*1fe0*/  @P4 LOP3.LUT R12, R12, 0x10, RZ, 0xfc, !PT ;  /* 0x000000100c0c4812 */ /* 0x000fce00078efcff */
[----:B------:R-:W5:Y:S01]  /*1ff0*/  @!P4 LDC.64 R86, c[0x0][0x3a0] ;  /* 0x0000e800ff56cb82 */ /* 0x000f620000000a00 */
[----:B-1----:R-:W-:Y:S01]  /*2000*/  @!P4 IMAD R68, R69, R78, RZ ;  /* 0x0000004e4544c224 */ /* 0x002fe200078e02ff */
[----:B------:R-:W-:-:S03]  /*2010*/  @!P4 MOV R69, R35 ;  /* 0x000000230045c202 */ /* 0x000fc60000000f00 */
[----:B------:R-:W-:Y:S01]  /*2020*/  @!P4 IMAD R79, R77, R79, R68 ;  /* 0x0000004f4d4fc224 */ /* 0x000fe200078e0244 */
[----:B------:R-:W-:-:S05]  /*2030*/  @!P4 MOV R68, R36 ;  /* 0x000000240044c202 */ /* 0x000fca0000000f00 */
[----:B------:R-:W-:Y:S02]  /*2040*/  @!P4 IMAD.WIDE.U32 R68, R77, R78, R68 ;  /* 0x0000004e4d44c225 */ /* 0x000fe400078e0044 */
[----:B------:R-:W1:Y:S03]  /*2050*/  @!P4 LDC.64 R76, c[0x0][0x398] ;  /* 0x0000e600ff4ccb82 */ /* 0x000e660000000a00 */
[----:B------:R-:W-:-:S04]  /*2060*/  @!P4 IADD3 R69, PT, PT, R69, R79, RZ ;  /* 0x0000004f4545c210 */ /* 0x000fc80007ffe0ff */
[C---:B------:R-:W-:Y:S02]  /*2070*/  @!P4 SHF.L.U64.HI R70, R68.reuse, 0x1, R69 ;  /* 0x000000014446c819 */ /* 0x040fe40000010245 */
[----:B------:R-:W-:-:S04]  /*2080*/  @!P4 SHF.L.U32 R69, R68, 0x1, RZ ;  /* 0x000000014445c819 */ /* 0x000fc800000006ff */
[----:B-----5:R-:W-:-:S04]  /*2090*/  @!P4 IADD3 R86, P0, PT, R69, R86, RZ ;  /* 0x000000564556c210 */ /* 0x020fc80007f1e0ff */
        /* <DEDUP_REMOVED lines=8> */
[----:B0-----:R-:W-:Y:S02]  /*2120*/  @!P4 MOV R62, R36 ;  /* 0x00000024003ec202 */ /* 0x001fe40000000f00 */
[----:B------:R-:W-:Y:S02]  /*2130*/  @!P4 MOV R63, R35 ;  /* 0x00000023003fc202 */ /* 0x000fe40000000f00 */
[----:B------:R-:W-:-:S06]  /*2140*/  MOV R70, RZ ;  /* 0x000000ff00467202 */ /* 0x000fcc0000000f00 */
[----:B------:R0:W5:Y:S02]  /*2150*/  @!P2 LDG.E R70, desc[UR10][R60.64] ;  /* 0x0000000a3c46a981 */ /* 0x000164000c1e1900 */
[----:B0-----:R-:W0:Y:S01]  /*2160*/  @!P4 LDC.64 R60, c[0x0][0x398] ;  /* 0x0000e600ff3ccb82 */ /* 0x001e220000000a00 */
[-C--:B-1----:R-:W-:Y:S02]  /*2170*/  @!P4 IMAD R72, R79, R104.reuse, RZ ;  /* 0x000000684f48c224 */ /* 0x082fe400078e02ff */
[----:B------:R-:W-:-:S04]  /*2180*/  @!P4 IMAD.WIDE.U32 R62, R77, R104, R62 ;  /* 0x000000684d3ec225 */ /* 0x000fc800078e003e */
[----:B------:R-:W-:Y:S02]  /*2190*/  @!P4 IMAD R73, R77, R105, R72 ;  /* 0x000000694d49c224 */ /* 0x000fe400078e0248 */
[----:B------:R-:W1:Y:S01]  /*21a0*/  @!P4 LDC.64 R76, c[0x0][0x3a0] ;  /* 0x0000e800ff4ccb82 */ /* 0x000e620000000a00 */
[----:B------:R-:W-:Y:S02]  /*21b0*/  @!P4 SHF.L.U32 R67, R62, 0x1, RZ ;  /* 0x000000013e43c819 */ /* 0x000fe400000006ff */
[----:B------:R-:W-:-:S04]  /*21c0*/  @!P4 IADD3 R63, PT, PT, R63, R73, RZ ;  /* 0x000000493f3fc210 */ /* 0x000fc80007ffe0ff */
[----:B------:R-:W-:Y:S01]  /*21d0*/  @!P4 SHF.L.U64.HI R72, R62, 0x1, R63 ;  /* 0x000000013e48c819 */ /* 0x000fe2000001023f */
[----:B------:R-:W-:Y:S01]  /*21e0*/  HFMA2 R66, -RZ, RZ, 0, 0 ;  /* 0x00000000ff427431 */ /* 0x000fe200000001ff */
[C---:B------:R-:W-:Y:S02]  /*21f0*/  LOP3.LUT P1, RZ, R12.reuse, 0x200000, RZ, 0xc0, !PT ;  /* 0x002000000cff7812 */ /* 0x040fe4000782c0ff */
[----:B------:R-:W-:Y:S02]  /*2200*/  LOP3.LUT R12, R12, 0xfffffff7, RZ, 0xc0, !PT ;  /* 0xfffffff70c0c7812 */ /* 0x000fe400078ec0ff */
[----:B------:R-:W-:Y:S02]  /*2210*/  CS2R R78, SRZ ;  /* 0x00000000004e7805 */ /* 0x000fe4000001ff00 */
[----:B------:R-:W-:Y:S01]  /*2220*/  @P4 LOP3.LUT R12, R12, 0x8, RZ, 0xfc, !PT ;  /* 0x000000080c0c4812 */ /* 0x000fe200078efcff */
[----:B------:R-:W2:Y:S04]  /*2230*/  @!P3 LDG.E R66, desc[UR10][R64.64] ;  /* 0x0000000a4042b981 */ /* 0x000ea8000c1e1900 */
[----:B------:R3:W4:Y:S01]  /*2240*/  @!P3 LDG.E R79, desc[UR10][R40.64] ;  /* 0x0000000a284fb981 */ /* 0x000722000c1e1900 */
[----:B-1----:R-:W-:-:S03]  /*2250*/  @!P4 IADD3 R62, P0, PT, R67, R76, RZ ;  /* 0x0000004c433ec210 */ /* 0x002fc60007f1e0ff */
[----:B------:R-:W4:Y:S01]  /*2260*/  @!P1 LDG.E R78, desc[UR10][R48.64] ;  /* 0x0000000a304e9981 */ /* 0x000f22000c1e1900 */
[----:B------:R-:W-:Y:S02]  /*2270*/  @!P4 IADD3.X R63, PT, PT, R72, R77, RZ, P0, !PT ;  /* 0x0000004d483fc210 */ /* 0x000fe400007fe4ff */
[----:B0-----:R-:W-:Y:S02]  /*2280*/  @!P4 IADD3 R60, P0, PT, R67, R60, RZ ;  /* 0x0000003c433cc210 */ /* 0x001fe40007f1e0ff */
[----:B------:R-:W-:Y:S02]  /*2290*/  IADD3 R67, PT, PT, R50, 0x160, RZ ;  /* 0x0000016032437810 */ /* 0x000fe40007ffe0ff */
[----:B------:R-:W-:Y:S02]  /*22a0*/  @!P4 IADD3.X R61, PT, PT, R72, R61, RZ, P0, !PT ;  /* 0x0000003d483dc210 */ /* 0x000fe400007fe4ff */
[----:B------:R-:W-:Y:S02]  /*22b0*/  ISETP.NE.AND P4, PT, R71, RZ, PT ;  /* 0x000000ff4700720c */ /* 0x000fe40003f85270 */
[----:B------:R-:W-:-:S02]  /*22c0*/  SHF.R.S32.HI R71, RZ, 0x1f, R67 ;  /* 0x0000001fff477819 */ /* 0x000fc40000011443 */
[----:B------:R-:W-:-:S04]  /*22d0*/  ISETP.GE.U32.AND P0, PT, R67, UR16, PT ;  /* 0x0000001043007c0c */ /* 0x000fc8000bf06070 */
[----:B------:R-:W-:-:S13]  /*22e0*/  ISETP.GE.AND.EX P3, PT, R71, UR17, PT, P0 ;  /* 0x0000001147007c0c */ /* 0x000fda000bf66300 */
[----:B------:R-:W0:Y:S01]  /*22f0*/  @!P3 LDC.64 R72, c[0x0][0x3f8] ;  /* 0x0000fe00ff48bb82 */ /* 0x000e220000000a00 */
[----:B---3--:R-:W-:Y:S02]  /*2300*/  @!P3 MOV R40, R36 ;  /* 0x000000240028b202 */ /* 0x008fe40000000f00 */
[----:B------:R-:W-:Y:S02]  /*2310*/  @!P3 MOV R41, R35 ;  /* 0x000000230029b202 */ /* 0x000fe40000000f00 */
[----:B------:R-:W-:-:S06]  /*2320*/  CS2R R76, SRZ ;  /* 0x00000000004c7805 */ /* 0x000fcc000001ff00 */
[----:B------:R1:W3:Y:S02]  /*2330*/  @!P1 LDG.E R77, desc[UR10][R32.64] ;  /* 0x0000000a204d9981 */ /* 0x0002e4000c1e1900 */
[----:B-1----:R-:W1:Y:S01]  /*2340*/  @!P3 LDC.64 R32, c[0x0][0x398] ;  /* 0x0000e600ff20bb82 */ /* 0x002e620000000a00 */
[-C--:B0-----:R-:W-:Y:S02]  /*2350*/  @!P3 IMAD R64, R71, R72.reuse, RZ ;  /* 0x000000484740b224 */ /* 0x081fe400078e02ff */
[----:B------:R-:W-:-:S04]  /*2360*/  @!P3 IMAD.WIDE.U32 R40, R67, R72, R40 ;  /* 0x000000484328b225 */ /* 0x000fc800078e0028 */
[----:B------:R-:W-:Y:S02]  /*2370*/  @!P3 IMAD R65, R67, R73, R64 ;  /* 0x000000494341b224 */ /* 0x000fe400078e0240 */
[----:B------:R-:W0:Y:S01]  /*2380*/  @!P3 LDC.64 R72, c[0x0][0x3a0] ;  /* 0x0000e800ff48bb82 */ /* 0x000e220000000a00 */
[----:B------:R-:W-:Y:S02]  /*2390*/  @!P3 SHF.L.U32 R49, R40, 0x1, RZ ;  /* 0x000000012831b819 */ /* 0x000fe400000006ff */
[----:B------:R-:W-:Y:S02]  /*23a0*/  @!P3 IADD3 R41, PT, PT, R41, R65, RZ ;  /* 0x000000412929b210 */ /* 0x000fe40007ffe0ff */
[----:B------:R-:W-:Y:S02]  /*23b0*/  LOP3.LUT P2, RZ, R12, 0x100000, RZ, 0xc0, !PT ;  /* 0x001000000cff7812 */ /* 0x000fe4000784c0ff */
[----:B------:R-:W-:Y:S01]  /*23c0*/  @!P3 SHF.L.U64.HI R64, R40, 0x1, R41 ;  /* 0x000000012840b819 */ /* 0x000fe20000010229 */
[----:B------:R-:W-:Y:S01]  /*23d0*/  HFMA2 R71, -RZ, RZ, 0, 0 ;  /* 0x00000000ff477431 */ /* 0x000fe200000001ff */
[----:B------:R-:W-:-:S04]  /*23e0*/  LOP3.LUT R12, R12, 0xfffffffb, RZ, 0xc0, !PT ;  /* 0xfffffffb0c0c7812 */ /* 0x000fc800078ec0ff */
[----:B------:R-:W-:-:S05]  /*23f0*/  @P3 LOP3.LUT R12, R12, 0x4, RZ, 0xfc, !PT ;  /* 0x000000040c0c3812 */ /* 0x000fca00078efcff */
[----:B------:R-:W3:Y:S01]  /*2400*/  @!P2 LDG.E R71, desc[UR10][R44.64] ;  /* 0x0000000a2c47a981 */ /* 0x000ee2000c1e1900 */
[----:B0-----:R-:W-:-:S04]  /*2410*/  @!P3 IADD3 R40, P0, PT, R49, R72, RZ ;  /* 0x000000483128b210 */ /* 0x001fc80007f1e0ff */
[----:B------:R-:W-:Y:S02]  /*2420*/  @!P3 IADD3.X R41, PT, PT, R64, R73, RZ, P0, !PT ;  /* 0x000000494029b210 */ /* 0x000fe400007fe4ff */
[----:B-1----:R-:W-:Y:S02]  /*2430*/  @!P3 IADD3 R32, P0, PT, R49, R32, RZ ;  /* 0x000000203120b210 */ /* 0x002fe40007f1e0ff */
[----:B------:R-:W-:Y:S02]  /*2440*/  IADD3 R49, PT, PT, R50, 0x170, RZ ;  /* 0x0000017032317810 */ /* 0x000fe40007ffe0ff */
[----:B------:R-:W-:Y:S02]  /*2450*/  MOV R72, RZ ;  /* 0x000000ff00487202 */ /* 0x000fe40000000f00 */
[----:B------:R-:W-:Y:S02]  /*2460*/  @!P3 IADD3.X R33, PT, PT, R64, R33, RZ, P0, !PT ;  /* 0x000000214021b210 */ /* 0x000fe400007fe4ff */
[----:B------:R-:W-:-:S02]  /*2470*/  ISETP.NE.AND P3, PT, R51, RZ, PT ;  /* 0x000000ff3300720c */ /* 0x000fc40003f65270 */
[----:B------:R-:W-:Y:S01]  /*2480*/  SHF.R.S32.HI R51, RZ, 0x1f, R49 ;  /* 0x0000001fff337819 */ /* 0x000fe20000011431 */
[----:B------:R0:W3:Y:S01]  /*2490*/  @!P2 LDG.E R72, desc[UR10][R6.64] ;  /* 0x0000000a0648a981 */ /* 0x0000e2000c1e1900 */
[----:B------:R-:W-:-:S04]  /*24a0*/  ISETP.GE.U32.AND P0, PT, R49, UR16, PT ;  /* 0x0000001031007c0c */ /* 0x000fc8000bf06070 */
[----:B------:R-:W-:-:S13]  /*24b0*/  ISETP.GE.AND.EX P2, PT, R51, UR17, PT, P0 ;  /* 0x0000001133007c0c */ /* 0x000fda000bf46300 */
[----:B------:R-:W1:Y:S01]  /*24c0*/  @!P2 LDC.64 R104, c[0x0][0x3f8] ;  /* 0x0000fe00ff68ab82 */ /* 0x000e620000000a00 */
[----:B------:R-:W-:Y:S02]  /*24d0*/  LOP3.LUT P0, RZ, R12, 0x80000, RZ, 0xc0, !PT ;  /* 0x000800000cff7812 */ /* 0x000fe4000780c0ff */
[----:B0-----:R-:W-:Y:S02]  /*24e0*/  @!P2 MOV R6, R36 ;  /* 0x000000240006a202 */ /* 0x001fe40000000f00 */
[----:B------:R-:W-:Y:S02]  /*24f0*/  @!P2 MOV R7, R35 ;  /* 0x000000230007a202 */ /* 0x000fe40000000f00 */
[----:B------:R-:W-:Y:S01]  /*2500*/  CS2R R64, SRZ ;  /* 0x0000000000407805 */ /* 0x000fe2000001ff00 */
[----:B------:R-:W-:-:S06]  /*2510*/  HFMA2 R67, -RZ, RZ, 0, 0 ;  /* 0x00000000ff437431 */ /* 0x000fcc00000001ff */
[----:B------:R0:W3:Y:S04]  /*2520*/  @!P0 LDG.E R65, desc[UR10][R30.64] ;  /* 0x0000000a1e418981 */ /* 0x0000e8000c1e1900 */
[----:B------:R5:W3:Y:S01]  /*2530*/  @!P0 LDG.E R67, desc[UR10][R42.64] ;  /* 0x0000000a2a438981 */ /* 0x000ae2000c1e1900 */
[-C--:B-1----:R-:W-:Y:S01]  /*2540*/  @!P2 IMAD R44, R51, R104.reuse, RZ ;  /* 0x00000068332ca224 */ /* 0x082fe200078e02ff */
[----:B0-----:R-:W0:Y:S01]  /*2550*/  @!P2 LDC.64 R30, c[0x0][0x398] ;  /* 0x0000e600ff1eab82 */ /* 0x001e220000000a00 */
[----:B------:R-:W-:-:S04]  /*2560*/  @!P2 IMAD.WIDE.U32 R6, R49, R104, R6 ;  /* 0x000000683106a225 */ /* 0x000fc800078e0006 */
[----:B------:R-:W-:-:S03]  /*2570*/  @!P2 IMAD R45, R49, R105, R44 ;  /* 0x00000069312da224 */ /* 0x000fc600078e022c */
[----:B------:R-:W1:Y:S01]  /*2580*/  @!P2 LDC.64 R48, c[0x0][0x3a0] ;  /* 0x0000e800ff30ab82 */ /* 0x000e620000000a00 */
[----:B-----5:R-:W-:Y:S02]  /*2590*/  @!P2 SHF.L.U32 R43, R6, 0x1, RZ ;  /* 0x00000001062ba819 */ /* 0x020fe400000006ff */
[----:B------:R-:W-:-:S04]  /*25a0*/  @!P2 IADD3 R7, PT, PT, R7, R45, RZ ;  /* 0x0000002d0707a210 */ /* 0x000fc80007ffe0ff */
[----:B------:R-:W-:Y:S02]  /*25b0*/  @!P2 SHF.L.U64.HI R44, R6, 0x1, R7 ;  /* 0x00000001062ca819 */ /* 0x000fe40000010207 */
[C---:B------:R-:W-:Y:S02]  /*25c0*/  LOP3.LUT P1, RZ, R12.reuse, 0x40000, RZ, 0xc0, !PT ;  /* 0x000400000cff7812 */ /* 0x040fe4000782c0ff */
[----:B------:R-:W-:Y:S01]  /*25d0*/  LOP3.LUT R12, R12, 0xfffffffd, RZ, 0xc0, !PT ;  /* 0xfffffffd0c0c7812 */ /* 0x000fe200078ec0ff */
[----:B------:R-:W-:-:S03]  /*25e0*/  HFMA2 R51, -RZ, RZ, 0, 0 ;  /* 0x00000000ff337431 */ /* 0x000fc600000001ff */
[----:B------:R-:W-:-:S07]  /*25f0*/  @P2 LOP3.LUT R12, R12, 0x2, RZ, 0xfc, !PT ;  /* 0x000000020c0c2812 */ /* 0x000fce00078efcff */
[----:B------:R-:W5:Y:S01]  /*2600*/  @!P1 LDG.E R64, desc[UR10][R38.64] ;  /* 0x0000000a26409981 */ /* 0x000f62000c1e1900 */
[----:B-1----:R-:W-:-:S03]  /*2610*/  @!P2 IADD3 R6, P0, PT, R43, R48, RZ ;  /* 0x000000302b06a210 */ /* 0x002fc60007f1e0ff */
[----:B------:R1:W5:Y:S01]  /*2620*/  @!P1 LDG.E R51, desc[UR10][R28.64] ;  /* 0x0000000a1c339981 */ /* 0x000362000c1e1900 */
        /* <DEDUP_REMOVED lines=9> */
[----:B------:R-:W-:Y:S01]  /*26c0*/  LOP3.LUT P0, RZ, R12, 0x20000, RZ, 0xc0, !PT ;  /* 0x000200000cff7812 */ /* 0x000fe2000780c0ff */
[----:B------:R-:W-:Y:S01]  /*26d0*/  HFMA2 R44, -RZ, RZ, 0, 0 ;  /* 0x00000000ff2c7431 */ /* 0x000fe200000001ff */
[----:B-1----:R-:W-:Y:S02]  /*26e0*/  @!P1 MOV R28, R36 ;  /* 0x00000024001c9202 */ /* 0x002fe40000000f00 */
[----:B------:R-:W-:-:S09]  /*26f0*/  @!P1 MOV R29, R35 ;  /* 0x00000023001d9202 */ /* 0x000fd20000000f00 */
[----:B------:R1:W5:Y:S01]  /*2700*/  @!P0 LDG.E R44, desc[UR10][R24.64] ;  /* 0x0000000a182c8981 */ /* 0x000362000c1e1900 */
[----:B0-----:R-:W-:Y:S01]  /*2710*/  @!P1 IMAD R38, R43, R104, RZ ;  /* 0x000000682b269224 */ /* 0x001fe200078e02ff */
[----:B-1----:R-:W0:Y:S08]  /*2720*/  @!P1 LDC.64 R24, c[0x0][0x398] ;  /* 0x0000e600ff189b82 */ /* 0x002e300000000a00 */
[----:B------:R-:W1:Y:S01]  /*2730*/  @!P1 LDC.64 R42, c[0x0][0x3a0] ;  /* 0x0000e800ff2a9b82 */ /* 0x000e620000000a00 */
[----:B------:R-:W-:Y:S01]  /*2740*/  MOV R48, RZ ;  /* 0x000000ff00307202 */ /* 0x000fe20000000f00 */
[----:B------:R-:W-:-:S02]  /*2750*/  @!P1 IMAD R39, R13, R105, R38 ;  /* 0x000000690d279224 */ /* 0x000fc400078e0226 */
[----:B------:R-:W-:-:S03]  /*2760*/  @!P1 IMAD.WIDE.U32 R28, R13, R104, R28 ;  /* 0x000000680d1c9225 */ /* 0x000fc600078e001c */
[----:B------:R2:W5:Y:S02]  /*2770*/  @!P0 LDG.E R48, desc[UR10][R26.64] ;  /* 0x0000000a1a308981 */ /* 0x000564000c1e1900 */
[----:B------:R-:W-:-:S04]  /*2780*/  @!P1 IADD3 R13, PT, PT, R29, R39, RZ ;  /* 0x000000271d0d9210 */ /* 0x000fc80007ffe0ff */
[C---:B------:R-:W-:Y:S02]  /*2790*/  @!P1 SHF.L.U64.HI R38, R28.reuse, 0x1, R13 ;  /* 0x000000011c269819 */ /* 0x040fe4000001020d */
[----:B--2---:R-:W-:Y:S02]  /*27a0*/  @!P1 SHF.L.U32 R27, R28, 0x1, RZ ;  /* 0x000000011c1b9819 */ /* 0x004fe400000006ff */
[----:B------:R-:W-:Y:S02]  /*27b0*/  LOP3.LUT R12, R12, 0xfffffffe, RZ, 0xc0, !PT ;  /* 0xfffffffe0c0c7812 */ /* 0x000fe400078ec0ff */
[----:B-1----:R-:W-:Y:S02]  /*27c0*/  @!P1 IADD3 R28, P0, PT, R27, R42, RZ ;  /* 0x0000002a1b1c9210 */ /* 0x002fe40007f1e0ff */
[----:B------:R-:W-:Y:S02]  /*27d0*/  @P1 LOP3.LUT R12, R12, 0x1, RZ, 0xfc, !PT ;  /* 0x000000010c0c1812 */ /* 0x000fe400078efcff */
[----:B------:R-:W-:-:S02]  /*27e0*/  @!P1 IADD3.X R29, PT, PT, R38, R43, RZ, P0, !PT ;  /* 0x0000002b261d9210 */ /* 0x000fc400007fe4ff */
[----:B0-----:R-:W-:-:S04]  /*27f0*/  @!P1 IADD3 R26, P0, PT, R27, R24, RZ ;  /* 0x000000181b1a9210 */ /* 0x001fc80007f1e0ff */
[----:B------:R-:W-:Y:S02]  /*2800*/  @!P1 IADD3.X R27, PT, PT, R38, R25, RZ, P0, !PT ;  /* 0x00000019261b9210 */ /* 0x000fe400007fe4ff */
[----:B------:R-:W-:Y:S01]  /*2810*/  LOP3.LUT P0, RZ, R12, 0x10000, RZ, 0xc0, !PT ;  /* 0x000100000cff7812 */ /* 0x000fe2000780c0ff */
[----:B------:R-:W-:Y:S01]  /*2820*/  HFMA2 R42, -RZ, RZ, 0, 0 ;  /* 0x00000000ff2a7431 */ /* 0x000fe200000001ff */
[----:B------:R-:W-:Y:S02]  /*2830*/  MOV R38, RZ ;  /* 0x000000ff00267202 */ /* 0x000fe40000000f00 */
[----:B------:R-:W-:-:S04]  /*2840*/  IADD3 R39, PT, PT, R50, 0x190, RZ ;  /* 0x0000019032277810 */ /* 0x000fc80007ffe0ff */
[----:B------:R-:W-:-:S05]  /*2850*/  SHF.R.S32.HI R43, RZ, 0x1f, R39 ;  /* 0x0000001fff2b7819 */ /* 0x000fca0000011427 */
[----:B------:R0:W2:Y:S04]  /*2860*/  @!P0 LDG.E R42, desc[UR10][R58.64] ;  /* 0x0000000a3a2a8981 */ /* 0x0000a8000c1e1900 */
[----:B------:R1:W2:Y:S01]  /*2870*/  @!P0 LDG.E R38, desc[UR10][R22.64] ;  /* 0x0000000a16268981 */ /* 0x0002a2000c1e1900 */
[----:B------:R-:W-:-:S04]  /*2880*/  ISETP.GE.U32.AND P0, PT, R39, UR16, PT ;  /* 0x0000001027007c0c */ /* 0x000fc8000bf06070 */
[----:B------:R-:W-:-:S13]  /*2890*/  ISETP.GE.AND.EX P0, PT, R43, UR17, PT, P0 ;  /* 0x000000112b007c0c */ /* 0x000fda000bf06300 */
[----:B0-----:R-:W0:Y:S01]  /*28a0*/  @!P0 LDC.64 R58, c[0x0][0x3f8] ;  /* 0x0000fe00ff3a8b82 */ /* 0x001e220000000a00 */
[----:B------:R-:W-:Y:S02]  /*28b0*/  ISETP.NE.AND P1, PT, R0, RZ, PT ;  /* 0x000000ff0000720c */ /* 0x000fe40003f25270 */
[----:B-1----:R-:W-:-:S05]  /*28c0*/  @!P0 MOV R22, R36 ;  /* 0x0000002400168202 */ /* 0x002fca0000000f00 */
[----:B------:R-:W1:Y:S01]  /*28d0*/  @!P0 LDC.64 R114, c[0x0][0x3a0] ;  /* 0x0000e800ff728b82 */ /* 0x000e620000000a00 */
[----:B------:R-:W-:-:S07]  /*28e0*/  @!P0 MOV R23, R35 ;  /* 0x0000002300178202 */ /* 0x000fce0000000f00 */
[----:B------:R-:W4:Y:S01]  /*28f0*/  @!P0 LDC.64 R110, c[0x0][0x398] ;  /* 0x0000e600ff6e8b82 */ /* 0x000f220000000a00 */
[----:B------:R-:W-:Y:S02]  /*2900*/  HFMA2 R13, -RZ, RZ, 0, 0 ;  /* 0x00000000ff0d7431 */ /* 0x000fe400000001ff */
[-C--:B0-----:R-:W-:Y:S02]  /*2910*/  @!P0 IMAD R0, R43, R58.reuse, RZ ;  /* 0x0000003a2b008224 */ /* 0x081fe400078e02ff */
[C---:B------:R-:W-:Y:S01]  /*2920*/  @!P0 IMAD.WIDE.U32 R22, R39.reuse, R58, R22 ;  /* 0x0000003a27168225 */ /* 0x040fe200078e0016 */
[----:B------:R-:W-:Y:S01]  /*2930*/  MOV R25, RZ ;  /* 0x000000ff00197202 */ /* 0x000fe20000000f00 */
[----:B------:R0:W2:Y:S02]  /*2940*/  @!P1 LDG.E R13, desc[UR10][R20.64] ;  /* 0x0000000a140d9981 */ /* 0x0000a4000c1e1900 */
[----:B------:R-:W-:-:S03]  /*2950*/  @!P0 IMAD R43, R39, R59, R0 ;  /* 0x0000003b272b8224 */ /* 0x000fc600078e0200 */
[----:B------:R3:W2:Y:S02]  /*2960*/  @!P1 LDG.E R25, desc[UR10][R18.64] ;  /* 0x0000000a12199981 */ /* 0x0006a4000c1e1900 */
[----:B------:R-:W-:-:S04]  /*2970*/  @!P0 IADD3 R23, PT, PT, R23, R43, RZ ;  /* 0x0000002b17178210 */ /* 0x000fc80007ffe0ff */
[C---:B------:R-:W-:Y:S02]  /*2980*/  @!P0 SHF.L.U64.HI R0, R22.reuse, 0x1, R23 ;  /* 0x0000000116008819 */ /* 0x040fe40000010217 */
[----:B------:R-:W-:-:S04]  /*2990*/  @!P0 SHF.L.U32 R23, R22, 0x1, RZ ;  /* 0x0000000116178819 */ /* 0x000fc800000006ff */
[----:B-1----:R-:W-:-:S04]  /*29a0*/  @!P0 IADD3 R114, P1, PT, R23, R114, RZ ;  /* 0x0000007217728210 */ /* 0x002fc80007f3e0ff */
[----:B------:R-:W-:Y:S02]  /*29b0*/  @!P0 IADD3.X R115, PT, PT, R0, R115, RZ, P1, !PT ;  /* 0x0000007300738210 */ /* 0x000fe40000ffe4ff */
[----:B----4-:R-:W-:-:S04]  /*29c0*/  @!P0 IADD3 R110, P1, PT, R23, R110, RZ ;  /* 0x0000006e176e8210 */ /* 0x010fc80007f3e0ff */
[----:B------:R-:W-:Y:S02]  /*29d0*/  @!P0 IADD3.X R111, PT, PT, R0, R111, RZ, P1, !PT ;  /* 0x0000006f006f8210 */ /* 0x000fe40000ffe4ff */
[----:B------:R-:W-:Y:S02]  /*29e0*/  LOP3.LUT P1, RZ, R12, 0x4000, RZ, 0xc0, !PT ;  /* 0x000040000cff7812 */ /* 0x000fe4000782c0ff */
[----:B0-----:R-:W-:Y:S02]  /*29f0*/  CS2R R20, SRZ ;  /* 0x0000000000147805 */ /* 0x001fe4000001ff00 */
[----:B---3--:R-:W-:Y:S02]  /*2a00*/  CS2R R18, SRZ ;  /* 0x0000000000127805 */ /* 0x008fe4000001ff00 */
[----:B------:R-:W-:-:S04]  /*2a10*/  IADD3 R39, PT, PT, R50, 0x1a0, RZ ;  /* 0x000001a032277810 */ /* 0x000fc80007ffe0ff */
[----:B------:R-:W-:Y:S01]  /*2a20*/  SHF.R.S32.HI R43, RZ, 0x1f, R39 ;  /* 0x0000001fff2b7819 */ /* 0x000fe20000011427 */
[----:B------:R-:W-:Y:S01]  /*2a30*/  HFMA2 R23, -RZ, RZ, 0, 0 ;  /* 0x00000000ff177431 */ /* 0x000fe200000001ff */
[----:B------:R-:W3:Y:S04]  /*2a40*/  @!P2 LDG.E R18, desc[UR10][R10.64] ;  /* 0x0000000a0a12a981 */ /* 0x000ee8000c1e1900 */
[----:B------:R0:W4:Y:S04]  /*2a50*/  @!P1 LDG.E R21, desc[UR10][R46.64] ;  /* 0x0000000a2e159981 */ /* 0x000128000c1e1900 */
[----:B------:R1:W4:Y:S01]  /*2a60*/  @!P1 LDG.E R19, desc[UR10][R16.64] ;  /* 0x0000000a10139981 */ /* 0x000322000c1e1900 */
[----:B------:R-:W-:-:S03]  /*2a70*/  ISETP.GE.U32.AND P1, PT, R39, UR16, PT ;  /* 0x0000001027007c0c */ /* 0x000fc6000bf26070 */
[----:B------:R1:W4:Y:S01]  /*2a80*/  @!P2 LDG.E R23, desc[UR10][R14.64] ;  /* 0x0000000a0e17a981 */ /* 0x000322000c1e1900 */
[----:B------:R-:W-:-:S13]  /*2a90*/  ISETP.GE.AND.EX P1, PT, R43, UR17, PT, P1 ;  /* 0x000000112b007c0c */ /* 0x000fda000bf26310 */
[----:B0-----:R-:W0:Y:S01]  /*2aa0*/  @!P1 LDC.64 R46, c[0x0][0x3f8] ;  /* 0x0000fe00ff2e9b82 */ /* 0x001e220000000a00 */
[----:B-1----:R-:W-:Y:S02]  /*2ab0*/  @!P1 MOV R16, R36 ;  /* 0x0000002400109202 */ /* 0x002fe40000000f00 */
[----:B------:R-:W-:-:S05]  /*2ac0*/  @!P1 MOV R17, R35 ;  /* 0x0000002300119202 */ /* 0x000fca0000000f00 */
[----:B------:R-:W1:Y:S01]  /*2ad0*/  @!P1 LDC.64 R58, c[0x0][0x398] ;  /* 0x0000e600ff3a9b82 */ /* 0x000e620000000a00 */
[-C--:B0-----:R-:W-:Y:S02]  /*2ae0*/  @!P1 IMAD R0, R43, R46.reuse, RZ ;  /* 0x0000002e2b009224 */ /* 0x081fe400078e02ff */
[----:B------:R-:W-:-:S04]  /*2af0*/  @!P1 IMAD.WIDE.U32 R16, R39, R46, R16 ;  /* 0x0000002e27109225 */ /* 0x000fc800078e0010 */
[----:B------:R-:W-:Y:S02]  /*2b00*/  @!P1 IMAD R43, R39, R47, R0 ;  /* 0x0000002f272b9224 */ /* 0x000fe400078e0200 */
[----:B------:R-:W0:Y:S03]  /*2b10*/  @!P1 LDC.64 R46, c[0x0][0x3a0] ;  /* 0x0000e800ff2e9b82 */ /* 0x000e260000000a00 */
[----:B------:R-:W-:-:S04]  /*2b20*/  @!P1 IADD3 R17, PT, PT, R17, R43, RZ ;  /* 0x0000002b11119210 */ /* 0x000fc80007ffe0ff */
[C---:B------:R-:W-:Y:S02]  /*2b30*/  @!P1 SHF.L.U64.HI R0, R16.reuse, 0x1, R17 ;  /* 0x0000000110009819 */ /* 0x040fe40000010211 */
[----:B------:R-:W-:Y:S02]  /*2b40*/  @!P1 SHF.L.U32 R17, R16, 0x1, RZ ;  /* 0x0000000110119819 */ /* 0x000fe400000006ff */
[----:B------:R-:W-:Y:S02]  /*2b50*/  IADD3 R15, PT, PT, R50, 0x1b0, RZ ;  /* 0x000001b0320f7810 */ /* 0x000fe40007ffe0ff */
[----:B0-----:R-:W-:-:S04]  /*2b60*/  @!P1 IADD3 R46, P2, PT, R17, R46, RZ ;  /* 0x0000002e112e9210 */ /* 0x001fc80007f5e0ff */
[C---:B------:R-:W-:Y:S02]  /*2b70*/  @!P1 IADD3.X R47, PT, PT, R0.reuse, R47, RZ, P2, !PT ;  /* 0x0000002f002f9210 */ /* 0x040fe400017fe4ff */
[----:B-1----:R-:W-:Y:S02]  /*2b80*/  @!P1 IADD3 R58, P2, PT, R17, R58, RZ ;  /* 0x0000003a113a9210 */ /* 0x002fe40007f5e0ff */
[----:B------:R-:W-:Y:S02]  /*2b90*/  SHF.R.S32.HI R17, RZ, 0x1f, R15 ;  /* 0x0000001fff117819 */ /* 0x000fe4000001140f */
        /* <DEDUP_REMOVED lines=9> */
[----:B-----5:R-:W-:-:S07]  /*2c30*/  @!P2 MOV R98, R36 ;  /* 0x000000240062a202 */ /* 0x020fce0000000f00 */
[----:B------:R-:W5:Y:S01]  /*2c40*/  @!P2 LDC.64 R106, c[0x0][0x398] ;  /* 0x0000e600ff6aab82 */ /* 0x000f620000000a00 */
        /* <DEDUP_REMOVED lines=10> */
[----:B-----5:R-:W-:Y:S02]  /*2cf0*/  @!P2 IADD3 R106, P3, PT, R99, R106, RZ ;  /* 0x0000006a636aa210 */ /* 0x020fe40007f7e0ff */
[----:B------:R-:W-:Y:S02]  /*2d00*/  CS2R R10, SRZ ;  /* 0x00000000000a7805 */ /* 0x000fe4000001ff00 */
[----:B------:R-:W-:Y:S02]  /*2d10*/  SHF.R.S32.HI R17, RZ, 0x1f, R15 ;  /* 0x0000001fff117819 */ /* 0x000fe4000001140f */
[----:B------:R-:W-:Y:S02]  /*2d20*/  @!P2 IADD3.X R107, PT, PT, R0, R107, RZ, P3, !PT ;  /* 0x0000006b006ba210 */ /* 0x000fe40001ffe4ff */
[----:B------:R-:W-:Y:S01]  /*2d30*/  ISETP.GE.U32.AND P3, PT, R15, UR16, PT ;  /* 0x000000100f007c0c */ /* 0x000fe2000bf66070 */
[----:B------:R0:W5:Y:S03]  /*2d40*/  @!P4 LDG.E R10, desc[UR10][R2.64] ;  /* 0x0000000a020ac981 */ /* 0x000166000c1e1900 */
[----:B------:R-:W-:Y:S01]  /*2d50*/  ISETP.GE.AND.EX P3, PT, R17, UR17, PT, P3 ;  /* 0x0000001111007c0c */ /* 0x000fe2000bf66330 */
[----:B0-----:R-:W-:Y:S01]  /*2d60*/  HFMA2 R3, -RZ, RZ, 0, 0 ;  /* 0x00000000ff037431 */ /* 0x001fe200000001ff */
[----:B------:R-:W-:-:S02]  /*2d70*/  P2R R24, PR, RZ, 0x1 ;  /* 0x00000001ff187803 */ /* 0x000fc40000000000 */
[----:B------:R-:W-:Y:S02]  /*2d80*/  LOP3.LUT P0, RZ, R12, 0x800, RZ, 0xc0, !PT ;  /* 0x000008000cff7812 */ /* 0x000fe4000780c0ff */
[----:B------:R-:W-:-:S07]  /*2d90*/  P2R R39, PR, RZ, 0x2 ;  /* 0x00000002ff277803 */ /* 0x000fce0000000000 */
[----:B------:R-:W0:Y:S01]  /*2da0*/  @!P3 LDC.64 R104, c[0x0][0x3a0] ;  /* 0x0000e800ff68bb82 */ /* 0x000e220000000a00 */
[----:B------:R1:W5:Y:S01]  /*2db0*/  @!P4 LDG.E R3, desc[UR10][R52.64] ;  /* 0x0000000a3403c981 */ /* 0x000362000c1e1900 */
[----:B------:R-:W-:Y:S02]  /*2dc0*/  LOP3.LUT P1, RZ, R12, 0x400, RZ, 0xc0, !PT ;  /* 0x000004000cff7812 */ /* 0x000fe4000782c0ff */
[----:B------:R-:W-:Y:S01]  /*2dd0*/  CS2R R8, SRZ ;  /* 0x0000000000087805 */ /* 0x000fe2000001ff00 */
[----:B------:R2:W5:Y:S03]  /*2de0*/  @!P0 LDG.E R20, desc[UR10][R102.64] ;  /* 0x0000000a66148981 */ /* 0x000566000c1e1900 */
[----:B-1----:R-:W1:Y:S01]  /*2df0*/  @!P3 LDC.64 R52, c[0x0][0x3f8] ;  /* 0x0000fe00ff34bb82 */ /* 0x002e620000000a00 */
[----:B------:R-:W5:Y:S06]  /*2e00*/  @!P0 LDG.E R11, desc[UR10][R100.64] ;  /* 0x0000000a640b8981 */ /* 0x000f6c000c1e1900 */
[----:B------:R2:W5:Y:S02]  /*2e10*/  @!P1 LDG.E R8, desc[UR10][R94.64] ;  /* 0x0000000a5e089981 */ /* 0x000564000c1e1900 */
[----:B--2---:R-:W2:Y:S01]  /*2e20*/  @!P3 LDC.64 R102, c[0x0][0x398] ;  /* 0x0000e600ff66bb82 */ /* 0x004ea20000000a00 */
[----:B------:R-:W-:Y:S01]  /*2e30*/  P2R R22, PR, RZ, 0x4 ;  /* 0x00000004ff167803 */ /* 0x000fe20000000000 */
[----:B------:R-:W5:Y:S01]  /*2e40*/  @!P1 LDG.E R9, desc[UR10][R96.64] ;  /* 0x0000000a60099981 */ /* 0x000f62000c1e1900 */
[----:B------:R-:W-:-:S02]  /*2e50*/  @!P3 MOV R94, R36 ;  /* 0x00000024005eb202 */ /* 0x000fc40000000f00 */
[----:B------:R-:W-:Y:S01]  /*2e60*/  @!P3 MOV R95, R35 ;  /* 0x00000023005fb202 */ /* 0x000fe20000000f00 */
[-C--:B-1----:R-:W-:Y:S02]  /*2e70*/  @!P3 IMAD R0, R17, R52.reuse, RZ ;  /* 0x000000341100b224 */ /* 0x082fe400078e02ff */
[----:B------:R-:W-:-:S04]  /*2e80*/  @!P3 IMAD.WIDE.U32 R94, R15, R52, R94 ;  /* 0x000000340f5eb225 */ /* 0x000fc800078e005e */
[----:B------:R-:W-:-:S05]  /*2e90*/  @!P3 IMAD R17, R15, R53, R0 ;  /* 0x000000350f11b224 */ /* 0x000fca00078e0200 */
[----:B------:R-:W-:Y:S02]  /*2ea0*/  @!P3 IADD3 R15, PT, PT, R95, R17, RZ ;  /* 0x000000115f0fb210 */ /* 0x000fe40007ffe0ff */
[C---:B------:R-:W-:Y:S02]  /*2eb0*/  @!P3 SHF.L.U32 R95, R94.reuse, 0x1, RZ ;  /* 0x000000015e5fb819 */ /* 0x040fe400000006ff */
[----:B------:R-:W-:Y:S02]  /*2ec0*/  @!P3 SHF.L.U64.HI R0, R94, 0x1, R15 ;  /* 0x000000015e00b819 */ /* 0x000fe4000001020f */
[----:B0-----:R-:W-:Y:S02]  /*2ed0*/  @!P3 IADD3 R104, P4, PT, R95, R104, RZ ;  /* 0x000000685f68b210 */ /* 0x001fe40007f9e0ff */
[----:B------:R-:W-:Y:S02]  /*2ee0*/  IADD3 R15, PT, PT, R50, 0x1d0, RZ ;  /* 0x000001d0320f7810 */ /* 0x000fe40007ffe0ff */
[----:B------:R-:W-:-:S02]  /*2ef0*/  @!P3 IADD3.X R105, PT, PT, R0, R105, RZ, P4, !PT ;  /* 0x000000690069b210 */ /* 0x000fc400027fe4ff */
[----:B--2---:R-:W-:Y:S02]  /*2f00*/  @!P3 IADD3 R102, P4, PT, R95, R102, RZ ;  /* 0x000000665f66b210 */ /* 0x004fe40007f9e0ff */
[----:B------:R-:W-:Y:S02]  /*2f10*/  SHF.R.S32.HI R49, RZ, 0x1f, R15 ;  /* 0x0000001fff317819 */ /* 0x000fe4000001140f */
[----:B------:R-:W-:Y:S02]  /*2f20*/  @!P3 IADD3.X R103, PT, PT, R0, R103, RZ, P4, !PT ;  /* 0x000000670067b210 */ /* 0x000fe400027fe4ff */
[----:B------:R-:W-:-:S04]  /*2f30*/  ISETP.GE.U32.AND P4, PT, R15, UR16, PT ;  /* 0x000000100f007c0c */ /* 0x000fc8000bf86070 */
[----:B------:R-:W-:Y:S02]  /*2f40*/  ISETP.GE.AND.EX P4, PT, R49, UR17, PT, P4 ;  /* 0x0000001131007c0c */ /* 0x000fe4000bf86340 */
[----:B------:R-:W-:Y:S02]  /*2f50*/  CS2R R52, SRZ ;  /* 0x0000000000347805 */ /* 0x000fe4000001ff00 */
[----:B------:R-:W-:-:S04]  /*2f60*/  LOP3.LUT P2, RZ, R12, 0x100, RZ, 0xc0, !PT ;  /* 0x000001000cff7812 */ /* 0x000fc8000784c0ff */
[----:B------:R0:W2:Y:S01]  /*2f70*/  @!P5 LDG.E R53, desc[UR10][R4.64] ;  /* 0x0000000a0435d981 */ /* 0x0000a2000c1e1900 */
[----:B------:R-:W-:Y:S01]  /*2f80*/  HFMA2 R0, -RZ, RZ, 0, 0 ;  /* 0x00000000ff007431 */ /* 0x000fe200000001ff */
[----:B------:R-:W-:Y:S02]  /*2f90*/  P2R R17, PR, RZ, 0x8 ;  /* 0x00000008ff117803 */ /* 0x000fe40000000000 */
[----:B------:R-:W2:Y:S01]  /*2fa0*/  @!P6 LDG.E R52, desc[UR10][R90.64] ;  /* 0x0000000a5a34e981 */ /* 0x000ea2000c1e1900 */
[----:B------:R-:W1:Y:S04]  /*2fb0*/  @!P4 LDC.64 R100, c[0x0][0x398] ;  /* 0x0000e600ff64cb82 */ /* 0x000e680000000a00 */
[----:B------:R3:W2:Y:S04]  /*2fc0*/  @!P2 LDG.E R0, desc[UR10][R82.64] ;  /* 0x0000000a5200a981 */ /* 0x0006a8000c1e1900 */
[----:B0-----:R-:W0:Y:S01]  /*2fd0*/  @!P4 LDC.64 R4, c[0x0][0x3f8] ;  /* 0x0000fe00ff04cb82 */ /* 0x001e220000000a00 */
[----:B---3--:R-:W-:-:S06]  /*2fe0*/  CS2R R82, SRZ ;  /* 0x0000000000527805 */ /* 0x008fcc000001ff00 */
[----:B------:R3:W2:Y:S01]  /*2ff0*/  @!P5 LDG.E R82, desc[UR10][R56.64] ;  /* 0x0000000a3852d981 */ /* 0x0006a2000c1e1900 */
[C---:B------:R-:W-:Y:S02]  /*3000*/  LOP3.LUT P3, RZ, R12.reuse, 0x20, RZ, 0xc0, !PT ;  /* 0x000000200cff7812 */ /* 0x040fe4000786c0ff */
[----:B------:R-:W-:Y:S01]  /*3010*/  LOP3.LUT P1, RZ, R12, 0x10, RZ, 0xc0, !PT ;  /* 0x000000100cff7812 */ /* 0x000fe2000782c0ff */
[----:B------:R-:W2:Y:S01]  /*3020*/  @!P2 LDG.E R83, desc[UR10][R92.64] ;  /* 0x0000000a5c53a981 */ /* 0x000ea2000c1e1900 */
[----:B---3--:R-:W-:Y:S01]  /*3030*/  @!P4 MOV R56, R36 ;  /* 0x000000240038c202 */ /* 0x008fe20000000f00 */
[----:B0-----:R-:W-:Y:S01]  /*3040*/  @!P4 IMAD R2, R49, R4, RZ ;  /* 0x000000043102c224 */ /* 0x001fe200078e02ff */
[----:B------:R-:W-:-:S07]  /*3050*/  @!P4 MOV R57, R35 ;  /* 0x000000230039c202 */ /* 0x000fce0000000f00 */
[----:B------:R0:W3:Y:S01]  /*3060*/  @!P3 LDG.E R76, desc[UR10][R74.64] ;  /* 0x0000000a4a4cb981 */ /* 0x0000e2000c1e1900 */
[C---:B------:R-:W-:Y:S02]  /*3070*/  @!P4 IMAD R49, R15.reuse, R5, R2 ;  /* 0x000000050f31c224 */ /* 0x040fe400078e0202 */
[----:B------:R-:W-:Y:S02]  /*3080*/  @!P4 IMAD.WIDE.U32 R4, R15, R4, R56 ;  /* 0x000000040f04c225 */ /* 0x000fe400078e0038 */
[----:B------:R-:W1:Y:S03]  /*3090*/  @!P4 LDC.64 R56, c[0x0][0x3a0] ;  /* 0x0000e800ff38cb82 */ /* 0x000e660000000a00 */
[----:B------:R-:W-:-:S04]  /*30a0*/  @!P4 IADD3 R15, PT, PT, R5, R49, RZ ;  /* 0x00000031050fc210 */ /* 0x000fc80007ffe0ff */
[C---:B------:R-:W-:Y:S02]  /*30b0*/  @!P4 SHF.L.U64.HI R2, R4.reuse, 0x1, R15 ;  /* 0x000000010402c819 */ /* 0x040fe4000001020f */
[----:B------:R-:W-:Y:S02]  /*30c0*/  @!P4 SHF.L.U32 R15, R4, 0x1, RZ ;  /* 0x00000001040fc819 */ /* 0x000fe400000006ff */
[----:B------:R-:W-:Y:S02]  /*30d0*/  IADD3 R49, PT, PT, R50, 0x1e0, RZ ;  /* 0x000001e032317810 */ /* 0x000fe40007ffe0ff */
[----:B-1----:R-:W-:-:S04]  /*30e0*/  @!P4 IADD3 R56, P5, PT, R15, R56, RZ ;  /* 0x000000380f38c210 */ /* 0x002fc80007fbe0ff */
[C---:B------:R-:W-:Y:S02]  /*30f0*/  @!P4 IADD3.X R57, PT, PT, R2.reuse, R57, RZ, P5, !PT ;  /* 0x000000390239c210 */ /* 0x040fe40002ffe4ff */
[----:B------:R-:W-:Y:S02]  /*3100*/  @!P4 IADD3 R100, P5, PT, R15, R100, RZ ;  /* 0x000000640f64c210 */ /* 0x000fe40007fbe0ff */
[----:B------:R-:W-:Y:S02]  /*3110*/  SHF.R.S32.HI R73, RZ, 0x1f, R49 ;  /* 0x0000001fff497819 */ /* 0x000fe40000011431 */
[----:B------:R-:W-:Y:S02]  /*3120*/  @!P4 IADD3.X R101, PT, PT, R2, R101, RZ, P5, !PT ;  /* 0x000000650265c210 */ /* 0x000fe40002ffe4ff */
[----:B------:R-:W-:-:S04]  /*3130*/  ISETP.GE.U32.AND P5, PT, R49, UR16, PT ;  /* 0x0000001031007c0c */ /* 0x000fc8000bfa6070 */
[----:B------:R-:W-:Y:S02]  /*3140*/  ISETP.GE.AND.EX P5, PT, R73, UR17, PT, P5 ;  /* 0x0000001149007c0c */ /* 0x000fe4000bfa6350 */
[----:B0-----:R-:W-:-:S06]  /*3150*/  CS2R R74, SRZ ;  /* 0x00000000004a7805 */ /* 0x001fcc000001ff00 */
[----:B------:R0:W3:Y:S01]  /*3160*/  @!P3 LDG.E R75, desc[UR10][R54.64] ;  /* 0x0000000a364bb981 */ /* 0x0000e2000c1e1900 */
[----:B------:R-:W-:Y:S01]  /*3170*/  HFMA2 R5, -RZ, RZ, 0, 0 ;  /* 0x00000000ff057431 */ /* 0x000fe200000001ff */
[----:B------:R-:W-:Y:S02]  /*3180*/  P2R R15, PR, RZ, 0x10 ;  /* 0x00000010ff0f7803 */ /* 0x000fe40000000000 */
[----:B------:R-:W-:Y:S01]  /*3190*/  P2R R45, PR, RZ, 0x4 ;  /* 0x00000004ff2d7803 */ /* 0x000fe20000000000 */
[----:B------:R-:W3:Y:S01]  /*31a0*/  @!P1 LDG.E R74, desc[UR10][R86.64] ;  /* 0x0000000a564a9981 */ /* 0x000ee2000c1e1900 */
[----:B------:R-:W1:Y:S03]  /*31b0*/  @!P5 LDC.64 R96, c[0x0][0x398] ;  /* 0x0000e600ff60db82 */ /* 0x000e660000000a00 */
[----:B------:R4:W3:Y:S05]  /*31c0*/  @!P6 LDG.E R5, desc[UR10][R88.64] ;  /* 0x0000000a5805e981 */ /* 0x0008ea000c1e1900 */
[----:B0-----:R-:W0:Y:S01]  /*31d0*/  @!P5 LDC.64 R54, c[0x0][0x3f8] ;  /* 0x0000fe00ff36db82 */ /* 0x001e220000000a00 */
[----:B----4-:R-:W-:-:S02]  /*31e0*/  @!P5 MOV R88, R36 ;  /* 0x000000240058d202 */ /* 0x010fc40000000f00 */
[----:B------:R-:W-:Y:S01]  /*31f0*/  @!P5 MOV R89, R35 ;  /* 0x000000230059d202 */ /* 0x000fe20000000f00 */
[-C--:B0-----:R-:W-:Y:S02]  /*3200*/  @!P5 IMAD R2, R73, R54.reuse, RZ ;  /* 0x000000364902d224 */ /* 0x081fe400078e02ff */
[----:B------:R-:W-:-:S04]  /*3210*/  @!P5 IMAD.WIDE.U32 R88, R49, R54, R88 ;  /* 0x000000363158d225 */ /* 0x000fc800078e0058 */
[----:B------:R-:W-:Y:S02]  /*3220*/  @!P5 IMAD R73, R49, R55, R2 ;  /* 0x000000373149d224 */ /* 0x000fe400078e0202 */
[----:B------:R-:W0:Y:S03]  /*3230*/  @!P5 LDC.64 R54, c[0x0][0x3a0] ;  /* 0x0000e800ff36db82 */ /* 0x000e260000000a00 */
[----:B------:R-:W-:Y:S02]  /*3240*/  @!P5 IADD3 R49, PT, PT, R89, R73, RZ ;  /* 0x000000495931d210 */ /* 0x000fe40007ffe0ff */
[C---:B------:R-:W-:Y:S02]  /*3250*/  @!P5 SHF.L.U32 R89, R88.reuse, 0x1, RZ ;  /* 0x000000015859d819 */ /* 0x040fe400000006ff */
[----:B------:R-:W-:Y:S01]  /*3260*/  @!P5 SHF.L.U64.HI R2, R88, 0x1, R49 ;  /* 0x000000015802d819 */ /* 0x000fe20000010231 */
[----:B------:R-:W-:Y:S01]  /*3270*/  HFMA2 R73, -RZ, RZ, 0, 0 ;  /* 0x00000000ff497431 */ /* 0x000fe200000001ff */
[----:B------:R-:W-:-:S05]  /*3280*/  LOP3.LUT P4, RZ, R12, 0x8, RZ, 0xc0, !PT ;  /* 0x000000080cff7812 */ /* 0x000fca000788c0ff */
[----:B------:R4:W3:Y:S01]  /*3290*/  @!P1 LDG.E R73, desc[UR10][R68.64] ;  /* 0x0000000a44499981 */ /* 0x0008e2000c1e1900 */
[----:B0-----:R-:W-:-:S04]  /*32a0*/  @!P5 IADD3 R54, P6, PT, R89, R54, RZ ;  /* 0x000000365936d210 */ /* 0x001fc80007fde0ff */
[C---:B------:R-:W-:Y:S02]  /*32b0*/  @!P5 IADD3.X R55, PT, PT, R2.reuse, R55, RZ, P6, !PT ;  /* 0x000000370237d210 */ /* 0x040fe400037fe4ff */
[----:B-1----:R-:W-:Y:S02]  /*32c0*/  @!P5 IADD3 R96, P6, PT, R89, R96, RZ ;  /* 0x000000605960d210 */ /* 0x002fe40007fde0ff */
[----:B------:R-:W-:Y:S02]  /*32d0*/  SHF.R.S32.HI R89, RZ, 0x1f, R85 ;  /* 0x0000001fff597819 */ /* 0x000fe40000011455 */
[----:B------:R-:W-:Y:S02]  /*32e0*/  @!P5 IADD3.X R97, PT, PT, R2, R97, RZ, P6, !PT ;  /* 0x000000610261d210 */ /* 0x000fe400037fe4ff */
[----:B------:R-:W-:-:S04]  /*32f0*/  ISETP.GE.U32.AND P6, PT, R85, UR16, PT ;  /* 0x0000001055007c0c */ /* 0x000fc8000bfc6070 */
[----:B------:R-:W-:Y:S02]  /*3300*/  ISETP.GE.AND.EX P6, PT, R89, UR17, PT, P6 ;  /* 0x0000001159007c0c */ /* 0x000fe4000bfc6360 */
[----:B----4-:R-:W-:-:S06]  /*3310*/  CS2R R68, SRZ ;  /* 0x0000000000447805 */ /* 0x010fcc000001ff00 */
[----:B------:R0:W4:Y:S01]  /*3320*/  @!P4 LDG.E R68, desc[UR10][R60.64] ;  /* 0x0000000a3c44c981 */ /* 0x000122000c1e1900 */
[----:B------:R-:W-:-:S03]  /*3330*/  LOP3.LUT P2, RZ, R12, 0x1000000, RZ, 0xc0, !PT ;  /* 0x010000000cff7812 */ /* 0x000fc6000784c0ff */
[----:B------:R1:W4:Y:S01]  /*3340*/  @!P4 LDG.E R69, desc[UR10][R62.64] ;  /* 0x0000000a3e45c981 */ /* 0x000322000c1e1900 */
[----:B------:R-:W5:Y:S08]  /*3350*/  @!P6 LDC.64 R94, c[0x0][0x3a0] ;  /* 0x0000e800ff5eeb82 */ /* 0x000f700000000a00 */
[----:B0-----:R-:W0:Y:S01]  /*3360*/  @!P6 LDC.64 R60, c[0x0][0x3f8] ;  /* 0x0000fe00ff3ceb82 */ /* 0x001e220000000a00 */
[----:B-1----:R-:W-:-:S02]  /*3370*/  @!P6 MOV R62, R36 ;  /* 0x00000024003ee202 */ /* 0x002fc40000000f00 */
[----:B------:R-:W-:Y:S02]  /*3380*/  @!P6 MOV R63, R35 ;  /* 0x00000023003fe202 */ /* 0x000fe40000000f00 */
[----:B------:R-:W-:Y:S02]  /*3390*/  P2R R4, PR, RZ, 0x20 ;  /* 0x00000020ff047803 */ /* 0x000fe40000000000 */
[----:B------:R-:W-:Y:S02]  /*33a0*/  LOP3.LUT P5, RZ, R12, 0x800000, RZ, 0xc0, !PT ;  /* 0x008000000cff7812 */ /* 0x000fe400078ac0ff */
[----:B------:R-:W-:Y:S01]  /*33b0*/  PRMT R112, RZ, 0x5410, RZ ;  /* 0x00005410ff707816 */ /* 0x000fe200000000ff */
[-C--:B0-----:R-:W-:Y:S02]  /*33c0*/  @!P6 IMAD R2, R89, R60.reuse, RZ ;  /* 0x0000003c5902e224 */ /* 0x081fe400078e02ff */
[----:B------:R-:W0:Y:S01]  /*33d0*/  @!P6 LDC.64 R88, c[0x0][0x398] ;  /* 0x0000e600ff58eb82 */ /* 0x000e220000000a00 */
[----:B------:R-:W-:Y:S01]  /*33e0*/  @!P6 IMAD.WIDE.U32 R62, R85, R60, R62 ;  /* 0x0000003c553ee225 */ /* 0x000fe200078e003e */
[----:B------:R-:W-:-:S03]  /*33f0*/  @!P2 PRMT R112, R112, 0x5410, R84 ;  /* 0x000054107070a816 */ /* 0x000fc60000000054 */
[----:B------:R-:W-:Y:S01]  /*3400*/  @!P6 IMAD R87, R85, R61, R2 ;  /* 0x0000003d5557e224 */ /* 0x000fe200078e0202 */
[----:B------:R-:W-:Y:S01]  /*3410*/  P2R R43, PR, RZ, 0x1 ;  /* 0x00000001ff2b7803 */ /* 0x000fe20000000000 */
[----:B------:R1:W-:Y:S01]  /*3420*/  STL [R1+0x10], R84 ;  /* 0x0000105401007387 */ /* 0x0003e20000100800 */
[----:B------:R-:W-:Y:S02]  /*3430*/  LOP3.LUT P0, RZ, R12, 0x400000, RZ, 0xc0, !PT ;  /* 0x004000000cff7812 */ /* 0x000fe4000780c0ff */
[----:B------:R-:W-:Y:S02]  /*3440*/  @!P6 IADD3 R85, PT, PT, R63, R87, RZ ;  /* 0x000000573f55e210 */ /* 0x000fe40007ffe0ff */
[----:B------:R-:W-:Y:S02]  /*3450*/  @!P6 SHF.L.U32 R63, R62, 0x1, RZ ;  /* 0x000000013e3fe819 */ /* 0x000fe400000006ff */
[----:B------:R-:W-:Y:S02]  /*3460*/  @!P2 PRMT R112, R84, 0x7632, R112 ;  /* 0x000076325470a816 */ /* 0x000fe40000000070 */
[----:B-1----:R-:W-:-:S02]  /*3470*/  PRMT R84, RZ, 0x7610, R84 ;  /* 0x00007610ff547816 */ /* 0x002fc40000000054 */
[----:B------:R-:W-:Y:S02]  /*3480*/  @!P6 SHF.L.U64.HI R2, R62, 0x1, R85 ;  /* 0x000000013e02e819 */ /* 0x000fe40000010255 */
[----:B-----5:R-:W-:Y:S02]  /*3490*/  @!P6 IADD3 R94, P1, PT, R63, R94, RZ ;  /* 0x0000005e3f5ee210 */ /* 0x020fe40007f3e0ff */
[----:B------:R-:W-:Y:S02]  /*34a0*/  PRMT R93, R93, 0x5410, RZ ;  /* 0x000054105d5d7816 */ /* 0x000fe400000000ff */
[----:B------:R-:W-:Y:S01]  /*34b0*/  @!P5 PRMT R84, R70, 0x7632, R84 ;  /* 0x000076324654d816 */ /* 0x000fe20000000054 */
[----:B------:R1:W-:Y:S01]  /*34c0*/  STL [R1+0x94], R70 ;  /* 0x0000944601007387 */ /* 0x0003e20000100800 */
[----:B------:R-:W-:Y:S02]  /*34d0*/  @!P6 IADD3.X R95, PT, PT, R2, R95, RZ, P1, !PT ;  /* 0x0000005f025fe210 */ /* 0x000fe40000ffe4ff */
[----:B------:R-:W-:-:S02]  /*34e0*/  @!P5 PRMT R93, R93, 0x5410, R70 ;  /* 0x000054105d5dd816 */ /* 0x000fc40000000046 */
[----:B0-----:R-:W-:Y:S02]  /*34f0*/  @!P6 IADD3 R88, P1, PT, R63, R88, RZ ;  /* 0x000000583f58e210 */ /* 0x001fe40007f3e0ff */
[----:B------:R-:W-:Y:S02]  /*3500*/  PRMT R84, R84, 0x5410, RZ ;  /* 0x0000541054547816 */ /* 0x000fe400000000ff */
[----:B------:R-:W-:Y:S02]  /*3510*/  PRMT R99, RZ, 0x5410, RZ ;  /* 0x00005410ff637816 */ /* 0x000fe400000000ff */
[----:B-1----:R-:W-:Y:S01]  /*3520*/  PRMT R70, R70, 0x5410, RZ ;  /* 0x0000541046467816 */ /* 0x002fe200000000ff */
[----:B------:R0:W-:Y:S01]  /*3530*/  STL [R1+0x18], R66 ;  /* 0x0000184201007387 */ /* 0x0001e20000100800 */
[----:B------:R-:W-:Y:S02]  /*3540*/  @!P6 IADD3.X R89, PT, PT, R2, R89, RZ, P1, !PT ;  /* 0x000000590259e210 */ /* 0x000fe40000ffe4ff */
[----:B------:R-:W-:-:S02]  /*3550*/  PRMT R98, RZ, 0x5410, RZ ;  /* 0x00005410ff627816 */ /* 0x000fc400000000ff */
[--C-:B------:R-:W-:Y:S02]  /*3560*/  @!P0 PRMT R84, R84, 0x5410, R66.reuse ;  /* 0x0000541054548816 */ /* 0x100fe40000000042 */
[----:B------:R-:W-:Y:S02]  /*3570*/  @!P0 PRMT R70, R70, 0x7610, R66 ;  /* 0x0000761046468816 */ /* 0x000fe40000000042 */
[----:B------:R-:W-:Y:S02]  /*3580*/  LOP3.LUT P1, RZ, R12, 0x200000, RZ, 0xc0, !PT ;  /* 0x002000000cff7812 */ /* 0x000fe4000782c0ff */
[----:B------:R-:W-:Y:S02]  /*3590*/  @!P5 PRMT R99, R99, 0x5410, R80 ;  /* 0x000054106363d816 */ /* 0x000fe40000000050 */
[----:B0-----:R-:W-:Y:S02]  /*35a0*/  PRMT R66, RZ, 0x7610, R66 ;  /* 0x00007610ff427816 */ /* 0x001fe40000000042 */
[----:B------:R-:W-:-:S02]  /*35b0*/  PRMT R63, R63, 0x5410, RZ ;  /* 0x000054103f3f7816 */ /* 0x000fc400000000ff */
[----:B------:R-:W-:Y:S02]  /*35c0*/  @!P2 PRMT R98, R98, 0x5410, R81 ;  /* 0x000054106262a816 */ /* 0x000fe40000000051 */
[----:B------:R-:W-:Y:S02]  /*35d0*/  @!P5 PRMT R99, R80, 0x7632, R99 ;  /* 0x000076325063d816 */ /* 0x000fe40000000063 */
[----:B------:R-:W-:Y:S02]  /*35e0*/  @!P0 PRMT R66, R79, 0x7610, R66 ;  /* 0x000076104f428816 */ /* 0x000fe40000000042 */
[----:B------:R-:W-:Y:S02]  /*35f0*/  @!P0 PRMT R63, R63, 0x7610, R79 ;  /* 0x000076103f3f8816 */ /* 0x000fe4000000004f */
[C---:B------:R-:W-:Y:S02]  /*3600*/  LOP3.LUT P5, RZ, R12.reuse, 0x80000, RZ, 0xc0, !PT ;  /* 0x000800000cff7812 */ /* 0x040fe400078ac0ff */
[----:B------:R-:W-:-:S02]  /*3610*/  LOP3.LUT P0, RZ, R12, 0x40000, RZ, 0xc0, !PT ;  /* 0x000400000cff7812 */ /* 0x000fc4000780c0ff */
[----:B------:R-:W-:Y:S02]  /*3620*/  @!P2 PRMT R98, R81, 0x7632, R98 ;  /* 0x000076325162a816 */ /* 0x000fe40000000062 */
[----:B------:R-:W-:Y:S02]  /*3630*/  LOP3.LUT P2, RZ, R12, 0x100000, RZ, 0xc0, !PT ;  /* 0x001000000cff7812 */ /* 0x000fe4000784c0ff */
[----:B------:R-:W-:Y:S02]  /*3640*/  PRMT R66, R66, 0x5410, RZ ;  /* 0x0000541042427816 */ /* 0x000fe400000000ff */
[----:B------:R-:W-:Y:S02]  /*3650*/  PRMT R63, RZ, 0x7610, R63 ;  /* 0x00007610ff3f7816 */ /* 0x000fe4000000003f */
[----:B------:R-:W-:Y:S02]  /*3660*/  PRMT R62, R62, 0x5410, RZ ;  /* 0x000054103e3e7816 */ /* 0x000fe400000000ff */
[----:B------:R-:W-:Y:S01]  /*3670*/  PRMT R70, RZ, 0x7610, R70 ;  /* 0x00007610ff467816 */ /* 0x000fe20000000046 */
[----:B------:R0:W-:Y:S01]  /*3680*/  STL [R1+0x1c], R78 ;  /* 0x00001c4e01007387 */ /* 0x0001e20000100800 */
[----:B------:R-:W-:-:S02]  /*3690*/  @!P1 PRMT R66, R66, 0x5410, R78 ;  /* 0x0000541042429816 */ /* 0x000fc4000000004e */
[----:B------:R-:W-:Y:S01]  /*36a0*/  @!P1 PRMT R63, R78, 0x7632, R63 ;  /* 0x000076324e3f9816 */ /* 0x000fe2000000003f */
[----:B------:R1:W-:Y:S01]  /*36b0*/  STL [R1+0x9c], R77 ;  /* 0x00009c4d01007387 */ /* 0x0003e20000100800 */
[----:B------:R-:W-:Y:S02]  /*36c0*/  @!P1 PRMT R62, R62, 0x5410, R77 ;  /* 0x000054103e3e9816 */ /* 0x000fe4000000004d */
[C---:B------:R-:W-:Y:S01]  /*36d0*/  @!P1 PRMT R70, R77.reuse, 0x7632, R70 ;  /* 0x000076324d469816 */ /* 0x040fe20000000046 */
[----:B------:R5:W-:Y:S01]  /*36e0*/  STL [R1+0x90], R81 ;  /* 0x0000905101007387 */ /* 0x000be20000100800 */
[----:B0-----:R-:W-:Y:S02]  /*36f0*/  PRMT R78, R78, 0x5410, RZ ;  /* 0x000054104e4e7816 */ /* 0x001fe400000000ff */
[----:B-1----:R-:W-:Y:S02]  /*3700*/  PRMT R77, R77, 0x5410, RZ ;  /* 0x000054104d4d7816 */ /* 0x002fe400000000ff */
[----:B------:R-:W-:-:S02]  /*3710*/  @!P0 PRMT R78, R78, 0x7610, R64 ;  /* 0x000076104e4e8816 */ /* 0x000fc40000000040 */
[----:B-----5:R-:W-:Y:S02]  /*3720*/  PRMT R81, RZ, 0x7610, R81 ;  /* 0x00007610ff517816 */ /* 0x020fe40000000051 */
[----:B------:R-:W-:Y:S01]  /*3730*/  @!P5 PRMT R77, R77, 0x5410, R65 ;  /* 0x000054104d4dd816 */ /* 0x000fe20000000041 */
[----:B------:R0:W-:Y:S01]  /*3740*/  STL [R1+0x14], R80 ;  /* 0x0000145001007387 */ /* 0x0001e20000100800 */
[----:B------:R-:W-:Y:S02]  /*3750*/  PRMT R62, RZ, 0x7610, R62 ;  /* 0x00007610ff3e7816 */ /* 0x000fe4000000003e */
[----:B------:R-:W-:Y:S02]  /*3760*/  @!P2 PRMT R81, R71, 0x7632, R81 ;  /* 0x000076324751a816 */ /* 0x000fe40000000051 */
[----:B------:R-:W-:Y:S02]  /*3770*/  P2R R49, PR, RZ, 0x10 ;  /* 0x00000010ff317803 */ /* 0x000fe40000000000 */
[----:B------:R-:W-:-:S02]  /*3780*/  PRMT R77, RZ, 0x7610, R77 ;  /* 0x00007610ff4d7816 */ /* 0x000fc4000000004d */
[----:B------:R-:W-:Y:S02]  /*3790*/  PRMT R78, RZ, 0x7610, R78 ;  /* 0x00007610ff4e7816 */ /* 0x000fe4000000004e */
[----:B0-----:R-:W-:Y:S01]  /*37a0*/  PRMT R80, R80, 0x5410, RZ ;  /* 0x0000541050507816 */ /* 0x001fe200000000ff */
[----:B------:R0:W-:Y:S01]  /*37b0*/  STL [R1+0x20], R71 ;  /* 0x0000204701007387 */ /* 0x0001e20000100800 */
[----:B------:R-:W-:Y:S02]  /*37c0*/  LOP3.LUT P4, RZ, R12, 0x10000, RZ, 0xc0, !PT ;  /* 0x000100000cff7812 */ /* 0x000fe4000788c0ff */
[----:B------:R-:W-:Y:S02]  /*37d0*/  @!P2 PRMT R62, R71, 0x7610, R62 ;  /* 0x00007610473ea816 */ /* 0x000fe4000000003e */
[----:B------:R-:W-:Y:S02]  /*37e0*/  PRMT R81, R81, 0x5410, RZ ;  /* 0x0000541051517816 */ /* 0x000fe400000000ff */
[----:B------:R-:W-:-:S02]  /*37f0*/  @!P0 PRMT R77, R64, 0x7610, R77 ;  /* 0x00007610404d8816 */ /* 0x000fc4000000004d */
[----:B------:R-:W-:Y:S02]  /*3800*/  @!P0 PRMT R80, R80, 0x5410, R51 ;  /* 0x0000541050508816 */ /* 0x000fe40000000033 */
[----:B0-----:R-:W-:Y:S02]  /*3810*/  PRMT R71, R71, 0x5410, RZ ;  /* 0x0000541047477816 */ /* 0x001fe400000000ff */
[----:B------:R-:W-:Y:S02]  /*3820*/  @!P0 PRMT R78, R51, 0x7632, R78 ;  /* 0x00007632334e8816 */ /* 0x000fe4000000004e */
[----:B------:R-:W-:Y:S01]  /*3830*/  LOP3.LUT P0, RZ, R12, 0x8000, RZ, 0xc0, !PT ;  /* 0x000080000cff7812 */ /* 0x000fe2000780c0ff */
[----:B------:R0:W-:Y:S01]  /*3840*/  STL [R1+0xa0], R72 ;  /* 0x0000a04801007387 */ /* 0x0001e20000100800 */
[--C-:B------:R-:W-:Y:S02]  /*3850*/  @!P2 PRMT R81, R81, 0x5410, R72.reuse ;  /* 0x000054105151a816 */ /* 0x100fe40000000048 */
[----:B------:R-:W-:-:S02]  /*3860*/  @!P2 PRMT R71, R71, 0x7610, R72 ;  /* 0x000076104747a816 */ /* 0x000fc40000000048 */
[----:B------:R-:W-:Y:S02]  /*3870*/  PRMT R91, R91, 0x5410, RZ ;  /* 0x000054105b5b7816 */ /* 0x000fe400000000ff */
[----:B------:R-:W-:Y:S02]  /*3880*/  PRMT R85, R85, 0x5410, RZ ;  /* 0x0000541055557816 */ /* 0x000fe400000000ff */
[----:B0-----:R-:W-:Y:S02]  /*3890*/  PRMT R72, R72, 0x5410, RZ ;  /* 0x0000541048487816 */ /* 0x001fe400000000ff */
[----:B------:R-:W-:Y:S02]  /*38a0*/  @!P4 PRMT R91, R91, 0x7610, R42 ;  /* 0x000076105b5bc816 */ /* 0x000fe4000000002a */
[----:B------:R-:W-:Y:S02]  /*38b0*/  @!P5 PRMT R72, R72, 0x7610, R67 ;  /* 0x000076104848d816 */ /* 0x000fe40000000043 */
[----:B------:R-:W-:-:S02]  /*38c0*/  @!P4 PRMT R85, R85, 0x7610, R38 ;  /* 0x000076105555c816 */ /* 0x000fc40000000026 */
[----:B------:R-:W-:Y:S02]  /*38d0*/  PRMT R86, RZ, 0x5410, RZ ;  /* 0x00005410ff567816 */ /* 0x000fe400000000ff */
[----:B------:R-:W-:Y:S02]  /*38e0*/  LOP3.LUT P1, RZ, R12, 0x20000, RZ, 0xc0, !PT ;  /* 0x000200000cff7812 */ /* 0x000fe4000782c0ff */
[----:B------:R-:W-:Y:S02]  /*38f0*/  PRMT R71, RZ, 0x7610, R71 ;  /* 0x00007610ff477816 */ /* 0x000fe40000000047 */
[----:B------:R-:W-:Y:S02]  /*3900*/  PRMT R72, RZ, 0x7610, R72 ;  /* 0x00007610ff487816 */ /* 0x000fe40000000048 */
[----:B------:R-:W-:Y:S02]  /*3910*/  PRMT R85, RZ, 0x7610, R85 ;  /* 0x00007610ff557816 */ /* 0x000fe40000000055 */
[----:B------:R-:W-:-:S02]  /*3920*/  PRMT R91, RZ, 0x7610, R91 ;  /* 0x00007610ff5b7816 */ /* 0x000fc4000000005b */
[----:B------:R-:W-:Y:S02]  /*3930*/  @!P0 PRMT R86, R86, 0x7610, R13 ;  /* 0x0000761056568816 */ /* 0x000fe4000000000d */
[----:B------:R-:W-:Y:S02]  /*3940*/  @!P5 PRMT R71, R67, 0x7610, R71 ;  /* 0x000076104347d816 */ /* 0x000fe40000000047 */
[----:B------:R-:W-:Y:S02]  /*3950*/  @!P5 PRMT R72, R65, 0x7632, R72 ;  /* 0x000076324148d816 */ /* 0x000fe40000000048 */
[C---:B------:R-:W-:Y:S01]  /*3960*/  LOP3.LUT P5, RZ, R12.reuse, 0x2, RZ, 0xc0, !PT ;  /* 0x000000020cff7812 */ /* 0x040fe200078ac0ff */
[----:B------:R0:W-:Y:S01]  /*3970*/  STL [R1+0x98], R79 ;  /* 0x0000984f01007387 */ /* 0x0001e20000100800 */
[----:B------:R-:W-:Y:S02]  /*3980*/  LOP3.LUT P2, RZ, R12, 0x4, RZ, 0xc0, !PT ;  /* 0x000000040cff7812 */ /* 0x000fe4000784c0ff */
[----:B------:R-:W-:-:S02]  /*3990*/  @!P0 PRMT R85, R13, 0x7610, R85 ;  /* 0x000076100d558816 */ /* 0x000fc40000000055 */
[C---:B------:R-:W-:Y:S02]  /*39a0*/  @!P0 PRMT R91, R25.reuse, 0x7610, R91 ;  /* 0x00007610195b8816 */ /* 0x040fe4000000005b */
[----:B------:R-:W-:Y:S01]  /*39b0*/  @!P0 PRMT R86, R25, 0x7632, R86 ;  /* 0x0000763219568816 */ /* 0x000fe20000000056 */
[----:B------:R1:W-:Y:S01]  /*39c0*/  STL [R1+0x24], R67 ;  /* 0x0000244301007387 */ /* 0x0003e20000100800 */
[----:B------:R-:W-:Y:S01]  /*39d0*/  ISETP.NE.AND P0, PT, R43, RZ, PT ;  /* 0x000000ff2b00720c */ /* 0x000fe20003f05270 */
[----:B------:R-:W-:Y:S01]  /*39e0*/  HFMA2 R43, -RZ, RZ, 0, 0 ;  /* 0x00000000ff2b7431 */ /* 0x000fe200000001ff */
[----:B0-----:R-:W-:Y:S02]  /*39f0*/  PRMT R79, RZ, 0x7610, R79 ;  /* 0x00007610ff4f7816 */ /* 0x001fe4000000004f */
[----:B------:R-:W-:Y:S01]  /*3a00*/  PRMT R92, RZ, 0x5410, RZ ;  /* 0x00005410ff5c7816 */ /* 0x000fe200000000ff */
[----:B------:R-:W-:Y:S01]  /*3a10*/  STL [R1+0xa4], R65 ;  /* 0x0000a44101007387 */ /* 0x000fe20000100800 */
[----:B------:R-:W-:Y:S01]  /*3a20*/  @!P1 PRMT R79, R48, 0x7632, R79 ;  /* 0x00007632304f9816 */ /* 0x000fe2000000004f */
[----:B-1----:R-:W-:-:S02]  /*3a30*/  HFMA2 R67, -RZ, RZ, 0, 0 ;  /* 0x00000000ff437431 */ /* 0x002fc400000001ff */
[----:B------:R0:W-:Y:S01]  /*3a40*/  STL [R1+0x28], R64 ;  /* 0x0000284001007387 */ /* 0x0001e20000100800 */
[----:B------:R-:W-:Y:S02]  /*3a50*/  @!P4 PRMT R92, R92, 0x5410, R42 ;  /* 0x000054105c5cc816 */ /* 0x000fe4000000002a */
[----:B------:R-:W-:Y:S01]  /*3a60*/  P2R R2, PR, RZ, 0x40 ;  /* 0x00000040ff027803 */ /* 0x000fe20000000000 */
[----:B------:R1:W-:Y:S01]  /*3a70*/  STL [R1+0x30], R42 ;  /* 0x0000302a01007387 */ /* 0x0003e20000100800 */
[----:B------:R-:W-:Y:S02]  /*3a80*/  LOP3.LUT P6, RZ, R12, 0x1, RZ, 0xc0, !PT ;  /* 0x000000010cff7812 */ /* 0x000fe400078cc0ff */
[----:B------:R-:W-:Y:S01]  /*3a90*/  PRMT R79, R79, 0x5410, RZ ;  /* 0x000054104f4f7816 */ /* 0x000fe200000000ff */
[----:B------:R5:W-:Y:S01]  /*3aa0*/  STL [R1+0x34], R13 ;  /* 0x0000340d01007387 */ /* 0x000be20000100800 */
[----:B0-----:R-:W-:Y:S02]  /*3ab0*/  CS2R R64, SRZ ;  /* 0x0000000000407805 */ /* 0x001fe4000001ff00 */
[----:B------:R-:W-:Y:S01]  /*3ac0*/  PRMT R93, RZ, 0x7610, R93 ;  /* 0x00007610ff5d7816 */ /* 0x000fe2000000005d */
[----:B------:R-:W4:Y:S01]  /*3ad0*/  @!P5 LDG.E R43, desc[UR10][R6.64] ;  /* 0x0000000a062bd981 */ /* 0x000f22000c1e1900 */
[----:B-1----:R-:W-:-:S02]  /*3ae0*/  MOV R42, RZ ;  /* 0x000000ff002a7202 */ /* 0x002fc40000000f00 */
[----:B------:R-:W-:Y:S01]  /*3af0*/  PRMT R80, RZ, 0x7610, R80 ;  /* 0x00007610ff507816 */ /* 0x000fe20000000050 */
[----:B------:R-:W4:Y:S01]  /*3b00*/  @!P5 LDG.E R65, desc[UR10][R30.64] ;  /* 0x0000000a1e41d981 */ /* 0x000f22000c1e1900 */
[----:B------:R-:W-:Y:S02]  /*3b10*/  @!P4 PRMT R92, R38, 0x7610, R92 ;  /* 0x00007610265cc816 */ /* 0x000fe4000000005c */
[----:B-----5:R-:W-:Y:S01]  /*3b20*/  P2R R13, PR, RZ, 0x20 ;  /* 0x00000020ff0d7803 */ /* 0x020fe20000000000 */
[----:B------:R0:W5:Y:S01]  /*3b30*/  @!P2 LDG.E R67, desc[UR10][R40.64] ;  /* 0x0000000a2843a981 */ /* 0x000162000c1e1900 */
[C---:B------:R-:W-:Y:S02]  /*3b40*/  LOP3.LUT P4, RZ, R12.reuse, 0x2000, RZ, 0xc0, !PT ;  /* 0x000020000cff7812 */ /* 0x040fe4000788c0ff */
[----:B------:R-:W-:Y:S01]  /*3b50*/  LOP3.LUT P5, RZ, R12, 0x1000, RZ, 0xc0, !PT ;  /* 0x000010000cff7812 */ /* 0x000fe200078ac0ff */
[----:B------:R1:W5:Y:S01]  /*3b60*/  @!P2 LDG.E R42, desc[UR10][R32.64] ;  /* 0x0000000a202aa981 */ /* 0x000362000c1e1900 */
[----:B------:R-:W-:-:S02]  /*3b70*/  @!P1 PRMT R79, R79, 0x5410, R44 ;  /* 0x000054104f4f9816 */ /* 0x000fc4000000002c */
[----:B------:R-:W-:Y:S02]  /*3b80*/  CS2R R60, SRZ ;  /* 0x00000000003c7805 */ /* 0x000fe4000001ff00 */
[----:B------:R-:W-:Y:S01]  /*3b90*/  @!P1 PRMT R93, R44, 0x7632, R93 ;  /* 0x000076322c5d9816 */ /* 0x000fe2000000005d */
[----:B------:R2:W-:Y:S01]  /*3ba0*/  STL [R1+0xac], R44 ;  /* 0x0000ac2c01007387 */ /* 0x0005e20000100800 */
[----:B------:R-:W-:Y:S02]  /*3bb0*/  ISETP.NE.AND P2, PT, R45, RZ, PT ;  /* 0x000000ff2d00720c */ /* 0x000fe40003f45270 */
[----:B------:R-:W-:Y:S01]  /*3bc0*/  @!P1 PRMT R80, R48, 0x7610, R80 ;  /* 0x0000761030509816 */ /* 0x000fe20000000050 */
[----:B------:R-:W5:Y:S01]  /*3bd0*/  @!P6 LDG.E R60, desc[UR10][R26.64] ;  /* 0x0000000a1a3ce981 */ /* 0x000f62000c1e1900 */
[----:B------:R-:W-:Y:S02]  /*3be0*/  LOP3.LUT P1, RZ, R12, 0x4000, RZ, 0xc0, !PT ;  /* 0x000040000cff7812 */ /* 0x000fe4000782c0ff */
[----:B--2---:R-:W-:-:S02]  /*3bf0*/  CS2R R44, SRZ ;  /* 0x00000000002c7805 */ /* 0x004fc4000001ff00 */
[----:B0-----:R-:W-:-:S04]  /*3c00*/  PRMT R41, R41, 0x5410, RZ ;  /* 0x0000541029297816 */ /* 0x001fc800000000ff */
[----:B------:R0:W2:Y:S01]  /*3c10*/  @!P6 LDG.E R44, desc[UR10][R28.64] ;  /* 0x0000000a1c2ce981 */ /* 0x0000a2000c1e1900 */
[----:B-1----:R-:W-:Y:S02]  /*3c20*/  PRMT R32, R32, 0x5410, RZ ;  /* 0x0000541020207816 */ /* 0x002fe400000000ff */
[----:B------:R-:W-:Y:S02]  /*3c30*/  PRMT R7, R7, 0x5410, RZ ;  /* 0x0000541007077816 */ /* 0x000fe400000000ff */
[----:B------:R-:W-:Y:S02]  /*3c40*/  @!P4 PRMT R41, R41, 0x7610, R18 ;  /* 0x000076102929c816 */ /* 0x000fe40000000012 */
[----:B0-----:R-:W-:Y:S01]  /*3c50*/  PRMT R29, RZ, 0x7610, R29 ;  /* 0x00007610ff1d7816 */ /* 0x001fe2000000001d */
[----:B------:R0:W-:Y:S03]  /*3c60*/  STL [R1+0x38], R21 ;  /* 0x0000381501007387 */ /* 0x0001e60000100800 */
[----:B------:R-:W-:-:S02]  /*3c70*/  @!P5 PRMT R29, R16, 0x7632, R29 ;  /* 0x00007632101dd816 */ /* 0x000fc4000000001d */
[--C-:B------:R-:W-:Y:S02]  /*3c80*/  @!P1 PRMT R32, R32, 0x5410, R21.reuse ;  /* 0x0000541020209816 */ /* 0x100fe40000000015 */
[----:B------:R-:W-:Y:S02]  /*3c90*/  @!P1 PRMT R7, R7, 0x7610, R21 ;  /* 0x0000761007079816 */ /* 0x000fe40000000015 */
[----:B------:R-:W-:Y:S02]  /*3ca0*/  PRMT R27, R27, 0x5410, RZ ;  /* 0x000054101b1b7816 */ /* 0x000fe400000000ff */
[----:B0-----:R-:W-:Y:S02]  /*3cb0*/  PRMT R21, R21, 0x5410, RZ ;  /* 0x0000541015157816 */ /* 0x001fe400000000ff */
[----:B------:R-:W-:Y:S02]  /*3cc0*/  PRMT R29, R29, 0x5410, RZ ;  /* 0x000054101d1d7816 */ /* 0x000fe400000000ff */
[----:B------:R-:W-:-:S02]  /*3cd0*/  PRMT R41, RZ, 0x7610, R41 ;  /* 0x00007610ff297816 */ /* 0x000fc40000000029 */
[--C-:B------:R-:W-:Y:S02]  /*3ce0*/  @!P0 PRMT R27, R27, 0x5410, R20.reuse ;  /* 0x000054101b1b8816 */ /* 0x100fe40000000014 */
[----:B------:R-:W-:Y:S02]  /*3cf0*/  @!P0 PRMT R21, R21, 0x7610, R20 ;  /* 0x0000761015158816 */ /* 0x000fe40000000014 */
[----:B------:R-:W-:Y:S02]  /*3d00*/  @!P0 PRMT R29, R29, 0x5410, R11 ;  /* 0x000054101d1d8816 */ /* 0x000fe4000000000b */
[----:B------:R-:W-:Y:S02]  /*3d10*/  @!P0 PRMT R41, R11, 0x7632, R41 ;  /* 0x000076320b298816 */ /* 0x000fe40000000029 */
[----:B------:R-:W-:-:S13]  /*3d20*/  ISETP.NE.AND P0, PT, R24, RZ, PT ;  /* 0x000000ff1800720c */ /* 0x000fda0003f05270 */
[----:B------:R-:W2:Y:S04]  /*3d30*/  @!P0 LDG.E R61, desc[UR10][R114.64] ;  /* 0x0000000a723d8981 */ /* 0x000ea8000c1e1900 */
[----:B------:R-:W2:Y:S01]  /*3d40*/  @!P0 LDG.E R64, desc[UR10][R110.64] ;  /* 0x0000000a6e408981 */ /* 0x000ea2000c1e1900 */
[----:B------:R-:W-:Y:S02]  /*3d50*/  PRMT R31, R31, 0x5410, RZ ;  /* 0x000054101f1f7816 */ /* 0x000fe400000000ff */
[----:B------:R-:W-:Y:S02]  /*3d60*/  PRMT R6, R6, 0x5410, RZ ;  /* 0x0000541006067816 */ /* 0x000fe400000000ff */
[----:B------:R-:W-:Y:S02]  /*3d70*/  PRMT R32, RZ, 0x7610, R32 ;  /* 0x00007610ff207816 */ /* 0x000fe40000000020 */
[----:B------:R-:W-:-:S02]  /*3d80*/  @!P4 PRMT R31, R31, 0x5410, R23 ;  /* 0x000054101f1fc816 */ /* 0x000fc40000000017 */
[----:B------:R-:W-:Y:S02]  /*3d90*/  @!P4 PRMT R6, R6, 0x7610, R23 ;  /* 0x000076100606c816 */ /* 0x000fe40000000017 */
[----:B------:R-:W-:Y:S02]  /*3da0*/  @!P4 PRMT R32, R18, 0x7610, R32 ;  /* 0x000076101220c816 */ /* 0x000fe40000000020 */
[----:B------:R-:W-:Y:S02]  /*3db0*/  PRMT R30, RZ, 0x5410, RZ ;  /* 0x00005410ff1e7816 */ /* 0x000fe400000000ff */
[----:B------:R-:W-:Y:S02]  /*3dc0*/  LOP3.LUT P4, RZ, R12, 0x400, RZ, 0xc0, !PT ;  /* 0x000004000cff7812 */ /* 0x000fe4000788c0ff */
[----:B------:R-:W-:Y:S02]  /*3dd0*/  PRMT R31, RZ, 0x7610, R31 ;  /* 0x00007610ff1f7816 */ /* 0x000fe4000000001f */
[----:B------:R-:W-:Y:S01]  /*3de0*/  @!P5 PRMT R30, R16, 0x7610, R30 ;  /* 0x00007610101ed816 */ /* 0x000fe2000000001e */
[----:B------:R0:W-:Y:S01]  /*3df0*/  STL [R1+0xb0], R38 ;  /* 0x0000b02601007387 */ /* 0x0001e20000100800 */
[----:B------:R-:W-:-:S02]  /*3e00*/  @!P5 PRMT R31, R14, 0x7610, R31 ;  /* 0x000076100e1fd816 */ /* 0x000fc4000000001f */
[----:B------:R-:W-:Y:S02]  /*3e10*/  @!P5 PRMT R30, R30, 0x7610, R14 ;  /* 0x000076101e1ed816 */ /* 0x000fe4000000000e */
[----:B------:R-:W-:Y:S02]  /*3e20*/  PRMT R33, RZ, 0x7610, R33 ;  /* 0x00007610ff217816 */ /* 0x000fe40000000021 */
[----:B------:R-:W-:Y:S02]  /*3e30*/  LOP3.LUT P5, RZ, R12, 0x200, RZ, 0xc0, !PT ;  /* 0x000002000cff7812 */ /* 0x000fe400078ac0ff */
[----:B------:R-:W-:Y:S02]  /*3e40*/  PRMT R28, RZ, 0x5410, RZ ;  /* 0x00005410ff1c7816 */ /* 0x000fe400000000ff */
[----:B0-----:R-:W-:Y:S01]  /*3e50*/  PRMT R38, RZ, 0x7610, R38 ;  /* 0x00007610ff267816 */ /* 0x001fe20000000026 */
[----:B------:R0:W-:Y:S01]  /*3e60*/  STL [R1+0xb4], R25 ;  /* 0x0000b41901007387 */ /* 0x0001e20000100800 */
[----:B------:R-:W-:-:S02]  /*3e70*/  @!P1 PRMT R33, R19, 0x7632, R33 ;  /* 0x0000763213219816 */ /* 0x000fc40000000021 */
[C---:B------:R-:W-:Y:S01]  /*3e80*/  @!P1 PRMT R38, R19.reuse, 0x7610, R38 ;  /* 0x0000761013269816 */ /* 0x040fe20000000026 */
[----:B------:R1:W-:Y:S01]  /*3e90*/  STL [R1+0xb8], R19 ;  /* 0x0000b81301007387 */ /* 0x0003e20000100800 */
[----:B------:R-:W-:Y:S02]  /*3ea0*/  @!P4 PRMT R28, R28, 0x5410, R8 ;  /* 0x000054101c1cc816 */ /* 0x000fe40000000008 */
[----:B0-----:R-:W-:Y:S01]  /*3eb0*/  PRMT R25, RZ, 0x7610, R25 ;  /* 0x00007610ff197816 */ /* 0x001fe20000000019 */
[----:B------:R0:W-:Y:S01]  /*3ec0*/  STL [R1+0x3c], R23 ;  /* 0x00003c1701007387 */ /* 0x0001e20000100800 */
[----:B-1----:R-:W-:Y:S02]  /*3ed0*/  PRMT R19, R19, 0x5410, RZ ;  /* 0x0000541013137816 */ /* 0x002fe400000000ff */
[----:B------:R-:W-:Y:S02]  /*3ee0*/  @!P4 PRMT R25, R9, 0x7610, R25 ;  /* 0x000076100919c816 */ /* 0x000fe40000000019 */
[----:B------:R-:W-:-:S02]  /*3ef0*/  @!P4 PRMT R19, R19, 0x7610, R9 ;  /* 0x000076101313c816 */ /* 0x000fc40000000009 */
[----:B------:R-:W-:Y:S02]  /*3f00*/  @!P4 PRMT R28, R8, 0x7632, R28 ;  /* 0x00007632081cc816 */ /* 0x000fe4000000001c */
[----:B0-----:R-:W-:Y:S02]  /*3f10*/  PRMT R23, RZ, 0x7610, R23 ;  /* 0x00007610ff177816 */ /* 0x001fe40000000017 */
[----:B------:R-:W-:Y:S02]  /*3f20*/  PRMT R26, R26, 0x5410, RZ ;  /* 0x000054101a1a7816 */ /* 0x000fe400000000ff */
[----:B------:R-:W-:Y:S02]  /*3f30*/  PRMT R27, RZ, 0x7610, R27 ;  /* 0x00007610ff1b7816 */ /* 0x000fe4000000001b */
[----:B------:R-:W-:Y:S02]  /*3f40*/  PRMT R40, R40, 0x5410, RZ ;  /* 0x0000541028287816 */ /* 0x000fe400000000ff */
[----:B------:R-:W-:-:S02]  /*3f50*/  LOP3.LUT P4, RZ, R12, 0x80, RZ, 0xc0, !PT ;  /* 0x000000800cff7812 */ /* 0x000fc4000788c0ff */
[----:B------:R-:W-:Y:S02]  /*3f60*/  PRMT R24, R24, 0x5410, RZ ;  /* 0x0000541018187816 */ /* 0x000fe400000000ff */
[----:B------:R-:W-:Y:S02]  /*3f70*/  @!P5 PRMT R23, R10, 0x7610, R23 ;  /* 0x000076100a17d816 */ /* 0x000fe40000000017 */
[----:B------:R-:W-:Y:S02]  /*3f80*/  @!P5 PRMT R26, R26, 0x7610, R10 ;  /* 0x000076101a1ad816 */ /* 0x000fe4000000000a */
[----:B------:R-:W-:Y:S02]  /*3f90*/  @!P5 PRMT R27, R3, 0x7610, R27 ;  /* 0x00007610031bd816 */ /* 0x000fe4000000001b */
[----:B------:R-:W-:Y:S02]  /*3fa0*/  @!P5 PRMT R40, R40, 0x7610, R3 ;  /* 0x000076102828d816 */ /* 0x000fe40000000003 */
[----:B------:R-:W-:Y:S01]  /*3fb0*/  LOP3.LUT P5, RZ, R12, 0x40, RZ, 0xc0, !PT ;  /* 0x000000400cff7812 */ /* 0x000fe200078ac0ff */
[----:B------:R0:W-:Y:S01]  /*3fc0*/  STL [R1+0xbc], R18 ;  /* 0x0000bc1201007387 */ /* 0x0001e20000100800 */
[----:B------:R-:W-:-:S02]  /*3fd0*/  @!P2 PRMT R24, R24, 0x7610, R83 ;  /* 0x000076101818a816 */ /* 0x000fc40000000053 */
[----:B------:R-:W-:Y:S01]  /*3fe0*/  PRMT R26, RZ, 0x7610, R26 ;  /* 0x00007610ff1a7816 */ /* 0x000fe2000000001a */
[----:B------:R1:W-:Y:S01]  /*3ff0*/  STL [R1+0x40], R16 ;  /* 0x0000401001007387 */ /* 0x0003e20000100800 */
[----:B------:R-:W-:Y:S02]  /*4000*/  PRMT R25, R25, 0x5410, RZ ;  /* 0x0000541019197816 */ /* 0x000fe400000000ff */
[----:B------:R-:W-:Y:S02]  /*4010*/  PRMT R24, RZ, 0x7610, R24 ;  /* 0x00007610ff187816 */ /* 0x000fe40000000018 */
[----:B0-----:R-:W-:Y:S02]  /*4020*/  PRMT R18, RZ, 0x7610, R18 ;  /* 0x00007610ff127816 */ /* 0x001fe40000000012 */
[----:B------:R-:W-:Y:S02]  /*4030*/  PRMT R23, R23, 0x5410, RZ ;  /* 0x0000541017177816 */ /* 0x000fe400000000ff */
[----:B-1----:R-:W-:-:S02]  /*4040*/  PRMT R16, RZ, 0x7610, R16 ;  /* 0x00007610ff107816 */ /* 0x002fc40000000010 */
[----:B------:R-:W-:Y:S02]  /*4050*/  PRMT R40, RZ, 0x7610, R40 ;  /* 0x00007610ff287816 */ /* 0x000fe40000000028 */
[C---:B------:R-:W-:Y:S02]  /*4060*/  @!P2 PRMT R18, R0.reuse, 0x7610, R18 ;  /* 0x000076100012a816 */ /* 0x040fe40000000012 */
[----:B------:R-:W-:Y:S02]  /*4070*/  @!P2 PRMT R26, R0, 0x7632, R26 ;  /* 0x00007632001aa816 */ /* 0x000fe4000000001a */
[----:B------:R-:W-:Y:S02]  /*4080*/  @!P2 PRMT R25, R25, 0x5410, R83 ;  /* 0x000054101919a816 */ /* 0x000fe40000000053 */
[----:B------:R-:W-:Y:S02]  /*4090*/  ISETP.NE.AND P2, PT, R22, RZ, PT ;  /* 0x000000ff1600720c */ /* 0x000fe40003f45270 */
[----:B------:R-:W-:-:S02]  /*40a0*/  @!P4 PRMT R16, R82, 0x7610, R16 ;  /* 0x000076105210c816 */ /* 0x000fc40000000010 */
[----:B------:R-:W-:Y:S02]  /*40b0*/  @!P4 PRMT R24, R82, 0x7632, R24 ;  /* 0x000076325218c816 */ /* 0x000fe40000000018 */
[----:B------:R-:W-:Y:S02]  /*40c0*/  @!P4 PRMT R23, R23, 0x5410, R53 ;  /* 0x000054101717c816 */ /* 0x000fe40000000035 */
[----:B------:R-:W-:Y:S02]  /*40d0*/  @!P4 PRMT R40, R53, 0x7632, R40 ;  /* 0x000076323528c816 */ /* 0x000fe40000000028 */
[----:B------:R-:W-:Y:S02]  /*40e0*/  PRMT R22, RZ, 0x5410, RZ ;  /* 0x00005410ff167816 */ /* 0x000fe400000000ff */
[----:B------:R-:W-:Y:S01]  /*40f0*/  LOP3.LUT P4, RZ, R12, 0x10, RZ, 0xc0, !PT ;  /* 0x000000100cff7812 */ /* 0x000fe2000788c0ff */
[----:B------:R0:W-:Y:S01]  /*4100*/  STL [R1+0xc0], R14 ;  /* 0x0000c00e01007387 */ /* 0x0001e20000100800 */
[----:B------:R-:W-:-:S02]  /*4110*/  PRMT R21, RZ, 0x7610, R21 ;  /* 0x00007610ff157816 */ /* 0x000fc40000000015 */
[----:B------:R-:W-:Y:S01]  /*4120*/  @!P5 PRMT R22, R22, 0x7610, R52 ;  /* 0x000076101616d816 */ /* 0x000fe20000000034 */
[----:B------:R1:W-:Y:S01]  /*4130*/  STL [R1+0xa8], R51 ;  /* 0x0000a83301007387 */ /* 0x0003e20000100800 */
[C---:B---3--:R-:W-:Y:S02]  /*4140*/  @!P5 PRMT R21, R5.reuse, 0x7632, R21 ;  /* 0x000076320515d816 */ /* 0x048fe40000000015 */
[----:B0-----:R-:W-:Y:S01]  /*4150*/  PRMT R14, R14, 0x5410, RZ ;  /* 0x000054100e0e7816 */ /* 0x001fe200000000ff */
[----:B------:R0:W-:Y:S01]  /*4160*/  STL [R1+0xc4], R11 ;  /* 0x0000c40b01007387 */ /* 0x0001e20000100800 */
[----:B------:R-:W-:Y:S01]  /*4170*/  @!P5 PRMT R22, R5, 0x7610, R22 ;  /* 0x000076100516d816 */ /* 0x000fe20000000016 */
[----:B-1----:R-:W1:Y:S01]  /*4180*/  S2R R51, SR_TID.X ;  /* 0x0000000000337919 */ /* 0x002e620000002100 */
[----:B------:R-:W-:Y:S02]  /*4190*/  @!P5 PRMT R14, R14, 0x5410, R52 ;  /* 0x000054100e0ed816 */ /* 0x000fe40000000034 */
[----:B------:R-:W-:-:S02]  /*41a0*/  LOP3.LUT P5, RZ, R12, 0x4, RZ, 0xc0, !PT ;  /* 0x000000040cff7812 */ /* 0x000fc400078ac0ff */
[----:B------:R-:W-:Y:S02]  /*41b0*/  PRMT R12, R12, 0x5410, RZ ;  /* 0x000054100c0c7816 */ /* 0x000fe400000000ff */
[----:B0-----:R-:W-:Y:S01]  /*41c0*/  PRMT R11, RZ, 0x7610, R11 ;  /* 0x00007610ff0b7816 */ /* 0x001fe2000000000b */
[----:B------:R0:W-:Y:S01]  /*41d0*/  STL [R1+0x44], R20 ;  /* 0x0000441401007387 */ /* 0x0001e20000100800 */
[----:B------:R-:W-:Y:S02]  /*41e0*/  @!P3 PRMT R12, R12, 0x5410, R76 ;  /* 0x000054100c0cb816 */ /* 0x000fe4000000004c */
[----:B------:R-:W-:Y:S01]  /*41f0*/  @!P4 PRMT R11, R74, 0x7610, R11 ;  /* 0x000076104a0bc816 */ /* 0x000fe2000000000b */
[----:B------:R3:W-:Y:S01]  /*4200*/  STL [R1+0x4c], R10 ;  /* 0x00004c0a01007387 */ /* 0x0007e20000100800 */
[C---:B------:R-:W-:Y:S02]  /*4210*/  ISETP.NE.AND P1, PT, R39.reuse, RZ, PT ;  /* 0x000000ff2700720c */ /* 0x040fe40003f25270 */
[----:B0-----:R-:W-:Y:S01]  /*4220*/  PRMT R20, RZ, 0x5410, RZ ;  /* 0x00005410ff147816 */ /* 0x001fe200000000ff */
[----:B------:R-:W-:Y:S01]  /*4230*/  UIMAD.WIDE UR6, UR8, 0x8, UR6 ;  /* 0x00000008080678a5 */ /* 0x000fe2000f8e0206 */
[----:B------:R-:W-:-:S02]  /*4240*/  PRMT R39, R39, 0x5410, RZ ;  /* 0x0000541027277816 */ /* 0x000fc400000000ff */
[----:B------:R-:W-:Y:S02]  /*4250*/  @!P3 PRMT R20, R20, 0x7610, R76 ;  /* 0x000076101414b816 */ /* 0x000fe4000000004c */
[----:B------:R-:W-:Y:S02]  /*4260*/  PRMT R7, RZ, 0x7610, R7 ;  /* 0x00007610ff077816 */ /* 0x000fe40000000007 */
[----:B------:R-:W-:Y:S01]  /*4270*/  PRMT R12, RZ, 0x7610, R12 ;  /* 0x00007610ff0c7816 */ /* 0x000fe2000000000c */
[----:B------:R0:W-:Y:S01]  /*4280*/  STL [R1+0xcc], R3 ;  /* 0x0000cc0301007387 */ /* 0x0001e20000100800 */
[----:B------:R-:W-:Y:S02]  /*4290*/  PRMT R11, R11, 0x5410, RZ ;  /* 0x000054100b0b7816 */ /* 0x000fe400000000ff */
[----:B---3--:R-:W-:Y:S01]  /*42a0*/  PRMT R10, R10, 0x5410, RZ ;  /* 0x000054100a0a7816 */ /* 0x008fe200000000ff */
[----:B------:R3:W-:Y:S01]  /*42b0*/  STL [R1+0x48], R9 ;  /* 0x0000480901007387 */ /* 0x0007e20000100800 */
[----:B------:R-:W-:-:S02]  /*42c0*/  @!P3 PRMT R20, R75, 0x7610, R20 ;  /* 0x000076104b14b816 */ /* 0x000fc40000000014 */
[----:B------:R-:W-:Y:S01]  /*42d0*/  @!P3 PRMT R39, R39, 0x7610, R75 ;  /* 0x000076102727b816 */ /* 0x000fe2000000004b */
[----:B------:R1:W-:Y:S01]  /*42e0*/  STL [R1+0x50], R0 ;  /* 0x0000500001007387 */ /* 0x0003e20000100800 */
[C---:B------:R-:W-:Y:S02]  /*42f0*/  ISETP.NE.AND P3, PT, R17.reuse, RZ, PT ;  /* 0x000000ff1100720c */ /* 0x040fe40003f65270 */
[----:B------:R-:W-:Y:S01]  /*4300*/  PRMT R19, RZ, 0x7610, R19 ;  /* 0x00007610ff137816 */ /* 0x000fe20000000013 */
[----:B------:R1:W2:Y:S01]  /*4310*/  @!P1 LDG.E R45, desc[UR10][R46.64] ;  /* 0x0000000a2e2d9981 */ /* 0x0002a2000c1e1900 */
[----:B------:R-:W-:Y:S02]  /*4320*/  PRMT R18, R18, 0x5410, RZ ;  /* 0x0000541012127816 */ /* 0x000fe400000000ff */
[----:B------:R-:W-:Y:S02]  /*4330*/  PRMT R17, R17, 0x5410, RZ ;  /* 0x0000541011117816 */ /* 0x000fe400000000ff */
[----:B0-----:R-:W-:-:S02]  /*4340*/  MOV R3, UR7 ;  /* 0x0000000700037c02 */ /* 0x001fc40008000f00 */
[----:B------:R-:W-:Y:S02]  /*4350*/  @!P4 PRMT R19, R74, 0x7632, R19 ;  /* 0x000076324a13c816 */ /* 0x000fe40000000013 */
[--C-:B------:R-:W-:Y:S02]  /*4360*/  @!P4 PRMT R18, R18, 0x5410, R73.reuse ;  /* 0x000054101212c816 */ /* 0x100fe40000000049 */
[----:B------:R-:W-:Y:S02]  /*4370*/  @!P4 PRMT R17, R17, 0x7610, R73 ;  /* 0x000076101111c816 */ /* 0x000fe40000000049 */
[----:B------:R-:W-:Y:S02]  /*4380*/  ISETP.NE.AND P4, PT, R49, RZ, PT ;  /* 0x000000ff3100720c */ /* 0x000fe40003f85270 */
[----:B---3--:R-:W-:Y:S02]  /*4390*/  PRMT R9, RZ, 0x7610, R9 ;  /* 0x00007610ff097816 */ /* 0x008fe40000000009 */
[----:B-1----:R-:W-:-:S02]  /*43a0*/  LOP3.LUT R0, R51, 0xffff, RZ, 0xc0, !PT ;  /* 0x0000ffff33007812 */ /* 0x002fc400078ec0ff */
[----:B------:R-:W-:Y:S02]  /*43b0*/  CS2R R46, SRZ ;  /* 0x00000000002e7805 */ /* 0x000fe4000001ff00 */
[----:B------:R-:W-:Y:S01]  /*43c0*/  PRMT R6, RZ, 0x7610, R6 ;  /* 0x00007610ff067816 */ /* 0x000fe20000000006 */
[----:B------:R-:W-:Y:S01]  /*43d0*/  IMAD R0, R0, 0x925, RZ ;  /* 0x0000092500007824 */ /* 0x000fe200078e02ff */
[----:B------:R-:W-:Y:S02]  /*43e0*/  PRMT R33, R33, 0x5410, RZ ;  /* 0x0000541021217816 */ /* 0x000fe400000000ff */
[----:B------:R-:W3:Y:S01]  /*43f0*/  @!P1 LDG.E R46, desc[UR10][R58.64] ;  /* 0x0000000a3a2e9981 */ /* 0x000ee2000c1e1900 */
[----:B----4-:R-:W-:Y:S02]  /*4400*/  @!P4 PRMT R9, R69, 0x7610, R9 ;  /* 0x000076104509c816 */ /* 0x010fe40000000009 */
[----:B------:R-:W-:Y:S02]  /*4410*/  PRMT R17, RZ, 0x7610, R17 ;  /* 0x00007610ff117816 */ /* 0x000fe40000000011 */
[----:B------:R-:W-:-:S02]  /*4420*/  PRMT R16, R16, 0x5410, RZ ;  /* 0x0000541010107816 */ /* 0x000fc400000000ff */
[----:B------:R-:W-:Y:S01]  /*4430*/  PRMT R39, RZ, 0x7610, R39 ;  /* 0x00007610ff277816 */ /* 0x000fe20000000027 */
[----:B------:R0:W-:Y:S01]  /*4440*/  STL [R1+0xc8], R8 ;  /* 0x0000c80801007387 */ /* 0x0001e20000100800 */
[----:B------:R-:W-:Y:S02]  /*4450*/  PRMT R9, R9, 0x5410, RZ ;  /* 0x0000541009097816 */ /* 0x000fe400000000ff */
[----:B------:R-:W-:Y:S02]  /*4460*/  SHF.R.U32.HI R0, RZ, 0x10, R0 ;  /* 0x00000010ff007819 */ /* 0x000fe40000011600 */
[--C-:B-----5:R-:W-:Y:S02]  /*4470*/  @!P6 PRMT R11, R11, 0x5410, R60.reuse ;  /* 0x000054100b0be816 */ /* 0x120fe4000000003c */
[----:B------:R-:W-:Y:S02]  /*4480*/  @!P6 PRMT R10, R10, 0x7610, R60 ;  /* 0x000076100a0ae816 */ /* 0x000fe4000000003c */
[----:B--2---:R-:W-:-:S02]  /*4490*/  @!P6 PRMT R7, R44, 0x7610, R7 ;  /* 0x000076102c07e816 */ /* 0x004fc40000000007 */
[----:B------:R-:W-:Y:S02]  /*44a0*/  @!P6 PRMT R12, R44, 0x7632, R12 ;  /* 0x000076322c0ce816 */ /* 0x000fe4000000000c */
[----:B------:R-:W-:Y:S01]  /*44b0*/  PRMT R14, RZ, 0x7610, R14 ;  /* 0x00007610ff0e7816 */ /* 0x000fe2000000000e */
[----:B------:R-:W-:Y:S01]  /*44c0*/  STL [R1+0xd0], R83 ;  /* 0x0000d05301007387 */ /* 0x000fe20000100800 */
[----:B------:R-:W-:Y:S02]  /*44d0*/  ISETP.NE.AND P6, PT, R2, RZ, PT ;  /* 0x000000ff0200720c */ /* 0x000fe40003fc5270 */
[----:B------:R-:W-:Y:S01]  /*44e0*/  MOV R2, UR6 ;  /* 0x0000000600027c02 */ /* 0x000fe20008000f00 */
[----:B------:R-:W1:Y:S01]  /*44f0*/  LDCU.U8 UR6, c[0x0][0x414] ;  /* 0x00008280ff0677ac */ /* 0x000e620008000000 */
[----:B------:R2:W-:Y:S04]  /*4500*/  STL [R1+0x54], R82 ;  /* 0x0000545201007387 */ /* 0x0005e80000100800 */
[----:B------:R-:W4:Y:S01]  /*4510*/  LDG.E.64 R2, desc[UR10][R2.64] ;  /* 0x0000000a02027981 */ /* 0x000f22000c1e1b00 */
[----:B------:R-:W-:-:S02]  /*4520*/  PRMT R10, RZ, 0x7610, R10 ;  /* 0x00007610ff0a7816 */ /* 0x000fc4000000000a */
[----:B------:R-:W-:Y:S01]  /*4530*/  PRMT R0, R0, 0x9910, RZ ;  /* 0x0000991000007816 */ /* 0x000fe200000000ff */
[----:B------:R5:W-:Y:S01]  /*4540*/  STL [R1+0x58], R52 ;  /* 0x0000583401007387 */ /* 0x000be20000100800 */
[----:B------:R-:W-:Y:S02]  /*4550*/  @!P4 PRMT R17, R69, 0x7632, R17 ;  /* 0x000076324511c816 */ /* 0x000fe40000000011 */
[----:B------:R-:W-:Y:S01]  /*4560*/  @!P4 PRMT R16, R16, 0x5410, R68 ;  /* 0x000054101010c816 */ /* 0x000fe20000000044 */
[----:B------:R-:W-:Y:S01]  /*4570*/  HFMA2 R49, -RZ, RZ, 0, 0 ;  /* 0x00000000ff317431 */ /* 0x000fe200000001ff */
[----:B------:R-:W-:Y:S01]  /*4580*/  @!P4 PRMT R39, R68, 0x7632, R39 ;  /* 0x000076324427c816 */ /* 0x000fe20000000027 */
[----:B------:R-:W-:Y:S01]  /*4590*/  STL [R1+0xd8], R5 ;  /* 0x0000d80501007387 */ /* 0x000fe20000100800 */
[----:B------:R-:W-:Y:S02]  /*45a0*/  ISETP.NE.AND P4, PT, R15, RZ, PT ;  /* 0x000000ff0f00720c */ /* 0x000fe40003f85270 */
[----:B------:R-:W-:Y:S01]  /*45b0*/  PRMT R15, RZ, 0x5410, RZ ;  /* 0x00005410ff0f7816 */ /* 0x000fe200000000ff */
[----:B------:R-:W-:Y:S01]  /*45c0*/  IMAD R0, R0, 0x1c, RZ ;  /* 0x0000001c00007824 */ /* 0x000fe200078e02ff */
[----:B0-----:R-:W-:Y:S01]  /*45d0*/  PRMT R8, R8, 0x5410, RZ ;  /* 0x0000541008087816 */ /* 0x001fe200000000ff */
[----:B------:R0:W-:Y:S01]  /*45e0*/  STL [R1+0x2c], R48 ;  /* 0x00002c3001007387 */ /* 0x0001e20000100800 */
[----:B------:R-:W-:-:S02]  /*45f0*/  @!P5 PRMT R15, R15, 0x7610, R67 ;  /* 0x000076100f0fd816 */ /* 0x000fc40000000043 */
[----:B------:R-:W-:Y:S01]  /*4600*/  IADD3 R0, PT, PT, RZ, -R0, RZ ;  /* 0x80000000ff007210 */ /* 0x000fe20007ffe0ff */
[----:B------:R-:W4:Y:S01]  /*4610*/  @!P2 LDG.E R47, desc[UR10][R106.64] ;  /* 0x0000000a6a2fa981 */ /* 0x000f22000c1e1900 */
[----:B------:R-:W-:Y:S02]  /*4620*/  @!P5 PRMT R8, R8, 0x5410, R67 ;  /* 0x000054100808d816 */ /* 0x000fe40000000043 */
[C---:B------:R-:W-:Y:S01]  /*4630*/  @!P0 PRMT R6, R61.reuse, 0x7610, R6 ;  /* 0x000076103d068816 */ /* 0x040fe20000000006 */
[----:B------:R0:W4:Y:S01]  /*4640*/  @!P4 LDG.E R49, desc[UR10][R56.64] ;  /* 0x0000000a3831c981 */ /* 0x000122000c1e1900 */
[----:B------:R-:W-:Y:S02]  /*4650*/  @!P0 PRMT R10, R61, 0x7632, R10 ;  /* 0x000076323d0a8816 */ /* 0x000fe4000000000a */
[--C-:B------:R-:W-:Y:S02]  /*4660*/  @!P0 PRMT R9, R9, 0x5410, R64.reuse ;  /* 0x0000541009098816 */ /* 0x100fe40000000040 */
[----:B------:R-:W-:-:S02]  /*4670*/  @!P0 PRMT R33, R33, 0x7610, R64 ;  /* 0x0000761021218816 */ /* 0x000fc40000000040 */
[----:B-1----:R-:W-:Y:S02]  /*4680*/  ISETP.NE.AND P0, PT, RZ, UR6, PT ;  /* 0x00000006ff007c0c */ /* 0x002fe4000bf05270 */
[C---:B------:R-:W-:Y:S02]  /*4690*/  @!P5 PRMT R15, R42.reuse, 0x7610, R15 ;  /* 0x000076102a0fd816 */ /* 0x040fe4000000000f */
[----:B------:R-:W-:Y:S02]  /*46a0*/  @!P5 PRMT R14, R42, 0x7632, R14 ;  /* 0x000076322a0ed816 */ /* 0x000fe4000000000e */
[----:B------:R-:W-:Y:S02]  /*46b0*/  ISETP.NE.AND P5, PT, R13, RZ, PT ;  /* 0x000000ff0d00720c */ /* 0x000fe40003fa5270 */
[----:B------:R-:W-:-:S05]  /*46c0*/  PRMT R0, R0, 0x7710, RZ ;  /* 0x0000771000007816 */ /* 0x000fca00000000ff */
[----:B--2---:R-:W1:Y:S01]  /*46d0*/  @P0 LDC.64 R82, c[0x0][0x3b0] ;  /* 0x0000ec00ff520b82 */ /* 0x004e620000000a00 */
[----:B------:R-:W-:Y:S02]  /*46e0*/  IADD3 R0, PT, PT, R0, R51, RZ ;  /* 0x0000003300007210 */ /* 0x000fe40007ffe0ff */
[----:B------:R-:W-:Y:S02]  /*46f0*/  PRMT R13, RZ, 0x5410, RZ ;  /* 0x00005410ff0d7816 */ /* 0x000fe400000000ff */
[----:B------:R-:W-:Y:S02]  /*4700*/  SHF.L.U32 R0, R0, 0x1, RZ ;  /* 0x0000000100007819 */ /* 0x000fe400000006ff */
[----:B------:R-:W-:Y:S02]  /*4710*/  PRMT R8, RZ, 0x7610, R8 ;  /* 0x00007610ff087816 */ /* 0x000fe40000000008 */
[----:B------:R-:W-:Y:S02]  /*4720*/  PRMT R38, R38, 0x5410, RZ ;  /* 0x0000541026267816 */ /* 0x000fe400000000ff */
[----:B------:R-:W-:-:S02]  /*4730*/  @!P5 PRMT R13, R13, 0x7610, R43 ;  /* 0x000076100d0dd816 */ /* 0x000fc4000000002b */
[----:B------:R-:W-:Y:S02]  /*4740*/  LOP3.LUT R0, R0, 0xffff, RZ, 0xc0, !PT ;  /* 0x0000ffff00007812 */ /* 0x000fe400078ec0ff */
[----:B-----5:R-:W-:Y:S02]  /*4750*/  MOV R52, UR13 ;  /* 0x0000000d00347c02 */ /* 0x020fe40008000f00 */
[----:B------:R-:W-:Y:S02]  /*4760*/  @!P5 PRMT R8, R43, 0x7610, R8 ;  /* 0x000076102b08d816 */ /* 0x000fe40000000008 */
[----:B------:R-:W-:Y:S02]  /*4770*/  @!P5 PRMT R13, R65, 0x7610, R13 ;  /* 0x00007610410dd816 */ /* 0x000fe4000000000d */
[----:B------:R-:W-:Y:S01]  /*4780*/  @!P5 PRMT R38, R38, 0x7610, R65 ;  /* 0x000076102626d816 */ /* 0x000fe20000000041 */
[----:B------:R-:W-:Y:S01]  /*4790*/  IMAD R52, R52, 0x38, R0 ;  /* 0x0000003834347824 */ /* 0x000fe200078e0200 */
[----:B------:R-:W-:-:S02]  /*47a0*/  ISETP.NE.AND P5, PT, R4, RZ, PT ;  /* 0x000000ff0400720c */ /* 0x000fc40003fa5270 */
[----:B0-----:R-:W-:Y:S01]  /*47b0*/  CS2R R56, SRZ ;  /* 0x0000000000387805 */ /* 0x001fe2000001ff00 */
[----:B-1----:R-:W-:Y:S01]  /*47c0*/  @P0 IMAD.WIDE R82, R52, 0x2, R82 ;  /* 0x0000000234520825 */ /* 0x002fe200078e0252 */
[----:B------:R-:W-:Y:S02]  /*47d0*/  MOV R48, RZ ;  /* 0x000000ff00307202 */ /* 0x000fe40000000f00 */
[----:B------:R-:W-:Y:S02]  /*47e0*/  CS2R R58, SRZ ;  /* 0x00000000003a7805 */ /* 0x000fe4000001ff00 */
[----:B------:R-:W-:Y:S01]  /*47f0*/  MOV R4, RZ ;  /* 0x000000ff00047202 */ /* 0x000fe20000000f00 */
[----:B------:R-:W2:Y:S04]  /*4800*/  @!P4 LDG.E R57, desc[UR10][R100.64] ;  /* 0x0000000a6439c981 */ /* 0x000ea8000c1e1900 */
[----:B------:R-:W5:Y:S04]  /*4810*/  @P0 LDG.E.U16 R51, desc[UR10][R82.64] ;  /* 0x0000000a52330981 */ /* 0x000f68000c1e1500 */
[----:B------:R0:W5:Y:S04]  /*4820*/  @P0 LDG.E.U16 R5, desc[UR10][R82.64+0x2] ;  /* 0x0000020a52050981 */ /* 0x000168000c1e1500 */
[----:B------:R1:W5:Y:S04]  /*4830*/  @!P5 LDG.E R56, desc[UR10][R54.64] ;  /* 0x0000000a3638d981 */ /* 0x000368000c1e1900 */
[----:B------:R-:W2:Y:S01]  /*4840*/  @!P3 LDG.E R48, desc[UR10][R104.64] ;  /* 0x0000000a6830b981 */ /* 0x000ea2000c1e1900 */
[----:B0-----:R-:W0:Y:S03]  /*4850*/  LDC.64 R82, c[0x0][0x3a8] ;  /* 0x0000ea00ff527b82 */ /* 0x001e260000000a00 */
[----:B------:R-:W5:Y:S01]  /*4860*/  @!P2 LDG.E R59, desc[UR10][R108.64] ;  /* 0x0000000a6c3ba981 */ /* 0x000f62000c1e1900 */
[----:B-1----:R-:W-:-:S03]  /*4870*/  CS2R R54, SRZ ;  /* 0x0000000000367805 */ /* 0x002fc6000001ff00 */
[----:B------:R-:W5:Y:S04]  /*4880*/  @!P3 LDG.E R58, desc[UR10][R102.64] ;  /* 0x0000000a663ab981 */ /* 0x000f68000c1e1900 */
[----:B------:R-:W5:Y:S04]  /*4890*/  @!P5 LDG.E R55, desc[UR10][R96.64] ;  /* 0x0000000a6037d981 */ /* 0x000f68000c1e1900 */
[----:B------:R-:W5:Y:S04]  /*48a0*/  @!P6 LDG.E R54, desc[UR10][R94.64] ;  /* 0x0000000a5e36e981 */ /* 0x000f68000c1e1900 */
[----:B------:R-:W5:Y:S01]  /*48b0*/  @!P6 LDG.E R4, desc[UR10][R88.64] ;  /* 0x0000000a5804e981 */ /* 0x000f62000c1e1900 */
[----:B0-----:R-:W-:-:S03]  /*48c0*/  IMAD.WIDE R82, R52, 0x2, R82 ;  /* 0x0000000234527825 */ /* 0x001fc600078e0252 */
[----:B------:R0:W-:Y:S04]  /*48d0*/  STL [R1+0xd4], R53 ;  /* 0x0000d43501007387 */ /* 0x0001e80000100800 */
[----:B------:R-:W5:Y:S04]  /*48e0*/  LDG.E.U16 R52, desc[UR10][R82.64+0x2] ;  /* 0x0000020a52347981 */ /* 0x000f68000c1e1500 */
[----:B0-----:R-:W5:Y:S04]  /*48f0*/  LDG.E.U16 R53, desc[UR10][R82.64] ;  /* 0x0000000a52357981 */ /* 0x001f68000c1e1500 */
[----:B------:R0:W-:Y:S04]  /*4900*/  STL [R1+0xe8], R42 ;  /* 0x0000e82a01007387 */ /* 0x0001e80000100800 */
[----:B------:R1:W-:Y:S01]  /*4910*/  STL [R1+0x6c], R43 ;  /* 0x00006c2b01007387 */ /* 0x0003e20000100800 */
[----:B0-----:R-:W-:-:S02]  /*4920*/  PRMT R42, RZ, 0x5410, RZ ;  /* 0x00005410ff2a7816 */ /* 0x001fc400000000ff */
[----:B-1----:R-:W-:Y:S02]  /*4930*/  PRMT R43, RZ, 0x5410, RZ ;  /* 0x00005410ff2b7816 */ /* 0x002fe400000000ff */
[----:B------:R-:W-:-:S04]  /*4940*/  @!P1 PRMT R42, R45, 0x7610, R42 ;  /* 0x000076102d2a9816 */ /* 0x000fc8000000002a */
[----:B------:R-:W-:Y:S02]  /*4950*/  @!P1 PRMT R42, R42, 0x7610, R45 ;  /* 0x000076102a2a9816 */ /* 0x000fe4000000002d */
[----:B---3--:R-:W-:-:S04]  /*4960*/  @!P1 PRMT R43, R46, 0x7610, R43 ;  /* 0x000076102e2b9816 */ /* 0x008fc8000000002b */
[----:B------:R-:W-:Y:S01]  /*4970*/  @!P1 PRMT R43, R43, 0x7610, R46 ;  /* 0x000076102b2b9816 */ /* 0x000fe2000000002e */
[----:B------:R0:W-:Y:S01]  /*4980*/  STL [R1+0xf8], R46 ;  /* 0x0000f82e01007387 */ /* 0x0001e20000100800 */
[----:B----4-:R-:W-:-:S13]  /*4990*/  R2UR UR28, R2 ;  /* 0x00000000021c72ca */ /* 0x010fda00000e0000 */
[----:B------:R-:W-:-:S05]  /*49a0*/  MOV R2, UR28 ;  /* 0x0000001c00027c02 */ /* 0x000fca0008000f00 */
[----:B------:R-:W-:-:S05]  /*49b0*/  FFMA.FTZ R3, -R2, UR28, R3 ;  /* 0x0000001c02037c23 */ /* 0x000fca0008010103 */
[----:B------:R-:W-:-:S13]  /*49c0*/  FSETP.GTU.FTZ.AND P1, PT, R3, RZ, PT ;  /* 0x000000ff0300720b */ /* 0x000fda0003f3c000 */
[----:B------:R-:W-:-:S05]  /*49d0*/  VOTEU.ANY UP0, P1 ;  /* 0x0000000000ff7886 */ /* 0x000fca0000800100 */
[----:B------:R-:W1:Y:S01]  /*49e0*/  @UP0 LDCU UR5, c[0x0][0x3c0] ;  /* 0x00007800ff0507ac */ /* 0x000e620008000800 */
[----:B------:R-:W-:Y:S02]  /*49f0*/  PLOP3.LUT P1, PT, PT, PT, UP0, 0x80, 0x8 ;  /* 0x000000000008781c */ /* 0x000fe40003f2f008 */
[----:B0-----:R-:W-:Y:S01]  /*4a00*/  PRMT R46, RZ, 0x5410, RZ ;  /* 0x00005410ff2e7816 */ /* 0x001fe200000000ff */
[----:B------:R-:W-:Y:S10]  /*4a10*/  STL [R1+0x5c], R76 ;  /* 0x00005c4c01007387 */ /* 0x000ff40000100800 */
[----:B-1----:R-:W-:-:S06]  /*4a20*/  @P1 FADD.FTZ R2, R3, UR5 ;  /* 0x0000000503021e21 */ /* 0x002fcc0008010000 */
[----:B------:R-:W0:Y:S01]  /*4a30*/  @P1 MUFU.RSQ R2, R2 ;  /* 0x0000000200021308 */ /* 0x000e220000001400 */
        /* <DEDUP_REMOVED lines=9> */
[----:B--2---:R-:W-:-:S03]  /*4ad0*/  @!P3 PRMT R46, R48, 0x7610, R46 ;  /* 0x00007610302eb816 */ /* 0x004fc6000000002e */
[----:B------:R-:W-:Y:S04]  /*4ae0*/  STL [R1+0xf4], R64 ;  /* 0x0000f44001007387 */ /* 0x000fe80000100800 */
[----:B-----5:R-:W-:Y:S01]  /*4af0*/  STL [R1+0x7c], R59 ;  /* 0x00007c3b01007387 */ /* 0x020fe20000100800 */
[----:B------:R-:W-:-:S03]  /*4b00*/  @!P3 PRMT R46, R46, 0x7610, R48 ;  /* 0x000076102e2eb816 */ /* 0x000fc60000000030 */
[----:B------:R-:W-:Y:S04]  /*4b10*/  STL [R1+0x100], R58 ;  /* 0x0001003a01007387 */ /* 0x000fe80000100800 */
[----:B------:R-:W-:Y:S04]  /*4b20*/  STL [R1+0x104], R57 ;  /* 0x0001043901007387 */ /* 0x000fe80000100800 */
[----:B------:R-:W-:Y:S04]  /*4b30*/  STL [R1+0x88], R56 ;  /* 0x0000883801007387 */ /* 0x000fe80000100800 */
[----:B------:R-:W-:Y:S04]  /*4b40*/  STL [R1+0x108], R55 ;  /* 0x0001083701007387 */ /* 0x000fe80000100800 */
[----:B------:R-:W-:Y:S04]  /*4b50*/  STL [R1+0x8c], R54 ;  /* 0x00008c3601007387 */ /* 0x000fe80000100800 */
[----:B------:R-:W-:Y:S04]  /*4b60*/  STL [R1+0x10c], R4 ;  /* 0x00010c0401007387 */ /* 0x000fe80000100800 */
[----:B------:R1:W-:Y:S04]  /*4b70*/  STL [R1+0x78], R45 ;  /* 0x0000782d01007387 */ /* 0x0003e80000100800 */
[----:B------:R2:W-:Y:S01]  /*4b80*/  STL [R1+0x80], R48 ;  /* 0x0000803001007387 */ /* 0x0005e20000100800 */
[----:B-1----:R-:W-:-:S02]  /*4b90*/  PRMT R45, RZ, 0x5410, RZ ;  /* 0x00005410ff2d7816 */ /* 0x002fc400000000ff */
[----:B--2---:R-:W-:Y:S02]  /*4ba0*/  PRMT R48, RZ, 0x5410, RZ ;  /* 0x00005410ff307816 */ /* 0x004fe400000000ff */
[----:B------:R-:W-:Y:S02]  /*4bb0*/  @!P2 PRMT R45, R47, 0x7610, R45 ;  /* 0x000076102f2da816 */ /* 0x000fe4000000002d */
[----:B------:R-:W-:Y:S01]  /*4bc0*/  @!P4 PRMT R48, R49, 0x7610, R48 ;  /* 0x000076103130c816 */ /* 0x000fe20000000030 */
[----:B------:R-:W-:Y:S01]  /*4bd0*/  UISETP.NE.AND UP1, UPT, UR6, URZ, UPT ;  /* 0x000000ff0600728c */ /* 0x000fe2000bf25270 */
[----:B0-----:R-:W-:Y:S01]  /*4be0*/  @P1 R2UR UR5, R2 ;  /* 0x00000000020512ca */ /* 0x001fe200000e0000 */
[----:B------:R0:W-:Y:S01]  /*4bf0*/  STL [R1+0x70], R44 ;  /* 0x0000702c01007387 */ /* 0x0001e20000100800 */
[----:B------:R-:W-:Y:S02]  /*4c00*/  @!P2 PRMT R45, R45, 0x7610, R47 ;  /* 0x000076102d2da816 */ /* 0x000fe4000000002f */
[----:B------:R-:W-:Y:S01]  /*4c10*/  @!P4 PRMT R48, R48, 0x7610, R49 ;  /* 0x000076103030c816 */ /* 0x000fe20000000031 */
[----:B------:R1:W-:Y:S01]  /*4c20*/  STL [R1+0xfc], R47 ;  /* 0x0000fc2f01007387 */ /* 0x0003e20000100800 */
[----:B------:R-:W-:Y:S01]  /*4c30*/  PRMT R87, RZ, 0x5410, RZ ;  /* 0x00005410ff577816 */ /* 0x000fe200000000ff */
[----:B------:R-:W-:Y:S01]  /*4c40*/  HFMA2 R2, -RZ, RZ, 0, 0 ;  /* 0x00000000ff027431 */ /* 0x000fe200000001ff */
[----:B------:R-:W-:Y:S01]  /*4c50*/  PRMT R88, RZ, 0x5410, RZ ;  /* 0x00005410ff587816 */ /* 0x000fe200000000ff */
[----:B------:R2:W-:Y:S01]  /*4c60*/  STL [R1+0x84], R49 ;  /* 0x0000843101007387 */ /* 0x0005e20000100800 */
[----:B------:R-:W-:-:S02]  /*4c70*/  PRMT R89, RZ, 0x5410, RZ ;  /* 0x00005410ff597816 */ /* 0x000fc400000000ff */
[----:B0-----:R-:W-:Y:S02]  /*4c80*/  PRMT R44, RZ, 0x5410, RZ ;  /* 0x00005410ff2c7816 */ /* 0x001fe400000000ff */
[----:B------:R-:W-:Y:S02]  /*4c90*/  PRMT R90, RZ, 0x5410, RZ ;  /* 0x00005410ff5a7816 */ /* 0x000fe400000000ff */
[----:B-1----:R-:W-:Y:S02]  /*4ca0*/  PRMT R47, RZ, 0x5410, RZ ;  /* 0x00005410ff2f7816 */ /* 0x002fe400000000ff */
[----:B--2---:R-:W-:Y:S02]  /*4cb0*/  PRMT R49, RZ, 0x5410, RZ ;  /* 0x00005410ff317816 */ /* 0x004fe400000000ff */
[----:B------:R-:W-:Y:S02]  /*4cc0*/  @!P2 PRMT R44, R59, 0x7610, R44 ;  /* 0x000076103b2ca816 */ /* 0x000fe4000000002c */
[----:B------:R-:W-:-:S02]  /*4cd0*/  @!P3 PRMT R47, R58, 0x7610, R47 ;  /* 0x000076103a2fb816 */ /* 0x000fc4000000002f */
[----:B------:R-:W-:Y:S02]  /*4ce0*/  @!P4 PRMT R49, R57, 0x7610, R49 ;  /* 0x000076103931c816 */ /* 0x000fe40000000031 */
[----:B------:R-:W-:Y:S02]  /*4cf0*/  @!P5 PRMT R87, R56, 0x7610, R87 ;  /* 0x000076103857d816 */ /* 0x000fe40000000057 */
[----:B------:R-:W-:Y:S02]  /*4d00*/  @!P5 PRMT R88, R55, 0x7610, R88 ;  /* 0x000076103758d816 */ /* 0x000fe40000000058 */
[----:B------:R-:W-:Y:S02]  /*4d10*/  @!P6 PRMT R89, R54, 0x7610, R89 ;  /* 0x000076103659e816 */ /* 0x000fe40000000059 */
[----:B------:R-:W-:Y:S02]  /*4d20*/  @!P6 PRMT R90, R4, 0x7610, R90 ;  /* 0x00007610045ae816 */ /* 0x000fe4000000005a */
[----:B------:R-:W-:-:S02]  /*4d30*/  MOV R3, RZ ;  /* 0x000000ff00037202 */ /* 0x000fc40000000f00 */
[----:B------:R-:W-:Y:S02]  /*4d40*/  @P0 SHF.L.U32 R2, R51, 0x10, RZ ;  /* 0x0000001033020819 */ /* 0x000fe400000006ff */
[----:B------:R-:W-:Y:S02]  /*4d50*/  @!P2 PRMT R44, R44, 0x7610, R59 ;  /* 0x000076102c2ca816 */ /* 0x000fe4000000003b */
[----:B------:R-:W-:Y:S02]  /*4d60*/  @!P3 PRMT R47, R47, 0x7610, R58 ;  /* 0x000076102f2fb816 */ /* 0x000fe4000000003a */
[----:B------:R-:W-:Y:S02]  /*4d70*/  @!P4 PRMT R49, R49, 0x7610, R57 ;  /* 0x000076103131c816 */ /* 0x000fe40000000039 */
[----:B------:R-:W-:Y:S02]  /*4d80*/  @!P5 PRMT R87, R87, 0x7610, R56 ;  /* 0x000076105757d816 */ /* 0x000fe40000000038 */
[----:B------:R-:W-:-:S02]  /*4d90*/  @!P5 PRMT R88, R88, 0x7610, R55 ;  /* 0x000076105858d816 */ /* 0x000fc40000000037 */
[----:B------:R-:W-:Y:S02]  /*4da0*/  @!P6 PRMT R89, R89, 0x7610, R54 ;  /* 0x000076105959e816 */ /* 0x000fe40000000036 */
[----:B------:R-:W-:Y:S02]  /*4db0*/  @!P6 PRMT R90, R90, 0x7610, R4 ;  /* 0x000076105a5ae816 */ /* 0x000fe40000000004 */
[----:B------:R-:W-:Y:S02]  /*4dc0*/  @P0 SHF.L.U32 R3, R5, 0x10, RZ ;  /* 0x0000001005030819 */ /* 0x000fe400000006ff */
[----:B------:R-:W-:Y:S02]  /*4dd0*/  SHF.L.U32 R51, R53, 0x10, RZ ;  /* 0x0000001035337819 */ /* 0x000fe400000006ff */
[----:B------:R-:W-:Y:S01]  /*4de0*/  SHF.L.U32 R52, R52, 0x10, RZ ;  /* 0x0000001034347819 */ /* 0x000fe200000006ff */
[----:B------:R-:W-:Y:S01]  /*4df0*/  UMOV UR16, 0x3f800000 ;  /* 0x3f80000000107882 */ /* 0x000fe20000000000 */
[----:B------:R-:W-:Y:S01]  /*4e00*/  @UP0 UMOV UR16, UR5 ;  /* 0x0000000500100c82 */ /* 0x000fe20008000000 */
[----:B------:R-:W-:Y:S05]  /*4e10*/  BRA.U UP1, `(.L_x_1001) ;  /* 0x0000002501047547 */ /* 0x000fea000b800000 */
[----:B------:R-:W-:Y:S02]  /*4e20*/  HADD2.F32 R54, -RZ, R112.H1_H1 ;  /* 0x30000070ff367230 */ /* 0x000fe40000004100 */
[----:B------:R-:W-:Y:S02]  /*4e30*/  HADD2.F32 R57, -RZ, R98.H1_H1 ;  /* 0x30000062ff397230 */ /* 0x000fe40000004100 */
[----:B------:R-:W-:Y:S02]  /*4e40*/  HADD2.F32 R55, -RZ, R112.H0_H0 ;  /* 0x20000070ff377230 */ /* 0x000fe40000004100 */
[----:B------:R-:W-:Y:S01]  /*4e50*/  FADD.FTZ R54, R54, -UR28 ;  /* 0x8000001c36367e21 */ /* 0x000fe20008010000 */
[----:B------:R-:W-:Y:S02]  /*4e60*/  HADD2.F32 R58, -RZ, R99.H1_H1 ;  /* 0x30000063ff3a7230 */ /* 0x000fe40000004100 */
[----:B------:R-:W-:Y:S01]  /*4e70*/  FMUL.FTZ R61, R51, R57 ;  /* 0x00000039333d7220 */ /* 0x000fe20000410000 */
[----:B------:R-:W-:-:S02]  /*4e80*/  HADD2.F32 R60, -RZ, R98.H0_H0 ;  /* 0x20000062ff3c7230 */ /* 0x000fc40000004100 */
        /* <DEDUP_REMOVED lines=15> */
[----:B------:R-:W-:-:S02]  /*4f80*/  HADD2.F32 R53, -RZ, R84.H1_H1 ;  /* 0x30000054ff357230 */ /* 0x000fc40000004100 */
        /* <DEDUP_REMOVED lines=13> */
[----:B------:R-:W-:-:S02]  /*5060*/  HADD2.F32 R58, -RZ, R66.H0_H0 ;  /* 0x20000042ff3a7230 */ /* 0x000fc40000004100 */
[----:B------:R-:W-:Y:S01]  /*5070*/  FMUL.FTZ R53, R53, UR16 ;  /* 0x0000001035357c20 */ /* 0x000fe20008410000 */
[----:B------:R-:W-:Y:S02]  /*5080*/  HADD2.F32 R61, -RZ, R70.H1_H1 ;  /* 0x30000046ff3d7230 */ /* 0x000fe40000004100 */
[----:B------:R-:W-:Y:S01]  /*5090*/  FADD.FTZ R4, R5, R4 ;  /* 0x0000000405047221 */ /* 0x000fe20000010000 */
[----:B------:R-:W-:Y:S01]  /*50a0*/  FFMA.FTZ R56, R59, R5, R56 ;  /* 0x000000053b387223 */ /* 0x000fe20000010038 */
[----:B------:R-:W-:Y:S01]  /*50b0*/  FMUL.FTZ R5, R51, R58 ;  /* 0x0000003a33057220 */ /* 0x000fe20000410000 */
[----:B------:R-:W-:Y:S01]  /*50c0*/  FADD.FTZ R57, R57, R58 ;  /* 0x0000003a39397221 */ /* 0x000fe20000010000 */
[----:B------:R-:W-:Y:S01]  /*50d0*/  FFMA.FTZ R58, R58, R53, R54 ;  /* 0x000000353a3a7223 */ /* 0x000fe20000010036 */
[----:B------:R-:W-:Y:S02]  /*50e0*/  HADD2.F32 R54, -RZ, R66.H1_H1 ;  /* 0x30000042ff367230 */ /* 0x000fe40000004100 */
        /* <DEDUP_REMOVED lines=53> */
[----:B------:R-:W-:Y:S01]  /*5440*/  FFMA.FTZ R58, R54, R56, R58 ;  /* 0x00000038363a7223 */ /* 0x000fe2000001003a */
[----:B------:R-:W-:Y:S01]  /*5450*/  FADD.FTZ R4, R4, R59 ;  /* 0x0000003b04047221 */ /* 0x000fe20000010000 */
[----:B------:R-:W-:Y:S01]  /*5460*/  FFMA.FTZ R5, R56, R59, R5 ;  /* 0x0000003b38057223 */ /* 0x000fe20000010005 */
[----:B------:R-:W-:Y:S02]  /*5470*/  HADD2.F32 R72, -RZ, R72.H0_H0 ;  /* 0x20000048ff487230 */ /* 0x000fe40000004100 */
[----:B------:R-:W-:Y:S01]  /*5480*/  FADD.FTZ R59, R77, -UR28 ;  /* 0x8000001c4d3b7e21 */ /* 0x000fe20008010000 */
[----:B------:R-:W-:Y:S01]  /*5490*/  FADD.FTZ R54, R53, -UR28 ;  /* 0x8000001c35367e21 */ /* 0x000fe20008010000 */
[----:B------:R-:W-:-:S02]  /*54a0*/  HADD2.F32 R53, -RZ, R80.H1_H1 ;  /* 0x30000050ff357230 */ /* 0x000fc40000004100 */
[----:B------:R-:W-:Y:S01]  /*54b0*/  FMUL.FTZ R59, R59, UR16 ;  /* 0x000000103b3b7c20 */ /* 0x000fe20008410000 */
[----:B------:R-:W-:Y:S01]  /*54c0*/  FMUL.FTZ R54, R54, UR16 ;  /* 0x0000001036367c20 */ /* 0x000fe20008410000 */
[--C-:B------:R-:W-:Y:S02]  /*54d0*/  HADD2.F32 R56, -RZ, R78.reuse.H1_H1 ;  /* 0x3000004eff387230 */ /* 0x100fe40000004100 */
[----:B------:R-:W-:Y:S01]  /*54e0*/  FMUL.FTZ R61, R52, R72 ;  /* 0x00000048343d7220 */ /* 0x000fe20000410000 */
[----:B------:R-:W-:Y:S01]  /*54f0*/  FADD.FTZ R57, R57, R53 ;  /* 0x0000003539397221 */ /* 0x000fe20000010000 */
[----:B------:R-:W-:Y:S01]  /*5500*/  FFMA.FTZ R58, R53, R59, R58 ;  /* 0x0000003b353a7223 */ /* 0x000fe2000001003a */
[----:B------:R-:W-:Y:S01]  /*5510*/  FMUL.FTZ R62, R51, R53 ;  /* 0x00000035333e7220 */ /* 0x000fe20000410000 */
[----:B------:R-:W-:Y:S02]  /*5520*/  HADD2.F32 R78, -RZ, R78.H0_H0 ;  /* 0x2000004eff4e7230 */ /* 0x000fe40000004100 */
[----:B------:R-:W-:Y:S01]  /*5530*/  FFMA.FTZ R55, R72, R54, R55 ;  /* 0x0000003648377223 */ /* 0x000fe20000010037 */
[----:B------:R-:W-:Y:S01]  /*5540*/  FADD.FTZ R53, R61, R4 ;  /* 0x000000043d357221 */ /* 0x000fe20000010000 */
[----:B------:R-:W-:Y:S01]  /*5550*/  FFMA.FTZ R54, R54, R61, R5 ;  /* 0x0000003d36367223 */ /* 0x000fe20000010005 */
[----:B------:R-:W-:Y:S01]  /*5560*/  FADD.FTZ R56, R56, -UR28 ;  /* 0x8000001c38387e21 */ /* 0x000fe20008010000 */
[----:B------:R-:W-:-:S02]  /*5570*/  HADD2.F32 R80, -RZ, R80.H0_H0 ;  /* 0x20000050ff507230 */ /* 0x000fc40000004100 */
[----:B------:R-:W-:Y:S01]  /*5580*/  FADD.FTZ R4, R53, R62 ;  /* 0x0000003e35047221 */ /* 0x000fe20000010000 */
[----:B------:R-:W-:Y:S01]  /*5590*/  FMUL.FTZ R5, R52, R78 ;  /* 0x0000004e34057220 */ /* 0x000fe20000410000 */
[----:B------:R-:W-:Y:S01]  /*55a0*/  FFMA.FTZ R59, R59, R62, R54 ;  /* 0x0000003e3b3b7223 */ /* 0x000fe20000010036 */
[----:B------:R-:W-:Y:S01]  /*55b0*/  FMUL.FTZ R56, R56, UR16 ;  /* 0x0000001038387c20 */ /* 0x000fe20008410000 */
[----:B------:R-:W-:Y:S02]  /*55c0*/  HADD2.F32 R53, -RZ, R79.H0_H0 ;  /* 0x2000004fff357230 */ /* 0x000fe40000004100 */
[----:B------:R-:W-:Y:S01]  /*55d0*/  FADD.FTZ R4, R5, R4 ;  /* 0x0000000405047221 */ /* 0x000fe20000010000 */
[----:B------:R-:W-:Y:S01]  /*55e0*/  FADD.FTZ R80, R80, -UR28 ;  /* 0x8000001c50507e21 */ /* 0x000fe20008010000 */
[----:B------:R-:W-:Y:S01]  /*55f0*/  FFMA.FTZ R55, R78, R56, R55 ;  /* 0x000000384e377223 */ /* 0x000fe20000010037 */
[----:B------:R-:W-:Y:S01]  /*5600*/  FFMA.FTZ R5, R56, R5, R59 ;  /* 0x0000000538057223 */ /* 0x000fe2000001003b */
[----:B------:R-:W-:-:S02]  /*5610*/  HADD2.F32 R56, -RZ, R92.H1_H1 ;  /* 0x3000005cff387230 */ /* 0x000fc40000004100 */
[----:B------:R-:W-:Y:S01]  /*5620*/  FADD.FTZ R60, R60, R72 ;  /* 0x000000483c3c7221 */ /* 0x000fe20000010000 */
[----:B------:R-:W-:Y:S02]  /*5630*/  HADD2.F32 R79, -RZ, R79.H1_H1 ;  /* 0x3000004fff4f7230 */ /* 0x000fe40000004100 */
[----:B------:R-:W-:Y:S01]  /*5640*/  FADD.FTZ R53, R53, -UR28 ;  /* 0x8000001c35357e21 */ /* 0x000fe20008010000 */
[----:B------:R-:W-:Y:S01]  /*5650*/  FMUL.FTZ R80, R80, UR16 ;  /* 0x0000001050507c20 */ /* 0x000fe20008410000 */
[----:B------:R-:W-:Y:S02]  /*5660*/  HADD2.F32 R93, -RZ, R93.H0_H0 ;  /* 0x2000005dff5d7230 */ /* 0x000fe40000004100 */
[----:B------:R-:W-:Y:S01]  /*5670*/  FADD.FTZ R56, R56, -UR28 ;  /* 0x8000001c38387e21 */ /* 0x000fe20008010000 */
[----:B------:R-:W-:Y:S01]  /*5680*/  FADD.FTZ R60, R60, R78 ;  /* 0x0000004e3c3c7221 */ /* 0x000fe20000010000 */
[----:B------:R-:W-:Y:S01]  /*5690*/  FMUL.FTZ R54, R53, UR16 ;  /* 0x0000001035367c20 */ /* 0x000fe20008410000 */
[----:B------:R-:W-:Y:S01]  /*56a0*/  FADD.FTZ R57, R57, R79 ;  /* 0x0000004f39397221 */ /* 0x000fe20000010000 */
[----:B------:R-:W-:Y:S01]  /*56b0*/  FFMA.FTZ R58, R79, R80, R58 ;  /* 0x000000504f3a7223 */ /* 0x000fe2000001003a */
[----:B------:R-:W-:Y:S01]  /*56c0*/  FMUL.FTZ R79, R51, R79 ;  /* 0x0000004f334f7220 */ /* 0x000fe20000410000 */
[----:B------:R-:W-:-:S02]  /*56d0*/  HADD2.F32 R59, -RZ, R92.H0_H0 ;  /* 0x2000005cff3b7230 */ /* 0x000fc40000004100 */
[----:B------:R-:W-:Y:S01]  /*56e0*/  FMUL.FTZ R56, R56, UR16 ;  /* 0x0000001038387c20 */ /* 0x000fe20008410000 */
[----:B------:R-:W-:Y:S01]  /*56f0*/  FADD.FTZ R60, R60, R93 ;  /* 0x0000005d3c3c7221 */ /* 0x000fe20000010000 */
[----:B------:R-:W-:Y:S01]  /*5700*/  FFMA.FTZ R55, R93, R54, R55 ;  /* 0x000000365d377223 */ /* 0x000fe20000010037 */
[----:B------:R-:W-:Y:S02]  /*5710*/  HADD2.F32 R53, -RZ, R91.H1_H1 ;  /* 0x3000005bff357230 */ /* 0x000fe40000004100 */
[----:B------:R-:W-:Y:S01]  /*5720*/  FMUL.FTZ R93, R52, R93 ;  /* 0x0000005d345d7220 */ /* 0x000fe20000410000 */
[----:B------:R-:W-:Y:S01]  /*5730*/  FFMA.FTZ R5, R80, R79, R5 ;  /* 0x0000004f50057223 */ /* 0x000fe20000010005 */
[----:B------:R-:W-:Y:S01]  /*5740*/  FMUL.FTZ R61, R51, R59 ;  /* 0x0000003b333d7220 */ /* 0x000fe20000410000 */
[----:B------:R-:W-:Y:S01]  /*5750*/  FADD.FTZ R57, R57, R59 ;  /* 0x0000003b39397221 */ /* 0x000fe20000010000 */
[----:B------:R-:W-:Y:S01]  /*5760*/  FFMA.FTZ R58, R59, R56, R58 ;  /* 0x000000383b3a7223 */ /* 0x000fe2000001003a */
[----:B------:R-:W-:-:S02]  /*5770*/  HADD2.F32 R59, -RZ, R85.H0_H0 ;  /* 0x20000055ff3b7230 */ /* 0x000fc40000004100 */
[----:B------:R-:W-:Y:S01]  /*5780*/  FFMA.FTZ R5, R54, R93, R5 ;  /* 0x0000005d36057223 */ /* 0x000fe20000010005 */
[----:B------:R-:W-:Y:S01]  /*5790*/  FADD.FTZ R53, R53, -UR28 ;  /* 0x8000001c35357e21 */ /* 0x000fe20008010000 */
[----:B------:R-:W-:Y:S01]  /*57a0*/  FADD.FTZ R4, R4, R79 ;  /* 0x0000004f04047221 */ /* 0x000fe20000010000 */
[----:B------:R-:W-:Y:S02]  /*57b0*/  HADD2.F32 R54, -RZ, R85.H1_H1 ;  /* 0x30000055ff367230 */ /* 0x000fe40000004100 */
[----:B------:R-:W-:Y:S01]  /*57c0*/  FFMA.FTZ R56, R56, R61, R5 ;  /* 0x0000003d38387223 */ /* 0x000fe20000010005 */
[----:B------:R-:W-:Y:S01]  /*57d0*/  FADD.FTZ R59, R59, -UR28 ;  /* 0x8000001c3b3b7e21 */ /* 0x000fe20008010000 */
[----:B------:R-:W-:Y:S01]  /*57e0*/  FMUL.FTZ R53, R53, UR16 ;  /* 0x0000001035357c20 */ /* 0x000fe20008410000 */
[----:B------:R-:W-:Y:S01]  /*57f0*/  FADD.FTZ R4, R93, R4 ;  /* 0x000000045d047221 */ /* 0x000fe20000010000 */
[----:B------:R-:W-:Y:S02]  /*5800*/  HADD2.F32 R5, -RZ, R86.H1_H1 ;  /* 0x30000056ff057230 */ /* 0x000fe40000004100 */
[----:B------:R-:W-:Y:S01]  /*5810*/  FMUL.FTZ R59, R59, UR16 ;  /* 0x000000103b3b7c20 */ /* 0x000fe20008410000 */
[----:B------:R-:W-:-:S02]  /*5820*/  HADD2.F32 R91, -RZ, R91.H0_H0 ;  /* 0x2000005bff5b7230 */ /* 0x000fc40000004100 */
[----:B------:R-:W-:Y:S01]  /*5830*/  FADD.FTZ R60, R60, R54 ;  /* 0x000000363c3c7221 */ /* 0x000fe20000010000 */
        /* <DEDUP_REMOVED lines=376> */
[----:B------:R-:W-:Y:S01]  /*6fc0*/  FADD.FTZ R6, R6, -UR28 ;  /* 0x8000001c06067e21 */ /* 0x000fe20008010000 */
[----:B------:R-:W-:Y:S02]  /*6fd0*/  HADD2.F32 R87, -RZ, R87.H1_H1 ;  /* 0x30000057ff577230 */ /* 0x000fe40000004100 */
        /* <DEDUP_REMOVED lines=13> */
[----:B------:R-:W-:-:S02]  /*70b0*/  HADD2.F32 R89, -RZ, R89.H1_H1 ;  /* 0x30000059ff597230 */ /* 0x000fc40000004100 */
[----:B------:R-:W-:Y:S01]  /*70c0*/  FADD.FTZ R11, R11, -UR28 ;  /* 0x8000001c0b0b7e21 */ /* 0x000fe20008010000 */
[----:B------:R-:W-:Y:S01]  /*70d0*/  FADD.FTZ R13, R8, R13 ;  /* 0x0000000d080d7221 */ /* 0x000fe20000010000 */
[----:B------:R-:W-:Y:S01]  /*70e0*/  FFMA.FTZ R10, R87, R8, R10 ;  /* 0x00000008570a7223 */ /* 0x000fe2000001000a */
[----:B------:R-:W-:Y:S02]  /*70f0*/  HADD2.F32 R17, -RZ, R90.H1_H1 ;  /* 0x3000005aff117230 */ /* 0x000fe40000004100 */
[----:B------:R-:W-:Y:S01]  /*7100*/  FMUL.FTZ R8, R51, R15 ;  /* 0x0000000f33087220 */ /* 0x000fe20000410000 */
[----:B------:R-:W-:Y:S01]  /*7110*/  FMUL.FTZ R11, R11, UR16 ;  /* 0x000000100b0b7c20 */ /* 0x000fe20008410000 */
[----:B------:R-:W-:Y:S01]  /*7120*/  FADD.FTZ R89, R89, -UR28 ;  /* 0x8000001c59597e21 */ /* 0x000fe20008010000 */
[----:B------:R-:W-:Y:S01]  /*7130*/  FFMA.FTZ R4, R49, R48, R4 ;  /* 0x0000003031047223 */ /* 0x000fe20000010004 */
        /* <DEDUP_REMOVED lines=15> */
.L_x_1001:
[--C-:B------:R-:W-:Y:S02]  /*7230*/  HADD2.F32 R4, -RZ, R112.reuse.H0_H0 ;  /* 0x20000070ff047230 */ /* 0x100fe40000004100 */
[--C-:B------:R-:W-:Y:S02]  /*7240*/  HADD2.F32 R69, -RZ, R99.reuse.H0_H0 ;  /* 0x20000063ff457230 */ /* 0x100fe40000004100 */
[----:B------:R-:W-:Y:S02]  /*7250*/  HADD2.F32 R5, -RZ, R112.H1_H1 ;  /* 0x30000070ff057230 */ /* 0x000fe40000004100 */
[----:B------:R-:W-:Y:S01]  /*7260*/  FADD.FTZ R4, R4, -UR28 ;  /* 0x8000001c04047e21 */ /* 0x000fe20008010000 */
[----:B------:R-:W-:Y:S02]  /*7270*/  HADD2.F32 R75, -RZ, R99.H1_H1 ;  /* 0x30000063ff4b7230 */ /* 0x000fe40000004100 */
[----:B------:R-:W-:Y:S01]  /*7280*/  FADD.FTZ R69, R69, -UR28 ;  /* 0x8000001c45457e21 */ /* 0x000fe20008010000 */
[----:B------:R-:W-:-:S02]  /*7290*/  HADD2.F32 R68, -RZ, R84.H1_H1 ;  /* 0x30000054ff447230 */ /* 0x000fc40000004100 */
[----:B------:R-:W-:Y:S01]  /*72a0*/  FMUL.FTZ R4, R4, UR16 ;  /* 0x0000001004047c20 */ /* 0x000fe20008410000 */
[----:B------:R-:W-:Y:S01]  /*72b0*/  FADD.FTZ R5, R5, -UR28 ;  /* 0x8000001c05057e21 */ /* 0x000fe20008010000 */
[----:B------:R-:W-:Y:S01]  /*72c0*/  FMUL.FTZ R69, R69, UR16 ;  /* 0x0000001045457c20 */ /* 0x000fe20008410000 */
[----:B------:R-:W-:Y:S01]  /*72d0*/  FADD.FTZ R75, R75, -UR28 ;  /* 0x8000001c4b4b7e21 */ /* 0x000fe20008010000 */
[C-C-:B------:R-:W-:Y:S01]  /*72e0*/  FFMA.FTZ R56, R52.reuse, R4, R3.reuse ;  /* 0x0000000434387223 */ /* 0x140fe20000010003 */
[----:B------:R-:W-:Y:S01]  /*72f0*/  FMUL.FTZ R5, R5, UR16 ;  /* 0x0000001005057c20 */ /* 0x000fe20008410000 */
[----:B------:R-:W-:Y:S01]  /*7300*/  FFMA.FTZ R53, R52, R69, R3 ;  /* 0x0000004534357223 */ /* 0x000fe20000010003 */
[----:B------:R-:W-:Y:S01]  /*7310*/  FMUL.FTZ R75, R75, UR16 ;  /* 0x000000104b4b7c20 */ /* 0x000fe20008410000 */
[----:B------:R-:W-:Y:S01]  /*7320*/  FMUL.FTZ R59, R56, -1.4426950216293334961 ;  /* 0xbfb8aa3b383b7820 */ /* 0x000fe20000410000 */
[--C-:B------:R-:W-:Y:S01]  /*7330*/  FFMA.FTZ R54, R51, R5, R2.reuse ;  /* 0x0000000533367223 */ /* 0x100fe20000010002 */
[----:B------:R-:W-:Y:S01]  /*7340*/  FMUL.FTZ R74, R53, -1.4426950216293334961 ;  /* 0xbfb8aa3b354a7820 */ /* 0x000fe20000410000 */
[----:B------:R-:W-:Y:S01]  /*7350*/  FFMA.FTZ R55, R51, R75, R2 ;  /* 0x0000004b33377223 */ /* 0x000fe20000010002 */
[----:B------:R-:W-:-:S02]  /*7360*/  HADD2.F32 R60, -RZ, R98.H0_H0 ;  /* 0x20000062ff3c7230 */ /* 0x000fc40000004100 */
[----:B------:R-:W-:Y:S01]  /*7370*/  FMUL.FTZ R57, R54, -1.4426950216293334961 ;  /* 0xbfb8aa3b36397820 */ /* 0x000fe20000410000 */
[----:B------:R-:W0:Y:S01]  /*7380*/  MUFU.EX2 R59, R59 ;  /* 0x0000003b003b7308 */ /* 0x000e220000000800 */
[----:B------:R-:W-:Y:S01]  /*7390*/  FMUL.FTZ R58, R55, -1.4426950216293334961 ;  /* 0xbfb8aa3b373a7820 */ /* 0x000fe20000410000 */
[----:B------:R-:W-:Y:S01]  /*73a0*/  FADD.FTZ R68, R68, -UR28 ;  /* 0x8000001c44447e21 */ /* 0x000fe20008010000 */
[----:B------:R-:W-:Y:S02]  /*73b0*/  HADD2.F32 R73, -RZ, R70.H1_H1 ;  /* 0x30000046ff497230 */ /* 0x000fe40000004100 */
[----:B------:R-:W-:Y:S02]  /*73c0*/  HADD2.F32 R64, -RZ, R66.H1_H1 ;  /* 0x30000042ff407230 */ /* 0x000fe40000004100 */
[----:B------:R-:W-:Y:S01]  /*73d0*/  FMUL.FTZ R68, R68, UR16 ;  /* 0x0000001044447c20 */ /* 0x000fe20008410000 */
[----:B------:R-:W-:Y:S01]  /*73e0*/  HADD2.F32 R70, -RZ, R70.H0_H0 ;  /* 0x20000046ff467230 */ /* 0x000fe20000004100 */
[----:B------:R-:W1:Y:S01]  /*73f0*/  MUFU.EX2 R74, R74 ;  /* 0x0000004a004a7308 */ /* 0x000e620000000800 */
[----:B------:R-:W-:Y:S01]  /*7400*/  FADD.FTZ R73, R73, -UR28 ;  /* 0x8000001c49497e21 */ /* 0x000fe20008010000 */
[----:B------:R-:W-:Y:S01]  /*7410*/  FADD.FTZ R64, R64, -UR28 ;  /* 0x8000001c40407e21 */ /* 0x000fe20008010000 */
[----:B------:R-:W-:-:S02]  /*7420*/  HADD2.F32 R96, -RZ, R28.H1_H1 ;  /* 0x3000001cff607230 */ /* 0x000fc40000004100 */
[----:B------:R-:W-:Y:S01]  /*7430*/  FMUL.FTZ R73, R73, UR16 ;  /* 0x0000001049497c20 */ /* 0x000fe20008410000 */
[----:B------:R-:W-:Y:S01]  /*7440*/  FMUL.FTZ R64, R64, UR16 ;  /* 0x0000001040407c20 */ /* 0x000fe20008410000 */
[----:B------:R-:W-:Y:S01]  /*7450*/  HADD2.F32 R28, -RZ, R28.H0_H0 ;  /* 0x2000001cff1c7230 */ /* 0x000fe20000004100 */
[----:B------:R-:W2:Y:S01]  /*7460*/  MUFU.EX2 R57, R57 ;  /* 0x0000003900397308 */ /* 0x000ea20000000800 */
[----:B0-----:R-:W-:Y:S01]  /*7470*/  FADD.FTZ R59, R59, 1 ;  /* 0x3f8000003b3b7421 */ /* 0x001fe20000010000 */
[----:B------:R-:W-:-:S06]  /*7480*/  FFMA.FTZ R61, R51, R64, R2 ;  /* 0x00000040333d7223 */ /* 0x000fcc0000010002 */
[----:B------:R0:W3:Y:S01]  /*7490*/  MUFU.RCP R76, R59 ;  /* 0x0000003b004c7308 */ /* 0x0000e20000001000 */
[----:B-1----:R-:W-:-:S07]  /*74a0*/  FADD.FTZ R74, R74, 1 ;  /* 0x3f8000004a4a7421 */ /* 0x002fce0000010000 */
[----:B------:R-:W1:Y:S01]  /*74b0*/  MUFU.EX2 R58, R58 ;  /* 0x0000003a003a7308 */ /* 0x000e620000000800 */
[----:B--2---:R-:W-:Y:S01]  /*74c0*/  FADD.FTZ R57, R57, 1 ;  /* 0x3f80000039397421 */ /* 0x004fe20000010000 */
[----:B0-----:R-:W-:Y:S02]  /*74d0*/  HADD2.F32 R59, -RZ, R84.H0_H0 ;  /* 0x20000054ff3b7230 */ /* 0x001fe40000004100 */
[----:B------:R-:W-:-:S04]  /*74e0*/  FFMA.FTZ R84, R52, R73, R3 ;  /* 0x0000004934547223 */ /* 0x000fc80000010003 */
[----:B------:R-:W0:Y:S01]  /*74f0*/  MUFU.RCP R74, R74 ;  /* 0x0000004a004a7308 */ /* 0x000e220000001000 */
[----:B---3--:R-:W-:Y:S01]  /*7500*/  FMUL.FTZ R60, R60, R76 ;  /* 0x0000004c3c3c7220 */ /* 0x008fe20000410000 */
[----:B------:R-:W-:-:S04]  /*7510*/  FADD.FTZ R76, -R76, 1 ;  /* 0x3f8000004c4c7421 */ /* 0x000fc80000010100 */
[----:B------:R-:W-:Y:S01]  /*7520*/  FFMA.FTZ R76, R56, R76, 1 ;  /* 0x3f800000384c7423 */ /* 0x000fe2000001004c */
[----:B------:R-:W-:Y:S01]  /*7530*/  FFMA.FTZ R56, R51, R68, R2 ;  /* 0x0000004433387223 */ /* 0x000fe20000010002 */
[----:B------:R-:W2:Y:S01]  /*7540*/  MUFU.RCP R57, R57 ;  /* 0x0000003900397308 */ /* 0x000ea20000001000 */
[----:B-1----:R-:W-:Y:S01]  /*7550*/  FADD.FTZ R58, R58, 1 ;  /* 0x3f8000003a3a7421 */ /* 0x002fe20000010000 */
[----:B------:R-:W-:Y:S01]  /*7560*/  FMUL.FTZ R76, R60, R76 ;  /* 0x0000004c3c4c7220 */ /* 0x000fe20000410000 */
[----:B------:R-:W-:-:S03]  /*7570*/  FMUL.FTZ R83, R56, -1.4426950216293334961 ;  /* 0xbfb8aa3b38537820 */ /* 0x000fc60000410000 */
[----:B------:R-:W-:Y:S02]  /*7580*/  FADD.FTZ R82, RZ, R76 ;  /* 0x0000004cff527221 */ /* 0x000fe40000010000 */
[----:B------:R1:W3:Y:S01]  /*7590*/  MUFU.RCP R65, R58 ;  /* 0x0000003a00417308 */ /* 0x0002e20000001000 */
[----:B0-----:R-:W-:Y:S01]  /*75a0*/  FMUL.FTZ R59, R59, R74 ;  /* 0x0000004a3b3b7220 */ /* 0x001fe20000410000 */
[----:B------:R-:W-:-:S04]  /*75b0*/  FADD.FTZ R74, -R74, 1 ;  /* 0x3f8000004a4a7421 */ /* 0x000fc80000010100 */
[----:B------:R-:W-:Y:S01]  /*75c0*/  FFMA.FTZ R74, R53, R74, 1 ;  /* 0x3f800000354a7423 */ /* 0x000fe2000001004a */
[----:B------:R-:W-:Y:S01]  /*75d0*/  FMUL.FTZ R53, R84, -1.4426950216293334961 ;  /* 0xbfb8aa3b54357820 */ /* 0x000fe20000410000 */
[----:B------:R-:W0:Y:S01]  /*75e0*/  MUFU.EX2 R83, R83 ;  /* 0x0000005300537308 */ /* 0x000e220000000800 */
[----:B--2---:R-:W-:Y:S01]  /*75f0*/  FADD.FTZ R67, -R57, 1 ;  /* 0x3f80000039437421 */ /* 0x004fe20000010100 */
[----:B-1----:R-:W-:Y:S02]  /*7600*/  HADD2.F32 R58, -RZ, R98.H1_H1 ;  /* 0x30000062ff3a7230 */ /* 0x002fe40000004100 */
[----:B------:R-:W-:Y:S01]  /*7610*/  FMUL.FTZ R74, R59, R74 ;  /* 0x0000004a3b4a7220 */ /* 0x000fe20000410000 */
[----:B------:R-:W-:Y:S01]  /*7620*/  FFMA.FTZ R67, R54, R67, 1 ;  /* 0x3f80000036437423 */ /* 0x000fe20000010043 */
[----:B------:R-:W-:Y:S02]  /*7630*/  HADD2.F32 R54, -RZ, R93.H1_H1 ;  /* 0x3000005dff367230 */ /* 0x000fe40000004100 */
[----:B------:R-:W-:Y:S01]  /*7640*/  FMUL.FTZ R58, R58, R57 ;  /* 0x000000393a3a7220 */ /* 0x000fe20000410000 */
[----:B------:R-:W1:Y:S01]  /*7650*/  MUFU.EX2 R53, R53 ;  /* 0x0000003500357308 */ /* 0x000e620000000800 */
[----:B------:R-:W-:-:S02]  /*7660*/  HADD2.F32 R57, -RZ, R66.H0_H0 ;  /* 0x20000042ff397230 */ /* 0x000fc40000004100 */
[----:B------:R-:W-:Y:S01]  /*7670*/  FADD.FTZ R82, R82, R74 ;  /* 0x0000004a52527221 */ /* 0x000fe20000010000 */
[----:B---3--:R-:W-:Y:S01]  /*7680*/  FMUL.FTZ R54, R54, R65 ;  /* 0x0000004136367220 */ /* 0x008fe20000410000 */
[----:B------:R-:W-:Y:S01]  /*7690*/  FADD.FTZ R65, -R65, 1 ;  /* 0x3f80000041417421 */ /* 0x000fe20000010100 */
[----:B------:R-:W-:-:S03]  /*76a0*/  FMUL.FTZ R67, R58, R67 ;  /* 0x000000433a437220 */ /* 0x000fc60000410000 */
[----:B------:R-:W-:Y:S01]  /*76b0*/  FFMA.FTZ R65, R55, R65, 1 ;  /* 0x3f80000037417423 */ /* 0x000fe20000010041 */
[----:B------:R-:W-:Y:S01]  /*76c0*/  FMUL.FTZ R55, R61, -1.4426950216293334961 ;  /* 0xbfb8aa3b3d377820 */ /* 0x000fe20000410000 */
[----:B0-----:R-:W-:Y:S02]  /*76d0*/  FADD.FTZ R83, R83, 1 ;  /* 0x3f80000053537421 */ /* 0x001fe40000010000 */
[----:B------:R-:W-:Y:S01]  /*76e0*/  FMUL.FTZ R65, R54, R65 ;  /* 0x0000004136417220 */ /* 0x000fe20000410000 */
[----:B------:R-:W-:Y:S02]  /*76f0*/  HADD2.F32 R54, -RZ, R81.H1_H1 ;  /* 0x30000051ff367230 */ /* 0x000fe40000004100 */
[----:B------:R-:W0:Y:S01]  /*7700*/  MUFU.EX2 R55, R55 ;  /* 0x0000003700377308 */ /* 0x000e220000000800 */
[----:B-1----:R-:W-:-:S07]  /*7710*/  FADD.FTZ R53, R53, 1 ;  /* 0x3f80000035357421 */ /* 0x002fce0000010000 */
[----:B------:R-:W1:Y:S08]  /*7720*/  MUFU.RCP R83, R83 ;  /* 0x0000005300537308 */ /* 0x000e700000001000 */
[----:B------:R-:W2:Y:S01]  /*7730*/  MUFU.RCP R53, R53 ;  /* 0x0000003500357308 */ /* 0x000ea20000001000 */
[----:B0-----:R-:W-:-:S07]  /*7740*/  FADD.FTZ R55, R55, 1 ;  /* 0x3f80000037377421 */ /* 0x001fce0000010000 */
[----:B------:R-:W0:Y:S01]  /*7750*/  MUFU.RCP R55, R55 ;  /* 0x0000003700377308 */ /* 0x000e220000001000 */
[----:B-1----:R-:W-:Y:S01]  /*7760*/  FMUL.FTZ R57, R57, R83 ;  /* 0x0000005339397220 */ /* 0x002fe20000410000 */
        /* <DEDUP_REMOVED lines=14> */
[----:B0-----:R-:W-:Y:S01]  /*7850*/  FMUL.FTZ R53, R53, R55 ;  /* 0x0000003735357220 */ /* 0x001fe20000410000 */
        /* <DEDUP_REMOVED lines=91> */
[----:B------:R-:W-:Y:S01]  /*7e10*/  FFMA.FTZ R77, R51, R67, R2 ;  /* 0x00000043334d7223 */ /* 0x000fe20000010002 */
        /* <DEDUP_REMOVED lines=11> */
[C---:B------:R-:W-:Y:S01]  /*7ed0*/  FMUL.FTZ R55, R51.reuse, R55 ;  /* 0x0000003733377220 */ /* 0x040fe20000410000 */
        /* <DEDUP_REMOVED lines=163> */
[----:B------:R-:W-:-:S02]  /*8910*/  FMUL.FTZ R83, R83, UR16 ;  /* 0x0000001053537c20 */ /* 0x000fc40008410000 */
[----:B------:R-:W-:Y:S02]  /*8920*/  FMUL.FTZ R6, R6, UR16 ;  /* 0x0000001006067c20 */ /* 0x000fe40008410000 */
        /* <DEDUP_REMOVED lines=73> */
[--C-:B------:R-:W-:Y:S02]  /*8dc0*/  HADD2.F32 R61, -RZ, R19.reuse.H1_H1 ;  /* 0x30000013ff3d7230 */ /* 0x100fe40000004100 */
[----:B------:R-:W-:Y:S02]  /*8dd0*/  HADD2.F32 R19, -RZ, R19.H0_H0 ;  /* 0x20000013ff137230 */ /* 0x000fe40000004100 */
[----:B------:R-:W-:Y:S01]  /*8de0*/  FFMA.FTZ R53, R53, R98, 1 ;  /* 0x3f80000035357423 */ /* 0x000fe20000010062 */
[----:B------:R-:W-:-:S03]  /*8df0*/  FADD.FTZ R61, R61, -UR28 ;  /* 0x8000001c3d3d7e21 */ /* 0x000fc60008010000 */
[----:B------:R-:W-:Y:S01]  /*8e00*/  FMUL.FTZ R96, R96, R53 ;  /* 0x0000003560607220 */ /* 0x000fe20000410000 */
[----:B------:R-:W-:Y:S01]  /*8e10*/  FADD.FTZ R19, R19, -UR28 ;  /* 0x8000001c13137e21 */ /* 0x000fe20008010000 */
[----:B------:R-:W-:-:S03]  /*8e20*/  FMUL.FTZ R53, R61, UR16 ;  /* 0x000000103d357c20 */ /* 0x000fc60008410000 */
        /* <DEDUP_REMOVED lines=10> */
[----:B------:R-:W-:-:S05]  /*8ed0*/  HADD2.F32 R61, -RZ, R23.H0_H0 ;  /* 0x20000017ff3d7230 */ /* 0x000fca0000004100 */
[----:B------:R-:W-:Y:S01]  /*8ee0*/  FADD.FTZ R95, R61, -UR28 ;  /* 0x8000001c3d5f7e21 */ /* 0x000fe20008010000 */
[----:B------:R-:W-:-:S03]  /*8ef0*/  FMUL.FTZ R61, R52, R56 ;  /* 0x00000038343d7220 */ /* 0x000fc60000410000 */
[----:B------:R-:W-:Y:S01]  /*8f00*/  FMUL.FTZ R56, R95, UR16 ;  /* 0x000000105f387c20 */ /* 0x000fe20008410000 */
[----:B------:R-:W-:Y:S01]  /*8f10*/  FFMA.FTZ R60, R59, R61, R60 ;  /* 0x0000003d3b3c7223 */ /* 0x000fe2000001003c */
[----:B------:R-:W-:Y:S01]  /*8f20*/  FADD.FTZ R91, R61, R91 ;  /* 0x0000005b3d5b7221 */ /* 0x000fe20000010000 */
[--C-:B------:R-:W-:Y:S02]  /*8f30*/  HADD2.F32 R95, -RZ, R40.reuse.H1_H1 ;  /* 0x30000028ff5f7230 */ /* 0x100fe40000004100 */
        /* <DEDUP_REMOVED lines=35> */
[----:B------:R-:W-:-:S03]  /*9170*/  FFMA.FTZ R67, R67, R95, R60 ;  /* 0x0000005f43437223 */ /* 0x000fc6000001003c */
[----:B------:R-:W-:-:S04]  /*9180*/  FFMA.FTZ R60, R51, R5, R2 ;  /* 0x00000005333c7223 */ /* 0x000fc80000010002 */
[----:B------:R-:W-:-:S06]  /*9190*/  FMUL.FTZ R70, R60, -1.4426950216293334961 ;  /* 0xbfb8aa3b3c467820 */ /* 0x000fcc0000410000 */
[----:B------:R-:W0:Y:S02]  /*91a0*/  MUFU.EX2 R70, R70 ;  /* 0x0000004600467308 */ /* 0x000e240000000800 */
[----:B0-----:R-:W-:-:S06]  /*91b0*/  FADD.FTZ R97, R70, 1 ;  /* 0x3f80000046617421 */ /* 0x001fcc0000010000 */
[----:B------:R-:W0:Y:S02]  /*91c0*/  MUFU.RCP R97, R97 ;  /* 0x0000006100617308 */ /* 0x000e240000001000 */
[----:B0-----:R-:W-:Y:S01]  /*91d0*/  FADD.FTZ R99, -R97, 1 ;  /* 0x3f80000061637421 */ /* 0x001fe20000010100 */
[----:B------:R-:W-:Y:S01]  /*91e0*/  FMUL.FTZ R25, R94, R97 ;  /* 0x000000615e197220 */ /* 0x000fe20000410000 */
[----:B------:R-:W-:Y:S02]  /*91f0*/  FADD.FTZ R94, R26, -UR28 ;  /* 0x8000001c1a5e7e21 */ /* 0x000fe40008010000 */
[----:B------:R-:W-:Y:S01]  /*9200*/  FFMA.FTZ R60, R60, R99, 1 ;  /* 0x3f8000003c3c7423 */ /* 0x000fe20000010063 */
[--C-:B------:R-:W-:Y:S02]  /*9210*/  HADD2.F32 R99, -RZ, R13.reuse.H0_H0 ;  /* 0x2000000dff637230 */ /* 0x100fe40000004100 */
[----:B------:R-:W-:Y:S02]  /*9220*/  HADD2.F32 R13, -RZ, R13.H1_H1 ;  /* 0x3000000dff0d7230 */ /* 0x000fe40000004100 */
[----:B------:R-:W-:Y:S01]  /*9230*/  FMUL.FTZ R26, R25, R60 ;  /* 0x0000003c191a7220 */ /* 0x000fe20000410000 */
[----:B------:R-:W-:Y:S01]  /*9240*/  FMUL.FTZ R25, R94, UR16 ;  /* 0x000000105e197c20 */ /* 0x000fe20008410000 */
[----:B------:R-:W-:-:S03]  /*9250*/  FADD.FTZ R94, R91, R95 ;  /* 0x0000005f5b5e7221 */ /* 0x000fc60000010000 */
        /* <DEDUP_REMOVED lines=38> */
[----:B------:R-:W-:Y:S02]  /*94c0*/  HADD2.F32 R95, -RZ, R22.H0_H0 ;  /* 0x20000016ff5f7230 */ /* 0x000fe40000004100 */
[----:B------:R-:W-:Y:S01]  /*94d0*/  FFMA.FTZ R81, R66, R81, 1 ;  /* 0x3f80000042517423 */ /* 0x000fe20000010051 */
[----:B------:R-:W-:Y:S02]  /*94e0*/  HADD2.F32 R66, -RZ, R14.H1_H1 ;  /* 0x3000000eff427230 */ /* 0x000fe40000004100 */
[----:B------:R-:W-:-:S02]  /*94f0*/  HADD2.F32 R22, -RZ, R22.H1_H1 ;  /* 0x30000016ff167230 */ /* 0x000fc40000004100 */
[----:B------:R-:W-:Y:S01]  /*9500*/  FMUL.FTZ R40, R40, R81 ;  /* 0x0000005128287220 */ /* 0x000fe20000410000 */
[----:B------:R-:W-:Y:S01]  /*9510*/  FADD.FTZ R81, R72, R69 ;  /* 0x0000004548517221 */ /* 0x000fe20000010000 */
[----:B------:R-:W-:Y:S01]  /*9520*/  FADD.FTZ R66, R66, -UR28 ;  /* 0x8000001c42427e21 */ /* 0x000fe20008010000 */
[----:B------:R-:W-:Y:S01]  /*9530*/  FFMA.FTZ R72, R80, R82, R67 ;  /* 0x0000005250487223 */ /* 0x000fe20000010043 */
[----:B------:R-:W-:Y:S02]  /*9540*/  HADD2.F32 R82, -RZ, R21.H0_H0 ;  /* 0x20000015ff527230 */ /* 0x000fe40000004100 */
[----:B------:R-:W-:Y:S01]  /*9550*/  FADD.FTZ R81, R81, R68 ;  /* 0x0000004451517221 */ /* 0x000fe20000010000 */
[----:B------:R-:W-:-:S03]  /*9560*/  FMUL.FTZ R66, R66, UR16 ;  /* 0x0000001042427c20 */ /* 0x000fc60008410000 */
[----:B------:R-:W-:Y:S01]  /*9570*/  FADD.FTZ R81, R81, R4 ;  /* 0x0000000451517221 */ /* 0x000fe20000010000 */
[----:B------:R-:W-:-:S03]  /*9580*/  FFMA.FTZ R67, R51, R66, R2 ;  /* 0x0000004233437223 */ /* 0x000fc60000010002 */
[----:B------:R-:W-:Y:S01]  /*9590*/  FADD.FTZ R81, R81, R64 ;  /* 0x0000004051517221 */ /* 0x000fe20000010000 */
        /* <DEDUP_REMOVED lines=10> */
[C---:B------:R-:W-:Y:S01]  /*9640*/  FMUL.FTZ R95, R52.reuse, R74 ;  /* 0x0000004a345f7220 */ /* 0x040fe20000410000 */
[--C-:B------:R-:W-:Y:S02]  /*9650*/  HADD2.F32 R98, -RZ, R39.reuse.H1_H1 ;  /* 0x30000027ff627230 */ /* 0x100fe40000004100 */
[----:B------:R-:W-:Y:S01]  /*9660*/  FFMA.FTZ R69, R52, R67, R3 ;  /* 0x0000004334457223 */ /* 0x000fe20000010003 */
[----:B------:R-:W-:Y:S01]  /*9670*/  FADD.FTZ R94, R95, R94 ;  /* 0x0000005e5f5e7221 */ /* 0x000fe20000010000 */
[----:B------:R-:W-:Y:S02]  /*9680*/  HADD2.F32 R39, -RZ, R39.H0_H0 ;  /* 0x20000027ff277230 */ /* 0x000fe40000004100 */
        /* <DEDUP_REMOVED lines=39> */
[--C-:B------:R-:W-:Y:S02]  /*9900*/  HADD2.F32 R98, -RZ, R17.reuse.H1_H1 ;  /* 0x30000011ff627230 */ /* 0x100fe40000004100 */
[----:B------:R-:W-:Y:S01]  /*9910*/  FFMA.FTZ R72, R72, R97, 1 ;  /* 0x3f80000048487423 */ /* 0x000fe20000010061 */
[----:B------:R-:W-:-:S03]  /*9920*/  HADD2.F32 R17, -RZ, R17.H0_H0 ;  /* 0x20000011ff117230 */ /* 0x000fc60000004100 */
[----:B------:R-:W-:Y:S01]  /*9930*/  FMUL.FTZ R79, R79, R72 ;  /* 0x000000484f4f7220 */ /* 0x000fe20000410000 */
[--C-:B------:R-:W-:Y:S02]  /*9940*/  HADD2.F32 R72, -RZ, R11.reuse.H0_H0 ;  /* 0x2000000bff487230 */ /* 0x100fe40000004100 */
[----:B------:R-:W-:Y:S01]  /*9950*/  FADD.FTZ R17, R17, -UR28 ;  /* 0x8000001c11117e21 */ /* 0x000fe20008010000 */
[----:B------:R-:W-:Y:S02]  /*9960*/  HADD2.F32 R11, -RZ, R11.H1_H1 ;  /* 0x3000000bff0b7230 */ /* 0x000fe40000004100 */
[----:B------:R-:W-:Y:S01]  /*9970*/  FADD.FTZ R97, R72, -UR28 ;  /* 0x8000001c48617e21 */ /* 0x000fe20008010000 */
[----:B------:R-:W-:Y:S01]  /*9980*/  FMUL.FTZ R72, R51, R68 ;  /* 0x0000004433487220 */ /* 0x000fe20000410000 */
[----:B------:R-:W-:Y:S02]  /*9990*/  FMUL.FTZ R17, R17, UR16 ;  /* 0x0000001011117c20 */ /* 0x000fe40008410000 */
[----:B------:R-:W-:Y:S01]  /*99a0*/  FMUL.FTZ R68, R97, UR16 ;  /* 0x0000001061447c20 */ /* 0x000fe20008410000 */
[----:B------:R-:W-:Y:S01]  /*99b0*/  FFMA.FTZ R78, R78, R72, R91 ;  /* 0x000000484e4e7223 */ /* 0x000fe2000001005b */
[----:B------:R-:W-:Y:S01]  /*99c0*/  FADD.FTZ R94, R94, R72 ;  /* 0x000000485e5e7221 */ /* 0x000fe20000010000 */
[----:B------:R-:W-:Y:S01]  /*99d0*/  FFMA.FTZ R72, R52, R19, R3 ;  /* 0x0000001334487223 */ /* 0x000fe20000010003 */
        /* <DEDUP_REMOVED lines=8> */
[----:B------:R-:W-:-:S03]  /*9a60*/  FMUL.FTZ R74, R72, -1.4426950216293334961 ;  /* 0xbfb8aa3b484a7820 */ /* 0x000fc60000410000 */
[----:B------:R-:W-:-:S03]  /*9a70*/  FMUL.FTZ R18, R18, R97 ;  /* 0x0000006112127220 */ /* 0x000fc60000410000 */
[----:B------:R-:W0:Y:S02]  /*9a80*/  MUFU.EX2 R74, R74 ;  /* 0x0000004a004a7308 */ /* 0x000e240000000800 */
[----:B0-----:R-:W-:-:S06]  /*9a90*/  FADD.FTZ R97, R74, 1 ;  /* 0x3f8000004a617421 */ /* 0x001fcc0000010000 */
[----:B------:R-:W0:Y:S02]  /*9aa0*/  MUFU.RCP R97, R97 ;  /* 0x0000006100617308 */ /* 0x000e240000001000 */
[----:B0-----:R-:W-:Y:S01]  /*9ab0*/  FADD.FTZ R95, -R97, 1 ;  /* 0x3f800000615f7421 */ /* 0x001fe20000010100 */
[----:B------:R-:W-:Y:S01]  /*9ac0*/  FMUL.FTZ R91, R98, R97 ;  /* 0x00000061625b7220 */ /* 0x000fe20000410000 */
[----:B------:R-:W-:Y:S02]  /*9ad0*/  HADD2.F32 R97, -RZ, R16.H1_H1 ;  /* 0x30000010ff617230 */ /* 0x000fe40000004100 */
[----:B------:R-:W-:Y:S01]  /*9ae0*/  FFMA.FTZ R72, R72, R95, 1 ;  /* 0x3f80000048487423 */ /* 0x000fe2000001005f */
[----:B------:R-:W-:-:S03]  /*9af0*/  FMUL.FTZ R95, R52, R71 ;  /* 0x00000047345f7220 */ /* 0x000fc60000410000 */
[----:B------:R-:W-:Y:S01]  /*9b00*/  FMUL.FTZ R72, R91, R72 ;  /* 0x000000485b487220 */ /* 0x000fe20000410000 */
[--C-:B------:R-:W-:Y:S02]  /*9b10*/  HADD2.F32 R91, -RZ, R9.reuse.H0_H0 ;  /* 0x20000009ff5b7230 */ /* 0x100fe40000004100 */
[----:B------:R-:W-:Y:S01]  /*9b20*/  FFMA.FTZ R77, R77, R95, R78 ;  /* 0x0000005f4d4d7223 */ /* 0x000fe2000001004e */
[----:B------:R-:W-:Y:S01]  /*9b30*/  FADD.FTZ R94, R95, R94 ;  /* 0x0000005e5f5e7221 */ /* 0x000fe20000010000 */
[----:B------:R-:W-:Y:S02]  /*9b40*/  HADD2.F32 R9, -RZ, R9.H1_H1 ;  /* 0x30000009ff097230 */ /* 0x000fe40000004100 */
        /* <DEDUP_REMOVED lines=23> */
[----:B------:R-:W-:Y:S01]  /*9cc0*/  FFMA.FTZ R74, R74, R95, 1 ;  /* 0x3f8000004a4a7423 */ /* 0x000fe2000001005f */
[--C-:B------:R-:W-:Y:S02]  /*9cd0*/  HADD2.F32 R95, -RZ, R15.reuse.H0_H0 ;  /* 0x2000000fff5f7230 */ /* 0x100fe40000004100 */
[----:B------:R-:W-:Y:S02]  /*9ce0*/  HADD2.F32 R15, -RZ, R15.H1_H1 ;  /* 0x3000000fff0f7230 */ /* 0x000fe40000004100 */
[----:B------:R-:W-:Y:S01]  /*9cf0*/  FMUL.FTZ R39, R39, R74 ;  /* 0x0000004a27277220 */ /* 0x000fe20000410000 */
[--C-:B------:R-:W-:Y:S02]  /*9d00*/  HADD2.F32 R74, -RZ, R8.reuse.H1_H1 ;  /* 0x30000008ff4a7230 */ /* 0x100fe40000004100 */
[----:B------:R-:W-:-:S03]  /*9d10*/  HADD2.F32 R8, -RZ, R8.H0_H0 ;  /* 0x20000008ff087230 */ /* 0x000fc60000004100 */
[----:B------:R-:W-:Y:S02]  /*9d20*/  FADD.FTZ R74, R74, -UR28 ;  /* 0x8000001c4a4a7e21 */ /* 0x000fe40008010000 */
[----:B------:R-:W-:Y:S02]  /*9d30*/  FADD.FTZ R8, R8, -UR28 ;  /* 0x8000001c08087e21 */ /* 0x000fe40008010000 */
[----:B------:R-:W-:Y:S02]  /*9d40*/  FMUL.FTZ R4, R74, UR16 ;  /* 0x000000104a047c20 */ /* 0x000fe40008410000 */
[----:B------:R-:W-:Y:S02]  /*9d50*/  FMUL.FTZ R8, R8, UR16 ;  /* 0x0000001008087c20 */ /* 0x000fe40008410000 */
        /* <DEDUP_REMOVED lines=11> */
[----:B------:R-:W-:Y:S02]  /*9e10*/  HADD2.F32 R95, -RZ, R14.H0_H0 ;  /* 0x2000000eff5f7230 */ /* 0x000fe40000004100 */
[C---:B------:R-:W-:Y:S01]  /*9e20*/  FMUL.FTZ R97, R52.reuse, R86 ;  /* 0x0000005634617220 */ /* 0x040fe20000410000 */
[----:B------:R-:W-:-:S03]  /*9e30*/  FFMA.FTZ R77, R52, R74, R3 ;  /* 0x0000004a344d7223 */ /* 0x000fc60000010003 */
[----:B------:R-:W-:Y:S01]  /*9e40*/  FADD.FTZ R94, R97, R94 ;  /* 0x0000005e615e7221 */ /* 0x000fe20000010000 */
[----:B------:R-:W-:-:S06]  /*9e50*/  FMUL.FTZ R78, R77, -1.4426950216293334961 ;  /* 0xbfb8aa3b4d4e7820 */ /* 0x000fcc0000410000 */
[----:B------:R-:W0:Y:S02]  /*9e60*/  MUFU.EX2 R78, R78 ;  /* 0x0000004e004e7308 */ /* 0x000e240000000800 */
[----:B0-----:R-:W-:-:S06]  /*9e70*/  FADD.FTZ R82, R78, 1 ;  /* 0x3f8000004e527421 */ /* 0x001fcc0000010000 */
[----:B------:R-:W0:Y:S02]  /*9e80*/  MUFU.RCP R82, R82 ;  /* 0x0000005200527308 */ /* 0x000e240000001000 */
[----:B0-----:R-:W-:Y:S01]  /*9e90*/  FADD.FTZ R98, -R82, 1 ;  /* 0x3f80000052627421 */ /* 0x001fe20000010100 */
[----:B------:R-:W-:Y:S01]  /*9ea0*/  FMUL.FTZ R14, R95, R82 ;  /* 0x000000525f0e7220 */ /* 0x000fe20000410000 */
[----:B------:R-:W-:Y:S01]  /*9eb0*/  FFMA.FTZ R95, R75, R97, R76 ;  /* 0x000000614b5f7223 */ /* 0x000fe2000001004c */
        /* <DEDUP_REMOVED lines=18> */
[-C--:B------:R-:W-:Y:S01]  /*9fe0*/  FFMA.FTZ R76, R84, R64.reuse, R85 ;  /* 0x00000040544c7223 */ /* 0x080fe20000010055 */
[----:B------:R-:W-:-:S04]  /*9ff0*/  FMUL.FTZ R64, R51, R64 ;  /* 0x0000004033407220 */ /* 0x000fc80000410000 */
[----:B------:R-:W0:Y:S01]  /*a000*/  MUFU.RCP R78, R78 ;  /* 0x0000004e004e7308 */ /* 0x000e220000001000 */
[----:B------:R-:W-:Y:S01]  /*a010*/  FFMA.FTZ R84, R84, R64, R95 ;  /* 0x0000004054547223 */ /* 0x000fe2000001005f */
[----:B------:R-:W-:Y:S01]  /*a020*/  FADD.FTZ R94, R94, R64 ;  /* 0x000000405e5e7221 */ /* 0x000fe20000010000 */
[----:B0-----:R-:W-:Y:S01]  /*a030*/  FADD.FTZ R82, -R78, 1 ;  /* 0x3f8000004e527421 */ /* 0x001fe20000010100 */
[----:B------:R-:W-:-:S03]  /*a040*/  FMUL.FTZ R38, R97, R78 ;  /* 0x0000004e61267220 */ /* 0x000fc60000410000 */
        /* <DEDUP_REMOVED lines=13> */
[--C-:B------:R-:W-:Y:S02]  /*a120*/  HADD2.F32 R85, -RZ, R10.reuse.H1_H1 ;  /* 0x3000000aff557230 */ /* 0x100fe40000004100 */
[----:B------:R-:W-:Y:S02]  /*a130*/  HADD2.F32 R10, -RZ, R10.H0_H0 ;  /* 0x2000000aff0a7230 */ /* 0x000fe40000004100 */
[----:B------:R-:W-:-:S04]  /*a140*/  FFMA.FTZ R38, R52, R11, R3 ;  /* 0x0000000b34267223 */ /* 0x000fc80000010003 */
[----:B------:R-:W-:Y:S01]  /*a150*/  FMUL.FTZ R78, R38, -1.4426950216293334961 ;  /* 0xbfb8aa3b264e7820 */ /* 0x000fe20000410000 */
[----:B------:R-:W-:-:S04]  /*a160*/  FADD.FTZ R10, R10, -UR28 ;  /* 0x8000001c0a0a7e21 */ /* 0x000fc80008010000 */
[----:B------:R-:W-:Y:S01]  /*a170*/  FMUL.FTZ R10, R10, UR16 ;  /* 0x000000100a0a7c20 */ /* 0x000fe20008410000 */
        /* <DEDUP_REMOVED lines=9> */
[--C-:B------:R-:W-:Y:S02]  /*a210*/  HADD2.F32 R91, -RZ, R45.reuse.H0_H0 ;  /* 0x2000002dff5b7230 */ /* 0x100fe40000004100 */
[----:B------:R-:W-:Y:S01]  /*a220*/  FFMA.FTZ R84, R73, R85, R84 ;  /* 0x0000005549547223 */ /* 0x000fe20000010054 */
[----:B------:R-:W-:Y:S01]  /*a230*/  FFMA.FTZ R73, R51, R6, R2 ;  /* 0x0000000633497223 */ /* 0x000fe20000010002 */
[----:B------:R-:W-:Y:S01]  /*a240*/  FADD.FTZ R94, R85, R94 ;  /* 0x0000005e555e7221 */ /* 0x000fe20000010000 */
[----:B------:R-:W-:Y:S02]  /*a250*/  HADD2.F32 R45, -RZ, R45.H1_H1 ;  /* 0x3000002dff2d7230 */ /* 0x000fe40000004100 */
[----:B------:R-:W-:-:S06]  /*a260*/  FMUL.FTZ R78, R73, -1.4426950216293334961 ;  /* 0xbfb8aa3b494e7820 */ /* 0x000fcc0000410000 */
[----:B------:R-:W0:Y:S02]  /*a270*/  MUFU.EX2 R78, R78 ;  /* 0x0000004e004e7308 */ /* 0x000e240000000800 */
[----:B0-----:R-:W-:Y:S01]  /*a280*/  FADD.FTZ R82, R78, 1 ;  /* 0x3f8000004e527421 */ /* 0x001fe20000010000 */
[----:B------:R-:W-:-:S05]  /*a290*/  HADD2.F32 R78, -RZ, R33.H1_H1 ;  /* 0x30000021ff4e7230 */ /* 0x000fca0000004100 */
[----:B------:R-:W0:Y:S02]  /*a2a0*/  MUFU.RCP R82, R82 ;  /* 0x0000005200527308 */ /* 0x000e240000001000 */
[----:B0-----:R-:W-:Y:S01]  /*a2b0*/  FADD.FTZ R86, -R82, 1 ;  /* 0x3f80000052567421 */ /* 0x001fe20000010100 */
[----:B------:R-:W-:-:S03]  /*a2c0*/  FMUL.FTZ R9, R9, R82 ;  /* 0x0000005209097220 */ /* 0x000fc60000410000 */
        /* <DEDUP_REMOVED lines=9> */
[--C-:B------:R-:W-:Y:S02]  /*a360*/  HADD2.F32 R85, -RZ, R43.reuse.H0_H0 ;  /* 0x2000002bff557230 */ /* 0x100fe40000004100 */
[----:B------:R-:W-:Y:S02]  /*a370*/  HADD2.F32 R43, -RZ, R43.H1_H1 ;  /* 0x3000002bff2b7230 */ /* 0x000fe40000004100 */
[----:B------:R-:W-:Y:S01]  /*a380*/  FFMA.FTZ R78, R73, R78, 1 ;  /* 0x3f800000494e7423 */ /* 0x000fe2000001004e */
[--C-:B------:R-:W-:Y:S02]  /*a390*/  HADD2.F32 R73, -RZ, R42.reuse.H0_H0 ;  /* 0x2000002aff497230 */ /* 0x100fe40000004100 */
[----:B------:R-:W-:-:S02]  /*a3a0*/  HADD2.F32 R42, -RZ, R42.H1_H1 ;  /* 0x3000002aff2a7230 */ /* 0x000fc40000004100 */
[----:B------:R-:W-:Y:S01]  /*a3b0*/  FMUL.FTZ R33, R33, R78 ;  /* 0x0000004e21217220 */ /* 0x000fe20000410000 */
[----:B------:R-:W-:Y:S01]  /*a3c0*/  FADD.FTZ R78, R81, R32 ;  /* 0x00000020514e7221 */ /* 0x000fe20000010000 */
[----:B------:R-:W-:Y:S01]  /*a3d0*/  FADD.FTZ R86, R73, -UR28 ;  /* 0x8000001c49567e21 */ /* 0x000fe20008010000 */
[-C--:B------:R-:W-:Y:S01]  /*a3e0*/  FFMA.FTZ R81, R55, R32.reuse, R76 ;  /* 0x0000002037517223 */ /* 0x080fe2000001004c */
[----:B------:R-:W-:Y:S01]  /*a3f0*/  FMUL.FTZ R73, R51, R32 ;  /* 0x0000002033497220 */ /* 0x000fe20000410000 */
[----:B------:R-:W-:Y:S01]  /*a400*/  FADD.FTZ R78, R78, R31 ;  /* 0x0000001f4e4e7221 */ /* 0x000fe20000010000 */
[----:B------:R-:W-:Y:S01]  /*a410*/  FMUL.FTZ R32, R86, UR16 ;  /* 0x0000001056207c20 */ /* 0x000fe20008410000 */
[----:B------:R-:W-:Y:S01]  /*a420*/  FFMA.FTZ R81, R58, R31, R81 ;  /* 0x0000001f3a517223 */ /* 0x000fe20000010051 */
        /* <DEDUP_REMOVED lines=14> */
[C---:B------:R-:W-:Y:S02]  /*a510*/  FMUL.FTZ R93, R52.reuse, R93 ;  /* 0x0000005d345d7220 */ /* 0x040fe40000410000 */
[----:B------:R-:W-:Y:S02]  /*a520*/  FFMA.FTZ R73, R52, R55, R3 ;  /* 0x0000003734497223 */ /* 0x000fe40000010003 */
[----:B------:R-:W-:Y:S01]  /*a530*/  FFMA.FTZ R83, R83, R93, R84 ;  /* 0x0000005d53537223 */ /* 0x000fe20000010054 */
        /* <DEDUP_REMOVED lines=31> */
[--C-:B------:R-:W-:Y:S02]  /*a730*/  HADD2.F32 R84, -RZ, R47.reuse.H0_H0 ;  /* 0x2000002fff547230 */ /* 0x100fe40000004100 */
[----:B------:R-:W-:Y:S01]  /*a740*/  FFMA.FTZ R76, R76, R91, 1 ;  /* 0x3f8000004c4c7423 */ /* 0x000fe2000001005b */
[----:B------:R-:W-:-:S03]  /*a750*/  HADD2.F32 R47, -RZ, R47.H1_H1 ;  /* 0x3000002fff2f7230 */ /* 0x000fc60000004100 */
[----:B------:R-:W-:Y:S01]  /*a760*/  FMUL.FTZ R45, R45, R76 ;  /* 0x0000004c2d2d7220 */ /* 0x000fe20000410000 */
[--C-:B------:R-:W-:Y:S02]  /*a770*/  HADD2.F32 R76, -RZ, R46.reuse.H0_H0 ;  /* 0x2000002eff4c7230 */ /* 0x100fe40000004100 */
[----:B------:R-:W-:-:S03]  /*a780*/  HADD2.F32 R46, -RZ, R46.H1_H1 ;  /* 0x3000002eff2e7230 */ /* 0x000fc60000004100 */
[----:B------:R-:W-:Y:S01]  /*a790*/  FADD.FTZ R86, R76, -UR28 ;  /* 0x8000001c4c567e21 */ /* 0x000fe20008010000 */
[----:B------:R-:W-:-:S03]  /*a7a0*/  FMUL.FTZ R76, R51, R31 ;  /* 0x0000001f334c7220 */ /* 0x000fc60000410000 */
[----:B------:R-:W-:Y:S01]  /*a7b0*/  FMUL.FTZ R31, R86, UR16 ;  /* 0x00000010561f7c20 */ /* 0x000fe20008410000 */
[----:B------:R-:W-:-:S03]  /*a7c0*/  FFMA.FTZ R91, R58, R76, R83 ;  /* 0x0000004c3a5b7223 */ /* 0x000fc60000010053 */
[----:B------:R-:W-:-:S04]  /*a7d0*/  FFMA.FTZ R58, R51, R31, R2 ;  /* 0x0000001f333a7223 */ /* 0x000fc80000010002 */
[----:B------:R-:W-:-:S06]  /*a7e0*/  FMUL.FTZ R82, R58, -1.4426950216293334961 ;  /* 0xbfb8aa3b3a527820 */ /* 0x000fcc0000410000 */
[----:B------:R-:W0:Y:S02]  /*a7f0*/  MUFU.EX2 R82, R82 ;  /* 0x0000005200527308 */ /* 0x000e240000000800 */
[----:B0-----:R-:W-:Y:S01]  /*a800*/  FADD.FTZ R83, R82, 1 ;  /* 0x3f80000052537421 */ /* 0x001fe20000010000 */
[----:B------:R-:W-:Y:S01]  /*a810*/  FADD.FTZ R82, R85, R30 ;  /* 0x0000001e55527221 */ /* 0x000fe20000010000 */
[--C-:B------:R-:W-:Y:S02]  /*a820*/  HADD2.F32 R85, -RZ, R49.reuse.H0_H0 ;  /* 0x20000031ff557230 */ /* 0x100fe40000004100 */
[----:B------:R-:W-:Y:S02]  /*a830*/  HADD2.F32 R49, -RZ, R49.H1_H1 ;  /* 0x30000031ff317230 */ /* 0x000fe40000004100 */
[----:B------:R-:W0:Y:S02]  /*a840*/  MUFU.RCP R83, R83 ;  /* 0x0000005300537308 */ /* 0x000e240000001000 */
[----:B0-----:R-:W-:Y:S01]  /*a850*/  FADD.FTZ R93, -R83, 1 ;  /* 0x3f800000535d7421 */ /* 0x001fe20000010100 */
[----:B------:R-:W-:-:S03]  /*a860*/  FMUL.FTZ R84, R84, R83 ;  /* 0x0000005354547220 */ /* 0x000fc60000410000 */
[----:B------:R-:W-:Y:S01]  /*a870*/  FFMA.FTZ R93, R58, R93, 1 ;  /* 0x3f8000003a5d7423 */ /* 0x000fe2000001005d */
[----:B------:R-:W-:-:S03]  /*a880*/  FADD.FTZ R58, R46, -UR28 ;  /* 0x8000001c2e3a7e21 */ /* 0x000fc60008010000 */
        /* <DEDUP_REMOVED lines=10> */
[----:B------:R-:W-:-:S03]  /*a930*/  FMUL.FTZ R47, R47, R84 ;  /* 0x000000542f2f7220 */ /* 0x000fc60000410000 */
[----:B------:R-:W-:-:S04]  /*a940*/  FFMA.FTZ R76, R76, R95, 1 ;  /* 0x3f8000004c4c7423 */ /* 0x000fc8000001005f */
[----:B------:R-:W-:Y:S01]  /*a950*/  FMUL.FTZ R47, R47, R76 ;  /* 0x0000004c2f2f7220 */ /* 0x000fe20000410000 */
[--C-:B------:R-:W-:Y:S02]  /*a960*/  HADD2.F32 R76, -RZ, R48.reuse.H0_H0 ;  /* 0x20000030ff4c7230 */ /* 0x100fe40000004100 */
[----:B------:R-:W-:-:S03]  /*a970*/  HADD2.F32 R48, -RZ, R48.H1_H1 ;  /* 0x30000030ff307230 */ /* 0x000fc60000004100 */
[----:B------:R-:W-:Y:S01]  /*a980*/  FADD.FTZ R86, R76, -UR28 ;  /* 0x8000001c4c567e21 */ /* 0x000fe20008010000 */
[----:B------:R-:W-:-:S03]  /*a990*/  FMUL.FTZ R76, R52, R30 ;  /* 0x0000001e344c7220 */ /* 0x000fc60000410000 */
[----:B------:R-:W-:Y:S01]  /*a9a0*/  FMUL.FTZ R30, R86, UR16 ;  /* 0x00000010561e7c20 */ /* 0x000fe20008410000 */
[----:B------:R-:W-:Y:S01]  /*a9b0*/  FFMA.FTZ R91, R63, R76, R91 ;  /* 0x0000004c3f5b7223 */ /* 0x000fe2000001005b */
[----:B------:R-:W-:Y:S02]  /*a9c0*/  FADD.FTZ R93, R76, R93 ;  /* 0x0000005d4c5d7221 */ /* 0x000fe40000010000 */
        /* <DEDUP_REMOVED lines=19> */
[----:B------:R-:W-:Y:S01]  /*ab00*/  FFMA.FTZ R76, R76, R85, 1 ;  /* 0x3f8000004c4c7423 */ /* 0x000fe20000010055 */
[----:B------:R-:W-:Y:S01]  /*ab10*/  FADD.FTZ R85, R78, R29 ;  /* 0x0000001d4e557221 */ /* 0x000fe20000010000 */
[----:B------:R-:W-:Y:S02]  /*ab20*/  FMUL.FTZ R78, R51, R29 ;  /* 0x0000001d334e7220 */ /* 0x000fe40000410000 */
[----:B------:R-:W-:Y:S01]  /*ab30*/  FMUL.FTZ R49, R49, R76 ;  /* 0x0000004c31317220 */ /* 0x000fe20000410000 */
[--C-:B------:R-:W-:Y:S02]  /*ab40*/  HADD2.F32 R76, -RZ, R87.reuse.H0_H0 ;  /* 0x20000057ff4c7230 */ /* 0x100fe40000004100 */
[----:B------:R-:W-:Y:S01]  /*ab50*/  FFMA.FTZ R84, R54, R78, R91 ;  /* 0x0000004e36547223 */ /* 0x000fe2000001005b */
[----:B------:R-:W-:Y:S02]  /*ab60*/  HADD2.F32 R87, -RZ, R87.H1_H1 ;  /* 0x30000057ff577230 */ /* 0x000fe40000004100 */
[----:B------:R-:W-:Y:S01]  /*ab70*/  FADD.FTZ R86, R93, R78 ;  /* 0x0000004e5d567221 */ /* 0x000fe20000010000 */
[----:B------:R-:W-:-:S02]  /*ab80*/  FADD.FTZ R76, R76, -UR28 ;  /* 0x8000001c4c4c7e21 */ /* 0x000fc40008010000 */
[----:B------:R-:W-:Y:S02]  /*ab90*/  FADD.FTZ R87, R87, -UR28 ;  /* 0x8000001c57577e21 */ /* 0x000fe40008010000 */
[----:B------:R-:W-:Y:S01]  /*aba0*/  FMUL.FTZ R29, R76, UR16 ;  /* 0x000000104c1d7c20 */ /* 0x000fe20008410000 */
[----:B------:R-:W-:-:S03]  /*abb0*/  HADD2.F32 R76, -RZ, R88.H0_H0 ;  /* 0x20000058ff4c7230 */ /* 0x000fc60000004100 */
[----:B------:R-:W-:-:S04]  /*abc0*/  FFMA.FTZ R54, R51, R29, R2 ;  /* 0x0000001d33367223 */ /* 0x000fc80000010002 */
[----:B------:R-:W-:-:S06]  /*abd0*/  FMUL.FTZ R81, R54, -1.4426950216293334961 ;  /* 0xbfb8aa3b36517820 */ /* 0x000fcc0000410000 */
[----:B------:R-:W0:Y:S02]  /*abe0*/  MUFU.EX2 R81, R81 ;  /* 0x0000005100517308 */ /* 0x000e240000000800 */
[----:B0-----:R-:W-:Y:S01]  /*abf0*/  FADD.FTZ R91, R81, 1 ;  /* 0x3f800000515b7421 */ /* 0x001fe20000010000 */
[----:B------:R-:W-:-:S05]  /*ac00*/  HADD2.F32 R81, -RZ, R88.H1_H1 ;  /* 0x30000058ff517230 */ /* 0x000fca0000004100 */
[----:B------:R-:W0:Y:S02]  /*ac10*/  MUFU.RCP R91, R91 ;  /* 0x0000005b005b7308 */ /* 0x000e240000001000 */
[----:B0-----:R-:W-:Y:S01]  /*ac20*/  FADD.FTZ R95, -R91, 1 ;  /* 0x3f8000005b5f7421 */ /* 0x001fe20000010100 */
[----:B------:R-:W-:-:S03]  /*ac30*/  FMUL.FTZ R76, R76, R91 ;  /* 0x0000005b4c4c7220 */ /* 0x000fc60000410000 */
[----:B------:R-:W-:-:S04]  /*ac40*/  FFMA.FTZ R95, R54, R95, 1 ;  /* 0x3f800000365f7423 */ /* 0x000fc8000001005f */
        /* <DEDUP_REMOVED lines=11> */
[-C--:B------:R-:W-:Y:S01]  /*ad00*/  FFMA.FTZ R82, R62, R41.reuse, R83 ;  /* 0x000000293e527223 */ /* 0x080fe20000010053 */
[----:B------:R-:W-:Y:S01]  /*ad10*/  FMUL.FTZ R83, R52, R41 ;  /* 0x0000002934537220 */ /* 0x000fe20000410000 */
[----:B------:R-:W-:Y:S01]  /*ad20*/  FMUL.FTZ R81, R81, R78 ;  /* 0x0000004e51517220 */ /* 0x000fe20000410000 */
[--C-:B------:R-:W-:Y:S02]  /*ad30*/  HADD2.F32 R78, -RZ, R89.reuse.H0_H0 ;  /* 0x20000059ff4e7230 */ /* 0x100fe40000004100 */
[----:B------:R-:W-:Y:S01]  /*ad40*/  FFMA.FTZ R82, R53, R28, R82 ;  /* 0x0000001c35527223 */ /* 0x000fe20000010052 */
[----:B------:R-:W-:Y:S01]  /*ad50*/  FFMA.FTZ R84, R62, R83, R84 ;  /* 0x000000533e547223 */ /* 0x000fe20000010054 */
[----:B------:R-:W-:Y:S02]  /*ad60*/  HADD2.F32 R89, -RZ, R89.H1_H1 ;  /* 0x30000059ff597230 */ /* 0x000fe40000004100 */
[----:B------:R-:W-:Y:S01]  /*ad70*/  FADD.FTZ R86, R83, R86 ;  /* 0x0000005653567221 */ /* 0x000fe20000010000 */
[----:B------:R-:W-:Y:S01]  /*ad80*/  FADD.FTZ R78, R78, -UR28 ;  /* 0x8000001c4e4e7e21 */ /* 0x000fe20008010000 */
[----:B------:R-:W-:-:S03]  /*ad90*/  FFMA.FTZ R82, R59, R61, R82 ;  /* 0x0000003d3b527223 */ /* 0x000fc60000010052 */
[----:B------:R-:W-:Y:S01]  /*ada0*/  FMUL.FTZ R41, R78, UR16 ;  /* 0x000000104e297c20 */ /* 0x000fe20008410000 */
[----:B------:R-:W-:Y:S02]  /*adb0*/  HADD2.F32 R78, -RZ, R90.H0_H0 ;  /* 0x2000005aff4e7230 */ /* 0x000fe40000004100 */
[----:B------:R-:W-:Y:S01]  /*adc0*/  FFMA.FTZ R82, R25, R60, R82 ;  /* 0x0000003c19527223 */ /* 0x000fe20000010052 */
[----:B------:R-:W-:-:S03]  /*add0*/  FFMA.FTZ R62, R51, R41, R2 ;  /* 0x00000029333e7223 */ /* 0x000fc60000010002 */
[----:B------:R-:W-:Y:S01]  /*ade0*/  FFMA.FTZ R82, R23, R40, R82 ;  /* 0x0000002817527223 */ /* 0x000fe20000010052 */
[----:B------:R-:W-:-:S06]  /*adf0*/  FMUL.FTZ R88, R62, -1.4426950216293334961 ;  /* 0xbfb8aa3b3e587820 */ /* 0x000fcc0000410000 */
[----:B------:R-:W0:Y:S02]  /*ae00*/  MUFU.EX2 R88, R88 ;  /* 0x0000005800587308 */ /* 0x000e240000000800 */
[----:B0-----:R-:W-:-:S06]  /*ae10*/  FADD.FTZ R91, R88, 1 ;  /* 0x3f800000585b7421 */ /* 0x001fcc0000010000 */
[----:B------:R-:W0:Y:S02]  /*ae20*/  MUFU.RCP R91, R91 ;  /* 0x0000005b005b7308 */ /* 0x000e240000001000 */
[----:B0-----:R-:W-:Y:S01]  /*ae30*/  FADD.FTZ R93, -R91, 1 ;  /* 0x3f8000005b5d7421 */ /* 0x001fe20000010100 */
[----:B------:R-:W-:-:S03]  /*ae40*/  FMUL.FTZ R78, R78, R91 ;  /* 0x0000005b4e4e7220 */ /* 0x000fc60000410000 */
[----:B------:R-:W-:Y:S01]  /*ae50*/  FFMA.FTZ R93, R62, R93, 1 ;  /* 0x3f8000003e5d7423 */ /* 0x000fe2000001005d */
[----:B------:R-:W-:Y:S01]  /*ae60*/  FADD.FTZ R62, R89, -UR28 ;  /* 0x8000001c593e7e21 */ /* 0x000fe20008010000 */
[----:B------:R-:W-:Y:S02]  /*ae70*/  HADD2.F32 R89, -RZ, R90.H1_H1 ;  /* 0x3000005aff597230 */ /* 0x000fe40000004100 */
        /* <DEDUP_REMOVED lines=11> */
[----:B------:R-:W-:Y:S01]  /*af30*/  FADD.FTZ R88, R85, R96 ;  /* 0x0000006055587221 */ /* 0x000fe20000010000 */
[----:B------:R-:W-:Y:S01]  /*af40*/  FFMA.FTZ R85, R57, R96, R80 ;  /* 0x0000006039557223 */ /* 0x000fe20000010050 */
[----:B------:R-:W-:Y:S01]  /*af50*/  FADD.FTZ R80, R87, R28 ;  /* 0x0000001c57507221 */ /* 0x000fe20000010000 */
[----:B------:R-:W-:Y:S01]  /*af60*/  FFMA.FTZ R57, R57, R89, R84 ;  /* 0x0000005939397223 */ /* 0x000fe20000010054 */
[----:B------:R-:W-:Y:S01]  /*af70*/  FMUL.FTZ R28, R52, R28 ;  /* 0x0000001c341c7220 */ /* 0x000fe20000410000 */
[----:B------:R-:W-:Y:S01]  /*af80*/  FADD.FTZ R89, R86, R89 ;  /* 0x0000005956597221 */ /* 0x000fe20000010000 */
[-C--:B------:R-:W-:Y:S01]  /*af90*/  FMUL.FTZ R86, R51, R27.reuse ;  /* 0x0000001b33567220 */ /* 0x080fe20000410000 */
[----:B------:R-:W-:Y:S01]  /*afa0*/  FFMA.FTZ R84, R56, R27, R85 ;  /* 0x0000001b38547223 */ /* 0x000fe20000010055 */
[----:B------:R-:W-:Y:S01]  /*afb0*/  FFMA.FTZ R57, R53, R28, R57 ;  /* 0x0000001c35397223 */ /* 0x000fe20000010039 */
[----:B------:R-:W-:Y:S01]  /*afc0*/  FADD.FTZ R89, R28, R89 ;  /* 0x000000591c597221 */ /* 0x000fe20000010000 */
[----:B------:R-:W-:Y:S01]  /*afd0*/  FMUL.FTZ R28, R52, R61 ;  /* 0x0000003d341c7220 */ /* 0x000fe20000410000 */
        /* <DEDUP_REMOVED lines=11> */
[----:B------:R-:W-:Y:S01]  /*b090*/  FADD.FTZ R61, R80, R61 ;  /* 0x0000003d503d7221 */ /* 0x000fe20000010000 */
[----:B------:R-:W-:Y:S01]  /*b0a0*/  FADD.FTZ R53, R53, R24 ;  /* 0x0000001835357221 */ /* 0x000fe20000010000 */
[----:B------:R-:W-:Y:S01]  /*b0b0*/  FFMA.FTZ R26, R25, R28, R5 ;  /* 0x0000001c191a7223 */ /* 0x000fe20000010005 */
[-C--:B------:R-:W-:Y:S01]  /*b0c0*/  FMUL.FTZ R25, R51, R24.reuse ;  /* 0x0000001833197220 */ /* 0x080fe20000410000 */
[----:B------:R-:W-:Y:S01]  /*b0d0*/  FFMA.FTZ R5, R65, R24, R84 ;  /* 0x0000001841057223 */ /* 0x000fe20000010054 */
[----:B------:R-:W-:Y:S01]  /*b0e0*/  FADD.FTZ R89, R28, R89 ;  /* 0x000000591c597221 */ /* 0x000fe20000010000 */
[----:B------:R-:W-:Y:S01]  /*b0f0*/  FMUL.FTZ R28, R51, R22 ;  /* 0x00000016331c7220 */ /* 0x000fe20000410000 */
[----:B------:R-:W-:Y:S01]  /*b100*/  FFMA.FTZ R65, R65, R25, R26 ;  /* 0x0000001941417223 */ /* 0x000fe2000001001a */
[----:B------:R-:W-:Y:S01]  /*b110*/  FMUL.FTZ R26, R52, R40 ;  /* 0x00000028341a7220 */ /* 0x000fe20000410000 */
[----:B------:R-:W-:Y:S01]  /*b120*/  FADD.FTZ R89, R89, R25 ;  /* 0x0000001959597221 */ /* 0x000fe20000010000 */
[----:B------:R-:W-:Y:S01]  /*b130*/  FADD.FTZ R61, R61, R60 ;  /* 0x0000003c3d3d7221 */ /* 0x000fe20000010000 */
[----:B------:R-:W-:Y:S01]  /*b140*/  FFMA.FTZ R24, R66, R22, R5 ;  /* 0x0000001642187223 */ /* 0x000fe20000010005 */
[----:B------:R-:W-:Y:S01]  /*b150*/  FFMA.FTZ R65, R23, R26, R65 ;  /* 0x0000001a17417223 */ /* 0x000fe20000010041 */
[----:B------:R-:W-:Y:S01]  /*b160*/  FADD.FTZ R89, R26, R89 ;  /* 0x000000591a597221 */ /* 0x000fe20000010000 */
[-C--:B------:R-:W-:Y:S01]  /*b170*/  FMUL.FTZ R26, R52, R21.reuse ;  /* 0x00000015341a7220 */ /* 0x080fe20000410000 */
[----:B------:R-:W-:Y:S01]  /*b180*/  FADD.FTZ R53, R53, R22 ;  /* 0x0000001635357221 */ /* 0x000fe20000010000 */
[----:B------:R-:W-:Y:S01]  /*b190*/  FFMA.FTZ R65, R66, R28, R65 ;  /* 0x0000001c42417223 */ /* 0x000fe20000010041 */
[----:B------:R-:W-:Y:S01]  /*b1a0*/  FADD.FTZ R89, R89, R28 ;  /* 0x0000001c59597221 */ /* 0x000fe20000010000 */
[----:B------:R-:W-:Y:S01]  /*b1b0*/  FMUL.FTZ R23, R51, R20 ;  /* 0x0000001433177220 */ /* 0x000fe20000410000 */
[----:B------:R-:W-:Y:S01]  /*b1c0*/  FADD.FTZ R40, R61, R40 ;  /* 0x000000283d287221 */ /* 0x000fe20000010000 */
[C---:B------:R-:W-:Y:S01]  /*b1d0*/  FFMA.FTZ R22, R67.reuse, R26, R65 ;  /* 0x0000001a43167223 */ /* 0x040fe20000010041 */
[----:B------:R-:W-:Y:S01]  /*b1e0*/  FFMA.FTZ R5, R67, R21, R82 ;  /* 0x0000001543057223 */ /* 0x000fe20000010052 */
[----:B------:R-:W-:Y:S01]  /*b1f0*/  FADD.FTZ R89, R26, R89 ;  /* 0x000000591a597221 */ /* 0x000fe20000010000 */
[----:B------:R-:W-:Y:S01]  /*b200*/  FMUL.FTZ R25, R52, R79 ;  /* 0x0000004f34197220 */ /* 0x000fe20000410000 */
[C---:B------:R-:W-:Y:S01]  /*b210*/  FFMA.FTZ R22, R69.reuse, R23, R22 ;  /* 0x0000001745167223 */ /* 0x040fe20000010016 */
[----:B------:R-:W-:Y:S01]  /*b220*/  FADD.FTZ R40, R40, R21 ;  /* 0x0000001528287221 */ /* 0x000fe20000010000 */
[----:B------:R-:W-:Y:S01]  /*b230*/  FFMA.FTZ R21, R69, R20, R24 ;  /* 0x0000001445157223 */ /* 0x000fe20000010018 */
[----:B------:R-:W-:Y:S01]  /*b240*/  FADD.FTZ R53, R53, R20 ;  /* 0x0000001435357221 */ /* 0x000fe20000010000 */
[C---:B------:R-:W-:Y:S01]  /*b250*/  FFMA.FTZ R20, R70.reuse, R79, R5 ;  /* 0x0000004f46147223 */ /* 0x040fe20000010005 */
[----:B------:R-:W-:Y:S01]  /*b260*/  FADD.FTZ R24, R89, R23 ;  /* 0x0000001759187221 */ /* 0x000fe20000010000 */
[----:B------:R-:W-:Y:S01]  /*b270*/  FFMA.FTZ R5, R70, R25, R22 ;  /* 0x0000001946057223 */ /* 0x000fe20000010016 */
[----:B------:R-:W-:Y:S01]  /*b280*/  FMUL.FTZ R26, R51, R18 ;  /* 0x00000012331a7220 */ /* 0x000fe20000410000 */
[----:B------:R-:W-:Y:S01]  /*b290*/  FMUL.FTZ R28, R52, R72 ;  /* 0x00000048341c7220 */ /* 0x000fe20000410000 */
[----:B------:R-:W-:Y:S01]  /*b2a0*/  FADD.FTZ R24, R25, R24 ;  /* 0x0000001819187221 */ /* 0x000fe20000010000 */
[C---:B------:R-:W-:Y:S01]  /*b2b0*/  FFMA.FTZ R22, R68.reuse, R18, R21 ;  /* 0x0000001244167223 */ /* 0x040fe20000010015 */
[----:B------:R-:W-:Y:S01]  /*b2c0*/  FFMA.FTZ R5, R68, R26, R5 ;  /* 0x0000001a44057223 */ /* 0x000fe20000010005 */
[----:B------:R-:W-:Y:S01]  /*b2d0*/  FADD.FTZ R53, R53, R18 ;  /* 0x0000001235357221 */ /* 0x000fe20000010000 */
[----:B------:R-:W-:Y:S01]  /*b2e0*/  FADD.FTZ R21, R24, R26 ;  /* 0x0000001a18157221 */ /* 0x000fe20000010000 */
[C---:B------:R-:W-:Y:S01]  /*b2f0*/  FFMA.FTZ R20, R19.reuse, R72, R20 ;  /* 0x0000004813147223 */ /* 0x040fe20000010014 */
[----:B------:R-:W-:Y:S01]  /*b300*/  FFMA.FTZ R18, R19, R28, R5 ;  /* 0x0000001c13127223 */ /* 0x000fe20000010005 */
[-C--:B------:R-:W-:Y:S01]  /*b310*/  FMUL.FTZ R19, R51, R16.reuse ;  /* 0x0000001033137220 */ /* 0x080fe20000410000 */
[----:B------:R-:W-:Y:S01]  /*b320*/  FADD.FTZ R21, R28, R21 ;  /* 0x000000151c157221 */ /* 0x000fe20000010000 */
[----:B------:R-:W-:Y:S01]  /*b330*/  FFMA.FTZ R5, R71, R16, R22 ;  /* 0x0000001047057223 */ /* 0x000fe20000010016 */
[----:B------:R-:W-:Y:S01]  /*b340*/  FADD.FTZ R16, R53, R16 ;  /* 0x0000001035107221 */ /* 0x000fe20000010000 */
[----:B------:R-:W-:Y:S01]  /*b350*/  FFMA.FTZ R71, R71, R19, R18 ;  /* 0x0000001347477223 */ /* 0x000fe20000010012 */
[-C--:B------:R-:W-:Y:S01]  /*b360*/  FMUL.FTZ R18, R52, R39.reuse ;  /* 0x0000002734127220 */ /* 0x080fe20000410000 */
        /* <DEDUP_REMOVED lines=9> */
[----:B------:R-:W-:Y:S01]  /*b400*/  FADD.FTZ R16, R16, R15 ;  /* 0x0000000f10107221 */ /* 0x000fe20000010000 */
[----:B------:R-:W-:Y:S01]  /*b410*/  FMUL.FTZ R18, R51, R13 ;  /* 0x0000000d33127220 */ /* 0x000fe20000410000 */
[----:B------:R-:W-:Y:S01]  /*b420*/  FFMA.FTZ R15, R74, R17, R4 ;  /* 0x000000114a0f7223 */ /* 0x000fe20000010004 */
[----:B------:R-:W-:Y:S01]  /*b430*/  FADD.FTZ R20, R17, R20 ;  /* 0x0000001411147221 */ /* 0x000fe20000010000 */
[----:B------:R-:W-:Y:S01]  /*b440*/  FFMA.FTZ R4, R8, R13, R5 ;  /* 0x0000000d08047223 */ /* 0x000fe20000010005 */
[----:B------:R-:W-:Y:S01]  /*b450*/  FMUL.FTZ R5, R52, R75 ;  /* 0x0000004b34057220 */ /* 0x000fe20000410000 */
[----:B------:R-:W-:Y:S01]  /*b460*/  FFMA.FTZ R22, R8, R18, R15 ;  /* 0x0000001208167223 */ /* 0x000fe2000001000f */
[----:B------:R-:W-:Y:S01]  /*b470*/  FADD.FTZ R20, R20, R18 ;  /* 0x0000001214147221 */ /* 0x000fe20000010000 */
[----:B------:R-:W-:Y:S01]  /*b480*/  FFMA.FTZ R19, R74, R77, R19 ;  /* 0x0000004d4a137223 */ /* 0x000fe20000010013 */
[-C--:B------:R-:W-:Y:S01]  /*b490*/  FMUL.FTZ R15, R51, R12.reuse ;  /* 0x0000000c330f7220 */ /* 0x080fe20000410000 */
[C---:B------:R-:W-:Y:S01]  /*b4a0*/  FFMA.FTZ R22, R14.reuse, R5, R22 ;  /* 0x000000050e167223 */ /* 0x040fe20000010016 */
[----:B------:R-:W-:Y:S01]  /*b4b0*/  FADD.FTZ R20, R5, R20 ;  /* 0x0000001405147221 */ /* 0x000fe20000010000 */
[----:B------:R-:W-:Y:S01]  /*b4c0*/  FFMA.FTZ R8, R14, R75, R19 ;  /* 0x0000004b0e087223 */ /* 0x000fe20000010013 */
[C---:B------:R-:W-:Y:S01]  /*b4d0*/  FFMA.FTZ R5, R7.reuse, R12, R4 ;  /* 0x0000000c07057223 */ /* 0x040fe20000010004 */
        /* <DEDUP_REMOVED lines=8> */
[-C--:B------:R-:W-:Y:S01]  /*b560*/  FMUL.FTZ R11, R52, R33.reuse ;  /* 0x00000021340b7220 */ /* 0x080fe20000410000 */
[----:B------:R-:W-:Y:S01]  /*b570*/  FFMA.FTZ R6, R6, R8, R17 ;  /* 0x0000000806067223 */ /* 0x000fe20000010011 */
[----:B------:R-:W-:Y:S01]  /*b580*/  FADD.FTZ R8, R15, R8 ;  /* 0x000000080f087221 */ /* 0x000fe20000010000 */
[----:B------:R-:W-:Y:S01]  /*b590*/  FFMA.FTZ R4, R10, R33, R7 ;  /* 0x000000210a047223 */ /* 0x000fe20000010007 */
[----:B------:R-:W-:Y:S01]  /*b5a0*/  FADD.FTZ R79, R40, R79 ;  /* 0x0000004f284f7221 */ /* 0x000fe20000010000 */
[----:B------:R-:W-:Y:S01]  /*b5b0*/  FFMA.FTZ R7, R10, R11, R6 ;  /* 0x0000000b0a077223 */ /* 0x000fe20000010006 */
[----:B------:R-:W-:Y:S01]  /*b5c0*/  FMUL.FTZ R6, R51, R42 ;  /* 0x0000002a33067220 */ /* 0x000fe20000410000 */
        /* <DEDUP_REMOVED lines=10> */
[----:B------:R-:W-:Y:S01]  /*b670*/  FADD.FTZ R13, R16, R13 ;  /* 0x0000000d100d7221 */ /* 0x000fe20000010000 */
[----:B------:R-:W-:Y:S01]  /*b680*/  FFMA.FTZ R4, R55, R43, R4 ;  /* 0x0000002b37047223 */ /* 0x000fe20000010004 */
[----:B------:R-:W-:Y:S01]  /*b690*/  FFMA.FTZ R7, R64, R8, R7 ;  /* 0x0000000840077223 */ /* 0x000fe20000010007 */
[-C--:B------:R-:W-:Y:S01]  /*b6a0*/  FMUL.FTZ R10, R52, R45.reuse ;  /* 0x0000002d340a7220 */ /* 0x080fe20000410000 */
[----:B------:R-:W-:Y:S01]  /*b6b0*/  FADD.FTZ R72, R72, R77 ;  /* 0x0000004d48487221 */ /* 0x000fe20000010000 */
[----:B------:R-:W-:Y:S01]  /*b6c0*/  FFMA.FTZ R6, R64, R44, R5 ;  /* 0x0000002c40067223 */ /* 0x000fe20000010005 */
        /* <DEDUP_REMOVED lines=14> */
[----:B------:R-:W-:Y:S01]  /*b7b0*/  FADD.FTZ R9, R12, R9 ;  /* 0x000000090c097221 */ /* 0x000fe20000010000 */
[----:B------:R-:W-:Y:S01]  /*b7c0*/  FMUL.FTZ R6, R51, R48 ;  /* 0x0000003033067220 */ /* 0x000fe20000410000 */
[----:B------:R-:W-:Y:S01]  /*b7d0*/  FADD.FTZ R38, R38, R33 ;  /* 0x0000002126267221 */ /* 0x000fe20000010000 */
[----:B------:R-:W-:Y:S01]  /*b7e0*/  FADD.FTZ R8, R15, R8 ;  /* 0x000000080f087221 */ /* 0x000fe20000010000 */
[----:B------:R-:W-:Y:S01]  /*b7f0*/  FADD.FTZ R9, R9, R42 ;  /* 0x0000002a09097221 */ /* 0x000fe20000010000 */
[----:B------:R-:W-:Y:S01]  /*b800*/  FFMA.FTZ R11, R30, R6, R5 ;  /* 0x000000061e0b7223 */ /* 0x000fe20000010005 */
[-C--:B------:R-:W-:Y:S01]  /*b810*/  FMUL.FTZ R10, R52, R49.reuse ;  /* 0x00000031340a7220 */ /* 0x080fe20000410000 */
[----:B------:R-:W-:Y:S01]  /*b820*/  FADD.FTZ R38, R38, R43 ;  /* 0x0000002b26267221 */ /* 0x000fe20000010000 */
        /* <DEDUP_REMOVED lines=8> */
[----:B------:R-:W-:Y:S01]  /*b8b0*/  FADD.FTZ R9, R9, R46 ;  /* 0x0000002e09097221 */ /* 0x000fe20000010000 */
[----:B------:R-:W-:Y:S01]  /*b8c0*/  FMUL.FTZ R11, R52, R81 ;  /* 0x00000051340b7220 */ /* 0x000fe20000410000 */
[----:B------:R-:W-:Y:S01]  /*b8d0*/  FFMA.FTZ R15, R29, R6, R4 ;  /* 0x000000061d0f7223 */ /* 0x000fe20000010004 */
[----:B------:R-:W-:Y:S01]  /*b8e0*/  FADD.FTZ R38, R38, R47 ;  /* 0x0000002f26267221 */ /* 0x000fe20000010000 */
[----:B------:R-:W-:Y:S01]  /*b8f0*/  FADD.FTZ R6, R13, R6 ;  /* 0x000000060d067221 */ /* 0x000fe20000010000 */
[----:B------:R-:W-:Y:S01]  /*b900*/  FFMA.FTZ R8, R29, R54, R7 ;  /* 0x000000361d087223 */ /* 0x000fe20000010007 */
[----:B------:R-:W-:Y:S01]  /*b910*/  FMUL.FTZ R83, R90, R83 ;  /* 0x000000535a537220 */ /* 0x000fe20000410000 */
[----:B------:R-:W-:Y:S01]  /*b920*/  FADD.FTZ R9, R9, R48 ;  /* 0x0000003009097221 */ /* 0x000fe20000010000 */
[-C--:B------:R-:W-:Y:S01]  /*b930*/  FMUL.FTZ R7, R51, R78.reuse ;  /* 0x0000004e33077220 */ /* 0x080fe20000410000 */
[----:B------:R-:W-:Y:S01]  /*b940*/  FFMA.FTZ R4, R76, R11, R15 ;  /* 0x0000000b4c047223 */ /* 0x000fe2000001000f */
[----:B------:R-:W-:Y:S01]  /*b950*/  FADD.FTZ R38, R38, R49 ;  /* 0x0000003126267221 */ /* 0x000fe20000010000 */
[----:B------:R-:W-:Y:S01]  /*b960*/  FADD.FTZ R6, R11, R6 ;  /* 0x000000060b067221 */ /* 0x000fe20000010000 */
[----:B------:R-:W-:Y:S01]  /*b970*/  FADD.FTZ R9, R9, R54 ;  /* 0x0000003609097221 */ /* 0x000fe20000010000 */
[----:B------:R-:W-:Y:S01]  /*b980*/  FMUL.FTZ R13, R52, R83 ;  /* 0x00000053340d7220 */ /* 0x000fe20000410000 */
[----:B------:R-:W-:Y:S01]  /*b990*/  FFMA.FTZ R11, R41, R7, R4 ;  /* 0x00000007290b7223 */ /* 0x000fe20000010004 */
[----:B------:R-:W-:Y:S01]  /*b9a0*/  FADD.FTZ R4, R6, R7 ;  /* 0x0000000706047221 */ /* 0x000fe20000010000 */
[----:B------:R-:W-:Y:S01]  /*b9b0*/  FFMA.FTZ R5, R76, R81, R5 ;  /* 0x000000514c057223 */ /* 0x000fe20000010005 */
[----:B------:R-:W-:Y:S01]  /*b9c0*/  FADD.FTZ R38, R38, R81 ;  /* 0x0000005126267221 */ /* 0x000fe20000010000 */
[C---:B------:R-:W-:Y:S01]  /*b9d0*/  FFMA.FTZ R6, R62.reuse, R13, R11 ;  /* 0x0000000d3e067223 */ /* 0x040fe2000001000b */
[----:B------:R-:W-:Y:S01]  /*b9e0*/  FADD.FTZ R10, R9, R78 ;  /* 0x0000004e090a7221 */ /* 0x000fe20000010000 */
[----:B------:R-:W-:Y:S01]  /*b9f0*/  FADD.FTZ R13, R13, R4 ;  /* 0x000000040d0d7221 */ /* 0x000fe20000010000 */
[----:B------:R-:W-:Y:S01]  /*ba00*/  FFMA.FTZ R8, R41, R78, R8 ;  /* 0x0000004e29087223 */ /* 0x000fe20000010008 */
[----:B------:R-:W-:Y:S01]  /*ba10*/  FFMA.FTZ R9, R62, R83, R5 ;  /* 0x000000533e097223 */ /* 0x000fe20000010005 */
[----:B------:R-:W-:-:S07]  /*ba20*/  FADD.FTZ R11, R38, R83 ;  /* 0x00000053260b7221 */ /* 0x000fce0000010000 */
.L_x_1002:
        /* <DEDUP_REMOVED lines=48> */
.L_x_1004:
[----:B------:R-:W-:Y:S05]  /*bd30*/  BSYNC.RECONVERGENT B0 ;  /* 0x0000000000007941 */ /* 0x000fea0003800200 */
.L_x_1003:
[----:B------:R-:W-:Y:S06]  /*bd40*/  BAR.SYNC.DEFER_BLOCKING 0x0 ;  /* 0x0000000000007b1d */ /* 0x000fec0000010000 */
[----:B------:R-:W-:Y:S04]  /*bd50*/  BSSY.RECONVERGENT B0, `(.L_x_1005) ;  /* 0x0000024000007945 */ /* 0x000fe80003800200 */
[----:B------:R-:W-:Y:S05]  /*bd60*/  @P0 BRA `(.L_x_1006) ;  /* 0x0000000000880947 */ /* 0x000fea0003800000 */
[----:B------:R-:W-:-:S09]  /*bd70*/  ULEA UR5, UR7, UR6, 0x18 ;  /* 0x0000000607057291 */ /* 0x000fd2000f8ec0ff */
[----:B------:R-:W4:Y:S04]  /*bd80*/  LDS.64 R24, [UR5+0x18] ;  /* 0x00001805ff187984 */ /* 0x000f280008000a00 */
[----:B------:R-:W5:Y:S04]  /*bd90*/  LDS.128 R28, [UR5+0x20] ;  /* 0x00002005ff1c7984 */ /* 0x000f680008000c00 */
[----:B------:R-:W5:Y:S04]  /*bda0*/  LDS.128 R40, [UR5+0x30] ;  /* 0x00003005ff287984 */ /* 0x000f680008000c00 */
[----:B------:R-:W5:Y:S04]  /*bdb0*/  LDS.128 R20, [UR5+0x40] ;  /* 0x00004005ff147984 */ /* 0x000f680008000c00 */
[----:B------:R-:W5:Y:S04]  /*bdc0*/  LDS.128 R16, [UR5+0x50] ;  /* 0x00005005ff107984 */ /* 0x000f680008000c00 */
[----:B-123--:R-:W1:Y:S01]  /*bdd0*/  LDS.128 R12, [UR5+0x60] ;  /* 0x00006005ff0c7984 */ /* 0x00ee620008000c00 */
[----:B----4-:R-:W-:Y:S01]  /*bde0*/  FADD.FTZ R27, R6, R24 ;  /* 0x00000018061b7221 */ /* 0x010fe20000010000 */
[----:B0-----:R-:W-:-:S03]  /*bdf0*/  FADD.FTZ R6, R7, R25 ;  /* 0x0000001907067221 */ /* 0x001fc60000010000 */
[----:B-----5:R-:W-:Y:S01]  /*be00*/  FADD.FTZ R7, R27, R28 ;  /* 0x0000001c1b077221 */ /* 0x020fe20000010000 */
[----:B------:R-:W-:Y:S01]  /*be10*/  FADD.FTZ R6, R6, R29 ;  /* 0x0000001d06067221 */ /* 0x000fe20000010000 */
[----:B------:R-:W0:Y:S02]  /*be20*/  LDS.128 R24, [UR5+0x70] ;  /* 0x00007005ff187984 */ /* 0x000e240008000c00 */
        /* <DEDUP_REMOVED lines=22> */
.L_x_1006:
[----:B------:R-:W-:Y:S05]  /*bf90*/  BSYNC.RECONVERGENT B0 ;  /* 0x0000000000007941 */ /* 0x000fea0003800200 */
.L_x_1005:
[----:B------:R-:W-:Y:S06]  /*bfa0*/  BAR.SYNC.DEFER_BLOCKING 0x0 ;  /* 0x0000000000007b1d */ /* 0x000fec0000010000 */
[----:B------:R-:W-:Y:S04]  /*bfb0*/  BSSY.RECONVERGENT B0, `(.L_x_1007) ;  /* 0x000004d000007945 */ /* 0x000fe80003800200 */
[----:B------:R-:W-:Y:S05]  /*bfc0*/  @P3 BRA `(.L_x_1008) ;  /* 0x00000004002c3947 */ /* 0x000fea0003800000 */
[----:B------:R-:W4:Y:S04]  /*bfd0*/  LDS.128 R60, [R4+0x1c0] ;  /* 0x0001c000043c7984 */ /* 0x000f280000000c00 */
[----:B------:R-:W5:Y:S04]  /*bfe0*/  LDS.128 R64, [R4+0x380] ;  /* 0x0003800004407984 */ /* 0x000f680000000c00 */
[----:B------:R-:W0:Y:S04]  /*bff0*/  LDS.128 R56, [R4+0x540] ;  /* 0x0005400004387984 */ /* 0x000e280000000c00 */
[----:B------:R-:W0:Y:S04]  /*c000*/  LDS.128 R44, [R4+0x700] ;  /* 0x00070000042c7984 */ /* 0x000e280000000c00 */
[----:B-123--:R-:W1:Y:S04]  /*c010*/  LDS.128 R12, [R4+0x8c0] ;  /* 0x0008c000040c7984 */ /* 0x00ee680000000c00 */
[----:B------:R-:W2:Y:S04]  /*c020*/  LDS.128 R16, [R4+0xa80] ;  /* 0x000a800004107984 */ /* 0x000ea80000000c00 */
[----:B------:R-:W3:Y:S04]  /*c030*/  LDS.128 R20, [R4+0xc40] ;  /* 0x000c400004147984 */ /* 0x000ee80000000c00 */
[----:B------:R-:W3:Y:S04]  /*c040*/  LDS.128 R24, [R4+0xe00] ;  /* 0x000e000004187984 */ /* 0x000ee80000000c00 */
[----:B------:R-:W3:Y:S04]  /*c050*/  LDS.128 R28, [R4+0xfc0] ;  /* 0x000fc000041c7984 */ /* 0x000ee80000000c00 */
[----:B------:R-:W3:Y:S01]  /*c060*/  LDS.128 R40, [R4+0x1180] ;  /* 0x0011800004287984 */ /* 0x000ee20000000c00 */
[----:B----4-:R-:W-:Y:S01]  /*c070*/  FADD.FTZ R33, R8, R60 ;  /* 0x0000003c08217221 */ /* 0x010fe20000010000 */
[----:B------:R-:W-:Y:S01]  /*c080*/  FADD.FTZ R32, R9, R61 ;  /* 0x0000003d09207221 */ /* 0x000fe20000010000 */
[----:B------:R-:W-:Y:S01]  /*c090*/  FADD.FTZ R39, R10, R62 ;  /* 0x0000003e0a277221 */ /* 0x000fe20000010000 */
[----:B------:R-:W-:Y:S01]  /*c0a0*/  FADD.FTZ R38, R11, R63 ;  /* 0x0000003f0b267221 */ /* 0x000fe20000010000 */
[----:B-----5:R-:W-:Y:S01]  /*c0b0*/  FADD.FTZ R33, R33, R64 ;  /* 0x0000004021217221 */ /* 0x020fe20000010000 */
[----:B0-----:R-:W0:Y:S01]  /*c0c0*/  LDS.128 R8, [R4+0x1340] ;  /* 0x0013400004087984 */ /* 0x001e220000000c00 */
[----:B------:R-:W-:Y:S01]  /*c0d0*/  FADD.FTZ R32, R32, R65 ;  /* 0x0000004120207221 */ /* 0x000fe20000010000 */
[----:B------:R-:W-:Y:S01]  /*c0e0*/  FADD.FTZ R39, R39, R66 ;  /* 0x0000004227277221 */ /* 0x000fe20000010000 */
[----:B------:R-:W-:Y:S01]  /*c0f0*/  FADD.FTZ R38, R38, R67 ;  /* 0x0000004326267221 */ /* 0x000fe20000010000 */
[----:B------:R-:W4:Y:S01]  /*c100*/  LDS.128 R60, [R4+0x1500] ;  /* 0x00150000043c7984 */ /* 0x000f220000000c00 */
[----:B------:R-:W-:Y:S01]  /*c110*/  FADD.FTZ R33, R33, R56 ;  /* 0x0000003821217221 */ /* 0x000fe20000010000 */
[----:B------:R-:W-:Y:S01]  /*c120*/  FADD.FTZ R32, R32, R57 ;  /* 0x0000003920207221 */ /* 0x000fe20000010000 */
[----:B------:R-:W-:Y:S01]  /*c130*/  FADD.FTZ R39, R39, R58 ;  /* 0x0000003a27277221 */ /* 0x000fe20000010000 */
[----:B------:R-:W5:Y:S01]  /*c140*/  LDS.128 R64, [R4+0x16c0] ;  /* 0x0016c00004407984 */ /* 0x000f620000000c00 */
[----:B------:R-:W-:Y:S01]  /*c150*/  FADD.FTZ R38, R38, R59 ;  /* 0x0000003b26267221 */ /* 0x000fe20000010000 */
[----:B------:R-:W-:Y:S01]  /*c160*/  FADD.FTZ R33, R33, R44 ;  /* 0x0000002c21217221 */ /* 0x000fe20000010000 */
[----:B------:R-:W-:Y:S01]  /*c170*/  FADD.FTZ R32, R32, R45 ;  /* 0x0000002d20207221 */ /* 0x000fe20000010000 */
[----:B------:R-:W5:Y:S01]  /*c180*/  LDS.128 R56, [R4+0x1880] ;  /* 0x0018800004387984 */ /* 0x000f620000000c00 */
[----:B------:R-:W-:Y:S01]  /*c190*/  FADD.FTZ R39, R39, R46 ;  /* 0x0000002e27277221 */ /* 0x000fe20000010000 */
[----:B------:R-:W-:Y:S01]  /*c1a0*/  FADD.FTZ R38, R38, R47 ;  /* 0x0000002f26267221 */ /* 0x000fe20000010000 */
[----:B-1----:R-:W-:Y:S01]  /*c1b0*/  FADD.FTZ R33, R33, R12 ;  /* 0x0000000c21217221 */ /* 0x002fe20000010000 */
[----:B------:R-:W1:Y:S01]  /*c1c0*/  LDS.128 R44, [R4+0x1a40] ;  /* 0x001a4000042c7984 */ /* 0x000e620000000c00 */
        /* <DEDUP_REMOVED lines=42> */
[----:B------:R-:W-:-:S07]  /*c470*/  FADD.FTZ R11, R38, R47 ;  /* 0x0000002f260b7221 */ /* 0x000fce0000010000 */
.L_x_1008:
[----:B------:R-:W-:Y:S05]  /*c480*/  BSYNC.RECONVERGENT B0 ;  /* 0x0000000000007941 */ /* 0x000fea0003800200 */
.L_x_1007:
        /* <DEDUP_REMOVED lines=30> */
.L_x_1010:
[----:B------:R-:W-:Y:S05]  /*c670*/  BSYNC.RECONVERGENT B0 ;  /* 0x0000000000007941 */ /* 0x000fea0003800200 */
.L_x_1009:
[----:B------:R-:W-:-:S09]  /*c680*/  UISETP.GE.U32.AND UP0, UPT, UR12, 0x2, UPT ;  /* 0x000000020c00788c */ /* 0x000fd2000bf06070 */
[----:B------:R-:W-:Y:S05]  /*c690*/  BRA.U !UP0, `(.L_x_1011) ;  /* 0x0000000d08787547 */ /* 0x000fea000b800000 */
[----:B0---4-:R-:W0:Y:S01]  /*c6a0*/  LDC.64 R8, c[0x0][0x3d0] ;  /* 0x0000f400ff087b82 */ /* 0x011e220000000a00 */
[----:B------:R-:W-:Y:S01]  /*c6b0*/  ULOP3.LUT UR5, UR4, 0x1, URZ, 0xc0, !UPT ;  /* 0x0000000104057892 */ /* 0x000fe2000f8ec0ff */
[----:B------:R-:W-:Y:S03]  /*c6c0*/  BSSY.RECONVERGENT B0, `(.L_x_1012) ;  /* 0x0000023000007945 */ /* 0x000fe60003800200 */
[----:B------:R-:W-:-:S03]  /*c6d0*/  UIMAD UR6, UR5, UR9, URZ ;  /* 0x00000009050672a4 */ /* 0x000fc6000f8e02ff */
[----:B------:R-:W4:Y:S01]  /*c6e0*/  S2UR UR29, SR_CTAID.X ;  /* 0x00000000001d79c3 */ /* 0x000f220000002500 */
[----:B------:R-:W-:-:S04]  /*c6f0*/  UIMAD UR5, UR6, UR12, URZ ;  /* 0x0000000c060572a4 */ /* 0x000fc8000f8e02ff */
[----:B------:R-:W-:-:S03]  /*c700*/  USHF.L.U32 UR5, UR5, 0x1, URZ ;  /* 0x0000000105057899 */ /* 0x000fc600080006ff */
[----:B------:R-:W0:Y:S03]  /*c710*/  S2UR UR14, SR_CTAID.Y ;  /* 0x00000000000e79c3 */ /* 0x000e260000002600 */
[----:B------:R-:W-:-:S05]  /*c720*/  MOV R11, UR5 ;  /* 0x00000005000b7c02 */ /* 0x000fca0008000f00 */
[----:B0-----:R-:W-:Y:S01]  /*c730*/  IMAD.WIDE R8, R11, 0x4, R8 ;  /* 0x000000040b087825 */ /* 0x001fe200078e0208 */
[----:B----4-:R-:W-:Y:S06]  /*c740*/  @P0 BRA `(.L_x_1013) ;  /* 0x0000000000680947 */ /* 0x010fec0003800000 */
[----:B------:R-:W2:Y:S01]  /*c750*/  LDC.64 R10, c[0x0][0x3c8] ;  /* 0x0000f200ff0a7b82 */ /* 0x000ea20000000a00 */
[----:B------:R-:W-:Y:S02]  /*c760*/  UIADD3 UR7, UPT, UPT, UR6, UR14, URZ ;  /* 0x0000000e06077290 */ /* 0x000fe4000fffe0ff */
[----:B------:R-:W-:Y:S02]  /*c770*/  UIMAD UR13, UR29, UR9, UR14 ;  /* 0x000000091d0d72a4 */ /* 0x000fe4000f8e020e */
[----:B------:R-:W-:Y:S02]  /*c780*/  ULOP3.LUT UP0, UR5, UR4, 0x2, URZ, 0xc0, !UPT ;  /* 0x0000000204057892 */ /* 0x000fe4000f80c0ff */
[----:B-1----:R-:W-:Y:S02]  /*c790*/  MOV R13, UR7 ;  /* 0x00000007000d7c02 */ /* 0x002fe40008000f00 */
[----:B------:R-:W-:Y:S01]  /*c7a0*/  UIADD3 UR5, UPT, UPT, -UR5, 0x1, URZ ;  /* 0x0000000105057890 */ /* 0x000fe2000fffe1ff */
[----:B---3--:R-:W-:-:S02]  /*c7b0*/  MOV R15, UR13 ;  /* 0x0000000d000f7c02 */ /* 0x008fc40008000f00 */
[----:B------:R-:W-:Y:S01]  /*c7c0*/  MOV R4, 0xffffffff ;  /* 0xffffffff00047802 */ /* 0x000fe20000000f00 */
[----:B--2---:R-:W-:-:S04]  /*c7d0*/  IMAD.WIDE.U32 R12, R13, 0x4, R10 ;  /* 0x000000040d0c7825 */ /* 0x004fc800078e000a */
        /* <DEDUP_REMOVED lines=12> */
.L_x_1014:
[----:B------:R-:W2:Y:S04]  /*c8a0*/  LDG.E.STRONG.GPU R4, desc[UR10][R12.64] ;  /* 0x0000000a0c047981 */ /* 0x000ea8000c1ef900 */
[----:B--2---:R-:W-:Y:S04]  /*c8b0*/  CCTL.IVALL ;  /* 0x00000000ff00798f */ /* 0x004fe80002000000 */
[----:B------:R0:W-:Y:S01]  /*c8c0*/  STL [R1], R4 ;  /* 0x0000000401007387 */ /* 0x0001e20000100800 */
[----:B------:R-:W-:-:S13]  /*c8d0*/  ISETP.NE.AND P0, PT, R4, UR5, PT ;  /* 0x0000000504007c0c */ /* 0x000fda000bf05270 */
[----:B0-----:R-:W-:Y:S05]  /*c8e0*/  @P0 BRA `(.L_x_1014) ;  /* 0xfffffffc00ec0947 */ /* 0x001fea000383ffff */
.L_x_1013:
[----:B------:R-:W-:Y:S05]  /*c8f0*/  BSYNC.RECONVERGENT B0 ;  /* 0x0000000000007941 */ /* 0x000fea0003800200 */
.L_x_1012:
        /* <DEDUP_REMOVED lines=15> */
.L_x_1016:
[----:B------:R-:W-:Y:S02]  /*c9f0*/  ISETP.NE.AND P1, PT, RZ, UR23, PT ;  /* 0x00000017ff007c0c */ /* 0x000fe4000bf25270 */
[----:B------:R-:W-:Y:S02]  /*ca00*/  MOV R11, UR6 ;  /* 0x00000006000b7c02 */ /* 0x000fe40008000f00 */
[----:B------:R-:W-:-:S13]  /*ca10*/  ISETP.NE.OR P1, PT, R5, RZ, !P1 ;  /* 0x000000ff0500720c */ /* 0x000fda0004f25670 */
[----:B------:R-:W-:-:S06]  /*ca20*/  @!P1 IMAD.WIDE.U32 R10, R11, 0x8, R8 ;  /* 0x000000080b0a9825 */ /* 0x000fcc00078e0008 */
[----:B------:R-:W4:Y:S01]  /*ca30*/  @!P1 LDG.E.64 R10, desc[UR10][R10.64] ;  /* 0x0000000a0a0a9981 */ /* 0x000f22000c1e1b00 */
[----:B------:R-:W-:Y:S01]  /*ca40*/  UIADD3 UR24, UPT, UPT, UR5, 0x1, URZ ;  /* 0x0000000105187890 */ /* 0x000fe2000fffe0ff */
[----:B-1----:R-:W-:Y:S01]  /*ca50*/  MOV R13, UR18 ;  /* 0x00000012000d7c02 */ /* 0x002fe20008000f00 */
        /* <DEDUP_REMOVED lines=19> */
[----:B--2---:R-:W-:Y:S01]  /*cb90*/  @!P4 IMAD.WIDE.U32 R12, R13, 0x8, R8 ;  /* 0x000000080d0cc825 */ /* 0x004fe200078e0008 */
[----:B------:R-:W-:-:S03]  /*cba0*/  ISETP.NE.OR P6, PT, R5, RZ, !P6 ;  /* 0x000000ff0500720c */ /* 0x000fc600077c5670 */
[--C-:B------:R-:W-:Y:S01]  /*cbb0*/  @!P3 IMAD.WIDE.U32 R14, R15, 0x8, R8.reuse ;  /* 0x000000080f0eb825 */ /* 0x100fe200078e0008 */
[----:B------:R0:W2:Y:S01]  /*cbc0*/  @!P4 LDG.E.64 R22, desc[UR10][R12.64] ;  /* 0x0000000a0c16c981 */ /* 0x0000a2000c1e1b00 */
[----:B------:R-:W-:Y:S02]  /*cbd0*/  MOV R19, UR21 ;  /* 0x0000001500137c02 */ /* 0x000fe40008000f00 */
[----:B------:R-:W-:Y:S01]  /*cbe0*/  ISETP.NE.OR P5, PT, R5, RZ, !P5 ;  /* 0x000000ff0500720c */ /* 0x000fe20006fa5670 */
[--C-:B------:R-:W-:Y:S01]  /*cbf0*/  @!P2 IMAD.WIDE.U32 R16, R17, 0x8, R8.reuse ;  /* 0x000000081110a825 */ /* 0x100fe200078e0008 */
[----:B------:R-:W3:Y:S01]  /*cc00*/  @!P3 LDG.E.64 R14, desc[UR10][R14.64] ;  /* 0x0000000a0e0eb981 */ /* 0x000ee2000c1e1b00 */
[----:B------:R-:W-:Y:S02]  /*cc10*/  MOV R25, UR19 ;  /* 0x0000001300197c02 */ /* 0x000fe40008000f00 */
[----:B------:R-:W-:Y:S02]  /*cc20*/  MOV R27, UR20 ;  /* 0x00000014001b7c02 */ /* 0x000fe40008000f00 */
[----:B------:R-:W5:Y:S06]  /*cc30*/  @!P2 LDG.E.64 R16, desc[UR10][R16.64] ;  /* 0x0000000a1010a981 */ /* 0x000f6c000c1e1b00 */
[----:B0-----:R-:W-:-:S06]  /*cc40*/  @!P5 IMAD.WIDE.U32 R12, R27, 0x8, R8 ;  /* 0x000000081b0cd825 */ /* 0x001fcc00078e0008 */
[----:B------:R-:W5:Y:S01]  /*cc50*/  @!P5 LDG.E.64 R12, desc[UR10][R12.64] ;  /* 0x0000000a0c0cd981 */ /* 0x000f62000c1e1b00 */
[----:B----4-:R-:W-:Y:S01]  /*cc60*/  @!P1 FADD.FTZ R7, R7, R11 ;  /* 0x0000000b07079221 */ /* 0x010fe20000010000 */
[----:B------:R-:W-:Y:S01]  /*cc70*/  MOV R11, UR22 ;  /* 0x00000016000b7c02 */ /* 0x000fe20008000f00 */
[----:B------:R-:W-:Y:S01]  /*cc80*/  @!P1 FADD.FTZ R6, R6, R10 ;  /* 0x0000000a06069221 */ /* 0x000fe20000010000 */
[----:B------:R-:W-:-:S03]  /*cc90*/  ISETP.NE.AND P1, PT, R4, UR24, PT ;  /* 0x0000001804007c0c */ /* 0x000fc6000bf25270 */
[----:B------:R-:W-:Y:S01]  /*cca0*/  @!P0 IMAD.WIDE.U32 R10, R11, 0x8, R8 ;  /* 0x000000080b0a8825 */ /* 0x000fe200078e0008 */
[----:B------:R-:W-:-:S04]  /*ccb0*/  ISETP.NE.OR P1, PT, R5, RZ, !P1 ;  /* 0x000000ff0500720c */ /* 0x000fc80004f25670 */
[----:B------:R0:W4:Y:S09]  /*ccc0*/  @!P0 LDG.E.64 R20, desc[UR10][R10.64] ;  /* 0x0000000a0a148981 */ /* 0x000132000c1e1b00 */
        /* <DEDUP_REMOVED lines=15> */
[----:B----4-:R-:W-:Y:S01]  /*cdc0*/  @!P0 FADD.FTZ R6, R6, R20 ;  /* 0x0000001406068221 */ /* 0x010fe20000010000 */
[----:B------:R-:W-:-:S03]  /*cdd0*/  @!P0 FADD.FTZ R7, R7, R21 ;  /* 0x0000001507078221 */ /* 0x000fc60000010000 */
[----:B--2---:R-:W-:Y:S01]  /*cde0*/  @!P4 FADD.FTZ R6, R6, R22 ;  /* 0x000000160606c221 */ /* 0x004fe20000010000 */
[----:B------:R-:W-:-:S03]  /*cdf0*/  @!P4 FADD.FTZ R7, R7, R23 ;  /* 0x000000170707c221 */ /* 0x000fc60000010000 */
[----:B---3--:R-:W-:Y:S01]  /*ce00*/  @!P3 FADD.FTZ R6, R6, R14 ;  /* 0x0000000e0606b221 */ /* 0x008fe20000010000 */
        /* <DEDUP_REMOVED lines=11> */
.L_x_1015:
        /* <DEDUP_REMOVED lines=24> */
[----:B-1----:R-:W-:Y:S01]  /*d040*/  MOV R13, UR6 ;  /* 0x00000006000d7c02 */ /* 0x002fe20008000f00 */
[----:B------:R-:W-:-:S04]  /*d050*/  @!UP2 UIMAD UR6, UR13, UR9, UR14 ;  /* 0x000000090d06a2a4 */ /* 0x000fc8000f8e020e */
[----:B--2---:R-:W-:-:S03]  /*d060*/  @!P1 IMAD.WIDE.U32 R12, R13, 0x8, R8 ;  /* 0x000000080d0c9825 */ /* 0x004fc600078e0008 */
        /* <DEDUP_REMOVED lines=25> */
.L_x_1017:
[----:B------:R-:W-:Y:S05]  /*d200*/  BRA.U !UP0, `(.L_x_1011) ;  /* 0x00000001089c7547 */ /* 0x000fea000b800000 */
[----:B------:R-:W0:Y:S01]  /*d210*/  S2R R14, SR_CTAID.X ;  /* 0x00000000000e7919 */ /* 0x000e220000002500 */
[----:B------:R-:W-:Y:S02]  /*d220*/  UISETP.NE.AND UP0, UPT, UR18, 0x1, UPT ;  /* 0x000000011200788c */ /* 0x000fe4000bf05270 */
[----:B------:R-:W-:-:S07]  /*d230*/  ULOP3.LUT UR6, UR12, 0x1, URZ, 0xc0, !UPT ;  /* 0x000000010c067892 */ /* 0x000fce000f8ec0ff */
[----:B------:R-:W-:Y:S05]  /*d240*/  BRA.U !UP0, `(.L_x_1018) ;  /* 0x0000000108587547 */ /* 0x000fea000b800000 */
[----:B------:R-:W4:Y:S01]  /*d250*/  S2R R4, SR_CTAID.X ;  /* 0x0000000000047919 */ /* 0x000f220000002500 */
[----:B------:R-:W5:Y:S01]  /*d260*/  S2R R10, SR_CTAID.Y ;  /* 0x00000000000a7919 */ /* 0x000f620000002600 */
[----:B----4-:R-:W-:Y:S02]  /*d270*/  ISETP.NE.AND P0, PT, R4, UR5, PT ;  /* 0x0000000504007c0c */ /* 0x010fe4000bf05270 */
[----:B------:R-:W-:Y:S02]  /*d280*/  MOV R4, UR5 ;  /* 0x0000000500047c02 */ /* 0x000fe40008000f00 */
[----:B------:R-:W-:Y:S02]  /*d290*/  ISETP.NE.OR P1, PT, R5, RZ, !P0 ;  /* 0x000000ff0500720c */ /* 0x000fe40004725670 */
[----:B------:R-:W-:-:S04]  /*d2a0*/  IADD3 R11, PT, PT, R4, 0x1, RZ ;  /* 0x00000001040b7810 */ /* 0x000fc80007ffe0ff */
[----:B------:R-:W-:-:S04]  /*d2b0*/  ISETP.NE.AND P0, PT, R11, UR29, PT ;  /* 0x0000001d0b007c0c */ /* 0x000fc8000bf05270 */
[----:B------:R-:W-:-:S03]  /*d2c0*/  ISETP.NE.OR P0, PT, R5, RZ, !P0 ;  /* 0x000000ff0500720c */ /* 0x000fc60004705670 */
[----:B------:R-:W-:-:S05]  /*d2d0*/  VOTEU.ALL UP0, P1 ;  /* 0x0000000000ff7886 */ /* 0x000fca0000800000 */
[----:B------:R-:W-:-:S05]  /*d2e0*/  @!UP0 UIMAD UR5, UR5, UR9, UR14 ;  /* 0x00000009050582a4 */ /* 0x000fca000f8e020e */
[----:B-----5:R-:W-:Y:S01]  /*d2f0*/  @!P0 IMAD R11, R11, UR9, R10 ;  /* 0x000000090b0b8c24 */ /* 0x020fe2000f8e020a */
[----:B-1----:R-:W-:-:S03]  /*d300*/  MOV R13, UR5 ;  /* 0x00000005000d7c02 */ /* 0x002fc60008000f00 */
[----:B------:R-:W-:-:S04]  /*d310*/  @!P0 IMAD.WIDE.U32 R10, R11, 0x8, R8 ;  /* 0x000000080b0a8825 */ /* 0x000fc800078e0008 */
[----:B--2---:R-:W-:Y:S02]  /*d320*/  @!P1 IMAD.WIDE.U32 R12, R13, 0x8, R8 ;  /* 0x000000080d0c9825 */ /* 0x004fe400078e0008 */
        /* <DEDUP_REMOVED lines=8> */
.L_x_1018:
        /* <DEDUP_REMOVED lines=12> */
.L_x_1019:
[----:B------:R-:W-:Y:S05]  /*d470*/  BSYNC.RECONVERGENT B0 ;  /* 0x0000000000007941 */ /* 0x000fea0003800200 */
.L_x_1011:
[----:B------:R-:W5:Y:S01]  /*d480*/  S2UR UR6, SR_CgaCtaId ;  /* 0x00000000000679c3 */ /* 0x000f620000008800 */
[----:B------:R-:W-:Y:S01]  /*d490*/  ISETP.NE.AND P0, PT, R5, RZ, PT ;  /* 0x000000ff0500720c */ /* 0x000fe20003f05270 */
[----:B------:R-:W-:Y:S01]  /*d4a0*/  UMOV UR5, 0x400 ;  /* 0x0000040000057882 */ /* 0x000fe20000000000 */
[----:B------:R-:W0:Y:S01]  /*d4b0*/  LDCU.U8 UR12, c[0x0][0x414] ;  /* 0x00008280ff0c77ac */ /* 0x000e220008000000 */
[----:B-1--4-:R-:W-:Y:S01]  /*d4c0*/  HFMA2 R13, -RZ, RZ, 0, 0 ;  /* 0x00000000ff0d7431 */ /* 0x012fe200000001ff */
[----:B------:R-:W1:Y:S01]  /*d4d0*/  LDCU.64 UR20, c[0x0][0x3f8] ;  /* 0x00007f00ff1477ac */ /* 0x000e620008000a00 */
[----:B------:R-:W4:Y:S01]  /*d4e0*/  LDCU.64 UR18, c[0x0][0x400] ;  /* 0x00008000ff1277ac */ /* 0x000f220008000a00 */
[----:B0-----:R-:W-:Y:S02]  /*d4f0*/  UISETP.NE.AND UP0, UPT, UR12, URZ, UPT ;  /* 0x000000ff0c00728c */ /* 0x001fe4000bf05270 */
[----:B-----5:R-:W-:Y:S01]  /*d500*/  ULEA UR5, UR6, UR5, 0x18 ;  /* 0x0000000506057291 */ /* 0x020fe2000f8ec0ff */
[----:B------:R-:W0:Y:S03]  /*d510*/  LDCU.64 UR6, c[0x0][0x380] ;  /* 0x00007000ff0677ac */ /* 0x000e260008000a00 */
[----:B------:R-:W-:-:S05]  /*d520*/  PLOP3.LUT P2, PT, PT, PT, UP0, 0x80, 0x8 ;  /* 0x000000000008781c */ /* 0x000fca0003f4f008 */
[----:B------:R-:W-:Y:S01]  /*d530*/  @!P0 STS.64 [UR5+0x88], R6 ;  /* 0x00008806ff008988 */ /* 0x000fe20008000a05 */
[----:B------:R-:W-:Y:S06]  /*d540*/  BAR.SYNC.DEFER_BLOCKING 0x0 ;  /* 0x0000000000007b1d */ /* 0x000fec0000010000 */
[----:B------:R-:W5:Y:S01]  /*d550*/  LDS.64 R4, [UR5+0x88] ;  /* 0x00008805ff047984 */ /* 0x000f620008000a00 */
[----:B------:R-:W5:Y:S02]  /*d560*/  LDCU UR5, c[0x0][0x42c] ;  /* 0x00008580ff0577ac */ /* 0x000f640008000800 */
[----:B-----5:R-:W-:Y:S01]  /*d570*/  FMUL.FTZ R10, R4, UR5 ;  /* 0x00000005040a7c20 */ /* 0x020fe20008410000 */
[----:B01--4-:R-:W-:-:S07]  /*d580*/  FMUL.FTZ R11, R5, UR5 ;  /* 0x00000005050b7c20 */ /* 0x013fce0008410000 */
.L_x_1025:
[----:B------:R-:W-:-:S05]  /*d590*/  LEA R9, R13, UR15, 0x2 ;  /* 0x0000000f0d097c11 */ /* 0x000fca000f8e10ff */
[----:B0-2---:R-:W2:Y:S04]  /*d5a0*/  LDL.64 R6, [R9+0x10] ;  /* 0x0000100009067983 */ /* 0x005ea80000100a00 */
[----:B------:R-:W4:Y:S01]  /*d5b0*/  LDL.64 R4, [R9+0x90] ;  /* 0x0000900009047983 */ /* 0x000f220000100a00 */
[----:B------:R-:W-:Y:S01]  /*d5c0*/  LEA R23, R13, R50, 0x4 ;  /* 0x000000320d177211 */ /* 0x000fe200078e20ff */
[----:B------:R-:W-:Y:S03]  /*d5d0*/  BSSY.RECONVERGENT B0, `(.L_x_1020) ;  /* 0x000003a000007945 */ /* 0x000fe60003800200 */
[----:B------:R-:W-:Y:S01]  /*d5e0*/  ISETP.GE.U32.AND P0, PT, R23, UR18, PT ;  /* 0x0000001217007c0c */ /* 0x000fe2000bf06070 */
[----:B--2---:R-:W-:-:S02]  /*d5f0*/  HADD2.F32 R8, -RZ, R6.H0_H0 ;  /* 0x20000006ff087230 */ /* 0x004fc40000004100 */
[----:B------:R-:W-:Y:S02]  /*d600*/  HADD2.F32 R6, -RZ, R6.H1_H1 ;  /* 0x30000006ff067230 */ /* 0x000fe40000004100 */
[----:B----4-:R-:W-:Y:S02]  /*d610*/  HADD2.F32 R9, -RZ, R4.H1_H1 ;  /* 0x30000004ff097230 */ /* 0x010fe40000004100 */
[----:B------:R-:W-:Y:S01]  /*d620*/  FADD.FTZ R8, R8, -UR28 ;  /* 0x8000001c08087e21 */ /* 0x000fe20008010000 */
[----:B------:R-:W-:-:S03]  /*d630*/  FADD.FTZ R6, R6, -UR28 ;  /* 0x8000001c06067e21 */ /* 0x000fc60008010000 */
[----:B------:R-:W-:Y:S01]  /*d640*/  FMUL.FTZ R20, R8, UR16 ;  /* 0x0000001008147c20 */ /* 0x000fe20008410000 */
[----:B------:R-:W-:Y:S01]  /*d650*/  FMUL.FTZ R22, R6, UR16 ;  /* 0x0000001006167c20 */ /* 0x000fe20008410000 */
[----:B------:R-:W-:Y:S02]  /*d660*/  HADD2.F32 R6, -RZ, R4.H0_H0 ;  /* 0x20000004ff067230 */ /* 0x000fe40000004100 */
[----:B------:R-:W-:Y:S01]  /*d670*/  @P2 FFMA.FTZ R8, R51, R20, R2 ;  /* 0x0000001433082223 */ /* 0x000fe20000010002 */
[----:B------:R-:W-:-:S03]  /*d680*/  @P2 FFMA.FTZ R12, R52, R22, R3 ;  /* 0x00000016340c2223 */ /* 0x000fc60000010003 */
[----:B------:R-:W-:Y:S01]  /*d690*/  @P2 FMUL.FTZ R14, R8, -1.4426950216293334961 ;  /* 0xbfb8aa3b080e2820 */ /* 0x000fe20000410000 */
[----:B------:R-:W-:-:S05]  /*d6a0*/  @P2 FMUL.FTZ R16, R12, -1.4426950216293334961 ;  /* 0xbfb8aa3b0c102820 */ /* 0x000fca0000410000 */
[----:B------:R-:W3:Y:S08]  /*d6b0*/  @P2 MUFU.EX2 R14, R14 ;  /* 0x0000000e000e2308 */ /* 0x000ef00000000800 */
[----:B------:R-:W0:Y:S01]  /*d6c0*/  @P2 MUFU.EX2 R16, R16 ;  /* 0x0000001000102308 */ /* 0x000e220000000800 */
[----:B---3--:R-:W-:Y:S01]  /*d6d0*/  @P2 FADD.FTZ R15, R14, 1 ;  /* 0x3f8000000e0f2421 */ /* 0x008fe20000010000 */
[----:B------:R-:W-:-:S04]  /*d6e0*/  SHF.R.S32.HI R14, RZ, 0x1f, R23 ;  /* 0x0000001fff0e7819 */ /* 0x000fc80000011417 */
[----:B------:R-:W-:Y:S02]  /*d6f0*/  ISETP.GE.AND.EX P0, PT, R14, UR19, PT, P0 ;  /* 0x000000130e007c0c */ /* 0x000fe4000bf06300 */
[----:B------:R-:W1:Y:S01]  /*d700*/  @P2 MUFU.RCP R15, R15 ;  /* 0x0000000f000f2308 */ /* 0x000e620000001000 */
[----:B0-----:R-:W-:-:S07]  /*d710*/  @P2 FADD.FTZ R17, R16, 1 ;  /* 0x3f80000010112421 */ /* 0x001fce0000010000 */
[----:B------:R-:W0:Y:S01]  /*d720*/  @P2 MUFU.RCP R18, R17 ;  /* 0x0000001100122308 */ /* 0x000e220000001000 */
[----:B-1----:R-:W-:Y:S01]  /*d730*/  @P2 FADD.FTZ R19, -R15, 1 ;  /* 0x3f8000000f132421 */ /* 0x002fe20000010100 */
[----:B------:R-:W-:-:S03]  /*d740*/  @P2 FMUL.FTZ R4, R6, R15 ;  /* 0x0000000f06042220 */ /* 0x000fc60000410000 */
[----:B------:R-:W-:Y:S01]  /*d750*/  @P2 FFMA.FTZ R19, R8, R19, 1 ;  /* 0x3f80000008132423 */ /* 0x000fe20000010013 */
[--C-:B------:R-:W-:Y:S02]  /*d760*/  HADD2.F32 R8, -RZ, R7.reuse.H0_H0 ;  /* 0x20000007ff087230 */ /* 0x100fe40000004100 */
[----:B------:R-:W-:Y:S02]  /*d770*/  HADD2.F32 R7, -RZ, R7.H1_H1 ;  /* 0x30000007ff077230 */ /* 0x000fe40000004100 */
[----:B0-----:R-:W-:Y:S01]  /*d780*/  @P2 FADD.FTZ R21, -R18, 1 ;  /* 0x3f80000012152421 */ /* 0x001fe20000010100 */
[----:B------:R-:W-:Y:S01]  /*d790*/  @P2 FMUL.FTZ R18, R9, R18 ;  /* 0x0000001209122220 */ /* 0x000fe20000410000 */
[----:B------:R-:W-:Y:S01]  /*d7a0*/  @P2 FMUL.FTZ R6, R4, R19 ;  /* 0x0000001304062220 */ /* 0x000fe20000410000 */
[----:B------:R-:W-:Y:S01]  /*d7b0*/  IADD3 R19, PT, PT, R23, 0x10, RZ ;  /* 0x0000001017137810 */ /* 0x000fe20007ffe0ff */
[----:B------:R-:W-:Y:S01]  /*d7c0*/  @P2 FFMA.FTZ R21, R12, R21, 1 ;  /* 0x3f8000000c152423 */ /* 0x000fe20000010015 */
[----:B------:R-:W-:Y:S01]  /*d7d0*/  FADD.FTZ R12, R7, -UR28 ;  /* 0x8000001c070c7e21 */ /* 0x000fe20008010000 */
[----:B------:R-:W-:Y:S01]  /*d7e0*/  FFMA.FTZ R4, R10, R20, R11 ;  /* 0x000000140a047223 */ /* 0x000fe2000001000b */
[----:B------:R-:W-:Y:S01]  /*d7f0*/  ISETP.GE.U32.AND P1, PT, R19, UR18, PT ;  /* 0x0000001213007c0c */ /* 0x000fe2000bf26070 */
[----:B------:R-:W-:Y:S01]  /*d800*/  @P2 FMUL.FTZ R9, R18, R21 ;  /* 0x0000001512092220 */ /* 0x000fe20000410000 */
[----:B------:R-:W-:Y:S01]  /*d810*/  SHF.R.S32.HI R21, RZ, 0x1f, R19 ;  /* 0x0000001fff157819 */ /* 0x000fe20000011413 */
[----:B------:R-:W-:Y:S01]  /*d820*/  FADD.FTZ R8, R8, -UR28 ;  /* 0x8000001c08087e21 */ /* 0x000fe20008010000 */
[----:B------:R-:W-:Y:S01]  /*d830*/  FFMA.FTZ R7, R10, R22, R11 ;  /* 0x000000160a077223 */ /* 0x000fe2000001000b */
[----:B------:R-:W-:Y:S01]  /*d840*/  FMUL.FTZ R20, R12, UR16 ;  /* 0x000000100c147c20 */ /* 0x000fe20008410000 */
[----:B------:R-:W-:Y:S01]  /*d850*/  ISETP.GE.AND.EX P1, PT, R21, UR19, PT, P1 ;  /* 0x0000001315007c0c */ /* 0x000fe2000bf26310 */
[----:B------:R-:W-:Y:S01]  /*d860*/  FFMA.FTZ R4, R51, R6, -R4 ;  /* 0x0000000633047223 */ /* 0x000fe20000010804 */
[----:B------:R-:W-:Y:S01]  /*d870*/  ISETP.NE.AND P2, PT, RZ, UR12, PT ;  /* 0x0000000cff007c0c */ /* 0x000fe2000bf45270 */
        /* <DEDUP_REMOVED lines=15> */
.L_x_1021:
[----:B------:R-:W-:Y:S05]  /*d970*/  BSYNC.RECONVERGENT B0 ;  /* 0x0000000000007941 */ /* 0x000fea0003800200 */
.L_x_1020:
[--C-:B------:R-:W-:Y:S02]  /*d980*/  HADD2.F32 R4, -RZ, R5.reuse.H0_H0 ;  /* 0x20000005ff047230 */ /* 0x100fe40000004100 */
[C-C-:B------:R-:W-:Y:S01]  /*d990*/  FFMA.FTZ R18, R10.reuse, R16, R11.reuse ;  /* 0x000000100a127223 */ /* 0x140fe2000001000b */
[----:B------:R-:W-:Y:S01]  /*d9a0*/  FFMA.FTZ R17, R10, R20, R11 ;  /* 0x000000140a117223 */ /* 0x000fe2000001000b */
[----:B------:R-:W-:Y:S01]  /*d9b0*/  HADD2.F32 R5, -RZ, R5.H1_H1 ;  /* 0x30000005ff057230 */ /* 0x000fe20000004100 */
[----:B------:R-:W-:Y:S06]  /*d9c0*/  @!P2 BRA `(.L_x_1022) ;  /* 0x000000000048a947 */ /* 0x000fec0003800000 */
        /* <DEDUP_REMOVED lines=18> */
.L_x_1022:
        /* <DEDUP_REMOVED lines=16> */
.L_x_1024:
[----:B------:R-:W-:Y:S05]  /*dbf0*/  BSYNC.RECONVERGENT B0 ;  /* 0x0000000000007941 */ /* 0x000fea0003800200 */
.L_x_1023:
        /* <DEDUP_REMOVED lines=10> */
.L_x_1000:
        /* <DEDUP_REMOVED lines=16> */
.L_x_1028:
[----:B------:R-:W-:Y:S05]  /*dda0*/  BSYNC.RECONVERGENT B0 ;  /* 0x0000000000007941 */ /* 0x000fea0003800200 */
.L_x_1027:
        /* <DEDUP_REMOVED lines=11> */
.L_x_1030:
[----:B------:R-:W2:Y:S04]  /*de60*/  LDG.E.STRONG.GPU R5, desc[UR10][R2.64] ;  /* 0x0000000a02057981 */ /* 0x000ea8000c1ef900 */
[----:B--2---:R-:W-:Y:S01]  /*de70*/  CCTL.IVALL ;  /* 0x00000000ff00798f */ /* 0x004fe20002000000 */
[----:B------:R-:W-:Y:S05]  /*de80*/  YIELD ;  /* 0x0000000000007946 */ /* 0x000fea0003800000 */
[----:B------:R-:W-:-:S13]  /*de90*/  ISETP.NE.AND P0, PT, R5, R0, PT ;  /* 0x000000000500720c */ /* 0x000fda0003f05270 */
[----:B------:R-:W-:Y:S05]  /*dea0*/  @P0 BRA `(.L_x_1030) ;  /* 0xfffffffc00ec0947 */ /* 0x000fea000383ffff */
.L_x_1029:
        /* <DEDUP_REMOVED lines=76> */
.L_x_1033:
        /* <DEDUP_REMOVED lines=31> */
.L_x_1032:
[----:B------:R-:W-:Y:S05]  /*e560*/  BSYNC.RECONVERGENT B0 ;  /* 0x0000000000007941 */ /* 0x000fea0003800200 */
.L_x_1031:
        /* <DEDUP_REMOVED lines=10> */
.L_x_1034:
        /* <DEDUP_REMOVED lines=87> */
.L_x_1035:
        /* <DEDUP_REMOVED lines=16> */
.L_x_4512:


//--------------------- .text._Z35group_norm_nhwc_bwd_one_pass_kernelI11Fp16IOFp16WLi64ELi56ELi448EEv26Group_norm_nhwc_bwd_params --------------------------
	.section	.text._Z35group_norm_nhwc_bwd_one_pass_kernelI11Fp16IOFp16WLi64ELi56ELi448EEv26Group_norm_nhwc_bwd_params,"ax",@progbits
	.align	128
        .global         _Z35group_norm_nhwc_bwd_one_pass_kernelI11Fp16IOFp16WLi64ELi56ELi448EEv26Group_norm_nhwc_bwd_params
        .type           _Z35group_norm_nhwc_bwd_one_pass_kernelI11Fp16IOFp16WLi64ELi56ELi448EEv26Group_norm_nhwc_bwd_params,@function
        .size           _Z35group_norm_nhwc_bwd_one_pass_kernelI11Fp16IOFp16WLi64ELi56ELi448EEv26Group_norm_nhwc_bwd_params,(.L_x_4513 - _Z35group_norm_nhwc_bwd_one_pass_kernelI11Fp16IOFp16WLi64ELi56ELi448EEv26Group_norm_nhwc_bwd_params)
        .other          _Z35group_norm_nhwc_bwd_one_pass_kernelI11Fp16IOFp16WLi64ELi56ELi448EEv26Group_norm_nhwc_bwd_params,@"STO_CUDA_ENTRY STV_DEFAULT"
_Z35group_norm_nhwc_bwd_one_pass_kernelI11Fp16IOFp16WLi64ELi56ELi448EEv26Group_norm_nhwc_bwd_params:
.text._Z35group_norm_nhwc_bwd_one_pass_kernelI11Fp16IOFp16WLi64ELi56ELi448EEv26Group_norm_nhwc_bwd_params:
        /* <DEDUP_REMOVED lines=24> */
.L_x_1067:
        /* <DEDUP_REMOVED lines=160> */
[----:B--2---:R-:W-:Y:S02]  /*0b80*/  @P4 HADD2.F32 R9, -RZ, R27.H0_H0 ;  /* 0x2000001bff094230 */ /* 0x004fe40000004100 */
[----:B----4-:R-:W-:Y:S02]  /*0b90*/  @P4 HADD2.F32 R10, -RZ, R26.H0_H0 ;  /* 0x2000001aff0a4230 */ /* 0x010fe40000004100 */
[----:B------:R-:W-:Y:S02]  /*0ba0*/  HADD2.F32 R12, -RZ, R12.H0_H0 ;  /* 0x2000000cff0c7230 */ /* 0x000fe40000004100 */
[----:B------:R-:W-:Y:S01]  /*0bb0*/  HADD2.F32 R11, -RZ, R22.H0_H0 ;  /* 0x20000016ff0b7230 */ /* 0x000fe20000004100 */
        /* <DEDUP_REMOVED lines=74> */
.L_x_1037:
        /* <DEDUP_REMOVED lines=144> */
.L_x_1038:
        /* <DEDUP_REMOVED lines=44> */
.L_x_1040:
[----:B------:R-:W-:Y:S05]  /*1c20*/  BSYNC.RECONVERGENT B0 ;  /* 0x0000000000007941 */ /* 0x000fea0003800200 */
.L_x_1039:
        /* <DEDUP_REMOVED lines=37> */
.L_x_1042:
[----:B------:R-:W-:Y:S05]  /*1e80*/  BSYNC.RECONVERGENT B0 ;  /* 0x0000000000007941 */ /* 0x000fea0003800200 */
.L_x_1041:
        /* <DEDUP_REMOVED lines=78> */
.L_x_1044:
[----:B------:R-:W-:Y:S05]  /*2370*/  BSYNC.RECONVERGENT B0 ;  /* 0x0000000000007941 */ /* 0x000fea0003800200 */
.L_x_1043:
        /* <DEDUP_REMOVED lines=31> */
.L_x_1046:
[----:B------:R-:W-:Y:S05]  /*2570*/  BSYNC.RECONVERGENT B0 ;  /* 0x0000000000007941 */ /* 0x000fea0003800200 */
.L_x_1045:
        /* <DEDUP_REMOVED lines=24> */
.L_x_1049:
[----:B------:R-:W4:Y:S04]  /*2700*/  LDG.E.STRONG.GPU R7, desc[UR6][R18.64] ;  /* 0x0000000612077981 */ /* 0x000f28000c1ef900 */
[----:B----4-:R-:W-:Y:S01]  /*2710*/  CCTL.IVALL ;  /* 0x00000000ff00798f */ /* 0x010fe20002000000 */
[----:B------:R-:W-:Y:S05]  /*2720*/  YIELD ;  /* 0x0000000000007946 */ /* 0x000fea0003800000 */
[----:B------:R-:W-:-:S13]  /*2730*/  ISETP.NE.AND P0, PT, R7, R22, PT ;  /* 0x000000160700720c */ /* 0x000fda0003f05270 */
[----:B------:R-:W-:Y:S05]  /*2740*/  @P0 BRA `(.L_x_1049) ;  /* 0xfffffffc00ec0947 */ /* 0x000fea000383ffff */
.L_x_1048:
        /* <DEDUP_REMOVED lines=15> */
.L_x_1051:
        /* <DEDUP_REMOVED lines=59> */
.L_x_1050:
        /* <DEDUP_REMOVED lines=34> */
.L_x_1052:
        /* <DEDUP_REMOVED lines=18> */
.L_x_1053:
        /* <DEDUP_REMOVED lines=9> */
.L_x_1054:
[----:B------:R-:W-:Y:S05]  /*2fc0*/  BSYNC.RECONVERGENT B0 ;  /* 0x0000000000007941 */ /* 0x000fea0003800200 */
.L_x_1047:
        /* <DEDUP_REMOVED lines=45> */
.L_x_1055:
        /* <DEDUP_REMOVED lines=21> */
.L_x_1057:
[----:B------:R-:W-:Y:S05]  /*33f0*/  BSYNC.RECONVERGENT B0 ;  /* 0x0000000000007941 */ /* 0x000fea0003800200 */
.L_x_1056:
        /* <DEDUP_REMOVED lines=53> */
.L_x_1058:
        /* <DEDUP_REMOVED lines=18> */
.L_x_1060:
[----:B------:R-:W-:Y:S05]  /*3870*/  BSYNC.RECONVERGENT B0 ;  /* 0x0000000000007941 */ /* 0x000fea0003800200 */
.L_x_1059:
        /* <DEDUP_REMOVED lines=21> */
.L_x_1061:
        /* <DEDUP_REMOVED lines=18> */
.L_x_1063:
[----:B------:R-:W-:Y:S05]  /*3af0*/  BSYNC.RECONVERGENT B0 ;  /* 0x0000000000007941 */ /* 0x000fea0003800200 */
.L_x_1062:
        /* <DEDUP_REMOVED lines=22> */
.L_x_1064:
        /* <DEDUP_REMOVED lines=18> */
.L_x_1066:
[----:B------:R-:W-:Y:S05]  /*3d80*/  BSYNC.RECONVERGENT B0 ;  /* 0x0000000000007941 */ /* 0x000fea0003800200 */
.L_x_1065:
[----:B------:R-:W1:Y:S01]  /*3d90*/  LDCU UR4, c[0x0][0x410] ;  /* 0x00008200ff0477ac */ /* 0x000e620008000800 */
[----:B------:R-:W-:Y:S02]  /*3da0*/  IADD3 R38, PT, PT, R5, R38, RZ ;  /* 0x0000002605267210 */ /* 0x000fe40007ffe0ff */
[----:B------:R-:W-:Y:S01]  /*3db0*/  IADD3 R37, PT, PT, R37, 0x1, RZ ;  /* 0x0000000125257810 */ /* 0x000fe20007ffe0ff */
[----:B------:R-:W1:Y:S02]  /*3dc0*/  LDCU UR5, c[0x0][0x3e0] ;  /* 0x00007c00ff0577ac */ /* 0x000e640008000800 */
[----:B-1----:R-:W-:-:S06]  /*3dd0*/  UIMAD UR4, UR4, UR5, URZ ;  /* 0x00000005040472a4 */ /* 0x002fcc000f8e02ff */
[----:B------:R-:W-:-:S13]  /*3de0*/  ISETP.GE.AND P0, PT, R38, UR4, PT ;  /* 0x0000000426007c0c */ /* 0x000fda000bf06270 */
[----:B------:R-:W-:Y:S05]  /*3df0*/  @!P0 BRA `(.L_x_1067) ;  /* 0xffffffc000e08947 */ /* 0x000fea000383ffff */
.L_x_1036:
        /* <DEDUP_REMOVED lines=19> */
.L_x_1069:
[----:B------:R-:W-:Y:S05]  /*3f30*/  BSYNC.RECONVERGENT B0 ;  /* 0x0000000000007941 */ /* 0x000fea0003800200 */
.L_x_1068:
[----:B------:R-:W-:Y:S05]  /*3f40*/  @P0 EXIT ;  /* 0x000000000000094d */ /* 0x000fea0003800000 */
[----:B------:R-:W-:Y:S05]  /*3f50*/  @P2 BRA `(.L_x_1070) ;  /* 0x0000000000202947 */ /* 0x000fea0003800000 */
[----:B------:R-:W-:-:S05]  /*3f60*/  IMAD R0, R6, R7, RZ ;  /* 0x0000000706007224 */ /* 0x000fca00078e02ff */
[----:B------:R-:W-:-:S13]  /*3f70*/  ISETP.NE.AND P0, PT, R0, -0x1, PT ;  /* 0xffffffff0000780c */ /* 0x000fda0003f05270 */
[----:B------:R-:W-:Y:S05]  /*3f80*/  @!P0 BRA `(.L_x_1070) ;  /* 0x0000000000148947 */ /* 0x000fea0003800000 */
.L_x_1071:
[----:B0-----:R-:W2:Y:S04]  /*3f90*/  LDG.E.STRONG.GPU R3, desc[UR6][R4.64] ;  /* 0x0000000604037981 */ /* 0x001ea8000c1ef900 */
[----:B--2---:R-:W-:Y:S01]  /*3fa0*/  CCTL.IVALL ;  /* 0x00000000ff00798f */ /* 0x004fe20002000000 */
[----:B------:R-:W-:Y:S05]  /*3fb0*/  YIELD ;  /* 0x0000000000007946 */ /* 0x000fea0003800000 */
[----:B------:R-:W-:-:S13]  /*3fc0*/  ISETP.NE.AND P0, PT, R3, R0, PT ;  /* 0x000000000300720c */ /* 0x000fda0003f05270 */
[----:B------:R-:W-:Y:S05]  /*3fd0*/  @P0 BRA `(.L_x_1071) ;  /* 0xfffffffc00ec0947 */ /* 0x000fea000383ffff */
.L_x_1070:
        /* <DEDUP_REMOVED lines=74> */
.L_x_1074:
        /* <DEDUP_REMOVED lines=31> */
.L_x_1073:
[----:B------:R-:W-:Y:S05]  /*4670*/  BSYNC.RECONVERGENT B0 ;  /* 0x0000000000007941 */ /* 0x000fea0003800200 */
.L_x_1072:
        /* <DEDUP_REMOVED lines=10> */
.L_x_1075:
        /* <DEDUP_REMOVED lines=87> */
.L_x_1076:
        /* <DEDUP_REMOVED lines=15> */
.L_x_4513:


//--------------------- .text._Z35group_norm_nhwc_bwd_one_pass_kernelI11Fp16IOFp16WLi128ELi56ELi448EEv26Group_norm_nhwc_bwd_params --------------------------
	.section	.text._Z35group_norm_nhwc_bwd_one_pass_kernelI11Fp16IOFp16WLi128ELi56ELi448EEv26Group_norm_nhwc_bwd_params,"ax",@progbits
	.align	128
        .global         _Z35group_norm_nhwc_bwd_one_pass_kernelI11Fp16IOFp16WLi128ELi56ELi448EEv26Group_norm_nhwc_bwd_params
        .type           _Z35group_norm_nhwc_bwd_one_pass_kernelI11Fp16IOFp16WLi128ELi56ELi448EEv26Group_norm_nhwc_bwd_params,@function
        .size           _Z35group_norm_nhwc_bwd_one_pass_kernelI11Fp16IOFp16WLi128ELi56ELi448EEv26Group_norm_nhwc_bwd_params,(.L_x_4514 - _Z35group_norm_nhwc_bwd_one_pass_kernelI11Fp16IOFp16WLi128ELi56ELi448EEv26Group_norm_nhwc_bwd_params)
        .other          _Z35group_norm_nhwc_bwd_one_pass_kernelI11Fp16IOFp16WLi128ELi56ELi448EEv26Group_norm_nhwc_bwd_params,@"STO_CUDA_ENTRY STV_DEFAULT"
_Z35group_norm_nhwc_bwd_one_pass_kernelI11Fp16IOFp16WLi128ELi56ELi448EEv26Group_norm_nhwc_bwd_params:
.text._Z35group_norm_nhwc_bwd_one_pass_kernelI11Fp16IOFp16WLi128ELi56ELi448EEv26Group_norm_nhwc_bwd_params:
        /* <DEDUP_REMOVED lines=46> */
.L_x_1120:
        /* <DEDUP_REMOVED lines=229> */
[----:B--2---:R-:W-:Y:S02]  /*1130*/  @P4 HADD2.F32 R61, -RZ, R24.H0_H0 ;  /* 0x20000018ff3d4230 */ /* 0x004fe40000004100 */
[----:B----4-:R-:W-:Y:S02]  /*1140*/  HADD2.F32 R59, -RZ, R59.H0_H0 ;  /* 0x2000003bff3b7230 */ /* 0x010fe40000004100 */
[----:B------:R-:W-:Y:S02]  /*1150*/  @P4 HADD2.F32 R60, -RZ, R16.H0_H0 ;  /* 0x20000010ff3c4230 */ /* 0x000fe40000004100 */
[----:B------:R-:W-:Y:S01]  /*1160*/  HADD2.F32 R13, -RZ, R15.H0_H0 ;  /* 0x2000000fff0d7230 */ /* 0x000fe20000004100 */
        /* <DEDUP_REMOVED lines=146> */
.L_x_1078:
        /* <DEDUP_REMOVED lines=288> */
.L_x_1079:
        /* <DEDUP_REMOVED lines=36> */
.L_x_1081:
[----:B------:R-:W-:Y:S05]  /*2ed0*/  BSYNC.RECONVERGENT B0 ;  /* 0x0000000000007941 */ /* 0x000fea0003800200 */
.L_x_1080:
        /* <DEDUP_REMOVED lines=39> */
.L_x_1083:
[----:B------:R-:W-:Y:S05]  /*3150*/  BSYNC.RECONVERGENT B0 ;  /* 0x0000000000007941 */ /* 0x000fea0003800200 */
.L_x_1082:
        /* <DEDUP_REMOVED lines=78> */
.L_x_1085:
[----:B------:R-:W-:Y:S05]  /*3640*/  BSYNC.RECONVERGENT B0 ;  /* 0x0000000000007941 */ /* 0x000fea0003800200 */
.L_x_1084:
        /* <DEDUP_REMOVED lines=29> */
.L_x_1087:
[----:B------:R-:W-:Y:S05]  /*3820*/  BSYNC.RECONVERGENT B0 ;  /* 0x0000000000007941 */ /* 0x000fea0003800200 */
.L_x_1086:
        /* <DEDUP_REMOVED lines=24> */
.L_x_1090:
[----:B----4-:R-:W2:Y:S04]  /*39b0*/  LDG.E.STRONG.GPU R18, desc[UR8][R16.64] ;  /* 0x0000000810127981 */ /* 0x010ea8000c1ef900 */
[----:B--2---:R-:W-:Y:S01]  /*39c0*/  CCTL.IVALL ;  /* 0x00000000ff00798f */ /* 0x004fe20002000000 */
[----:B------:R-:W-:Y:S05]  /*39d0*/  YIELD ;  /* 0x0000000000007946 */ /* 0x000fea0003800000 */
[----:B------:R-:W-:-:S13]  /*39e0*/  ISETP.NE.AND P1, PT, R18, R23, PT ;  /* 0x000000171200720c */ /* 0x000fda0003f25270 */
[----:B------:R-:W-:Y:S05]  /*39f0*/  @P1 BRA `(.L_x_1090) ;  /* 0xfffffffc00ec1947 */ /* 0x000fea000383ffff */
.L_x_1089:
        /* <DEDUP_REMOVED lines=15> */
.L_x_1092:
        /* <DEDUP_REMOVED lines=59> */
.L_x_1091:
        /* <DEDUP_REMOVED lines=35> */
.L_x_1093:
        /* <DEDUP_REMOVED lines=18> */
.L_x_1094:
        /* <DEDUP_REMOVED lines=9> */
.L_x_1095:
[----:B------:R-:W-:Y:S05]  /*4280*/  BSYNC.RECONVERGENT B0 ;  /* 0x0000000000007941 */ /* 0x000fea0003800200 */
.L_x_1088:
        /* <DEDUP_REMOVED lines=68> */
.L_x_1096:
        /* <DEDUP_REMOVED lines=21> */
.L_x_1098:
[----:B------:R-:W-:Y:S05]  /*4820*/  BSYNC.RECONVERGENT B0 ;  /* 0x0000000000007941 */ /* 0x000fea0003800200 */
.L_x_1097:
        /* <DEDUP_REMOVED lines=27> */
.L_x_1099:
        /* <DEDUP_REMOVED lines=18> */
.L_x_1101:
[----:B------:R-:W-:Y:S05]  /*4b00*/  BSYNC.RECONVERGENT B0 ;  /* 0x0000000000007941 */ /* 0x000fea0003800200 */
.L_x_1100:
        /* <DEDUP_REMOVED lines=45> */
.L_x_1102:
        /* <DEDUP_REMOVED lines=30> */
.L_x_1104:
[----:B------:R-:W-:Y:S05]  /*4fc0*/  BSYNC.RECONVERGENT B0 ;  /* 0x0000000000007941 */ /* 0x000fea0003800200 */
.L_x_1103:
        /* <DEDUP_REMOVED lines=21> */
.L_x_1105:
        /* <DEDUP_REMOVED lines=18> */
.L_x_1107:
[----:B------:R-:W-:Y:S05]  /*5240*/  BSYNC.RECONVERGENT B0 ;  /* 0x0000000000007941 */ /* 0x000fea0003800200 */
.L_x_1106:
        /* <DEDUP_REMOVED lines=21> */
.L_x_1108:
        /* <DEDUP_REMOVED lines=18> */
.L_x_1110:
[----:B------:R-:W-:Y:S05]  /*54c0*/  BSYNC.RECONVERGENT B0 ;  /* 0x0000000000007941 */ /* 0x000fea0003800200 */
.L_x_1109:
        /* <DEDUP_REMOVED lines=21> */
.L_x_1111:
        /* <DEDUP_REMOVED lines=18> */
.L_x_1113:
[----:B------:R-:W-:Y:S05]  /*5740*/  BSYNC.RECONVERGENT B0 ;  /* 0x0000000000007941 */ /* 0x000fea0003800200 */
.L_x_1112:
        /* <DEDUP_REMOVED lines=21> */
.L_x_1114:
        /* <DEDUP_REMOVED lines=18> */
.L_x_1116:
[----:B------:R-:W-:Y:S05]  /*59c0*/  BSYNC.RECONVERGENT B0 ;  /* 0x0000000000007941 */ /* 0x000fea0003800200 */
.L_x_1115:
        /* <DEDUP_REMOVED lines=21> */
.L_x_1117:
        /* <DEDUP_REMOVED lines=18> */
.L_x_1119:
[----:B------:R-:W-:Y:S05]  /*5c40*/  BSYNC.RECONVERGENT B0 ;  /* 0x0000000000007941 */ /* 0x000fea0003800200 */
.L_x_1118:
[----:B------:R-:W-:Y:S02]  /*5c50*/  IADD3 R39, PT, PT, R4, R39, RZ ;  /* 0x0000002704277210 */ /* 0x000fe40007ffe0ff */
[----:B------:R-:W-:Y:S02]  /*5c60*/  IADD3 R40, PT, PT, R40, 0x1, RZ ;  /* 0x0000000128287810 */ /* 0x000fe40007ffe0ff */
[----:B------:R-:W-:-:S13]  /*5c70*/  ISETP.GE.AND P0, PT, R39, UR4, PT ;  /* 0x0000000427007c0c */ /* 0x000fda000bf06270 */
[----:B------:R-:W-:Y:S05]  /*5c80*/  @!P0 BRA `(.L_x_1120) ;  /* 0xffffffa400948947 */ /* 0x000fea000383ffff */
.L_x_1077:
        /* <DEDUP_REMOVED lines=19> */
.L_x_1122:
[----:B------:R-:W-:Y:S05]  /*5dc0*/  BSYNC.RECONVERGENT B0 ;  /* 0x0000000000007941 */ /* 0x000fea0003800200 */
.L_x_1121:
[----:B------:R-:W-:Y:S05]  /*5dd0*/  @P0 EXIT ;  /* 0x000000000000094d */ /* 0x000fea0003800000 */
[----:B------:R-:W-:Y:S05]  /*5de0*/  @P2 BRA `(.L_x_1123) ;  /* 0x0000000000202947 */ /* 0x000fea0003800000 */
[----:B------:R-:W-:-:S05]  /*5df0*/  IMAD R0, R6, R7, RZ ;  /* 0x0000000706007224 */ /* 0x000fca00078e02ff */
[----:B------:R-:W-:-:S13]  /*5e00*/  ISETP.NE.AND P0, PT, R0, -0x1, PT ;  /* 0xffffffff0000780c */ /* 0x000fda0003f05270 */
[----:B------:R-:W-:Y:S05]  /*5e10*/  @!P0 BRA `(.L_x_1123) ;  /* 0x0000000000148947 */ /* 0x000fea0003800000 */
.L_x_1124:
[----:B-1----:R-:W2:Y:S04]  /*5e20*/  LDG.E.STRONG.GPU R3, desc[UR8][R4.64] ;  /* 0x0000000804037981 */ /* 0x002ea8000c1ef900 */
[----:B--2---:R-:W-:Y:S01]  /*5e30*/  CCTL.IVALL ;  /* 0x00000000ff00798f */ /* 0x004fe20002000000 */
[----:B------:R-:W-:Y:S05]  /*5e40*/  YIELD ;  /* 0x0000000000007946 */ /* 0x000fea0003800000 */
[----:B------:R-:W-:-:S13]  /*5e50*/  ISETP.NE.AND P0, PT, R3, R0, PT ;  /* 0x000000000300720c */ /* 0x000fda0003f05270 */
[----:B------:R-:W-:Y:S05]  /*5e60*/  @P0 BRA `(.L_x_1124) ;  /* 0xfffffffc00ec0947 */ /* 0x000fea000383ffff */
.L_x_1123:
        /* <DEDUP_REMOVED lines=74> */
.L_x_1127:
        /* <DEDUP_REMOVED lines=31> */
.L_x_1126:
[----:B------:R-:W-:Y:S05]  /*6500*/  BSYNC.RECONVERGENT B0 ;  /* 0x0000000000007941 */ /* 0x000fea0003800200 */
.L_x_1125:
        /* <DEDUP_REMOVED lines=10> */
.L_x_1128:
        /* <DEDUP_REMOVED lines=87> */
.L_x_1129:
        /* <DEDUP_REMOVED lines=14> */
.L_x_4514:


//--------------------- .text._Z35group_norm_nhwc_bwd_one_pass_kernelI11Fp16IOFp16WLi256ELi56ELi448EEv26Group_norm_nhwc_bwd_params --------------------------
	.section	.text._Z35group_norm_nhwc_bwd_one_pass_kernelI11Fp16IOFp16WLi256ELi56ELi448EEv26Group_norm_nhwc_bwd_params,"ax",@progbits
	.align	128
        .global         _Z35group_norm_nhwc_bwd_one_pass_kernelI11Fp16IOFp16WLi256ELi56ELi448EEv26Group_norm_nhwc_bwd_params
        .type           _Z35group_norm_nhwc_bwd_one_pass_kernelI11Fp16IOFp16WLi256ELi56ELi448EEv26Group_norm_nhwc_bwd_params,@function
        .size           _Z35group_norm_nhwc_bwd_one_pass_kernelI11Fp16IOFp16WLi256ELi56ELi448EEv26Group_norm_nhwc_bwd_params,(.L_x_4515 - _Z35group_norm_nhwc_bwd_one_pass_kernelI11Fp16IOFp16WLi256ELi56ELi448EEv26Group_norm_nhwc_bwd_params)
        .other          _Z35group_norm_nhwc_bwd_one_pass_kernelI11Fp16IOFp16WLi256ELi56ELi448EEv26Group_norm_nhwc_bwd_params,@"STO_CUDA_ENTRY STV_DEFAULT"
_Z35group_norm_nhwc_bwd_one_pass_kernelI11Fp16IOFp16WLi256ELi56ELi448EEv26Group_norm_nhwc_bwd_params:
.text._Z35group_norm_nhwc_bwd_one_pass_kernelI11Fp16IOFp16WLi256ELi56ELi448EEv26Group_norm_nhwc_bwd_params:
        /* <DEDUP_REMOVED lines=21> */
.L_x_1197:
        /* <DEDUP_REMOVED lines=427> */
[----:B--2---:R-:W-:Y:S02]  /*1c00*/  @P0 HADD2.F32 R58, -RZ, R18.H0_H0 ;  /* 0x20000012ff3a0230 */ /* 0x004fe40000004100 */
[----:B---3--:R-:W-:Y:S02]  /*1c10*/  @P0 HADD2.F32 R59, -RZ, R28.H0_H0 ;  /* 0x2000001cff3b0230 */ /* 0x008fe40000004100 */
[----:B------:R-:W-:Y:S02]  /*1c20*/  HADD2.F32 R57, -RZ, R13.H0_H0 ;  /* 0x2000000dff397230 */ /* 0x000fe40000004100 */
[----:B------:R-:W-:Y:S01]  /*1c30*/  HADD2.F32 R56, -RZ, R56.H0_H0 ;  /* 0x20000038ff387230 */ /* 0x000fe20000004100 */
        /* <DEDUP_REMOVED lines=290> */
.L_x_1131:
        /* <DEDUP_REMOVED lines=576> */
.L_x_1132:
        /* <DEDUP_REMOVED lines=44> */
.L_x_1134:
[----:B------:R-:W-:Y:S05]  /*5520*/  BSYNC.RECONVERGENT B0 ;  /* 0x0000000000007941 */ /* 0x000fea0003800200 */
.L_x_1133:
        /* <DEDUP_REMOVED lines=37> */
.L_x_1136:
[----:B------:R-:W-:Y:S05]  /*5780*/  BSYNC.RECONVERGENT B0 ;  /* 0x0000000000007941 */ /* 0x000fea0003800200 */
.L_x_1135:
        /* <DEDUP_REMOVED lines=82> */
.L_x_1138:
[----:B------:R-:W-:Y:S05]  /*5cb0*/  BSYNC.RECONVERGENT B0 ;  /* 0x0000000000007941 */ /* 0x000fea0003800200 */
.L_x_1137:
        /* <DEDUP_REMOVED lines=28> */
.L_x_1140:
[----:B------:R-:W-:Y:S05]  /*5e80*/  BSYNC.RECONVERGENT B0 ;  /* 0x0000000000007941 */ /* 0x000fea0003800200 */
.L_x_1139:
        /* <DEDUP_REMOVED lines=28> */
.L_x_1143:
[----:B-1----:R-:W2:Y:S04]  /*6050*/  LDG.E.STRONG.GPU R18, desc[UR10][R16.64] ;  /* 0x0000000a10127981 */ /* 0x002ea8000c1ef900 */
[----:B--2---:R-:W-:Y:S01]  /*6060*/  CCTL.IVALL ;  /* 0x00000000ff00798f */ /* 0x004fe20002000000 */
[----:B------:R-:W-:Y:S05]  /*6070*/  YIELD ;  /* 0x0000000000007946 */ /* 0x000fea0003800000 */
[----:B------:R-:W-:-:S13]  /*6080*/  ISETP.NE.AND P0, PT, R18, R21, PT ;  /* 0x000000151200720c */ /* 0x000fda0003f05270 */
[----:B------:R-:W-:Y:S05]  /*6090*/  @P0 BRA `(.L_x_1143) ;  /* 0xfffffffc00ec0947 */ /* 0x000fea000383ffff */
.L_x_1142:
        /* <DEDUP_REMOVED lines=21> */
.L_x_1145:
        /* <DEDUP_REMOVED lines=64> */
.L_x_1144:
        /* <DEDUP_REMOVED lines=34> */
.L_x_1146:
        /* <DEDUP_REMOVED lines=18> */
.L_x_1147:
        /* <DEDUP_REMOVED lines=9> */
.L_x_1148:
[----:B------:R-:W-:Y:S05]  /*69c0*/  BSYNC.RECONVERGENT B0 ;  /* 0x0000000000007941 */ /* 0x000fea0003800200 */
.L_x_1141:
        /* <DEDUP_REMOVED lines=38> */
.L_x_1149:
        /* <DEDUP_REMOVED lines=34> */
.L_x_1151:
[----:B------:R-:W-:Y:S05]  /*6e50*/  BSYNC.RECONVERGENT B0 ;  /* 0x0000000000007941 */ /* 0x000fea0003800200 */
.L_x_1150:
        /* <DEDUP_REMOVED lines=25> */
.L_x_1152:
        /* <DEDUP_REMOVED lines=21> */
.L_x_1154:
[----:B------:R-:W-:Y:S05]  /*7140*/  BSYNC.RECONVERGENT B0 ;  /* 0x0000000000007941 */ /* 0x000fea0003800200 */
.L_x_1153:
        /* <DEDUP_REMOVED lines=35> */
.L_x_1155:
        /* <DEDUP_REMOVED lines=21> */
.L_x_1157:
[----:B------:R-:W-:Y:S05]  /*74d0*/  BSYNC.RECONVERGENT B0 ;  /* 0x0000000000007941 */ /* 0x000fea0003800200 */
.L_x_1156:
        /* <DEDUP_REMOVED lines=25> */
.L_x_1158:
        /* <DEDUP_REMOVED lines=21> */
.L_x_1160:
[----:B------:R-:W-:Y:S05]  /*77c0*/  BSYNC.RECONVERGENT B0 ;  /* 0x0000000000007941 */ /* 0x000fea0003800200 */
.L_x_1159:
        /* <DEDUP_REMOVED lines=35> */
.L_x_1161:
        /* <DEDUP_REMOVED lines=21> */
.L_x_1163:
[----:B------:R-:W-:Y:S05]  /*7b50*/  BSYNC.RECONVERGENT B0 ;  /* 0x0000000000007941 */ /* 0x000fea0003800200 */
.L_x_1162:
        /* <DEDUP_REMOVED lines=25> */
.L_x_1164:
        /* <DEDUP_REMOVED lines=21> */
.L_x_1166:
[----:B------:R-:W-:Y:S05]  /*7e40*/  BSYNC.RECONVERGENT B0 ;  /* 0x0000000000007941 */ /* 0x000fea0003800200 */
.L_x_1165:
        /* <DEDUP_REMOVED lines=35> */
.L_x_1167:
        /* <DEDUP_REMOVED lines=21> */
.L_x_1169:
[----:B------:R-:W-:Y:S05]  /*81d0*/  BSYNC.RECONVERGENT B0 ;  /* 0x0000000000007941 */ /* 0x000fea0003800200 */
.L_x_1168:
        /* <DEDUP_REMOVED lines=25> */
.L_x_1170:
        /* <DEDUP_REMOVED lines=21> */
.L_x_1172:
[----:B------:R-:W-:Y:S05]  /*84c0*/  BSYNC.RECONVERGENT B0 ;  /* 0x0000000000007941 */ /* 0x000fea0003800200 */
.L_x_1171:
        /* <DEDUP_REMOVED lines=35> */
.L_x_1173:
        /* <DEDUP_REMOVED lines=21> */
.L_x_1175:
[----:B------:R-:W-:Y:S05]  /*8850*/  BSYNC.RECONVERGENT B0 ;  /* 0x0000000000007941 */ /* 0x000fea0003800200 */
.L_x_1174:
        /* <DEDUP_REMOVED lines=25> */
.L_x_1176:
        /* <DEDUP_REMOVED lines=21> */
.L_x_1178:
[----:B------:R-:W-:Y:S05]  /*8b40*/  BSYNC.RECONVERGENT B0 ;  /* 0x0000000000007941 */ /* 0x000fea0003800200 */
.L_x_1177:
        /* <DEDUP_REMOVED lines=35> */
.L_x_1179:
        /* <DEDUP_REMOVED lines=21> */
.L_x_1181:
[----:B------:R-:W-:Y:S05]  /*8ed0*/  BSYNC.RECONVERGENT B0 ;  /* 0x0000000000007941 */ /* 0x000fea0003800200 */
.L_x_1180:
        /* <DEDUP_REMOVED lines=25> */
.L_x_1182:
        /* <DEDUP_REMOVED lines=21> */
.L_x_1184:
[----:B------:R-:W-:Y:S05]  /*91c0*/  BSYNC.RECONVERGENT B0 ;  /* 0x0000000000007941 */ /* 0x000fea0003800200 */
.L_x_1183:
        /* <DEDUP_REMOVED lines=35> */
.L_x_1185:
        /* <DEDUP_REMOVED lines=21> */
.L_x_1187:
[----:B------:R-:W-:Y:S05]  /*9550*/  BSYNC.RECONVERGENT B0 ;  /* 0x0000000000007941 */ /* 0x000fea0003800200 */
.L_x_1186:
        /* <DEDUP_REMOVED lines=25> */
.L_x_1188:
        /* <DEDUP_REMOVED lines=21> */
.L_x_1190:
[----:B------:R-:W-:Y:S05]  /*9840*/  BSYNC.RECONVERGENT B0 ;  /* 0x0000000000007941 */ /* 0x000fea0003800200 */
.L_x_1189:
        /* <DEDUP_REMOVED lines=31> */
.L_x_1191:
        /* <DEDUP_REMOVED lines=26> */
.L_x_1193:
[----:B------:R-:W-:Y:S05]  /*9be0*/  BSYNC.RECONVERGENT B0 ;  /* 0x0000000000007941 */ /* 0x000fea0003800200 */
.L_x_1192:
        /* <DEDUP_REMOVED lines=24> */
.L_x_1194:
        /* <DEDUP_REMOVED lines=18> */
.L_x_1196:
[----:B------:R-:W-:Y:S05]  /*9e90*/  BSYNC.RECONVERGENT B0 ;  /* 0x0000000000007941 */ /* 0x000fea0003800200 */
.L_x_1195:
[----:B------:R-:W1:Y:S01]  /*9ea0*/  LDCU UR5, c[0x0][0x410] ;  /* 0x00008200ff0577ac */ /* 0x000e620008000800 */
[----:B------:R-:W1:Y:S01]  /*9eb0*/  LDCU UR8, c[0x0][0x3e0] ;  /* 0x00007c00ff0877ac */ /* 0x000e620008000800 */
[----:B------:R-:W-:Y:S02]  /*9ec0*/  UIADD3 UR6, UPT, UPT, UR7, UR6, URZ ;  /* 0x0000000607067290 */ /* 0x000fe4000fffe0ff */
[----:B------:R-:W-:Y:S02]  /*9ed0*/  UIADD3 UR4, UPT, UPT, UR4, 0x1, URZ ;  /* 0x0000000104047890 */ /* 0x000fe4000fffe0ff */
[----:B-1----:R-:W-:-:S04]  /*9ee0*/  UIMAD UR5, UR5, UR8, URZ ;  /* 0x00000008050572a4 */ /* 0x002fc8000f8e02ff */
[----:B------:R-:W-:-:S09]  /*9ef0*/  UISETP.GE.AND UP0, UPT, UR6, UR5, UPT ;  /* 0x000000050600728c */ /* 0x000fd2000bf06270 */
[----:B------:R-:W-:Y:S05]  /*9f00*/  BRA.U !UP0, `(.L_x_1197) ;  /* 0xffffff6108907547 */ /* 0x000fea000b83ffff */
.L_x_1130:
        /* <DEDUP_REMOVED lines=16> */
.L_x_1199:
[----:B------:R-:W-:Y:S05]  /*a010*/  BSYNC.RECONVERGENT B0 ;  /* 0x0000000000007941 */ /* 0x000fea0003800200 */
.L_x_1198:
        /* <DEDUP_REMOVED lines=11> */
.L_x_1201:
[----:B------:R-:W2:Y:S04]  /*a0d0*/  LDG.E.STRONG.GPU R5, desc[UR10][R2.64] ;  /* 0x0000000a02057981 */ /* 0x000ea8000c1ef900 */
[----:B--2---:R-:W-:Y:S01]  /*a0e0*/  CCTL.IVALL ;  /* 0x00000000ff00798f */ /* 0x004fe20002000000 */
[----:B------:R-:W-:Y:S05]  /*a0f0*/  YIELD ;  /* 0x0000000000007946 */ /* 0x000fea0003800000 */
[----:B------:R-:W-:-:S13]  /*a100*/  ISETP.NE.AND P0, PT, R5, R0, PT ;  /* 0x000000000500720c */ /* 0x000fda0003f05270 */
[----:B------:R-:W-:Y:S05]  /*a110*/  @P0 BRA `(.L_x_1201) ;  /* 0xfffffffc00ec0947 */ /* 0x000fea000383ffff */
.L_x_1200:
        /* <DEDUP_REMOVED lines=75> */
.L_x_1204:
        /* <DEDUP_REMOVED lines=31> */
.L_x_1203:
[----:B------:R-:W-:Y:S05]  /*a7c0*/  BSYNC.RECONVERGENT B0 ;  /* 0x0000000000007941 */ /* 0x000fea0003800200 */
.L_x_1202:
        /* <DEDUP_REMOVED lines=10> */
.L_x_1205:
        /* <DEDUP_REMOVED lines=87> */
.L_x_1206:
        /* <DEDUP_REMOVED lines=10> */
.L_x_4515:


//--------------------- .text._Z35group_norm_nhwc_bwd_one_pass_kernelI11Fp16IOFp16WLi512ELi56ELi448EEv26Group_norm_nhwc_bwd_params --------------------------
	.section	.text._Z35group_norm_nhwc_bwd_one_pass_kernelI11Fp16IOFp16WLi512ELi56ELi448EEv26Group_norm_nhwc_bwd_params,"ax",@progbits
	.align	128
        .global         _Z35group_norm_nhwc_bwd_one_pass_kernelI11Fp16IOFp16WLi512ELi56ELi448EEv26Group_norm_nhwc_bwd_params
        .type           _Z35group_norm_nhwc_bwd_one_pass_kernelI11Fp16IOFp16WLi512ELi56ELi448EEv26Group_norm_nhwc_bwd_params,@function
        .size           _Z35group_norm_nhwc_bwd_one_pass_kernelI11Fp16IOFp16WLi512ELi56ELi448EEv26Group_norm_nhwc_bwd_params,(.L_x_4516 - _Z35group_norm_nhwc_bwd_one_pass_kernelI11Fp16IOFp16WLi512ELi56ELi448EEv26Group_norm_nhwc_bwd_params)
        .other          _Z35group_norm_nhwc_bwd_one_pass_kernelI11Fp16IOFp16WLi512ELi56ELi448EEv26Group_norm_nhwc_bwd_params,@"STO_CUDA_ENTRY STV_DEFAULT"
_Z35group_norm_nhwc_bwd_one_pass_kernelI11Fp16IOFp16WLi512ELi56ELi448EEv26Group_norm_nhwc_bwd_params:
.text._Z35group_norm_nhwc_bwd_one_pass_kernelI11Fp16IOFp16WLi512ELi56ELi448EEv26Group_norm_nhwc_bwd_params:
        /* <DEDUP_REMOVED lines=25> */
.L_x_1233:
[----:B0-----:R-:W0:Y:S01]  /*0190*/  LDCU UR14, c[0x0][0x410] ;  /* 0x00008200ff0e77ac */ /* 0x001e220008000800 */
[----:B------:R-:W-:Y:S02]  /*01a0*/  IABS R4, UR8 ;  /* 0x0000000800047c13 */ /* 0x000fe40008000000 */
[----:B------:R-:W-:Y:S02]  /*01b0*/  CS2R R80, SRZ ;  /* 0x0000000000507805 */ /* 0x000fe4000001ff00 */
        /* <DEDUP_REMOVED lines=72> */
[----:B------:R-:W-:Y:S01]  /*0640*/  CS2R R76, SRZ ;  /* 0x00000000004c7805 */ /* 0x000fe2000001ff00 */
        /* <DEDUP_REMOVED lines=352> */
[----:B------:R-:W1:Y:S01]  /*1c50*/  @!P5 LDC.64 R68, c[0x0][0x398] ;  /* 0x0000e600ff44db82 */ /* 0x000e620000000a00 */
[C---:B------:R-:W-:Y:S02]  /*1c60*/  @!P5 SHF.L.U32 R5, R4.reuse, 0x1, RZ ;  /* 0x000000010405d819 */ /* 0x040fe400000006ff */
[----:B------:R-:W-:Y:S02]  /*1c70*/  @!P5 SHF.L.U64.HI R42, R4, 0x1, R43 ;  /* 0x00000001042ad819 */ /* 0x000fe4000001022b */
[----:B----4-:R-:W-:-:S04]  /*1c80*/  @!P5 IADD3 R92, P0, PT, R5, R92, RZ ;  /* 0x0000005c055cd210 */ /* 0x010fc80007f1e0ff */
[----:B------:R-:W-:-:S05]  /*1c90*/  @!P5 IADD3.X R93, PT, PT, R42, R93, RZ, P0, !PT ;  /* 0x0000005d2a5dd210 */ /* 0x000fca00007fe4ff */
[----:B------:R-:W4:Y:S01]  /*1ca0*/  @!P5 LDG.E R76, desc[UR10][R92.64] ;  /* 0x0000000a5c4cd981 */ /* 0x000f22000c1e1900 */
        /* <DEDUP_REMOVED lines=9> */
[----:B------:R-:W5:Y:S01]  /*1d40*/  @!P6 LDC.64 R90, c[0x0][0x3a0] ;  /* 0x0000e800ff5aeb82 */ /* 0x000f620000000a00 */
        /* <DEDUP_REMOVED lines=20> */
[----:B------:R-:W5:Y:S10]  /*1e90*/  @!P2 LDC.64 R88, c[0x0][0x3a0] ;  /* 0x0000e800ff58ab82 */ /* 0x000f740000000a00 */
[----:B------:R-:W4:Y:S01]  /*1ea0*/  @!P3 LDG.E R77, desc[UR10][R40.64] ;  /* 0x0000000a284db981 */ /* 0x000f22000c1e1900 */
        /* <DEDUP_REMOVED lines=9> */
[----:B-----5:R-:W-:-:S02]  /*1f40*/  @!P2 IADD3 R88, P0, PT, R43, R88, RZ ;  /* 0x000000582b58a210 */ /* 0x020fc40007f1e0ff */
        /* <DEDUP_REMOVED lines=8> */
[----:B------:R-:W-:-:S09]  /*1fd0*/  LOP3.LUT R12, R12, 0xffffffef, RZ, 0xc0, !PT ;  /* 0xffffffef0c0c7812 */ /* 0x000fd200078ec0ff */
[----:B------:R1:W5:Y:S02]  /*1fe0*/  @!P2 LDG.E R78, desc[UR10][R58.64] ;  /* 0x0000000a3a4ea981 */ /* 0x000364000c1e1900 */
[----:B------:R-:W0:Y:S01]  /*1ff0*/  @!P4 LDC.64 R72, c[0x0][0x3f8] ;  /* 0x0000fe00ff48cb82 */ /* 0x000e220000000a00 */
[----:B------:R-:W-:Y:S01]  /*2000*/  @P4 LOP3.LUT R12, R12, 0x10, RZ, 0xfc, !PT ;  /* 0x000000100c0c4812 */ /* 0x000fe200078efcff */
[----:B------:R2:W3:Y:S06]  /*2010*/  @!P2 LDG.E R79, desc[UR10][R64.64] ;  /* 0x0000000a404fa981 */ /* 0x0004ec000c1e1900 */
[----:B------:R-:W1:Y:S08]  /*2020*/  @!P4 LDC.64 R86, c[0x0][0x3a0] ;  /* 0x0000e800ff56cb82 */ /* 0x000e700000000a00 */
[----:B------:R-:W2:Y:S01]  /*2030*/  @!P4 LDC.64 R84, c[0x0][0x398] ;  /* 0x0000e600ff54cb82 */ /* 0x000ea20000000a00 */
        /* <DEDUP_REMOVED lines=10> */
[----:B--2---:R-:W-:Y:S02]  /*20e0*/  @!P4 IADD3 R84, P0, PT, R69, R84, RZ ;  /* 0x000000544554c210 */ /* 0x004fe40007f1e0ff */
[----:B------:R-:W-:Y:S02]  /*20f0*/  IADD3 R69, PT, PT, R50, 0x150, RZ ;  /* 0x0000015032457810 */ /* 0x000fe40007ffe0ff */
[----:B------:R-:W-:Y:S02]  /*2100*/  @!P4 IADD3.X R85, PT, PT, R72, R85, RZ, P0, !PT ;  /* 0x000000554855c210 */ /* 0x000fe400007fe4ff */
[----:B------:R-:W-:Y:S02]  /*2110*/  SHF.R.S32.HI R71, RZ, 0x1f, R69 ;  /* 0x0000001fff477819 */ /* 0x000fe40000011445 */
[----:B------:R-:W-:-:S04]  /*2120*/  ISETP.GE.U32.AND P0, PT, R69, UR16, PT ;  /* 0x0000001045007c0c */ /* 0x000fc8000bf06070 */
[----:B------:R-:W-:-:S13]  /*2130*/  ISETP.GE.AND.EX P4, PT, R71, UR17, PT, P0 ;  /* 0x0000001147007c0c */ /* 0x000fda000bf86300 */
[----:B------:R-:W0:Y:S01]  /*2140*/  @!P4 LDC.64 R72, c[0x0][0x3f8] ;  /* 0x0000fe00ff48cb82 */ /* 0x000e220000000a00 */
[----:B------:R-:W-:Y:S02]  /*2150*/  @!P4 MOV R62, R36 ;  /* 0x00000024003ec202 */ /* 0x000fe40000000f00 */
[----:B------:R-:W-:-:S05]  /*2160*/  @!P4 MOV R63, R35 ;  /* 0x00000023003fc202 */ /* 0x000fca0000000f00 */
[----:B------:R-:W1:Y:S01]  /*2170*/  @!P4 LDC.64 R58, c[0x0][0x398] ;  /* 0x0000e600ff3acb82 */ /* 0x000e620000000a00 */
[-C--:B0-----:R-:W-:Y:S02]  /*2180*/  @!P4 IMAD R66, R71, R72.reuse, RZ ;  /* 0x000000484742c224 */ /* 0x081fe400078e02ff */
[----:B------:R-:W-:-:S04]  /*2190*/  @!P4 IMAD.WIDE.U32 R62, R69, R72, R62 ;  /* 0x00000048453ec225 */ /* 0x000fc800078e003e */
[----:B------:R-:W-:Y:S02]  /*21a0*/  @!P4 IMAD R67, R69, R73, R66 ;  /* 0x000000494543c224 */ /* 0x000fe400078e0242 */
[----:B------:R-:W0:Y:S01]  /*21b0*/  @!P4 LDC.64 R68, c[0x0][0x3a0] ;  /* 0x0000e800ff44cb82 */ /* 0x000e220000000a00 */
[----:B------:R-:W-:Y:S02]  /*21c0*/  @!P4 SHF.L.U32 R65, R62, 0x1, RZ ;  /* 0x000000013e41c819 */ /* 0x000fe400000006ff */
[----:B------:R-:W-:-:S04]  /*21d0*/  @!P4 IADD3 R63, PT, PT, R63, R67, RZ ;  /* 0x000000433f3fc210 */ /* 0x000fc80007ffe0ff */
[----:B------:R-:W-:Y:S02]  /*21e0*/  @!P4 SHF.L.U64.HI R66, R62, 0x1, R63 ;  /* 0x000000013e42c819 */ /* 0x000fe4000001023f */
[C---:B------:R-:W-:Y:S02]  /*21f0*/  LOP3.LUT P1, RZ, R12.reuse, 0x200000, RZ, 0xc0, !PT ;  /* 0x002000000cff7812 */ /* 0x040fe4000782c0ff */
[----:B------:R-:W-:-:S04]  /*2200*/  LOP3.LUT R12, R12, 0xfffffff7, RZ, 0xc0, !PT ;  /* 0xfffffff70c0c7812 */ /* 0x000fc800078ec0ff */
[----:B------:R-:W-:Y:S02]  /*2210*/  @P4 LOP3.LUT R12, R12, 0x8, RZ, 0xfc, !PT ;  /* 0x000000080c0c4812 */ /* 0x000fe400078efcff */
[----:B0-----:R-:W-:-:S04]  /*2220*/  @!P4 IADD3 R62, P0, PT, R65, R68, RZ ;  /* 0x00000044413ec210 */ /* 0x001fc80007f1e0ff */
[----:B------:R-:W-:Y:S02]  /*2230*/  @!P4 IADD3.X R63, PT, PT, R66, R69, RZ, P0, !PT ;  /* 0x00000045423fc210 */ /* 0x000fe400007fe4ff */
[----:B-1----:R-:W-:Y:S02]  /*2240*/  @!P4 IADD3 R58, P0, PT, R65, R58, RZ ;  /* 0x0000003a413ac210 */ /* 0x002fe40007f1e0ff */
[----:B------:R-:W-:Y:S02]  /*2250*/  IADD3 R65, PT, PT, R50, 0x160, RZ ;  /* 0x0000016032417810 */ /* 0x000fe40007ffe0ff */
[----:B------:R-:W-:Y:S02]  /*2260*/  @!P4 IADD3.X R59, PT, PT, R66, R59, RZ, P0, !PT ;  /* 0x0000003b423bc210 */ /* 0x000fe400007fe4ff */
[----:B------:R-:W-:Y:S02]  /*2270*/  ISETP.NE.AND P4, PT, R70, RZ, PT ;  /* 0x000000ff4600720c */ /* 0x000fe40003f85270 */
[----:B------:R-:W-:-:S02]  /*2280*/  CS2R R70, SRZ ;  /* 0x0000000000467805 */ /* 0x000fc4000001ff00 */
[----:B------:R-:W-:Y:S02]  /*2290*/  SHF.R.S32.HI R67, RZ, 0x1f, R65 ;  /* 0x0000001fff437819 */ /* 0x000fe40000011441 */
[----:B------:R-:W-:Y:S02]  /*22a0*/  ISETP.GE.U32.AND P0, PT, R65, UR16, PT ;  /* 0x0000001041007c0c */ /* 0x000fe4000bf06070 */
[----:B------:R-:W2:Y:S02]  /*22b0*/  @!P3 LDG.E R70, desc[UR10][R54.64] ;  /* 0x0000000a3646b981 */ /* 0x000ea4000c1e1900 */
[----:B------:R-:W-:Y:S02]  /*22c0*/  ISETP.GE.AND.EX P3, PT, R67, UR17, PT, P0 ;  /* 0x0000001143007c0c */ /* 0x000fe4000bf66300 */
[----:B------:R0:W4:Y:S11]  /*22d0*/  @!P1 LDG.E R71, desc[UR10][R32.64] ;  /* 0x0000000a20479981 */ /* 0x000136000c1e1900 */
[----:B------:R-:W1:Y:S01]  /*22e0*/  @!P3 LDC.64 R68, c[0x0][0x3f8] ;  /* 0x0000fe00ff44bb82 */ /* 0x000e620000000a00 */
[----:B------:R-:W-:-:S02]  /*22f0*/  @!P3 MOV R40, R36 ;  /* 0x000000240028b202 */ /* 0x000fc40000000f00 */
[----:B------:R-:W-:-:S05]  /*2300*/  @!P3 MOV R41, R35 ;  /* 0x000000230029b202 */ /* 0x000fca0000000f00 */
[----:B0-----:R-:W0:Y:S01]  /*2310*/  @!P3 LDC.64 R32, c[0x0][0x398] ;  /* 0x0000e600ff20bb82 */ /* 0x001e220000000a00 */
[-C--:B-1----:R-:W-:Y:S02]  /*2320*/  @!P3 IMAD R54, R67, R68.reuse, RZ ;  /* 0x000000444336b224 */ /* 0x082fe400078e02ff */
[----:B------:R-:W-:-:S04]  /*2330*/  @!P3 IMAD.WIDE.U32 R40, R65, R68, R40 ;  /* 0x000000444128b225 */ /* 0x000fc800078e0028 */
[----:B------:R-:W-:Y:S02]  /*2340*/  @!P3 IMAD R55, R65, R69, R54 ;  /* 0x000000454137b224 */ /* 0x000fe400078e0236 */
[----:B------:R-:W1:Y:S01]  /*2350*/  @!P3 LDC.64 R64, c[0x0][0x3a0] ;  /* 0x0000e800ff40bb82 */ /* 0x000e620000000a00 */
[----:B------:R-:W-:Y:S02]  /*2360*/  CS2R R72, SRZ ;  /* 0x0000000000487805 */ /* 0x000fe4000001ff00 */
[----:B------:R-:W-:-:S04]  /*2370*/  @!P3 IADD3 R41, PT, PT, R41, R55, RZ ;  /* 0x000000372929b210 */ /* 0x000fc80007ffe0ff */
[----:B------:R5:W4:Y:S01]  /*2380*/  @!P1 LDG.E R72, desc[UR10][R52.64] ;  /* 0x0000000a34489981 */ /* 0x000b22000c1e1900 */
[C---:B------:R-:W-:Y:S02]  /*2390*/  @!P3 SHF.L.U64.HI R54, R40.reuse, 0x1, R41 ;  /* 0x000000012836b819 */ /* 0x040fe40000010229 */
[----:B-----5:R-:W-:Y:S02]  /*23a0*/  @!P3 SHF.L.U32 R53, R40, 0x1, RZ ;  /* 0x000000012835b819 */ /* 0x020fe400000006ff */
[C---:B------:R-:W-:Y:S02]  /*23b0*/  LOP3.LUT P2, RZ, R12.reuse, 0x100000, RZ, 0xc0, !PT ;  /* 0x001000000cff7812 */ /* 0x040fe4000784c0ff */
[----:B-1----:R-:W-:Y:S02]  /*23c0*/  @!P3 IADD3 R40, P0, PT, R53, R64, RZ ;  /* 0x000000403528b210 */ /* 0x002fe40007f1e0ff */
[----:B------:R-:W-:Y:S02]  /*23d0*/  LOP3.LUT R12, R12, 0xfffffffb, RZ, 0xc0, !PT ;  /* 0xfffffffb0c0c7812 */ /* 0x000fe400078ec0ff */
[----:B------:R-:W-:-:S02]  /*23e0*/  @!P3 IADD3.X R41, PT, PT, R54, R65, RZ, P0, !PT ;  /* 0x000000413629b210 */ /* 0x000fc400007fe4ff */
[----:B0-----:R-:W-:Y:S01]  /*23f0*/  @!P3 IADD3 R32, P0, PT, R53, R32, RZ ;  /* 0x000000203520b210 */ /* 0x001fe20007f1e0ff */
[----:B------:R-:W-:Y:S01]  /*2400*/  HFMA2 R68, -RZ, RZ, 0, 0 ;  /* 0x00000000ff447431 */ /* 0x000fe200000001ff */
[----:B------:R-:W-:Y:S02]  /*2410*/  @P3 LOP3.LUT R12, R12, 0x4, RZ, 0xfc, !PT ;  /* 0x000000040c0c3812 */ /* 0x000fe400078efcff */
[----:B------:R-:W-:Y:S02]  /*2420*/  @!P3 IADD3.X R33, PT, PT, R54, R33, RZ, P0, !PT ;  /* 0x000000213621b210 */ /* 0x000fe400007fe4ff */
[----:B------:R-:W-:Y:S02]  /*2430*/  ISETP.NE.AND P3, PT, R51, RZ, PT ;  /* 0x000000ff3300720c */ /* 0x000fe40003f65270 */
[----:B------:R-:W-:Y:S02]  /*2440*/  CS2R R66, SRZ ;  /* 0x0000000000427805 */ /* 0x000fe4000001ff00 */
[----:B------:R-:W-:Y:S01]  /*2450*/  IADD3 R51, PT, PT, R50, 0x170, RZ ;  /* 0x0000017032337810 */ /* 0x000fe20007ffe0ff */
[----:B------:R-:W5:Y:S03]  /*2460*/  @!P2 LDG.E R68, desc[UR10][R48.64] ;  /* 0x0000000a3044a981 */ /* 0x000f66000c1e1900 */
[----:B------:R-:W-:-:S02]  /*2470*/  SHF.R.S32.HI R53, RZ, 0x1f, R51 ;  /* 0x0000001fff357819 */ /* 0x000fc40000011433 */
[----:B------:R-:W-:Y:S01]  /*2480*/  ISETP.GE.U32.AND P0, PT, R51, UR16, PT ;  /* 0x0000001033007c0c */ /* 0x000fe2000bf06070 */
[----:B------:R0:W5:Y:S03]  /*2490*/  @!P2 LDG.E R67, desc[UR10][R6.64] ;  /* 0x0000000a0643a981 */ /* 0x000166000c1e1900 */
[----:B------:R-:W-:-:S13]  /*24a0*/  ISETP.GE.AND.EX P2, PT, R53, UR17, PT, P0 ;  /* 0x0000001135007c0c */ /* 0x000fda000bf46300 */
[----:B------:R-:W1:Y:S01]  /*24b0*/  @!P2 LDC.64 R54, c[0x0][0x3f8] ;  /* 0x0000fe00ff36ab82 */ /* 0x000e620000000a00 */
[----:B------:R-:W-:Y:S02]  /*24c0*/  LOP3.LUT P0, RZ, R12, 0x80000, RZ, 0xc0, !PT ;  /* 0x000800000cff7812 */ /* 0x000fe4000780c0ff */
[----:B------:R-:W-:Y:S02]  /*24d0*/  CS2R R64, SRZ ;  /* 0x0000000000407805 */ /* 0x000fe4000001ff00 */
[----:B0-----:R-:W-:Y:S02]  /*24e0*/  @!P2 MOV R6, R36 ;  /* 0x000000240006a202 */ /* 0x001fe40000000f00 */
[----:B------:R-:W-:-:S07]  /*24f0*/  @!P2 MOV R7, R35 ;  /* 0x000000230007a202 */ /* 0x000fce0000000f00 */
[----:B------:R0:W5:Y:S04]  /*2500*/  @!P0 LDG.E R65, desc[UR10][R30.64] ;  /* 0x0000000a1e418981 */ /* 0x000168000c1e1900 */
[----:B------:R3:W5:Y:S01]  /*2510*/  @!P0 LDG.E R66, desc[UR10][R44.64] ;  /* 0x0000000a2c428981 */ /* 0x000762000c1e1900 */
[----:B-1----:R-:W-:Y:S01]  /*2520*/  @!P2 IMAD R48, R53, R54, RZ ;  /* 0x000000363530a224 */ /* 0x002fe200078e02ff */
[----:B0-----:R-:W0:Y:S08]  /*2530*/  @!P2 LDC.64 R30, c[0x0][0x398] ;  /* 0x0000e600ff1eab82 */ /* 0x001e300000000a00 */
[----:B------:R-:W1:Y:S01]  /*2540*/  @!P2 LDC.64 R52, c[0x0][0x3a0] ;  /* 0x0000e800ff34ab82 */ /* 0x000e620000000a00 */
[----:B------:R-:W-:-:S02]  /*2550*/  @!P2 IMAD R49, R51, R55, R48 ;  /* 0x000000373331a224 */ /* 0x000fc400078e0230 */
[----:B------:R-:W-:-:S05]  /*2560*/  @!P2 IMAD.WIDE.U32 R6, R51, R54, R6 ;  /* 0x000000363306a225 */ /* 0x000fca00078e0006 */
[----:B------:R-:W-:Y:S02]  /*2570*/  @!P2 IADD3 R7, PT, PT, R7, R49, RZ ;  /* 0x000000310707a210 */ /* 0x000fe40007ffe0ff */
[C---:B---3--:R-:W-:Y:S02]  /*2580*/  @!P2 SHF.L.U32 R45, R6.reuse, 0x1, RZ ;  /* 0x00000001062da819 */ /* 0x048fe400000006ff */
[----:B------:R-:W-:Y:S02]  /*2590*/  @!P2 SHF.L.U64.HI R48, R6, 0x1, R7 ;  /* 0x000000010630a819 */ /* 0x000fe40000010207 */
[C---:B------:R-:W-:Y:S02]  /*25a0*/  LOP3.LUT P1, RZ, R12.reuse, 0x40000, RZ, 0xc0, !PT ;  /* 0x000400000cff7812 */ /* 0x040fe4000782c0ff */
[----:B------:R-:W-:Y:S02]  /*25b0*/  LOP3.LUT R12, R12, 0xfffffffd, RZ, 0xc0, !PT ;  /* 0xfffffffd0c0c7812 */ /* 0x000fe400078ec0ff */
[----:B-1----:R-:W-:-:S02]  /*25c0*/  @!P2 IADD3 R6, P0, PT, R45, R52, RZ ;  /* 0x000000342d06a210 */ /* 0x002fc40007f1e0ff */
[----:B------:R-:W-:-:S07]  /*25d0*/  CS2R R54, SRZ ;  /* 0x0000000000367805 */ /* 0x000fce000001ff00 */
[----:B------:R-:W3:Y:S01]  /*25e0*/  @!P1 LDG.E R64, desc[UR10][R38.64] ;  /* 0x0000000a26409981 */ /* 0x000ee2000c1e1900 */
[----:B------:R-:W-:Y:S02]  /*25f0*/  @!P2 IADD3.X R7, PT, PT, R48, R53, RZ, P0, !PT ;  /* 0x000000353007a210 */ /* 0x000fe400007fe4ff */
[----:B0-----:R-:W-:Y:S01]  /*2600*/  @!P2 IADD3 R30, P0, PT, R45, R30, RZ ;  /* 0x0000001e2d1ea210 */ /* 0x001fe20007f1e0ff */
[----:B------:R0:W3:Y:S01]  /*2610*/  @!P1 LDG.E R55, desc[UR10][R28.64] ;  /* 0x0000000a1c379981 */ /* 0x0000e2000c1e1900 */
[----:B------:R-:W-:Y:S02]  /*2620*/  @P2 LOP3.LUT R12, R12, 0x2, RZ, 0xfc, !PT ;  /* 0x000000020c0c2812 */ /* 0x000fe400078efcff */
[----:B------:R-:W-:Y:S01]  /*2630*/  @!P2 IADD3.X R31, PT, PT, R48, R31, RZ, P0, !PT ;  /* 0x0000001f301fa210 */ /* 0x000fe200007fe4ff */
[----:B------:R-:W3:Y:S01]  /*2640*/  @!P5 LDG.E R54, desc[UR10][R4.64] ;  /* 0x0000000a0436d981 */ /* 0x000ee2000c1e1900 */
[----:B------:R-:W-:Y:S02]  /*2650*/  ISETP.NE.AND P2, PT, R13, RZ, PT ;  /* 0x000000ff0d00720c */ /* 0x000fe40003f45270 */
[----:B------:R-:W-:-:S04]  /*2660*/  IADD3 R13, PT, PT, R50, 0x180, RZ ;  /* 0x00000180320d7810 */ /* 0x000fc80007ffe0ff */
[----:B------:R-:W-:Y:S02]  /*2670*/  SHF.R.S32.HI R45, RZ, 0x1f, R13 ;  /* 0x0000001fff2d7819 */ /* 0x000fe4000001140d */
[----:B------:R-:W-:-:S04]  /*2680*/  ISETP.GE.U32.AND P0, PT, R13, UR16, PT ;  /* 0x000000100d007c0c */ /* 0x000fc8000bf06070 */
[----:B------:R-:W-:-:S13]  /*2690*/  ISETP.GE.AND.EX P1, PT, R45, UR17, PT, P0 ;  /* 0x000000112d007c0c */ /* 0x000fda000bf26300 */
[----:B------:R-:W1:Y:S01]  /*26a0*/  @!P1 LDC.64 R106, c[0x0][0x3f8] ;  /* 0x0000fe00ff6a9b82 */ /* 0x000e620000000a00 */
[----:B------:R-:W-:Y:S01]  /*26b0*/  LOP3.LUT P0, RZ, R12, 0x20000, RZ, 0xc0, !PT ;  /* 0x000200000cff7812 */ /* 0x000fe2000780c0ff */
[----:B------:R-:W-:Y:S01]  /*26c0*/  HFMA2 R48, -RZ, RZ, 0, 0 ;  /* 0x00000000ff307431 */ /* 0x000fe200000001ff */
[----:B0-----:R-:W-:Y:S02]  /*26d0*/  @!P1 MOV R28, R36 ;  /* 0x00000024001c9202 */ /* 0x001fe40000000f00 */
[----:B------:R-:W-:-:S09]  /*26e0*/  @!P1 MOV R29, R35 ;  /* 0x00000023001d9202 */ /* 0x000fd20000000f00 */
[----:B------:R0:W3:Y:S01]  /*26f0*/  @!P0 LDG.E R48, desc[UR10][R24.64] ;  /* 0x0000000a18308981 */ /* 0x0000e2000c1e1900 */
[----:B-1----:R-:W-:Y:S01]  /*2700*/  @!P1 IMAD R38, R45, R106, RZ ;  /* 0x0000006a2d269224 */ /* 0x002fe200078e02ff */
[----:B0-----:R-:W0:Y:S08]  /*2710*/  @!P1 LDC.64 R24, c[0x0][0x398] ;  /* 0x0000e600ff189b82 */ /* 0x001e300000000a00 */
[----:B------:R-:W1:Y:S01]  /*2720*/  @!P1 LDC.64 R44, c[0x0][0x3a0] ;  /* 0x0000e800ff2c9b82 */ /* 0x000e620000000a00 */
[----:B------:R-:W-:Y:S01]  /*2730*/  CS2R R52, SRZ ;  /* 0x0000000000347805 */ /* 0x000fe2000001ff00 */
[----:B------:R-:W-:-:S02]  /*2740*/  @!P1 IMAD R39, R13, R107, R38 ;  /* 0x0000006b0d279224 */ /* 0x000fc400078e0226 */
[----:B------:R-:W-:-:S03]  /*2750*/  @!P1 IMAD.WIDE.U32 R28, R13, R106, R28 ;  /* 0x0000006a0d1c9225 */ /* 0x000fc600078e001c */
[----:B------:R2:W3:Y:S02]  /*2760*/  @!P0 LDG.E R53, desc[UR10][R26.64] ;  /* 0x0000000a1a358981 */ /* 0x0004e4000c1e1900 */
[----:B------:R-:W-:Y:S02]  /*2770*/  @!P1 IADD3 R13, PT, PT, R29, R39, RZ ;  /* 0x000000271d0d9210 */ /* 0x000fe40007ffe0ff */
[----:B------:R-:W-:Y:S01]  /*2780*/  LOP3.LUT R12, R12, 0xfffffffe, RZ, 0xc0, !PT ;  /* 0xfffffffe0c0c7812 */ /* 0x000fe200078ec0ff */
[----:B------:R-:W3:Y:S01]  /*2790*/  @!P6 LDG.E R52, desc[UR10][R90.64] ;  /* 0x0000000a5a34e981 */ /* 0x000ee2000c1e1900 */
[C---:B------:R-:W-:Y:S02]  /*27a0*/  @!P1 SHF.L.U64.HI R38, R28.reuse, 0x1, R13 ;  /* 0x000000011c269819 */ /* 0x040fe4000001020d */
[----:B--2---:R-:W-:-:S04]  /*27b0*/  @!P1 SHF.L.U32 R27, R28, 0x1, RZ ;  /* 0x000000011c1b9819 */ /* 0x004fc800000006ff */
[C---:B-1----:R-:W-:Y:S02]  /*27c0*/  @!P1 IADD3 R28, P0, PT, R27.reuse, R44, RZ ;  /* 0x0000002c1b1c9210 */ /* 0x042fe40007f1e0ff */
[----:B------:R-:W-:Y:S02]  /*27d0*/  @P1 LOP3.LUT R12, R12, 0x1, RZ, 0xfc, !PT ;  /* 0x000000010c0c1812 */ /* 0x000fe400078efcff */
[----:B------:R-:W-:Y:S02]  /*27e0*/  @!P1 IADD3.X R29, PT, PT, R38, R45, RZ, P0, !PT ;  /* 0x0000002d261d9210 */ /* 0x000fe400007fe4ff */
        /* <DEDUP_REMOVED lines=13> */
[----:B-1----:R-:W-:Y:S02]  /*28c0*/  @!P0 MOV R22, R36 ;  /* 0x0000002400168202 */ /* 0x002fe40000000f00 */
[----:B------:R-:W-:-:S03]  /*28d0*/  @!P0 MOV R23, R35 ;  /* 0x0000002300178202 */ /* 0x000fc60000000f00 */
[----:B------:R-:W1:Y:S01]  /*28e0*/  @!P0 LDC.64 R114, c[0x0][0x398] ;  /* 0x0000e600ff728b82 */ /* 0x000e620000000a00 */
[-C--:B0-----:R-:W-:Y:S02]  /*28f0*/  @!P0 IMAD R0, R45, R60.reuse, RZ ;  /* 0x0000003c2d008224 */ /* 0x081fe400078e02ff */
[----:B------:R-:W-:-:S04]  /*2900*/  @!P0 IMAD.WIDE.U32 R22, R39, R60, R22 ;  /* 0x0000003c27168225 */ /* 0x000fc800078e0016 */
[----:B------:R-:W-:Y:S02]  /*2910*/  @!P0 IMAD R45, R39, R61, R0 ;  /* 0x0000003d272d8224 */ /* 0x000fe400078e0200 */
[----:B------:R-:W0:Y:S01]  /*2920*/  @!P0 LDC.64 R60, c[0x0][0x3a0] ;  /* 0x0000e800ff3c8b82 */ /* 0x000e220000000a00 */
[----:B------:R-:W-:Y:S02]  /*2930*/  HFMA2 R13, -RZ, RZ, 0, 0 ;  /* 0x00000000ff0d7431 */ /* 0x000fe400000001ff */
[----:B------:R-:W-:Y:S02]  /*2940*/  @!P0 IADD3 R23, PT, PT, R23, R45, RZ ;  /* 0x0000002d17178210 */ /* 0x000fe40007ffe0ff */
[----:B------:R-:W-:Y:S02]  /*2950*/  MOV R25, RZ ;  /* 0x000000ff00197202 */ /* 0x000fe40000000f00 */
[C---:B------:R-:W-:Y:S02]  /*2960*/  @!P0 SHF.L.U64.HI R0, R22.reuse, 0x1, R23 ;  /* 0x0000000116008819 */ /* 0x040fe40000010217 */
[----:B------:R-:W-:Y:S01]  /*2970*/  @!P0 SHF.L.U32 R23, R22, 0x1, RZ ;  /* 0x0000000116178819 */ /* 0x000fe200000006ff */
[----:B------:R4:W2:Y:S04]  /*2980*/  @!P1 LDG.E R13, desc[UR10][R20.64] ;  /* 0x0000000a140d9981 */ /* 0x0008a8000c1e1900 */
[----:B------:R5:W2:Y:S01]  /*2990*/  @!P1 LDG.E R25, desc[UR10][R18.64] ;  /* 0x0000000a12199981 */ /* 0x000aa2000c1e1900 */
[----:B0-----:R-:W-:-:S04]  /*29a0*/  @!P0 IADD3 R60, P1, PT, R23, R60, RZ ;  /* 0x0000003c173c8210 */ /* 0x001fc80007f3e0ff */
[----:B------:R-:W-:Y:S02]  /*29b0*/  @!P0 IADD3.X R61, PT, PT, R0, R61, RZ, P1, !PT ;  /* 0x0000003d003d8210 */ /* 0x000fe40000ffe4ff */
[----:B-1----:R-:W-:-:S04]  /*29c0*/  @!P0 IADD3 R114, P1, PT, R23, R114, RZ ;  /* 0x0000007217728210 */ /* 0x002fc80007f3e0ff */
[----:B------:R-:W-:Y:S02]  /*29d0*/  @!P0 IADD3.X R115, PT, PT, R0, R115, RZ, P1, !PT ;  /* 0x0000007300738210 */ /* 0x000fe40000ffe4ff */
[----:B------:R-:W-:Y:S02]  /*29e0*/  LOP3.LUT P1, RZ, R12, 0x4000, RZ, 0xc0, !PT ;  /* 0x000040000cff7812 */ /* 0x000fe4000782c0ff */
[----:B----4-:R-:W-:Y:S02]  /*29f0*/  CS2R R20, SRZ ;  /* 0x0000000000147805 */ /* 0x010fe4000001ff00 */
[----:B-----5:R-:W-:Y:S02]  /*2a00*/  CS2R R18, SRZ ;  /* 0x0000000000127805 */ /* 0x020fe4000001ff00 */
[----:B------:R-:W-:-:S04]  /*2a10*/  IADD3 R39, PT, PT, R50, 0x1a0, RZ ;  /* 0x000001a032277810 */ /* 0x000fc80007ffe0ff */
[----:B------:R-:W-:Y:S01]  /*2a20*/  SHF.R.S32.HI R45, RZ, 0x1f, R39 ;  /* 0x0000001fff2d7819 */ /* 0x000fe20000011427 */
[----:B------:R-:W4:Y:S04]  /*2a30*/  @!P2 LDG.E R18, desc[UR10][R10.64] ;  /* 0x0000000a0a12a981 */ /* 0x000f28000c1e1900 */
[----:B------:R0:W5:Y:S04]  /*2a40*/  @!P1 LDG.E R21, desc[UR10][R46.64] ;  /* 0x0000000a2e159981 */ /* 0x000168000c1e1900 */
[----:B------:R1:W5:Y:S01]  /*2a50*/  @!P1 LDG.E R19, desc[UR10][R16.64] ;  /* 0x0000000a10139981 */ /* 0x000362000c1e1900 */
[----:B------:R-:W-:-:S04]  /*2a60*/  ISETP.GE.U32.AND P1, PT, R39, UR16, PT ;  /* 0x0000001027007c0c */ /* 0x000fc8000bf26070 */
[----:B------:R-:W-:-:S13]  /*2a70*/  ISETP.GE.AND.EX P1, PT, R45, UR17, PT, P1 ;  /* 0x000000112d007c0c */ /* 0x000fda000bf26310 */
[----:B0-----:R-:W0:Y:S01]  /*2a80*/  @!P1 LDC.64 R46, c[0x0][0x3f8] ;  /* 0x0000fe00ff2e9b82 */ /* 0x001e220000000a00 */
[----:B------:R-:W-:Y:S02]  /*2a90*/  @!P1 MOV R10, R36 ;  /* 0x00000024000a9202 */ /* 0x000fe40000000f00 */
[----:B------:R-:W-:-:S05]  /*2aa0*/  @!P1 MOV R11, R35 ;  /* 0x00000023000b9202 */ /* 0x000fca0000000f00 */
[----:B------:R-:W3:Y:S01]  /*2ab0*/  @!P1 LDC.64 R112, c[0x0][0x3a0] ;  /* 0x0000e800ff709b82 */ /* 0x000ee20000000a00 */
[----:B------:R-:W-:-:S06]  /*2ac0*/  HFMA2 R23, -RZ, RZ, 0, 0 ;  /* 0x00000000ff177431 */ /* 0x000fcc00000001ff */
[----:B------:R3:W5:Y:S01]  /*2ad0*/  @!P2 LDG.E R23, desc[UR10][R14.64] ;  /* 0x0000000a0e17a981 */ /* 0x000762000c1e1900 */
[----:B0-----:R-:W-:-:S04]  /*2ae0*/  @!P1 IMAD R0, R45, R46, RZ ;  /* 0x0000002e2d009224 */ /* 0x001fc800078e02ff */
[C---:B-1----:R-:W-:Y:S02]  /*2af0*/  @!P1 IMAD R17, R39.reuse, R47, R0 ;  /* 0x0000002f27119224 */ /* 0x042fe400078e0200 */
[----:B------:R-:W-:Y:S02]  /*2b00*/  @!P1 IMAD.WIDE.U32 R46, R39, R46, R10 ;  /* 0x0000002e272e9225 */ /* 0x000fe400078e000a */
[----:B------:R-:W0:Y:S03]  /*2b10*/  @!P1 LDC.64 R10, c[0x0][0x398] ;  /* 0x0000e600ff0a9b82 */ /* 0x000e260000000a00 */
[----:B------:R-:W-:Y:S02]  /*2b20*/  @!P1 IADD3 R17, PT, PT, R47, R17, RZ ;  /* 0x000000112f119210 */ /* 0x000fe40007ffe0ff */
[C---:B------:R-:W-:Y:S02]  /*2b30*/  @!P1 SHF.L.U32 R47, R46.reuse, 0x1, RZ ;  /* 0x000000012e2f9819 */ /* 0x040fe400000006ff */
[----:B------:R-:W-:-:S02]  /*2b40*/  @!P1 SHF.L.U64.HI R0, R46, 0x1, R17 ;  /* 0x000000012e009819 */ /* 0x000fc40000010211 */
[C---:B---3--:R-:W-:Y:S02]  /*2b50*/  @!P1 IADD3 R112, P2, PT, R47.reuse, R112, RZ ;  /* 0x000000702f709210 */ /* 0x048fe40007f5e0ff */
        /* <DEDUP_REMOVED lines=8> */
[----:B------:R0:W3:Y:S01]  /*2be0*/  @!P3 LDG.E R16, desc[UR10][R8.64] ;  /* 0x0000000a0810b981 */ /* 0x0000e2000c1e1900 */
[----:B------:R-:W-:-:S09]  /*2bf0*/  MOV R14, RZ ;  /* 0x000000ff000e7202 */ /* 0x000fd20000000f00 */
[----:B------:R-:W1:Y:S01]  /*2c00*/  @!P2 LDC.64 R110, c[0x0][0x3a0] ;  /* 0x0000e800ff6eab82 */ /* 0x000e620000000a00 */
[----:B------:R0:W5:Y:S07]  /*2c10*/  @!P3 LDG.E R14, desc[UR10][R100.64] ;  /* 0x0000000a640eb981 */ /* 0x00016e000c1e1900 */
        /* <DEDUP_REMOVED lines=32> */
[----:B--2---:R-:W2:Y:S02]  /*2e20*/  @!P3 LDC.64 R104, c[0x0][0x398] ;  /* 0x0000e600ff68bb82 */ /* 0x004ea40000000a00 */
        /* <DEDUP_REMOVED lines=16> */
[----:B------:R-:W-:-:S13]  /*2f30*/  ISETP.GE.AND.EX P4, PT, R49, UR17, PT, P4 ;  /* 0x0000001131007c0c */ /* 0x000fda000bf86340 */
[----:B------:R-:W0:Y:S01]  /*2f40*/  @!P4 LDC.64 R4, c[0x0][0x3f8] ;  /* 0x0000fe00ff04cb82 */ /* 0x000e220000000a00 */
[----:B------:R-:W-:Y:S02]  /*2f50*/  @!P4 MOV R56, R36 ;  /* 0x000000240038c202 */ /* 0x000fe40000000f00 */
[----:B------:R-:W-:-:S05]  /*2f60*/  @!P4 MOV R57, R35 ;  /* 0x000000230039c202 */ /* 0x000fca0000000f00 */
[----:B------:R-:W1:Y:S01]  /*2f70*/  @!P4 LDC.64 R102, c[0x0][0x398] ;  /* 0x0000e600ff66cb82 */ /* 0x000e620000000a00 */
[----:B0-----:R-:W-:-:S04]  /*2f80*/  @!P4 IMAD R2, R49, R4, RZ ;  /* 0x000000043102c224 */ /* 0x001fc800078e02ff */
[C---:B------:R-:W-:Y:S02]  /*2f90*/  @!P4 IMAD R49, R15.reuse, R5, R2 ;  /* 0x000000050f31c224 */ /* 0x040fe400078e0202 */
[----:B------:R-:W-:Y:S02]  /*2fa0*/  @!P4 IMAD.WIDE.U32 R4, R15, R4, R56 ;  /* 0x000000040f04c225 */ /* 0x000fe400078e0038 */
[----:B------:R-:W0:Y:S03]  /*2fb0*/  @!P4 LDC.64 R56, c[0x0][0x3a0] ;  /* 0x0000e800ff38cb82 */ /* 0x000e260000000a00 */
[----:B------:R-:W-:-:S04]  /*2fc0*/  @!P4 IADD3 R15, PT, PT, R5, R49, RZ ;  /* 0x00000031050fc210 */ /* 0x000fc80007ffe0ff */
[C---:B------:R-:W-:Y:S02]  /*2fd0*/  @!P4 SHF.L.U64.HI R2, R4.reuse, 0x1, R15 ;  /* 0x000000010402c819 */ /* 0x040fe4000001020f */
[----:B------:R-:W-:Y:S02]  /*2fe0*/  @!P4 SHF.L.U32 R15, R4, 0x1, RZ ;  /* 0x00000001040fc819 */ /* 0x000fe400000006ff */
[----:B------:R-:W-:Y:S01]  /*2ff0*/  IADD3 R49, PT, PT, R50, 0x1e0, RZ ;  /* 0x000001e032317810 */ /* 0x000fe20007ffe0ff */
[----:B------:R-:W-:Y:S01]  /*3000*/  HFMA2 R5, -RZ, RZ, 0, 0 ;  /* 0x00000000ff057431 */ /* 0x000fe200000001ff */
[----:B0-----:R-:W-:-:S05]  /*3010*/  @!P4 IADD3 R56, P5, PT, R15, R56, RZ ;  /* 0x000000380f38c210 */ /* 0x001fca0007fbe0ff */
[----:B------:R0:W2:Y:S01]  /*3020*/  @!P6 LDG.E R5, desc[UR10][R74.64] ;  /* 0x0000000a4a05e981 */ /* 0x0000a2000c1e1900 */
[C---:B------:R-:W-:Y:S02]  /*3030*/  @!P4 IADD3.X R57, PT, PT, R2.reuse, R57, RZ, P5, !PT ;  /* 0x000000390239c210 */ /* 0x040fe40002ffe4ff */
[----:B-1----:R-:W-:Y:S02]  /*3040*/  @!P4 IADD3 R102, P5, PT, R15, R102, RZ ;  /* 0x000000660f66c210 */ /* 0x002fe40007fbe0ff */
[----:B------:R-:W-:Y:S02]  /*3050*/  SHF.R.S32.HI R69, RZ, 0x1f, R49 ;  /* 0x0000001fff457819 */ /* 0x000fe40000011431 */
[----:B------:R-:W-:Y:S02]  /*3060*/  @!P4 IADD3.X R103, PT, PT, R2, R103, RZ, P5, !PT ;  /* 0x000000670267c210 */ /* 0x000fe40002ffe4ff */
[----:B------:R-:W-:Y:S02]  /*3070*/  ISETP.GE.U32.AND P5, PT, R49, UR16, PT ;  /* 0x0000001031007c0c */ /* 0x000fe4000bfa6070 */
[----:B------:R-:W-:-:S02]  /*3080*/  P2R R17, PR, RZ, 0x8 ;  /* 0x00000008ff117803 */ /* 0x000fc40000000000 */
[----:B------:R-:W-:Y:S02]  /*3090*/  LOP3.LUT P3, RZ, R12, 0x20, RZ, 0xc0, !PT ;  /* 0x000000200cff7812 */ /* 0x000fe4000786c0ff */
[----:B------:R-:W-:Y:S02]  /*30a0*/  ISETP.GE.AND.EX P5, PT, R69, UR17, PT, P5 ;  /* 0x0000001145007c0c */ /* 0x000fe4000bfa6350 */
[----:B0-----:R-:W-:-:S09]  /*30b0*/  CS2R R74, SRZ ;  /* 0x00000000004a7805 */ /* 0x001fd2000001ff00 */
[----:B------:R0:W2:Y:S02]  /*30c0*/  @!P3 LDG.E R74, desc[UR10][R42.64] ;  /* 0x0000000a2a4ab981 */ /* 0x0000a4000c1e1900 */
[----:B------:R-:W1:Y:S02]  /*30d0*/  @!P5 LDC.64 R98, c[0x0][0x3a0] ;  /* 0x0000e800ff62db82 */ /* 0x000e640000000a00 */
[----:B------:R4:W2:Y:S06]  /*30e0*/  @!P3 LDG.E R75, desc[UR10][R88.64] ;  /* 0x0000000a584bb981 */ /* 0x0008ac000c1e1900 */
[----:B0-----:R-:W0:Y:S01]  /*30f0*/  @!P5 LDC.64 R42, c[0x0][0x3f8] ;  /* 0x0000fe00ff2adb82 */ /* 0x001e220000000a00 */
[----:B----4-:R-:W-:-:S07]  /*3100*/  @!P5 MOV R88, R36 ;  /* 0x000000240058d202 */ /* 0x010fce0000000f00 */
[----:B------:R-:W4:Y:S01]  /*3110*/  @!P5 LDC.64 R96, c[0x0][0x398] ;  /* 0x0000e600ff60db82 */ /* 0x000f220000000a00 */
[----:B------:R-:W-:Y:S01]  /*3120*/  @!P5 MOV R89, R35 ;  /* 0x000000230059d202 */ /* 0x000fe20000000f00 */
[-C--:B0-----:R-:W-:Y:S02]  /*3130*/  @!P5 IMAD R2, R69, R42.reuse, RZ ;  /* 0x0000002a4502d224 */ /* 0x081fe400078e02ff */
[----:B------:R-:W-:-:S04]  /*3140*/  @!P5 IMAD.WIDE.U32 R88, R49, R42, R88 ;  /* 0x0000002a3158d225 */ /* 0x000fc800078e0058 */
[----:B------:R-:W-:-:S05]  /*3150*/  @!P5 IMAD R69, R49, R43, R2 ;  /* 0x0000002b3145d224 */ /* 0x000fca00078e0202 */
[----:B------:R-:W-:Y:S02]  /*3160*/  @!P5 IADD3 R49, PT, PT, R89, R69, RZ ;  /* 0x000000455931d210 */ /* 0x000fe40007ffe0ff */
[C---:B------:R-:W-:Y:S02]  /*3170*/  @!P5 SHF.L.U32 R89, R88.reuse, 0x1, RZ ;  /* 0x000000015859d819 */ /* 0x040fe400000006ff */
[----:B------:R-:W-:Y:S02]  /*3180*/  @!P5 SHF.L.U64.HI R2, R88, 0x1, R49 ;  /* 0x000000015802d819 */ /* 0x000fe40000010231 */
[----:B-1----:R-:W-:-:S04]  /*3190*/  @!P5 IADD3 R98, P6, PT, R89, R98, RZ ;  /* 0x000000625962d210 */ /* 0x002fc80007fde0ff */
[----:B------:R-:W-:Y:S02]  /*31a0*/  @!P5 IADD3.X R99, PT, PT, R2, R99, RZ, P6, !PT ;  /* 0x000000630263d210 */ /* 0x000fe400037fe4ff */
[----:B----4-:R-:W-:Y:S02]  /*31b0*/  @!P5 IADD3 R96, P6, PT, R89, R96, RZ ;  /* 0x000000605960d210 */ /* 0x010fe40007fde0ff */
[----:B------:R-:W-:Y:S02]  /*31c0*/  IADD3 R89, PT, PT, R50, 0x1f0, RZ ;  /* 0x000001f032597810 */ /* 0x000fe40007ffe0ff */
[----:B------:R-:W-:Y:S02]  /*31d0*/  @!P5 IADD3.X R97, PT, PT, R2, R97, RZ, P6, !PT ;  /* 0x000000610261d210 */ /* 0x000fe400037fe4ff */
[----:B------:R-:W-:Y:S02]  /*31e0*/  SHF.R.S32.HI R91, RZ, 0x1f, R89 ;  /* 0x0000001fff5b7819 */ /* 0x000fe40000011459 */
[----:B------:R-:W-:-:S02]  /*31f0*/  ISETP.GE.U32.AND P6, PT, R89, UR16, PT ;  /* 0x0000001059007c0c */ /* 0x000fc4000bfc6070 */
[----:B------:R-:W-:Y:S02]  /*3200*/  P2R R15, PR, RZ, 0x10 ;  /* 0x00000010ff0f7803 */ /* 0x000fe40000000000 */
[C---:B------:R-:W-:Y:S02]  /*3210*/  LOP3.LUT P4, RZ, R12.reuse, 0x8, RZ, 0xc0, !PT ;  /* 0x000000080cff7812 */ /* 0x040fe4000788c0ff */
[----:B------:R-:W-:Y:S02]  /*3220*/  ISETP.GE.AND.EX P6, PT, R91, UR17, PT, P6 ;  /* 0x000000115b007c0c */ /* 0x000fe4000bfc6360 */
[----:B------:R-:W-:Y:S02]  /*3230*/  CS2R R42, SRZ ;  /* 0x00000000002a7805 */ /* 0x000fe4000001ff00 */
[----:B------:R-:W-:Y:S02]  /*3240*/  P2R R22, PR, RZ, 0x4 ;  /* 0x00000004ff167803 */ /* 0x000fe40000000000 */
[----:B------:R-:W-:-:S05]  /*3250*/  LOP3.LUT P2, RZ, R12, 0x100, RZ, 0xc0, !PT ;  /* 0x000001000cff7812 */ /* 0x000fca000784c0ff */
[----:B------:R0:W4:Y:S01]  /*3260*/  @!P4 LDG.E R42, desc[UR10][R58.64] ;  /* 0x0000000a3a2ac981 */ /* 0x000122000c1e1900 */
[----:B------:R-:W-:Y:S01]  /*3270*/  HFMA2 R0, -RZ, RZ, 0, 0 ;  /* 0x00000000ff007431 */ /* 0x000fe200000001ff */
[----:B------:R-:W-:Y:S01]  /*3280*/  LOP3.LUT P1, RZ, R12, 0x10, RZ, 0xc0, !PT ;  /* 0x000000100cff7812 */ /* 0x000fe2000782c0ff */
[----:B------:R-:W-:Y:S01]  /*3290*/  HFMA2 R69, -RZ, RZ, 0, 0 ;  /* 0x00000000ff457431 */ /* 0x000fe200000001ff */
[----:B------:R1:W4:Y:S01]  /*32a0*/  @!P4 LDG.E R43, desc[UR10][R62.64] ;  /* 0x0000000a3e2bc981 */ /* 0x000322000c1e1900 */
[----:B0-----:R-:W0:Y:S03]  /*32b0*/  @!P6 LDC.64 R58, c[0x0][0x3f8] ;  /* 0x0000fe00ff3aeb82 */ /* 0x001e260000000a00 */
[----:B------:R3:W2:Y:S01]  /*32c0*/  @!P2 LDG.E R0, desc[UR10][R82.64] ;  /* 0x0000000a5200a981 */ /* 0x0006a2000c1e1900 */
[----:B-1----:R-:W-:-:S06]  /*32d0*/  @!P6 MOV R62, R36 ;  /* 0x00000024003ee202 */ /* 0x002fcc0000000f00 */
[----:B------:R-:W4:Y:S01]  /*32e0*/  @!P1 LDG.E R69, desc[UR10][R84.64] ;  /* 0x0000000a54459981 */ /* 0x000f22000c1e1900 */
[----:B------:R-:W-:Y:S02]  /*32f0*/  P2R R4, PR, RZ, 0x20 ;  /* 0x00000020ff047803 */ /* 0x000fe40000000000 */
[----:B------:R-:W-:Y:S01]  /*3300*/  P2R R45, PR, RZ, 0x1 ;  /* 0x00000001ff2d7803 */ /* 0x000fe20000000000 */
[----:B------:R-:W4:Y:S01]  /*3310*/  @!P1 LDG.E R73, desc[UR10][R86.64] ;  /* 0x0000000a56499981 */ /* 0x000f22000c1e1900 */
[----:B---3--:R-:W-:Y:S02]  /*3320*/  MOV R83, RZ ;  /* 0x000000ff00537202 */ /* 0x008fe40000000f00 */
[----:B------:R-:W-:-:S04]  /*3330*/  @!P6 MOV R63, R35 ;  /* 0x00000023003fe202 */ /* 0x000fc80000000f00 */
[----:B------:R1:W3:Y:S01]  /*3340*/  @!P2 LDG.E R83, desc[UR10][R94.64] ;  /* 0x0000000a5e53a981 */ /* 0x0002e2000c1e1900 */
[-C--:B0-----:R-:W-:Y:S01]  /*3350*/  @!P6 IMAD R2, R91, R58.reuse, RZ ;  /* 0x0000003a5b02e224 */ /* 0x081fe200078e02ff */
[----:B-1----:R-:W0:Y:S03]  /*3360*/  @!P6 LDC.64 R94, c[0x0][0x3a0] ;  /* 0x0000e800ff5eeb82 */ /* 0x002e260000000a00 */
[C---:B------:R-:W-:Y:S02]  /*3370*/  @!P6 IMAD R85, R89.reuse, R59, R2 ;  /* 0x0000003b5955e224 */ /* 0x040fe400078e0202 */
[----:B------:R-:W-:Y:S01]  /*3380*/  @!P6 IMAD.WIDE.U32 R62, R89, R58, R62 ;  /* 0x0000003a593ee225 */ /* 0x000fe200078e003e */
[C---:B------:R-:W-:Y:S02]  /*3390*/  LOP3.LUT P5, RZ, R12.reuse, 0x800000, RZ, 0xc0, !PT ;  /* 0x008000000cff7812 */ /* 0x040fe400078ac0ff */
[----:B------:R-:W1:Y:S01]  /*33a0*/  @!P6 LDC.64 R88, c[0x0][0x398] ;  /* 0x0000e600ff58eb82 */ /* 0x000e620000000a00 */
[----:B------:R-:W-:-:S02]  /*33b0*/  LOP3.LUT P0, RZ, R12, 0x400000, RZ, 0xc0, !PT ;  /* 0x004000000cff7812 */ /* 0x000fc4000780c0ff */
[----:B------:R-:W-:Y:S02]  /*33c0*/  PRMT R84, RZ, 0x7610, R84 ;  /* 0x00007610ff547816 */ /* 0x000fe40000000054 */
[----:B------:R-:W-:Y:S02]  /*33d0*/  @!P6 IADD3 R85, PT, PT, R63, R85, RZ ;  /* 0x000000553f55e210 */ /* 0x000fe40007ffe0ff */
[----:B------:R-:W-:Y:S02]  /*33e0*/  P2R R51, PR, RZ, 0x4 ;  /* 0x00000004ff337803 */ /* 0x000fe40000000000 */
[----:B------:R-:W-:Y:S02]  /*33f0*/  @!P6 SHF.L.U32 R63, R62, 0x1, RZ ;  /* 0x000000013e3fe819 */ /* 0x000fe400000006ff */
[----:B------:R-:W-:Y:S02]  /*3400*/  LOP3.LUT P2, RZ, R12, 0x1000000, RZ, 0xc0, !PT ;  /* 0x010000000cff7812 */ /* 0x000fe4000784c0ff */
[----:B------:R-:W-:-:S02]  /*3410*/  @!P5 PRMT R84, R78, 0x7632, R84 ;  /* 0x000076324e54d816 */ /* 0x000fc40000000054 */
[----:B------:R-:W-:Y:S02]  /*3420*/  @!P6 SHF.L.U64.HI R2, R62, 0x1, R85 ;  /* 0x000000013e02e819 */ /* 0x000fe40000010255 */
[C---:B0-----:R-:W-:Y:S02]  /*3430*/  @!P6 IADD3 R94, P1, PT, R63.reuse, R94, RZ ;  /* 0x0000005e3f5ee210 */ /* 0x041fe40007f3e0ff */
[----:B------:R-:W-:Y:S02]  /*3440*/  PRMT R84, R84, 0x5410, RZ ;  /* 0x0000541054547816 */ /* 0x000fe400000000ff */
[----:B------:R-:W-:Y:S02]  /*3450*/  PRMT R82, R82, 0x5410, RZ ;  /* 0x0000541052527816 */ /* 0x000fe400000000ff */
[----:B------:R-:W-:Y:S02]  /*3460*/  PRMT R101, RZ, 0x5410, RZ ;  /* 0x00005410ff657816 */ /* 0x000fe400000000ff */
[----:B------:R-:W-:Y:S01]  /*3470*/  @!P6 IADD3.X R95, PT, PT, R2, R95, RZ, P1, !PT ;  /* 0x0000005f025fe210 */ /* 0x000fe20000ffe4ff */
[----:B------:R0:W-:Y:S01]  /*3480*/  STL [R1+0x18], R70 ;  /* 0x0000184601007387 */ /* 0x0001e20000100800 */
[----:B-1----:R-:W-:-:S02]  /*3490*/  @!P6 IADD3 R88, P1, PT, R63, R88, RZ ;  /* 0x000000583f58e210 */ /* 0x002fc40007f3e0ff */
[----:B------:R-:W-:Y:S02]  /*34a0*/  PRMT R116, RZ, 0x5410, RZ ;  /* 0x00005410ff747816 */ /* 0x000fe400000000ff */
[----:B------:R-:W-:Y:S02]  /*34b0*/  PRMT R100, RZ, 0x5410, RZ ;  /* 0x00005410ff647816 */ /* 0x000fe400000000ff */
[--C-:B------:R-:W-:Y:S02]  /*34c0*/  @!P0 PRMT R84, R84, 0x5410, R70.reuse ;  /* 0x0000541054548816 */ /* 0x100fe40000000046 */
[----:B------:R-:W-:Y:S02]  /*34d0*/  @!P0 PRMT R82, R82, 0x7610, R70 ;  /* 0x0000761052528816 */ /* 0x000fe40000000046 */
[----:B------:R-:W-:Y:S02]  /*34e0*/  @!P5 PRMT R101, R101, 0x5410, R79 ;  /* 0x000054106565d816 */ /* 0x000fe4000000004f */
[----:B------:R-:W-:-:S02]  /*34f0*/  PRMT R93, R93, 0x5410, RZ ;  /* 0x000054105d5d7816 */ /* 0x000fc400000000ff */
[----:B0-----:R-:W-:Y:S02]  /*3500*/  PRMT R70, R70, 0x5410, RZ ;  /* 0x0000541046467816 */ /* 0x001fe400000000ff */
[----:B------:R-:W-:Y:S02]  /*3510*/  PRMT R63, R63, 0x5410, RZ ;  /* 0x000054103f3f7816 */ /* 0x000fe400000000ff */
[----:B------:R-:W-:Y:S02]  /*3520*/  @!P6 IADD3.X R89, PT, PT, R2, R89, RZ, P1, !PT ;  /* 0x000000590259e210 */ /* 0x000fe40000ffe4ff */
[----:B------:R-:W-:Y:S02]  /*3530*/  LOP3.LUT P1, RZ, R12, 0x200000, RZ, 0xc0, !PT ;  /* 0x002000000cff7812 */ /* 0x000fe4000782c0ff */
[----:B------:R-:W-:Y:S02]  /*3540*/  @!P2 PRMT R116, R116, 0x5410, R81 ;  /* 0x000054107474a816 */ /* 0x000fe40000000051 */
[----:B------:R-:W-:-:S02]  /*3550*/  @!P2 PRMT R100, R100, 0x5410, R80 ;  /* 0x000054106464a816 */ /* 0x000fc40000000050 */
[----:B------:R-:W-:Y:S02]  /*3560*/  @!P5 PRMT R101, R79, 0x7632, R101 ;  /* 0x000076324f65d816 */ /* 0x000fe40000000065 */
[----:B------:R-:W-:Y:S02]  /*3570*/  @!P5 PRMT R93, R93, 0x5410, R78 ;  /* 0x000054105d5dd816 */ /* 0x000fe4000000004e */
[--C-:B------:R-:W-:Y:S02]  /*3580*/  @!P0 PRMT R70, R70, 0x5410, R77.reuse ;  /* 0x0000541046468816 */ /* 0x100fe4000000004d */
[----:B------:R-:W-:Y:S02]  /*3590*/  @!P0 PRMT R63, R63, 0x7610, R77 ;  /* 0x000076103f3f8816 */ /* 0x000fe4000000004d */
[C---:B------:R-:W-:Y:S02]  /*35a0*/  LOP3.LUT P5, RZ, R12.reuse, 0x80000, RZ, 0xc0, !PT ;  /* 0x000800000cff7812 */ /* 0x040fe400078ac0ff */
[----:B------:R-:W-:-:S02]  /*35b0*/  LOP3.LUT P0, RZ, R12, 0x40000, RZ, 0xc0, !PT ;  /* 0x000400000cff7812 */ /* 0x000fc4000780c0ff */
[----:B------:R-:W-:Y:S02]  /*35c0*/  @!P2 PRMT R116, R81, 0x7632, R116 ;  /* 0x000076325174a816 */ /* 0x000fe40000000074 */
[----:B------:R-:W-:Y:S02]  /*35d0*/  @!P2 PRMT R100, R80, 0x7632, R100 ;  /* 0x000076325064a816 */ /* 0x000fe40000000064 */
[----:B------:R-:W-:Y:S01]  /*35e0*/  LOP3.LUT P2, RZ, R12, 0x100000, RZ, 0xc0, !PT ;  /* 0x001000000cff7812 */ /* 0x000fe2000784c0ff */
[----:B------:R0:W-:Y:S01]  /*35f0*/  STL [R1+0x94], R78 ;  /* 0x0000944e01007387 */ /* 0x0001e20000100800 */
[----:B------:R-:W-:Y:S02]  /*3600*/  PRMT R82, RZ, 0x7610, R82 ;  /* 0x00007610ff527816 */ /* 0x000fe40000000052 */
[----:B------:R-:W-:Y:S01]  /*3610*/  PRMT R63, RZ, 0x7610, R63 ;  /* 0x00007610ff3f7816 */ /* 0x000fe2000000003f */
[----:B------:R1:W-:Y:S01]  /*3620*/  STL [R1+0x98], R77 ;  /* 0x0000984d01007387 */ /* 0x0003e20000100800 */
[----:B------:R-:W-:-:S02]  /*3630*/  PRMT R62, R62, 0x5410, RZ ;  /* 0x000054103e3e7816 */ /* 0x000fc400000000ff */
[----:B------:R-:W-:Y:S01]  /*3640*/  PRMT R70, RZ, 0x7610, R70 ;  /* 0x00007610ff467816 */ /* 0x000fe20000000046 */
[----:B------:R5:W-:Y:S01]  /*3650*/  STL [R1+0x1c], R72 ;  /* 0x00001c4801007387 */ /* 0x000be20000100800 */
[----:B0-----:R-:W-:Y:S02]  /*3660*/  PRMT R78, R78, 0x5410, RZ ;  /* 0x000054104e4e7816 */ /* 0x001fe400000000ff */
[C---:B------:R-:W-:Y:S02]  /*3670*/  @!P1 PRMT R82, R72.reuse, 0x7610, R82 ;  /* 0x0000761048529816 */ /* 0x040fe40000000052 */
[----:B-1----:R-:W-:Y:S01]  /*3680*/  PRMT R77, R77, 0x5410, RZ ;  /* 0x000054104d4d7816 */ /* 0x002fe200000000ff */
[----:B------:R0:W-:Y:S01]  /*3690*/  STL [R1+0x9c], R71 ;  /* 0x00009c4701007387 */ /* 0x0001e20000100800 */
[----:B------:R-:W-:Y:S02]  /*36a0*/  @!P1 PRMT R63, R72, 0x7632, R63 ;  /* 0x00007632483f9816 */ /* 0x000fe4000000003f */
[----:B------:R-:W-:-:S02]  /*36b0*/  @!P1 PRMT R62, R62, 0x5410, R71 ;  /* 0x000054103e3e9816 */ /* 0x000fc40000000047 */
[----:B------:R-:W-:Y:S02]  /*36c0*/  @!P1 PRMT R70, R71, 0x7632, R70 ;  /* 0x0000763247469816 */ /* 0x000fe40000000046 */
[----:B-----5:R-:W-:Y:S02]  /*36d0*/  PRMT R72, R72, 0x5410, RZ ;  /* 0x0000541048487816 */ /* 0x020fe400000000ff */
[----:B------:R-:W-:Y:S02]  /*36e0*/  @!P5 PRMT R77, R77, 0x5410, R65 ;  /* 0x000054104d4dd816 */ /* 0x000fe40000000041 */
[----:B0-----:R-:W-:Y:S02]  /*36f0*/  PRMT R71, R71, 0x5410, RZ ;  /* 0x0000541047477816 */ /* 0x001fe400000000ff */
[----:B------:R-:W-:Y:S01]  /*3700*/  @!P0 PRMT R78, R78, 0x7610, R64 ;  /* 0x000076104e4e8816 */ /* 0x000fe20000000040 */
[----:B------:R0:W-:Y:S01]  /*3710*/  STL [R1+0x90], R80 ;  /* 0x0000905001007387 */ /* 0x0001e20000100800 */
[----:B------:R-:W-:-:S02]  /*3720*/  P2R R49, PR, RZ, 0x10 ;  /* 0x00000010ff317803 */ /* 0x000fc40000000000 */
[----:B------:R-:W-:Y:S02]  /*3730*/  @!P2 PRMT R71, R71, 0x7610, R67 ;  /* 0x000076104747a816 */ /* 0x000fe40000000043 */
[----:B------:R-:W-:Y:S02]  /*3740*/  @!P5 PRMT R72, R72, 0x7610, R66 ;  /* 0x000076104848d816 */ /* 0x000fe40000000042 */
[----:B------:R-:W-:Y:S01]  /*3750*/  LOP3.LUT P4, RZ, R12, 0x10000, RZ, 0xc0, !PT ;  /* 0x000100000cff7812 */ /* 0x000fe2000788c0ff */
[----:B------:R1:W-:Y:S01]  /*3760*/  STL [R1+0x10], R81 ;  /* 0x0000105101007387 */ /* 0x0003e20000100800 */
[----:B------:R-:W-:Y:S02]  /*3770*/  PRMT R77, RZ, 0x7610, R77 ;  /* 0x00007610ff4d7816 */ /* 0x000fe4000000004d */
[----:B0-----:R-:W-:Y:S02]  /*3780*/  PRMT R80, R80, 0x5410, RZ ;  /* 0x0000541050507816 */ /* 0x001fe400000000ff */
[----:B------:R-:W-:-:S02]  /*3790*/  PRMT R78, RZ, 0x7610, R78 ;  /* 0x00007610ff4e7816 */ /* 0x000fc4000000004e */
[----:B------:R-:W-:Y:S02]  /*37a0*/  LOP3.LUT P1, RZ, R12, 0x20000, RZ, 0xc0, !PT ;  /* 0x000200000cff7812 */ /* 0x000fe4000782c0ff */
[----:B------:R-:W-:Y:S02]  /*37b0*/  PRMT R71, RZ, 0x7610, R71 ;  /* 0x00007610ff477816 */ /* 0x000fe40000000047 */
[----:B-1----:R-:W-:Y:S02]  /*37c0*/  PRMT R81, RZ, 0x7610, R81 ;  /* 0x00007610ff517816 */ /* 0x002fe40000000051 */
[----:B------:R-:W-:Y:S02]  /*37d0*/  PRMT R72, RZ, 0x7610, R72 ;  /* 0x00007610ff487816 */ /* 0x000fe40000000048 */
[----:B------:R-:W-:Y:S02]  /*37e0*/  @!P0 PRMT R77, R64, 0x7610, R77 ;  /* 0x00007610404d8816 */ /* 0x000fe4000000004d */
[----:B------:R-:W-:-:S02]  /*37f0*/  @!P0 PRMT R80, R80, 0x5410, R55 ;  /* 0x0000541050508816 */ /* 0x000fc40000000037 */
[----:B------:R-:W-:Y:S02]  /*3800*/  @!P0 PRMT R78, R55, 0x7632, R78 ;  /* 0x00007632374e8816 */ /* 0x000fe4000000004e */
[----:B------:R-:W-:Y:S02]  /*3810*/  LOP3.LUT P0, RZ, R12, 0x8000, RZ, 0xc0, !PT ;  /* 0x000080000cff7812 */ /* 0x000fe4000780c0ff */
[----:B------:R-:W-:Y:S02]  /*3820*/  @!P2 PRMT R81, R68, 0x7632, R81 ;  /* 0x000076324451a816 */ /* 0x000fe40000000051 */
[----:B------:R-:W-:Y:S02]  /*3830*/  @!P5 PRMT R71, R66, 0x7610, R71 ;  /* 0x000076104247d816 */ /* 0x000fe40000000047 */
[----:B------:R-:W-:Y:S02]  /*3840*/  @!P5 PRMT R72, R65, 0x7632, R72 ;  /* 0x000076324148d816 */ /* 0x000fe40000000048 */
[----:B------:R-:W-:-:S02]  /*3850*/  LOP3.LUT P5, RZ, R12, 0x2, RZ, 0xc0, !PT ;  /* 0x000000020cff7812 */ /* 0x000fc400078ac0ff */
[----:B------:R-:W-:Y:S01]  /*3860*/  PRMT R85, R85, 0x5410, RZ ;  /* 0x0000541055557816 */ /* 0x000fe200000000ff */
[----:B------:R0:W-:Y:S01]  /*3870*/  STL [R1+0x14], R79 ;  /* 0x0000144f01007387 */ /* 0x0001e20000100800 */
[----:B------:R-:W-:Y:S02]  /*3880*/  PRMT R81, R81, 0x5410, RZ ;  /* 0x0000541051517816 */ /* 0x000fe400000000ff */
[----:B------:R-:W-:Y:S02]  /*3890*/  PRMT R91, R91, 0x5410, RZ ;  /* 0x000054105b5b7816 */ /* 0x000fe400000000ff */
[----:B------:R-:W-:Y:S02]  /*38a0*/  PRMT R62, RZ, 0x7610, R62 ;  /* 0x00007610ff3e7816 */ /* 0x000fe4000000003e */
[----:B------:R-:W-:Y:S01]  /*38b0*/  @!P4 PRMT R85, R85, 0x7610, R38 ;  /* 0x000076105555c816 */ /* 0x000fe20000000026 */
[----:B------:R-:W-:Y:S01]  /*38c0*/  STL [R1+0xa0], R67 ;  /* 0x0000a04301007387 */ /* 0x000fe20000100800 */
[----:B------:R-:W-:-:S02]  /*38d0*/  PRMT R92, RZ, 0x5410, RZ ;  /* 0x00005410ff5c7816 */ /* 0x000fc400000000ff */
[----:B0-----:R-:W-:Y:S01]  /*38e0*/  PRMT R79, RZ, 0x7610, R79 ;  /* 0x00007610ff4f7816 */ /* 0x001fe2000000004f */
[----:B------:R0:W-:Y:S01]  /*38f0*/  STL [R1+0x24], R66 ;  /* 0x0000244201007387 */ /* 0x0001e20000100800 */
[----:B------:R-:W-:Y:S02]  /*3900*/  @!P2 PRMT R81, R81, 0x5410, R67 ;  /* 0x000054105151a816 */ /* 0x000fe40000000043 */
[----:B------:R-:W-:Y:S01]  /*3910*/  @!P4 PRMT R91, R91, 0x7610, R44 ;  /* 0x000076105b5bc816 */ /* 0x000fe2000000002c */
[----:B------:R-:W-:Y:S01]  /*3920*/  STL [R1+0xa4], R65 ;  /* 0x0000a44101007387 */ /* 0x000fe20000100800 */
[----:B------:R-:W-:-:S03]  /*3930*/  PRMT R86, RZ, 0x5410, RZ ;  /* 0x00005410ff567816 */ /* 0x000fc600000000ff */
[----:B------:R1:W-:Y:S01]  /*3940*/  STL [R1+0x28], R64 ;  /* 0x0000284001007387 */ /* 0x0003e20000100800 */
[----:B------:R-:W-:Y:S02]  /*3950*/  P2R R2, PR, RZ, 0x40 ;  /* 0x00000040ff027803 */ /* 0x000fe40000000000 */
[----:B0-----:R-:W-:Y:S02]  /*3960*/  CS2R R66, SRZ ;  /* 0x0000000000427805 */ /* 0x001fe4000001ff00 */
[----:B------:R-:W-:Y:S02]  /*3970*/  @!P2 PRMT R62, R68, 0x7610, R62 ;  /* 0x00007610443ea816 */ /* 0x000fe4000000003e */
[----:B------:R-:W-:Y:S02]  /*3980*/  @!P1 PRMT R79, R53, 0x7632, R79 ;  /* 0x00007632354f9816 */ /* 0x000fe4000000004f */
[----:B------:R-:W-:Y:S01]  /*3990*/  PRMT R85, RZ, 0x7610, R85 ;  /* 0x00007610ff557816 */ /* 0x000fe20000000055 */
[----:B------:R0:W-:Y:S01]  /*39a0*/  STL [R1+0x20], R68 ;  /* 0x0000204401007387 */ /* 0x0001e20000100800 */
[----:B-1----:R-:W-:-:S02]  /*39b0*/  CS2R R64, SRZ ;  /* 0x0000000000407805 */ /* 0x002fc4000001ff00 */
[----:B------:R-:W-:Y:S01]  /*39c0*/  LOP3.LUT P2, RZ, R12, 0x4, RZ, 0xc0, !PT ;  /* 0x000000040cff7812 */ /* 0x000fe2000784c0ff */
[----:B------:R1:W-:Y:S01]  /*39d0*/  STL [R1+0x34], R13 ;  /* 0x0000340d01007387 */ /* 0x0003e20000100800 */
[----:B------:R-:W-:Y:S02]  /*39e0*/  @!P4 PRMT R92, R92, 0x5410, R44 ;  /* 0x000054105c5cc816 */ /* 0x000fe4000000002c */
[----:B------:R-:W-:Y:S01]  /*39f0*/  LOP3.LUT P6, RZ, R12, 0x1, RZ, 0xc0, !PT ;  /* 0x000000010cff7812 */ /* 0x000fe200078cc0ff */
[----:B------:R-:W5:Y:S01]  /*3a00*/  @!P5 LDG.E R66, desc[UR10][R6.64] ;  /* 0x0000000a0642d981 */ /* 0x000f62000c1e1900 */
[----:B------:R-:W-:Y:S02]  /*3a10*/  PRMT R91, RZ, 0x7610, R91 ;  /* 0x00007610ff5b7816 */ /* 0x000fe4000000005b */
[----:B------:R-:W-:Y:S01]  /*3a20*/  @!P0 PRMT R86, R86, 0x7610, R13 ;  /* 0x0000761056568816 */ /* 0x000fe2000000000d */
[----:B0-----:R-:W-:Y:S01]  /*3a30*/  HFMA2 R68, -RZ, RZ, 0, 0 ;  /* 0x00000000ff447431 */ /* 0x001fe200000001ff */
[----:B------:R-:W-:Y:S01]  /*3a40*/  PRMT R80, RZ, 0x7610, R80 ;  /* 0x00007610ff507816 */ /* 0x000fe20000000050 */
[----:B------:R-:W5:Y:S01]  /*3a50*/  @!P5 LDG.E R65, desc[UR10][R30.64] ;  /* 0x0000000a1e41d981 */ /* 0x000f62000c1e1900 */
[----:B------:R-:W-:-:S02]  /*3a60*/  PRMT R79, R79, 0x5410, RZ ;  /* 0x000054104f4f7816 */ /* 0x000fc400000000ff */
[----:B------:R-:W-:Y:S01]  /*3a70*/  PRMT R93, RZ, 0x7610, R93 ;  /* 0x00007610ff5d7816 */ /* 0x000fe2000000005d */
[----:B------:R0:W-:Y:S01]  /*3a80*/  STL [R1+0x30], R44 ;  /* 0x0000302c01007387 */ /* 0x0001e20000100800 */
[----:B------:R-:W-:Y:S02]  /*3a90*/  @!P0 PRMT R85, R13, 0x7610, R85 ;  /* 0x000076100d558816 */ /* 0x000fe40000000055 */
[----:B------:R-:W-:Y:S01]  /*3aa0*/  @!P4 PRMT R92, R38, 0x7610, R92 ;  /* 0x00007610265cc816 */ /* 0x000fe2000000005c */
[----:B------:R0:W5:Y:S01]  /*3ab0*/  @!P2 LDG.E R68, desc[UR10][R40.64] ;  /* 0x0000000a2844a981 */ /* 0x000162000c1e1900 */
[----:B-1----:R-:W-:Y:S02]  /*3ac0*/  P2R R13, PR, RZ, 0x20 ;  /* 0x00000020ff0d7803 */ /* 0x002fe40000000000 */
[----:B------:R-:W-:Y:S01]  /*3ad0*/  LOP3.LUT P4, RZ, R12, 0x2000, RZ, 0xc0, !PT ;  /* 0x000020000cff7812 */ /* 0x000fe2000788c0ff */
[----:B------:R1:W5:Y:S01]  /*3ae0*/  @!P2 LDG.E R67, desc[UR10][R32.64] ;  /* 0x0000000a2043a981 */ /* 0x000362000c1e1900 */
[----:B------:R-:W-:-:S02]  /*3af0*/  @!P0 PRMT R91, R25, 0x7610, R91 ;  /* 0x00007610195b8816 */ /* 0x000fc4000000005b */
[----:B------:R-:W-:Y:S02]  /*3b00*/  @!P0 PRMT R86, R25, 0x7632, R86 ;  /* 0x0000763219568816 */ /* 0x000fe40000000056 */
[----:B------:R-:W-:Y:S02]  /*3b10*/  LOP3.LUT P5, RZ, R12, 0x1000, RZ, 0xc0, !PT ;  /* 0x000010000cff7812 */ /* 0x000fe400078ac0ff */
[----:B------:R-:W-:Y:S02]  /*3b20*/  ISETP.NE.AND P0, PT, R45, RZ, PT ;  /* 0x000000ff2d00720c */ /* 0x000fe40003f05270 */
[----:B0-----:R-:W-:Y:S02]  /*3b30*/  CS2R R44, SRZ ;  /* 0x00000000002c7805 */ /* 0x001fe4000001ff00 */
[----:B------:R-:W-:Y:S02]  /*3b40*/  @!P1 PRMT R80, R53, 0x7610, R80 ;  /* 0x0000761035509816 */ /* 0x000fe40000000050 */
[----:B------:R-:W-:-:S02]  /*3b50*/  @!P1 PRMT R79, R79, 0x5410, R48 ;  /* 0x000054104f4f9816 */ /* 0x000fc40000000030 */
[----:B------:R-:W-:Y:S01]  /*3b60*/  @!P1 PRMT R93, R48, 0x7632, R93 ;  /* 0x00007632305d9816 */ /* 0x000fe2000000005d */
[----:B------:R0:W5:Y:S01]  /*3b70*/  @!P6 LDG.E R44, desc[UR10][R28.64] ;  /* 0x0000000a1c2ce981 */ /* 0x000162000c1e1900 */
[----:B------:R-:W-:Y:S02]  /*3b80*/  LOP3.LUT P1, RZ, R12, 0x4000, RZ, 0xc0, !PT ;  /* 0x000040000cff7812 */ /* 0x000fe4000782c0ff */
[----:B------:R-:W-:Y:S01]  /*3b90*/  PRMT R41, R41, 0x5410, RZ ;  /* 0x0000541029297816 */ /* 0x000fe200000000ff */
[----:B------:R2:W5:Y:S01]  /*3ba0*/  @!P6 LDG.E R45, desc[UR10][R26.64] ;  /* 0x0000000a1a2de981 */ /* 0x000562000c1e1900 */
[----:B-1----:R-:W-:Y:S02]  /*3bb0*/  PRMT R32, R32, 0x5410, RZ ;  /* 0x0000541020207816 */ /* 0x002fe400000000ff */
[----:B------:R-:W-:Y:S02]  /*3bc0*/  PRMT R7, R7, 0x5410, RZ ;  /* 0x0000541007077816 */ /* 0x000fe400000000ff */
[----:B0-----:R-:W-:-:S02]  /*3bd0*/  PRMT R29, RZ, 0x7610, R29 ;  /* 0x00007610ff1d7816 */ /* 0x001fc4000000001d */
[----:B------:R-:W-:Y:S02]  /*3be0*/  @!P4 PRMT R41, R41, 0x7610, R18 ;  /* 0x000076102929c816 */ /* 0x000fe40000000012 */
[----:B------:R-:W-:Y:S01]  /*3bf0*/  @!P5 PRMT R29, R16, 0x7632, R29 ;  /* 0x00007632101dd816 */ /* 0x000fe2000000001d */
[----:B------:R0:W-:Y:S01]  /*3c00*/  STL [R1+0x38], R21 ;  /* 0x0000381501007387 */ /* 0x0001e20000100800 */
[--C-:B------:R-:W-:Y:S02]  /*3c10*/  @!P1 PRMT R32, R32, 0x5410, R21.reuse ;  /* 0x0000541020209816 */ /* 0x100fe40000000015 */
[----:B------:R-:W-:Y:S02]  /*3c20*/  @!P1 PRMT R7, R7, 0x7610, R21 ;  /* 0x0000761007079816 */ /* 0x000fe40000000015 */
[----:B--2---:R-:W-:Y:S02]  /*3c30*/  PRMT R27, R27, 0x5410, RZ ;  /* 0x000054101b1b7816 */ /* 0x004fe400000000ff */
[----:B------:R-:W-:-:S02]  /*3c40*/  PRMT R29, R29, 0x5410, RZ ;  /* 0x000054101d1d7816 */ /* 0x000fc400000000ff */
[----:B------:R-:W-:Y:S02]  /*3c50*/  PRMT R41, RZ, 0x7610, R41 ;  /* 0x00007610ff297816 */ /* 0x000fe40000000029 */
[----:B0-----:R-:W-:Y:S02]  /*3c60*/  PRMT R21, R21, 0x5410, RZ ;  /* 0x0000541015157816 */ /* 0x001fe400000000ff */
[--C-:B------:R-:W-:Y:S02]  /*3c70*/  @!P0 PRMT R27, R27, 0x5410, R20.reuse ;  /* 0x000054101b1b8816 */ /* 0x100fe40000000014 */
[----:B------:R-:W-:Y:S02]  /*3c80*/  @!P0 PRMT R21, R21, 0x7610, R20 ;  /* 0x0000761015158816 */ /* 0x000fe40000000014 */
[----:B------:R-:W-:Y:S02]  /*3c90*/  @!P0 PRMT R29, R29, 0x5410, R11 ;  /* 0x000054101d1d8816 */ /* 0x000fe4000000000b */
[----:B------:R-:W-:-:S02]  /*3ca0*/  @!P0 PRMT R41, R11, 0x7632, R41 ;  /* 0x000076320b298816 */ /* 0x000fc40000000029 */
[----:B------:R-:W-:Y:S02]  /*3cb0*/  ISETP.NE.AND P0, PT, R24, RZ, PT ;  /* 0x000000ff1800720c */ /* 0x000fe40003f05270 */
[----:B------:R-:W-:-:S11]  /*3cc0*/  CS2R R58, SRZ ;  /* 0x00000000003a7805 */ /* 0x000fd6000001ff00 */
[----:B------:R0:W2:Y:S02]  /*3cd0*/  @!P0 LDG.E R59, desc[UR10][R60.64] ;  /* 0x0000000a3c3b8981 */ /* 0x0000a4000c1e1900 */
[----:B0-----:R-:W-:-:S06]  /*3ce0*/  CS2R R60, SRZ ;  /* 0x00000000003c7805 */ /* 0x001fcc000001ff00 */
[----:B------:R-:W2:Y:S01]  /*3cf0*/  @!P0 LDG.E R60, desc[UR10][R114.64] ;  /* 0x0000000a723c8981 */ /* 0x000ea2000c1e1900 */
[----:B------:R-:W-:Y:S02]  /*3d00*/  PRMT R31, R31, 0x5410, RZ ;  /* 0x000054101f1f7816 */ /* 0x000fe400000000ff */
[----:B------:R-:W-:Y:S02]  /*3d10*/  PRMT R30, RZ, 0x5410, RZ ;  /* 0x00005410ff1e7816 */ /* 0x000fe400000000ff */
[----:B------:R-:W-:Y:S02]  /*3d20*/  @!P4 PRMT R31, R31, 0x5410, R23 ;  /* 0x000054101f1fc816 */ /* 0x000fe40000000017 */
[----:B------:R-:W-:Y:S02]  /*3d30*/  PRMT R6, R6, 0x5410, RZ ;  /* 0x0000541006067816 */ /* 0x000fe400000000ff */
[----:B------:R-:W-:Y:S02]  /*3d40*/  PRMT R32, RZ, 0x7610, R32 ;  /* 0x00007610ff207816 */ /* 0x000fe40000000020 */
[----:B------:R-:W-:-:S02]  /*3d50*/  PRMT R31, RZ, 0x7610, R31 ;  /* 0x00007610ff1f7816 */ /* 0x000fc4000000001f */
[----:B------:R-:W-:Y:S02]  /*3d60*/  @!P5 PRMT R30, R16, 0x7610, R30 ;  /* 0x00007610101ed816 */ /* 0x000fe4000000001e */
[----:B------:R-:W-:Y:S02]  /*3d70*/  @!P4 PRMT R6, R6, 0x7610, R23 ;  /* 0x000076100606c816 */ /* 0x000fe40000000017 */
[----:B------:R-:W-:Y:S02]  /*3d80*/  @!P4 PRMT R32, R18, 0x7610, R32 ;  /* 0x000076101220c816 */ /* 0x000fe40000000020 */
[----:B------:R-:W-:Y:S02]  /*3d90*/  LOP3.LUT P4, RZ, R12, 0x400, RZ, 0xc0, !PT ;  /* 0x000004000cff7812 */ /* 0x000fe4000788c0ff */
[----:B------:R-:W-:Y:S02]  /*3da0*/  @!P5 PRMT R31, R14, 0x7610, R31 ;  /* 0x000076100e1fd816 */ /* 0x000fe4000000001f */
[----:B------:R-:W-:-:S02]  /*3db0*/  @!P5 PRMT R30, R30, 0x7610, R14 ;  /* 0x000076101e1ed816 */ /* 0x000fc4000000000e */
[----:B------:R-:W-:Y:S01]  /*3dc0*/  LOP3.LUT P5, RZ, R12, 0x200, RZ, 0xc0, !PT ;  /* 0x000002000cff7812 */ /* 0x000fe200078ac0ff */
[----:B------:R0:W-:Y:S01]  /*3dd0*/  STL [R1+0xb0], R38 ;  /* 0x0000b02601007387 */ /* 0x0001e20000100800 */
[----:B------:R-:W-:Y:S02]  /*3de0*/  PRMT R33, RZ, 0x7610, R33 ;  /* 0x00007610ff217816 */ /* 0x000fe40000000021 */
[----:B------:R-:W-:Y:S01]  /*3df0*/  PRMT R28, RZ, 0x5410, RZ ;  /* 0x00005410ff1c7816 */ /* 0x000fe200000000ff */
[----:B------:R1:W-:Y:S01]  /*3e00*/  STL [R1+0xb4], R25 ;  /* 0x0000b41901007387 */ /* 0x0003e20000100800 */
[----:B------:R-:W-:Y:S02]  /*3e10*/  ISETP.NE.AND P2, PT, R51, RZ, PT ;  /* 0x000000ff3300720c */ /* 0x000fe40003f45270 */
[----:B------:R-:W-:Y:S01]  /*3e20*/  PRMT R26, R26, 0x5410, RZ ;  /* 0x000054101a1a7816 */ /* 0x000fe200000000ff */
[----:B------:R4:W-:Y:S01]  /*3e30*/  STL [R1+0x3c], R23 ;  /* 0x00003c1701007387 */ /* 0x0009e20000100800 */
[----:B0-----:R-:W-:-:S02]  /*3e40*/  PRMT R38, RZ, 0x7610, R38 ;  /* 0x00007610ff267816 */ /* 0x001fc40000000026 */
[----:B------:R-:W-:Y:S01]  /*3e50*/  PRMT R27, RZ, 0x7610, R27 ;  /* 0x00007610ff1b7816 */ /* 0x000fe2000000001b */
[----:B------:R0:W-:Y:S01]  /*3e60*/  STL [R1+0xb8], R19 ;  /* 0x0000b81301007387 */ /* 0x0001e20000100800 */
[----:B-1----:R-:W-:Y:S02]  /*3e70*/  PRMT R25, RZ, 0x7610, R25 ;  /* 0x00007610ff197816 */ /* 0x002fe40000000019 */
[----:B------:R-:W-:Y:S02]  /*3e80*/  PRMT R40, R40, 0x5410, RZ ;  /* 0x0000541028287816 */ /* 0x000fe400000000ff */
[----:B----4-:R-:W-:Y:S02]  /*3e90*/  PRMT R23, RZ, 0x7610, R23 ;  /* 0x00007610ff177816 */ /* 0x010fe40000000017 */
[C---:B------:R-:W-:Y:S02]  /*3ea0*/  @!P1 PRMT R38, R19.reuse, 0x7610, R38 ;  /* 0x0000761013269816 */ /* 0x040fe40000000026 */
[----:B------:R-:W-:-:S02]  /*3eb0*/  @!P1 PRMT R33, R19, 0x7632, R33 ;  /* 0x0000763213219816 */ /* 0x000fc40000000021 */
[----:B0-----:R-:W-:Y:S02]  /*3ec0*/  PRMT R19, R19, 0x5410, RZ ;  /* 0x0000541013137816 */ /* 0x001fe400000000ff */
[----:B------:R-:W-:Y:S02]  /*3ed0*/  @!P4 PRMT R28, R28, 0x5410, R8 ;  /* 0x000054101c1cc816 */ /* 0x000fe40000000008 */
[----:B------:R-:W-:Y:S02]  /*3ee0*/  @!P4 PRMT R25, R9, 0x7610, R25 ;  /* 0x000076100919c816 */ /* 0x000fe40000000019 */
[----:B------:R-:W-:Y:S02]  /*3ef0*/  @!P5 PRMT R23, R10, 0x7610, R23 ;  /* 0x000076100a17d816 */ /* 0x000fe40000000017 */
[----:B------:R-:W-:Y:S02]  /*3f00*/  @!P5 PRMT R26, R26, 0x7610, R10 ;  /* 0x000076101a1ad816 */ /* 0x000fe4000000000a */
[----:B------:R-:W-:-:S02]  /*3f10*/  @!P5 PRMT R27, R3, 0x7610, R27 ;  /* 0x00007610031bd816 */ /* 0x000fc4000000001b */
[----:B------:R-:W-:Y:S02]  /*3f20*/  @!P5 PRMT R40, R40, 0x7610, R3 ;  /* 0x000076102828d816 */ /* 0x000fe40000000003 */
[----:B------:R-:W-:Y:S01]  /*3f30*/  LOP3.LUT P5, RZ, R12, 0x40, RZ, 0xc0, !PT ;  /* 0x000000400cff7812 */ /* 0x000fe200078ac0ff */
[----:B------:R0:W-:Y:S01]  /*3f40*/  STL [R1+0xbc], R18 ;  /* 0x0000bc1201007387 */ /* 0x0001e20000100800 */
[----:B------:R-:W-:Y:S02]  /*3f50*/  @!P4 PRMT R19, R19, 0x7610, R9 ;  /* 0x000076101313c816 */ /* 0x000fe40000000009 */
[----:B------:R-:W-:Y:S02]  /*3f60*/  @!P4 PRMT R28, R8, 0x7632, R28 ;  /* 0x00007632081cc816 */ /* 0x000fe4000000001c */
[----:B------:R-:W-:Y:S02]  /*3f70*/  LOP3.LUT P4, RZ, R12, 0x80, RZ, 0xc0, !PT ;  /* 0x000000800cff7812 */ /* 0x000fe4000788c0ff */
[----:B------:R-:W-:-:S02]  /*3f80*/  PRMT R26, RZ, 0x7610, R26 ;  /* 0x00007610ff1a7816 */ /* 0x000fc4000000001a */
[----:B------:R-:W-:Y:S02]  /*3f90*/  PRMT R25, R25, 0x5410, RZ ;  /* 0x0000541019197816 */ /* 0x000fe400000000ff */
[----:B0-----:R-:W-:Y:S02]  /*3fa0*/  PRMT R18, RZ, 0x7610, R18 ;  /* 0x00007610ff127816 */ /* 0x001fe40000000012 */
[----:B------:R-:W-:Y:S02]  /*3fb0*/  PRMT R24, R24, 0x5410, RZ ;  /* 0x0000541018187816 */ /* 0x000fe400000000ff */
[C---:B------:R-:W-:Y:S02]  /*3fc0*/  @!P2 PRMT R18, R0.reuse, 0x7610, R18 ;  /* 0x000076100012a816 */ /* 0x040fe40000000012 */
[----:B------:R-:W-:Y:S02]  /*3fd0*/  @!P2 PRMT R26, R0, 0x7632, R26 ;  /* 0x00007632001aa816 */ /* 0x000fe4000000001a */
[----:B---3--:R-:W-:-:S02]  /*3fe0*/  @!P2 PRMT R25, R25, 0x5410, R83 ;  /* 0x000054101919a816 */ /* 0x008fc40000000053 */
[----:B------:R-:W-:Y:S02]  /*3ff0*/  @!P2 PRMT R24, R24, 0x7610, R83 ;  /* 0x000076101818a816 */ /* 0x000fe40000000053 */
[----:B------:R-:W-:Y:S01]  /*4000*/  ISETP.NE.AND P2, PT, R22, RZ, PT ;  /* 0x000000ff1600720c */ /* 0x000fe20003f45270 */
[----:B------:R0:W-:Y:S01]  /*4010*/  STL [R1+0x40], R16 ;  /* 0x0000401001007387 */ /* 0x0001e20000100800 */
[----:B------:R-:W-:Y:S02]  /*4020*/  PRMT R22, RZ, 0x5410, RZ ;  /* 0x00005410ff167816 */ /* 0x000fe400000000ff */
[----:B------:R-:W-:Y:S01]  /*4030*/  PRMT R24, RZ, 0x7610, R24 ;  /* 0x00007610ff187816 */ /* 0x000fe20000000018 */
[----:B------:R1:W-:Y:S01]  /*4040*/  STL [R1+0xc0], R14 ;  /* 0x0000c00e01007387 */ /* 0x0003e20000100800 */
[----:B------:R-:W-:Y:S02]  /*4050*/  PRMT R23, R23, 0x5410, RZ ;  /* 0x0000541017177816 */ /* 0x000fe400000000ff */
[----:B------:R-:W-:-:S02]  /*4060*/  PRMT R40, RZ, 0x7610, R40 ;  /* 0x00007610ff287816 */ /* 0x000fc40000000028 */
[----:B0-----:R-:W-:Y:S01]  /*4070*/  PRMT R16, RZ, 0x7610, R16 ;  /* 0x00007610ff107816 */ /* 0x001fe20000000010 */
[----:B------:R0:W-:Y:S01]  /*4080*/  STL [R1+0x44], R20 ;  /* 0x0000441401007387 */ /* 0x0001e20000100800 */
[----:B------:R-:W-:Y:S02]  /*4090*/  PRMT R21, RZ, 0x7610, R21 ;  /* 0x00007610ff157816 */ /* 0x000fe40000000015 */
[----:B-1----:R-:W-:Y:S02]  /*40a0*/  PRMT R14, R14, 0x5410, RZ ;  /* 0x000054100e0e7816 */ /* 0x002fe400000000ff */
[----:B------:R-:W-:Y:S02]  /*40b0*/  @!P5 PRMT R22, R22, 0x7610, R52 ;  /* 0x000076101616d816 */ /* 0x000fe40000000034 */
[C---:B------:R-:W-:Y:S02]  /*40c0*/  @!P4 PRMT R16, R76.reuse, 0x7610, R16 ;  /* 0x000076104c10c816 */ /* 0x040fe40000000010 */
[----:B------:R-:W-:-:S02]  /*40d0*/  @!P4 PRMT R24, R76, 0x7632, R24 ;  /* 0x000076324c18c816 */ /* 0x000fc40000000018 */
[----:B------:R-:W-:Y:S02]  /*40e0*/  @!P4 PRMT R23, R23, 0x5410, R54 ;  /* 0x000054101717c816 */ /* 0x000fe40000000036 */
[----:B------:R-:W-:Y:S02]  /*40f0*/  @!P4 PRMT R40, R54, 0x7632, R40 ;  /* 0x000076323628c816 */ /* 0x000fe40000000028 */
[----:B0-----:R-:W-:Y:S02]  /*4100*/  PRMT R20, RZ, 0x5410, RZ ;  /* 0x00005410ff147816 */ /* 0x001fe400000000ff */
[----:B------:R-:W-:Y:S02]  /*4110*/  LOP3.LUT P4, RZ, R12, 0x10, RZ, 0xc0, !PT ;  /* 0x000000100cff7812 */ /* 0x000fe4000788c0ff */
[----:B------:R-:W-:Y:S02]  /*4120*/  @!P5 PRMT R14, R14, 0x5410, R52 ;  /* 0x000054100e0ed816 */ /* 0x000fe40000000034 */
[----:B------:R-:W-:-:S02]  /*4130*/  @!P5 PRMT R22, R5, 0x7610, R22 ;  /* 0x000076100516d816 */ /* 0x000fc40000000016 */
[----:B------:R-:W-:Y:S02]  /*4140*/  @!P5 PRMT R21, R5, 0x7632, R21 ;  /* 0x000076320515d816 */ /* 0x000fe40000000015 */
[C---:B------:R-:W-:Y:S02]  /*4150*/  ISETP.NE.AND P1, PT, R39.reuse, RZ, PT ;  /* 0x000000ff2700720c */ /* 0x040fe40003f25270 */
[C---:B------:R-:W-:Y:S02]  /*4160*/  LOP3.LUT P5, RZ, R12.reuse, 0x4, RZ, 0xc0, !PT ;  /* 0x000000040cff7812 */ /* 0x040fe400078ac0ff */
[----:B------:R-:W-:Y:S02]  /*4170*/  PRMT R12, R12, 0x5410, RZ ;  /* 0x000054100c0c7816 */ /* 0x000fe400000000ff */
[----:B------:R-:W-:Y:S02]  /*4180*/  PRMT R39, R39, 0x5410, RZ ;  /* 0x0000541027277816 */ /* 0x000fe400000000ff */
[--C-:B------:R-:W-:Y:S01]  /*4190*/  @!P3 PRMT R20, R20, 0x7610, R75.reuse ;  /* 0x000076101414b816 */ /* 0x100fe2000000004b */
[----:B------:R-:W0:Y:S01]  /*41a0*/  S2R R51, SR_TID.X ;  /* 0x0000000000337919 */ /* 0x000e220000002100 */
[----:B------:R-:W-:-:S02]  /*41b0*/  @!P3 PRMT R12, R12, 0x5410, R75 ;  /* 0x000054100c0cb816 */ /* 0x000fc4000000004b */
[----:B------:R-:W-:Y:S01]  /*41c0*/  @!P3 PRMT R20, R74, 0x7610, R20 ;  /* 0x000076104a14b816 */ /* 0x000fe20000000014 */
[----:B------:R1:W-:Y:S01]  /*41d0*/  STL [R1+0xc4], R11 ;  /* 0x0000c40b01007387 */ /* 0x0003e20000100800 */
[----:B------:R-:W-:Y:S02]  /*41e0*/  @!P3 PRMT R39, R39, 0x7610, R74 ;  /* 0x000076102727b816 */ /* 0x000fe4000000004a */
[C---:B------:R-:W-:Y:S01]  /*41f0*/  ISETP.NE.AND P3, PT, R17.reuse, RZ, PT ;  /* 0x000000ff1100720c */ /* 0x040fe20003f65270 */
[----:B------:R3:W-:Y:S01]  /*4200*/  STL [R1+0x4c], R10 ;  /* 0x00004c0a01007387 */ /* 0x0007e20000100800 */
[----:B------:R-:W-:Y:S02]  /*4210*/  PRMT R19, RZ, 0x7610, R19 ;  /* 0x00007610ff137816 */ /* 0x000fe40000000013 */
[----:B------:R-:W-:Y:S01]  /*4220*/  PRMT R18, R18, 0x5410, RZ ;  /* 0x0000541012127816 */ /* 0x000fe200000000ff */
[----:B------:R-:W-:Y:S01]  /*4230*/  UIMAD.WIDE UR6, UR8, 0x8, UR6 ;  /* 0x00000008080678a5 */ /* 0x000fe2000f8e0206 */
[----:B------:R-:W-:Y:S01]  /*4240*/  PRMT R17, R17, 0x5410, RZ ;  /* 0x0000541011117816 */ /* 0x000fe200000000ff */
[----:B------:R4:W-:Y:S01]  /*4250*/  STL [R1+0x48], R9 ;  /* 0x0000480901007387 */ /* 0x0009e20000100800 */
[----:B-1----:R-:W-:-:S02]  /*4260*/  PRMT R11, RZ, 0x7610, R11 ;  /* 0x00007610ff0b7816 */ /* 0x002fc4000000000b */
[C---:B------:R-:W-:Y:S01]  /*4270*/  @!P4 PRMT R19, R73.reuse, 0x7632, R19 ;  /* 0x000076324913c816 */ /* 0x040fe20000000013 */
[----:B------:R1:W-:Y:S01]  /*4280*/  STL [R1+0xcc], R3 ;  /* 0x0000cc0301007387 */ /* 0x0003e20000100800 */
[----:B------:R-:W-:Y:S02]  /*4290*/  @!P4 PRMT R11, R73, 0x7610, R11 ;  /* 0x00007610490bc816 */ /* 0x000fe4000000000b */
[--C-:B------:R-:W-:Y:S01]  /*42a0*/  @!P4 PRMT R18, R18, 0x5410, R69.reuse ;  /* 0x000054101212c816 */ /* 0x100fe20000000045 */
[----:B------:R0:W-:Y:S01]  /*42b0*/  STL [R1+0xc8], R8 ;  /* 0x0000c80801007387 */ /* 0x0001e20000100800 */
[----:B------:R-:W-:Y:S02]  /*42c0*/  @!P4 PRMT R17, R17, 0x7610, R69 ;  /* 0x000076101111c816 */ /* 0x000fe40000000045 */
[----:B------:R-:W-:Y:S01]  /*42d0*/  ISETP.NE.AND P4, PT, R49, RZ, PT ;  /* 0x000000ff3100720c */ /* 0x000fe20003f85270 */
[----:B------:R0:W-:Y:S01]  /*42e0*/  STL [R1+0x50], R0 ;  /* 0x0000500001007387 */ /* 0x0001e20000100800 */
[----:B------:R-:W-:-:S02]  /*42f0*/  PRMT R7, RZ, 0x7610, R7 ;  /* 0x00007610ff077816 */ /* 0x000fc40000000007 */
[----:B------:R-:W-:Y:S01]  /*4300*/  PRMT R12, RZ, 0x7610, R12 ;  /* 0x00007610ff0c7816 */ /* 0x000fe2000000000c */
[----:B------:R-:W2:Y:S01]  /*4310*/  @!P1 LDG.E R61, desc[UR10][R112.64] ;  /* 0x0000000a703d9981 */ /* 0x000ea2000c1e1900 */
[----:B------:R-:W-:Y:S02]  /*4320*/  PRMT R11, R11, 0x5410, RZ ;  /* 0x000054100b0b7816 */ /* 0x000fe400000000ff */
[----:B---3--:R-:W-:Y:S01]  /*4330*/  PRMT R10, R10, 0x5410, RZ ;  /* 0x000054100a0a7816 */ /* 0x008fe200000000ff */
[----:B------:R3:W2:Y:S01]  /*4340*/  @!P1 LDG.E R64, desc[UR10][R46.64] ;  /* 0x0000000a2e409981 */ /* 0x0006a2000c1e1900 */
[----:B----4-:R-:W-:Y:S02]  /*4350*/  PRMT R9, RZ, 0x7610, R9 ;  /* 0x00007610ff097816 */ /* 0x010fe40000000009 */
[----:B------:R-:W-:Y:S02]  /*4360*/  PRMT R17, RZ, 0x7610, R17 ;  /* 0x00007610ff117816 */ /* 0x000fe40000000011 */
[----:B------:R-:W-:-:S02]  /*4370*/  PRMT R16, R16, 0x5410, RZ ;  /* 0x0000541010107816 */ /* 0x000fc400000000ff */
[----:B------:R-:W-:Y:S02]  /*4380*/  PRMT R39, RZ, 0x7610, R39 ;  /* 0x00007610ff277816 */ /* 0x000fe40000000027 */
[----:B-1----:R-:W-:Y:S02]  /*4390*/  MOV R3, UR7 ;  /* 0x0000000700037c02 */ /* 0x002fe40008000f00 */
[C---:B------:R-:W-:Y:S02]  /*43a0*/  @!P4 PRMT R9, R43.reuse, 0x7610, R9 ;  /* 0x000076102b09c816 */ /* 0x040fe40000000009 */
[----:B------:R-:W-:Y:S02]  /*43b0*/  @!P4 PRMT R17, R43, 0x7632, R17 ;  /* 0x000076322b11c816 */ /* 0x000fe40000000011 */
[----:B------:R-:W-:Y:S02]  /*43c0*/  @!P4 PRMT R16, R16, 0x5410, R42 ;  /* 0x000054101010c816 */ /* 0x000fe4000000002a */
[----:B------:R-:W-:-:S02]  /*43d0*/  @!P4 PRMT R39, R42, 0x7632, R39 ;  /* 0x000076322a27c816 */ /* 0x000fc40000000027 */
[----:B------:R-:W-:Y:S02]  /*43e0*/  ISETP.NE.AND P4, PT, R15, RZ, PT ;  /* 0x000000ff0f00720c */ /* 0x000fe40003f85270 */
[----:B------:R-:W-:Y:S02]  /*43f0*/  PRMT R15, RZ, 0x5410, RZ ;  /* 0x00005410ff0f7816 */ /* 0x000fe400000000ff */
[----:B0-----:R-:W-:Y:S02]  /*4400*/  PRMT R8, R8, 0x5410, RZ ;  /* 0x0000541008087816 */ /* 0x001fe400000000ff */
[----:B------:R-:W-:Y:S02]  /*4410*/  PRMT R14, RZ, 0x7610, R14 ;  /* 0x00007610ff0e7816 */ /* 0x000fe4000000000e */
[----:B------:R-:W-:Y:S02]  /*4420*/  LOP3.LUT R0, R51, 0xffff, RZ, 0xc0, !PT ;  /* 0x0000ffff33007812 */ /* 0x000fe400078ec0ff */
[----:B------:R-:W-:-:S03]  /*4430*/  PRMT R6, RZ, 0x7610, R6 ;  /* 0x00007610ff067816 */ /* 0x000fc60000000006 */
[----:B------:R-:W-:Y:S01]  /*4440*/  IMAD R0, R0, 0x925, RZ ;  /* 0x0000092500007824 */ /* 0x000fe200078e02ff */
[----:B------:R-:W-:Y:S02]  /*4450*/  PRMT R9, R9, 0x5410, RZ ;  /* 0x0000541009097816 */ /* 0x000fe400000000ff */
[----:B------:R-:W-:Y:S02]  /*4460*/  PRMT R33, R33, 0x5410, RZ ;  /* 0x0000541021217816 */ /* 0x000fe400000000ff */
[----:B------:R-:W-:Y:S02]  /*4470*/  PRMT R38, R38, 0x5410, RZ ;  /* 0x0000541026267816 */ /* 0x000fe400000000ff */
[C---:B-----5:R-:W-:Y:S02]  /*4480*/  @!P6 PRMT R7, R44.reuse, 0x7610, R7 ;  /* 0x000076102c07e816 */ /* 0x060fe40000000007 */
[----:B------:R-:W-:Y:S02]  /*4490*/  @!P6 PRMT R12, R44, 0x7632, R12 ;  /* 0x000076322c0ce816 */ /* 0x000fe4000000000c */
[----:B------:R-:W-:-:S02]  /*44a0*/  @!P6 PRMT R11, R11, 0x5410, R45 ;  /* 0x000054100b0be816 */ /* 0x000fc4000000002d */
[----:B------:R-:W-:Y:S01]  /*44b0*/  @!P6 PRMT R10, R10, 0x7610, R45 ;  /* 0x000076100a0ae816 */ /* 0x000fe2000000002d */
[----:B------:R0:W-:Y:S01]  /*44c0*/  STL [R1+0x58], R52 ;  /* 0x0000583401007387 */ /* 0x0001e20000100800 */
[----:B------:R-:W-:Y:S02]  /*44d0*/  ISETP.NE.AND P6, PT, R2, RZ, PT ;  /* 0x000000ff0200720c */ /* 0x000fe40003fc5270 */
[----:B------:R-:W-:Y:S01]  /*44e0*/  MOV R2, UR6 ;  /* 0x0000000600027c02 */ /* 0x000fe20008000f00 */
[----:B------:R-:W1:Y:S01]  /*44f0*/  LDCU.U8 UR6, c[0x0][0x414] ;  /* 0x00008280ff0677ac */ /* 0x000e620008000000 */
[--C-:B------:R-:W-:Y:S01]  /*4500*/  @!P5 PRMT R15, R15, 0x7610, R68.reuse ;  /* 0x000076100f0fd816 */ /* 0x100fe20000000044 */
[----:B------:R4:W-:Y:S04]  /*4510*/  STL [R1+0x2c], R53 ;  /* 0x00002c3501007387 */ /* 0x0009e80000100800 */
[----:B------:R-:W5:Y:S01]  /*4520*/  LDG.E.64 R2, desc[UR10][R2.64] ;  /* 0x0000000a02027981 */ /* 0x000f62000c1e1b00 */
[----:B------:R-:W-:-:S02]  /*4530*/  @!P5 PRMT R8, R8, 0x5410, R68 ;  /* 0x000054100808d816 */ /* 0x000fc40000000044 */
[C---:B------:R-:W-:Y:S01]  /*4540*/  @!P5 PRMT R15, R67.reuse, 0x7610, R15 ;  /* 0x00007610430fd816 */ /* 0x040fe2000000000f */
[----:B------:R-:W-:Y:S01]  /*4550*/  STL [R1+0xd8], R5 ;  /* 0x0000d80501007387 */ /* 0x000fe20000100800 */
[----:B------:R-:W-:Y:S02]  /*4560*/  @!P5 PRMT R14, R67, 0x7632, R14 ;  /* 0x00007632430ed816 */ /* 0x000fe4000000000e */
[----:B------:R-:W-:Y:S02]  /*4570*/  ISETP.NE.AND P5, PT, R13, RZ, PT ;  /* 0x000000ff0d00720c */ /* 0x000fe40003fa5270 */
[----:B---3--:R-:W-:Y:S02]  /*4580*/  CS2R R46, SRZ ;  /* 0x00000000002e7805 */ /* 0x008fe4000001ff00 */
[----:B------:R-:W-:Y:S01]  /*4590*/  PRMT R10, RZ, 0x7610, R10 ;  /* 0x00007610ff0a7816 */ /* 0x000fe2000000000a */
[----:B------:R3:W-:Y:S01]  /*45a0*/  STL [R1+0xa8], R55 ;  /* 0x0000a83701007387 */ /* 0x0007e20000100800 */
[----:B------:R-:W-:-:S02]  /*45b0*/  PRMT R13, RZ, 0x5410, RZ ;  /* 0x00005410ff0d7816 */ /* 0x000fc400000000ff */
[----:B------:R-:W-:Y:S01]  /*45c0*/  SHF.R.U32.HI R0, RZ, 0x10, R0 ;  /* 0x00000010ff007819 */ /* 0x000fe20000011600 */
[----:B------:R3:W5:Y:S01]  /*45d0*/  @!P4 LDG.E R58, desc[UR10][R56.64] ;  /* 0x0000000a383ac981 */ /* 0x000762000c1e1900 */
[----:B------:R-:W-:Y:S02]  /*45e0*/  PRMT R8, RZ, 0x7610, R8 ;  /* 0x00007610ff087816 */ /* 0x000fe40000000008 */
[----:B------:R-:W-:Y:S02]  /*45f0*/  PRMT R0, R0, 0x9910, RZ ;  /* 0x0000991000007816 */ /* 0x000fe400000000ff */
[----:B--2---:R-:W-:Y:S02]  /*4600*/  @!P0 PRMT R6, R59, 0x7610, R6 ;  /* 0x000076103b068816 */ /* 0x004fe40000000006 */
[--C-:B------:R-:W-:Y:S02]  /*4610*/  @!P0 PRMT R9, R9, 0x5410, R60.reuse ;  /* 0x0000541009098816 */ /* 0x100fe4000000003c */
[----:B------:R-:W-:-:S02]  /*4620*/  @!P0 PRMT R33, R33, 0x7610, R60 ;  /* 0x0000761021218816 */ /* 0x000fc4000000003c */
[----:B0-----:R-:W-:Y:S01]  /*4630*/  MOV R52, UR13 ;  /* 0x0000000d00347c02 */ /* 0x001fe20008000f00 */
[----:B----4-:R-:W-:Y:S01]  /*4640*/  HFMA2 R53, -RZ, RZ, 0, 0 ;  /* 0x00000000ff357431 */ /* 0x010fe200000001ff */
[----:B------:R-:W-:Y:S01]  /*4650*/  @!P0 PRMT R10, R59, 0x7632, R10 ;  /* 0x000076323b0a8816 */ /* 0x000fe2000000000a */
[----:B------:R-:W-:Y:S01]  /*4660*/  HFMA2 R49, -RZ, RZ, 0, 0 ;  /* 0x00000000ff317431 */ /* 0x000fe200000001ff */
[----:B------:R-:W-:Y:S01]  /*4670*/  @!P5 PRMT R13, R13, 0x7610, R66 ;  /* 0x000076100d0dd816 */ /* 0x000fe20000000042 */
[----:B------:R-:W2:Y:S01]  /*4680*/  @!P2 LDG.E R46, desc[UR10][R110.64] ;  /* 0x0000000a6e2ea981 */ /* 0x000ea2000c1e1900 */
[----:B-1----:R-:W-:Y:S02]  /*4690*/  ISETP.NE.AND P0, PT, RZ, UR6, PT ;  /* 0x00000006ff007c0c */ /* 0x002fe4000bf05270 */
[----:B------:R-:W-:Y:S01]  /*46a0*/  @!P5 PRMT R8, R66, 0x7610, R8 ;  /* 0x000076104208d816 */ /* 0x000fe20000000008 */
[----:B------:R-:W4:Y:S01]  /*46b0*/  @!P2 LDG.E R47, desc[UR10][R108.64] ;  /* 0x0000000a6c2fa981 */ /* 0x000f22000c1e1900 */
[----:B------:R-:W-:-:S02]  /*46c0*/  @!P5 PRMT R13, R65, 0x7610, R13 ;  /* 0x00007610410dd816 */ /* 0x000fc4000000000d */
[----:B------:R-:W-:Y:S01]  /*46d0*/  @!P5 PRMT R38, R38, 0x7610, R65 ;  /* 0x000076102626d816 */ /* 0x000fe20000000041 */
[----:B------:R-:W-:Y:S01]  /*46e0*/  IMAD R0, R0, 0x1c, RZ ;  /* 0x0000001c00007824 */ /* 0x000fe200078e02ff */
[----:B------:R-:W-:Y:S02]  /*46f0*/  ISETP.NE.AND P5, PT, R4, RZ, PT ;  /* 0x000000ff0400720c */ /* 0x000fe40003fa5270 */
[----:B---3--:R-:W-:Y:S02]  /*4700*/  CS2R R56, SRZ ;  /* 0x0000000000387805 */ /* 0x008fe4000001ff00 */
[----:B------:R-:W-:Y:S01]  /*4710*/  MOV R4, RZ ;  /* 0x000000ff00047202 */ /* 0x000fe20000000f00 */
[----:B------:R0:W-:Y:S01]  /*4720*/  STL [R1+0xac], R48 ;  /* 0x0000ac3001007387 */ /* 0x0001e20000100800 */
[----:B------:R-:W-:Y:S02]  /*4730*/  IADD3 R0, PT, PT, RZ, -R0, RZ ;  /* 0x80000000ff007210 */ /* 0x000fe40007ffe0ff */
[----:B------:R-:W-:Y:S01]  /*4740*/  MOV R55, RZ ;  /* 0x000000ff00377202 */ /* 0x000fe20000000f00 */
[----:B------:R-:W3:Y:S04]  /*4750*/  @!P4 LDG.E R57, desc[UR10][R102.64] ;  /* 0x0000000a6639c981 */ /* 0x000ee8000c1e1900 */
[----:B------:R1:W3:Y:S01]  /*4760*/  @!P6 LDG.E R4, desc[UR10][R88.64] ;  /* 0x0000000a5804e981 */ /* 0x0002e2000c1e1900 */
[----:B------:R-:W-:-:S02]  /*4770*/  PRMT R0, R0, 0x7710, RZ ;  /* 0x0000771000007816 */ /* 0x000fc400000000ff */
[----:B0-----:R-:W-:Y:S01]  /*4780*/  MOV R48, RZ ;  /* 0x000000ff00307202 */ /* 0x001fe20000000f00 */
[----:B------:R-:W3:Y:S04]  /*4790*/  @!P5 LDG.E R56, desc[UR10][R98.64] ;  /* 0x0000000a6238d981 */ /* 0x000ee8000c1e1900 */
[----:B------:R-:W3:Y:S01]  /*47a0*/  @!P5 LDG.E R55, desc[UR10][R96.64] ;  /* 0x0000000a6037d981 */ /* 0x000ee2000c1e1900 */
[----:B-1----:R-:W0:Y:S01]  /*47b0*/  @P0 LDC.64 R88, c[0x0][0x3b0] ;  /* 0x0000ec00ff580b82 */ /* 0x002e220000000a00 */
[----:B------:R-:W-:Y:S02]  /*47c0*/  IADD3 R0, PT, PT, R0, R51, RZ ;  /* 0x0000003300007210 */ /* 0x000fe40007ffe0ff */
[----:B------:R-:W3:Y:S02]  /*47d0*/  @!P6 LDG.E R53, desc[UR10][R94.64] ;  /* 0x0000000a5e35e981 */ /* 0x000ee4000c1e1900 */
[----:B------:R-:W-:-:S02]  /*47e0*/  SHF.L.U32 R0, R0, 0x1, RZ ;  /* 0x0000000100007819 */ /* 0x000fc400000006ff */
[----:B------:R-:W3:Y:S02]  /*47f0*/  @!P3 LDG.E R48, desc[UR10][R106.64] ;  /* 0x0000000a6a30b981 */ /* 0x000ee4000c1e1900 */
[----:B------:R-:W-:Y:S02]  /*4800*/  LOP3.LUT R0, R0, 0xffff, RZ, 0xc0, !PT ;  /* 0x0000ffff00007812 */ /* 0x000fe400078ec0ff */
[----:B------:R-:W3:Y:S03]  /*4810*/  @!P3 LDG.E R49, desc[UR10][R104.64] ;  /* 0x0000000a6831b981 */ /* 0x000ee6000c1e1900 */
[----:B------:R-:W-:-:S04]  /*4820*/  IMAD R52, R52, 0x38, R0 ;  /* 0x0000003834347824 */ /* 0x000fc800078e0200 */
[----:B0-----:R-:W-:-:S05]  /*4830*/  @P0 IMAD.WIDE R88, R52, 0x2, R88 ;  /* 0x0000000234580825 */ /* 0x001fca00078e0258 */
[----:B------:R-:W3:Y:S04]  /*4840*/  @P0 LDG.E.U16 R51, desc[UR10][R88.64] ;  /* 0x0000000a58330981 */ /* 0x000ee8000c1e1500 */
[----:B------:R0:W3:Y:S02]  /*4850*/  @P0 LDG.E.U16 R5, desc[UR10][R88.64+0x2] ;  /* 0x0000020a58050981 */ /* 0x0000e4000c1e1500 */
[----:B0-----:R-:W0:Y:S02]  /*4860*/  LDC.64 R88, c[0x0][0x3a8] ;  /* 0x0000ea00ff587b82 */ /* 0x001e240000000a00 */
[----:B------:R1:W-:Y:S01]  /*4870*/  STL [R1+0xd4], R54 ;  /* 0x0000d43601007387 */ /* 0x0003e20000100800 */
[----:B0-----:R-:W-:-:S05]  /*4880*/  IMAD.WIDE R88, R52, 0x2, R88 ;  /* 0x0000000234587825 */ /* 0x001fca00078e0258 */
[----:B-1----:R-:W3:Y:S04]  /*4890*/  LDG.E.U16 R54, desc[UR10][R88.64] ;  /* 0x0000000a58367981 */ /* 0x002ee8000c1e1500 */
[----:B------:R0:W3:Y:S04]  /*48a0*/  LDG.E.U16 R52, desc[UR10][R88.64+0x2] ;  /* 0x0000020a58347981 */ /* 0x0000e8000c1e1500 */
[----:B------:R1:W-:Y:S04]  /*48b0*/  STL [R1+0x64], R43 ;  /* 0x0000642b01007387 */ /* 0x0003e80000100800 */
[----:B------:R0:W-:Y:S01]  /*48c0*/  STL [R1+0xe4], R42 ;  /* 0x0000e42a01007387 */ /* 0x0001e20000100800 */
[----:B-1----:R-:W-:-:S02]  /*48d0*/  PRMT R43, RZ, 0x5410, RZ ;  /* 0x00005410ff2b7816 */ /* 0x002fc400000000ff */
[----:B0-----:R-:W-:-:S04]  /*48e0*/  PRMT R42, RZ, 0x5410, RZ ;  /* 0x00005410ff2a7816 */ /* 0x001fc800000000ff */
[----:B------:R-:W-:Y:S02]  /*48f0*/  @!P1 PRMT R42, R61, 0x7610, R42 ;  /* 0x000076103d2a9816 */ /* 0x000fe4000000002a */
[----:B------:R-:W-:Y:S02]  /*4900*/  @!P1 PRMT R43, R64, 0x7610, R43 ;  /* 0x00007610402b9816 */ /* 0x000fe4000000002b */
[----:B------:R-:W-:Y:S02]  /*4910*/  @!P1 PRMT R42, R42, 0x7610, R61 ;  /* 0x000076102a2a9816 */ /* 0x000fe4000000003d */
[----:B------:R-:W-:Y:S01]  /*4920*/  @!P1 PRMT R43, R43, 0x7610, R64 ;  /* 0x000076102b2b9816 */ /* 0x000fe20000000040 */
[----:B------:R0:W-:Y:S04]  /*4930*/  STL [R1+0x70], R44 ;  /* 0x0000702c01007387 */ /* 0x0001e80000100800 */
[----:B------:R1:W-:Y:S01]  /*4940*/  STL [R1+0xf0], R45 ;  /* 0x0000f02d01007387 */ /* 0x0003e20000100800 */
[----:B0-----:R-:W-:-:S02]  /*4950*/  PRMT R44, RZ, 0x5410, RZ ;  /* 0x00005410ff2c7816 */ /* 0x001fc400000000ff */
[----:B-----5:R-:W-:-:S13]  /*4960*/  R2UR UR28, R2 ;  /* 0x00000000021c72ca */ /* 0x020fda00000e0000 */
[----:B------:R-:W-:-:S05]  /*4970*/  MOV R2, UR28 ;  /* 0x0000001c00027c02 */ /* 0x000fca0008000f00 */
[----:B------:R-:W-:-:S05]  /*4980*/  FFMA.FTZ R3, -R2, UR28, R3 ;  /* 0x0000001c02037c23 */ /* 0x000fca0008010103 */
[----:B------:R-:W-:-:S13]  /*4990*/  FSETP.GTU.FTZ.AND P1, PT, R3, RZ, PT ;  /* 0x000000ff0300720b */ /* 0x000fda0003f3c000 */
[----:B------:R-:W-:-:S05]  /*49a0*/  VOTEU.ANY UP0, P1 ;  /* 0x0000000000ff7886 */ /* 0x000fca0000800100 */
[----:B------:R-:W0:Y:S01]  /*49b0*/  @UP0 LDCU UR5, c[0x0][0x3c0] ;  /* 0x00007800ff0507ac */ /* 0x000e220008000800 */
[----:B------:R-:W-:Y:S02]  /*49c0*/  PLOP3.LUT P1, PT, PT, PT, UP0, 0x80, 0x8 ;  /* 0x000000000008781c */ /* 0x000fe40003f2f008 */
[----:B-1----:R-:W-:Y:S01]  /*49d0*/  PRMT R45, RZ, 0x5410, RZ ;  /* 0x00005410ff2d7816 */ /* 0x002fe200000000ff */
[----:B------:R-:W-:Y:S10]  /*49e0*/  STL [R1+0xd0], R83 ;  /* 0x0000d05301007387 */ /* 0x000ff40000100800 */
[----:B0-----:R-:W-:Y:S01]  /*49f0*/  @P1 FADD.FTZ R2, R3, UR5 ;  /* 0x0000000503021e21 */ /* 0x001fe20008010000 */
[----:B--2---:R-:W-:-:S05]  /*4a00*/  @!P2 PRMT R44, R46, 0x7610, R44 ;  /* 0x000076102e2ca816 */ /* 0x004fca000000002c */
[----:B------:R-:W0:Y:S01]  /*4a10*/  @P1 MUFU.RSQ R2, R2 ;  /* 0x0000000200021308 */ /* 0x000e220000001400 */
[----:B----4-:R-:W-:Y:S01]  /*4a20*/  @!P2 PRMT R45, R47, 0x7610, R45 ;  /* 0x000076102f2da816 */ /* 0x010fe2000000002d */
[----:B------:R-:W-:Y:S01]  /*4a30*/  STL [R1+0x54], R76 ;  /* 0x0000544c01007387 */ /* 0x000fe20000100800 */
[----:B------:R-:W-:-:S03]  /*4a40*/  @!P2 PRMT R44, R44, 0x7610, R46 ;  /* 0x000076102c2ca816 */ /* 0x000fc6000000002e */
[----:B------:R-:W-:Y:S01]  /*4a50*/  STL [R1+0x5c], R75 ;  /* 0x00005c4b01007387 */ /* 0x000fe20000100800 */
[----:B------:R-:W-:-:S03]  /*4a60*/  @!P2 PRMT R45, R45, 0x7610, R47 ;  /* 0x000076102d2da816 */ /* 0x000fc6000000002f */
        /* <DEDUP_REMOVED lines=12> */
[----:B---3--:R-:W-:Y:S04]  /*4b30*/  STL [R1+0x104], R57 ;  /* 0x0001043901007387 */ /* 0x008fe80000100800 */
        /* <DEDUP_REMOVED lines=16> */
[----:B------:R-:W-:-:S02]  /*4c40*/  PRMT R87, RZ, 0x5410, RZ ;  /* 0x00005410ff577816 */ /* 0x000fc400000000ff */
[----:B------:R-:W-:Y:S02]  /*4c50*/  PRMT R88, RZ, 0x5410, RZ ;  /* 0x00005410ff587816 */ /* 0x000fe400000000ff */
[----:B------:R-:W-:Y:S02]  /*4c60*/  PRMT R89, RZ, 0x5410, RZ ;  /* 0x00005410ff597816 */ /* 0x000fe400000000ff */
[----:B0-----:R-:W-:Y:S02]  /*4c70*/  PRMT R48, RZ, 0x5410, RZ ;  /* 0x00005410ff307816 */ /* 0x001fe400000000ff */
[----:B------:R-:W-:Y:S02]  /*4c80*/  PRMT R90, RZ, 0x5410, RZ ;  /* 0x00005410ff5a7816 */ /* 0x000fe400000000ff */
[----:B-1----:R-:W-:Y:S01]  /*4c90*/  PRMT R49, RZ, 0x5410, RZ ;  /* 0x00005410ff317816 */ /* 0x002fe200000000ff */
[----:B------:R-:W-:Y:S01]  /*4ca0*/  HFMA2 R2, -RZ, RZ, 0, 0 ;  /* 0x00000000ff027431 */ /* 0x000fe200000001ff */
[----:B------:R-:W-:-:S02]  /*4cb0*/  @!P4 PRMT R48, R58, 0x7610, R48 ;  /* 0x000076103a30c816 */ /* 0x000fc40000000030 */
[----:B------:R-:W-:Y:S02]  /*4cc0*/  @!P4 PRMT R49, R57, 0x7610, R49 ;  /* 0x000076103931c816 */ /* 0x000fe40000000031 */
[----:B------:R-:W-:Y:S02]  /*4cd0*/  @!P5 PRMT R87, R56, 0x7610, R87 ;  /* 0x000076103857d816 */ /* 0x000fe40000000057 */
[----:B------:R-:W-:Y:S02]  /*4ce0*/  @!P5 PRMT R88, R55, 0x7610, R88 ;  /* 0x000076103758d816 */ /* 0x000fe40000000058 */
[----:B------:R-:W-:Y:S02]  /*4cf0*/  @!P6 PRMT R89, R53, 0x7610, R89 ;  /* 0x000076103559e816 */ /* 0x000fe40000000059 */
[----:B------:R-:W-:Y:S01]  /*4d00*/  @!P6 PRMT R90, R4, 0x7610, R90 ;  /* 0x00007610045ae816 */ /* 0x000fe2000000005a */
[----:B------:R-:W-:Y:S01]  /*4d10*/  @P0 HADD2.F32 R2, -RZ, R51.H0_H0 ;  /* 0x20000033ff020230 */ /* 0x000fe20000004100 */
[----:B------:R-:W-:Y:S01]  /*4d20*/  MOV R3, RZ ;  /* 0x000000ff00037202 */ /* 0x000fe20000000f00 */
[----:B------:R-:W-:Y:S01]  /*4d30*/  @P0 HADD2.F32 R3, -RZ, R5.H0_H0 ;  /* 0x20000005ff030230 */ /* 0x000fe20000004100 */
[----:B------:R-:W-:Y:S01]  /*4d40*/  @!P4 PRMT R48, R48, 0x7610, R58 ;  /* 0x000076103030c816 */ /* 0x000fe2000000003a */
[----:B------:R-:W-:Y:S01]  /*4d50*/  HADD2.F32 R51, -RZ, R54.H0_H0 ;  /* 0x20000036ff337230 */ /* 0x000fe20000004100 */
[----:B------:R-:W-:Y:S01]  /*4d60*/  @!P4 PRMT R49, R49, 0x7610, R57 ;  /* 0x000076103131c816 */ /* 0x000fe20000000039 */
[----:B------:R-:W-:Y:S01]  /*4d70*/  HADD2.F32 R52, -RZ, R52.H0_H0 ;  /* 0x20000034ff347230 */ /* 0x000fe20000004100 */
[----:B------:R-:W-:-:S02]  /*4d80*/  @!P5 PRMT R87, R87, 0x7610, R56 ;  /* 0x000076105757d816 */ /* 0x000fc40000000038 */
[----:B------:R-:W-:Y:S02]  /*4d90*/  @!P5 PRMT R88, R88, 0x7610, R55 ;  /* 0x000076105858d816 */ /* 0x000fe40000000037 */
[----:B------:R-:W-:Y:S02]  /*4da0*/  @!P6 PRMT R89, R89, 0x7610, R53 ;  /* 0x000076105959e816 */ /* 0x000fe40000000035 */
[----:B------:R-:W-:Y:S01]  /*4db0*/  @!P6 PRMT R90, R90, 0x7610, R4 ;  /* 0x000076105a5ae816 */ /* 0x000fe20000000004 */
        /* <DEDUP_REMOVED lines=580> */
.L_x_1208:
        /* <DEDUP_REMOVED lines=66> */
[----:B------:R-:W-:-:S02]  /*7620*/  HADD2.F32 R57, -RZ, R70.H1_H1 ;  /* 0x30000046ff397230 */ /* 0x000fc40000004100 */
[----:B------:R-:W-:Y:S01]  /*7630*/  FADD.FTZ R82, R82, R74 ;  /* 0x0000004a52527221 */ /* 0x000fe20000010000 */
[----:B---3--:R-:W-:Y:S01]  /*7640*/  FMUL.FTZ R54, R54, R65 ;  /* 0x0000004136367220 */ /* 0x008fe20000410000 */
[----:B------:R-:W-:Y:S01]  /*7650*/  FADD.FTZ R65, -R65, 1 ;  /* 0x3f80000041417421 */ /* 0x000fe20000010100 */
[----:B------:R-:W-:Y:S01]  /*7660*/  FMUL.FTZ R67, R58, R67 ;  /* 0x000000433a437220 */ /* 0x000fe20000410000 */
[----:B------:R-:W-:Y:S02]  /*7670*/  HADD2.F32 R70, -RZ, R70.H0_H0 ;  /* 0x20000046ff467230 */ /* 0x000fe40000004100 */
[----:B------:R-:W-:Y:S01]  /*7680*/  FFMA.FTZ R65, R55, R65, 1 ;  /* 0x3f80000037417423 */ /* 0x000fe20000010041 */
[----:B------:R-:W-:Y:S01]  /*7690*/  FMUL.FTZ R55, R61, -1.4426950216293334961 ;  /* 0xbfb8aa3b3d377820 */ /* 0x000fe20000410000 */
[----:B0-----:R-:W-:Y:S02]  /*76a0*/  FADD.FTZ R83, R83, 1 ;  /* 0x3f80000053537421 */ /* 0x001fe40000010000 */
[----:B------:R-:W-:Y:S01]  /*76b0*/  FMUL.FTZ R65, R54, R65 ;  /* 0x0000004136417220 */ /* 0x000fe20000410000 */
[----:B------:R-:W-:-:S02]  /*76c0*/  HADD2.F32 R54, -RZ, R81.H1_H1 ;  /* 0x30000051ff367230 */ /* 0x000fc40000004100 */
        /* <DEDUP_REMOVED lines=1075> */
.L_x_1209:
        /* <DEDUP_REMOVED lines=48> */
.L_x_1211:
[----:B------:R-:W-:Y:S05]  /*bd00*/  BSYNC.RECONVERGENT B0 ;  /* 0x0000000000007941 */ /* 0x000fea0003800200 */
.L_x_1210:
        /* <DEDUP_REMOVED lines=37> */
.L_x_1213:
[----:B------:R-:W-:Y:S05]  /*bf60*/  BSYNC.RECONVERGENT B0 ;  /* 0x0000000000007941 */ /* 0x000fea0003800200 */
.L_x_1212:
        /* <DEDUP_REMOVED lines=78> */
.L_x_1215:
[----:B------:R-:W-:Y:S05]  /*c450*/  BSYNC.RECONVERGENT B0 ;  /* 0x0000000000007941 */ /* 0x000fea0003800200 */
.L_x_1214:
        /* <DEDUP_REMOVED lines=30> */
.L_x_1217:
[----:B------:R-:W-:Y:S05]  /*c640*/  BSYNC.RECONVERGENT B0 ;  /* 0x0000000000007941 */ /* 0x000fea0003800200 */
.L_x_1216:
        /* <DEDUP_REMOVED lines=34> */
.L_x_1221:
[----:B------:R-:W2:Y:S04]  /*c870*/  LDG.E.STRONG.GPU R4, desc[UR10][R12.64] ;  /* 0x0000000a0c047981 */ /* 0x000ea8000c1ef900 */
[----:B--2---:R-:W-:Y:S04]  /*c880*/  CCTL.IVALL ;  /* 0x00000000ff00798f */ /* 0x004fe80002000000 */
[----:B------:R0:W-:Y:S01]  /*c890*/  STL [R1], R4 ;  /* 0x0000000401007387 */ /* 0x0001e20000100800 */
[----:B------:R-:W-:-:S13]  /*c8a0*/  ISETP.NE.AND P0, PT, R4, UR5, PT ;  /* 0x0000000504007c0c */ /* 0x000fda000bf05270 */
[----:B0-----:R-:W-:Y:S05]  /*c8b0*/  @P0 BRA `(.L_x_1221) ;  /* 0xfffffffc00ec0947 */ /* 0x001fea000383ffff */
.L_x_1220:
[----:B------:R-:W-:Y:S05]  /*c8c0*/  BSYNC.RECONVERGENT B0 ;  /* 0x0000000000007941 */ /* 0x000fea0003800200 */
.L_x_1219:
        /* <DEDUP_REMOVED lines=15> */
.L_x_1223:
        /* <DEDUP_REMOVED lines=77> */
.L_x_1222:
        /* <DEDUP_REMOVED lines=52> */
.L_x_1224:
        /* <DEDUP_REMOVED lines=27> */
.L_x_1225:
        /* <DEDUP_REMOVED lines=12> */
.L_x_1226:
[----:B------:R-:W-:Y:S05]  /*d440*/  BSYNC.RECONVERGENT B0 ;  /* 0x0000000000007941 */ /* 0x000fea0003800200 */
.L_x_1218:
        /* <DEDUP_REMOVED lines=17> */
.L_x_1232:
        /* <DEDUP_REMOVED lines=62> */
.L_x_1228:
[----:B------:R-:W-:Y:S05]  /*d940*/  BSYNC.RECONVERGENT B0 ;  /* 0x0000000000007941 */ /* 0x000fea0003800200 */
.L_x_1227:
        /* <DEDUP_REMOVED lines=23> */
.L_x_1229:
        /* <DEDUP_REMOVED lines=16> */
.L_x_1231:
[----:B------:R-:W-:Y:S05]  /*dbc0*/  BSYNC.RECONVERGENT B0 ;  /* 0x0000000000007941 */ /* 0x000fea0003800200 */
.L_x_1230:
        /* <DEDUP_REMOVED lines=10> */
.L_x_1207:
        /* <DEDUP_REMOVED lines=16> */
.L_x_1235:
[----:B------:R-:W-:Y:S05]  /*dd70*/  BSYNC.RECONVERGENT B0 ;  /* 0x0000000000007941 */ /* 0x000fea0003800200 */
.L_x_1234:
        /* <DEDUP_REMOVED lines=11> */
.L_x_1237:
[----:B------:R-:W2:Y:S04]  /*de30*/  LDG.E.STRONG.GPU R5, desc[UR10][R2.64] ;  /* 0x0000000a02057981 */ /* 0x000ea8000c1ef900 */
[----:B--2---:R-:W-:Y:S01]  /*de40*/  CCTL.IVALL ;  /* 0x00000000ff00798f */ /* 0x004fe20002000000 */
[----:B------:R-:W-:Y:S05]  /*de50*/  YIELD ;  /* 0x0000000000007946 */ /* 0x000fea0003800000 */
[----:B------:R-:W-:-:S13]  /*de60*/  ISETP.NE.AND P0, PT, R5, R0, PT ;  /* 0x000000000500720c */ /* 0x000fda0003f05270 */
[----:B------:R-:W-:Y:S05]  /*de70*/  @P0 BRA `(.L_x_1237) ;  /* 0xfffffffc00ec0947 */ /* 0x000fea000383ffff */
.L_x_1236:
        /* <DEDUP_REMOVED lines=76> */
.L_x_1240:
        /* <DEDUP_REMOVED lines=31> */
.L_x_1239:
[----:B------:R-:W-:Y:S05]  /*e530*/  BSYNC.RECONVERGENT B0 ;  /* 0x0000000000007941 */ /* 0x000fea0003800200 */
.L_x_1238:
        /* <DEDUP_REMOVED lines=10> */
.L_x_1241:
        /* <DEDUP_REMOVED lines=87> */
.L_x_1242:
        /* <DEDUP_REMOVED lines=11> */
.L_x_4516:


//--------------------- .text._Z35group_norm_nhwc_bwd_one_pass_kernelI11Fp32IOFp32WLi64ELi56ELi448EEv26Group_norm_nhwc_bwd_params --------------------------
	.section	.text._Z35group_norm_nhwc_bwd_one_pass_kernelI11Fp32IOFp32WLi64ELi56ELi448EEv26Group_norm_nhwc_bwd_params,"ax",@progbits
	.align	128
        .global         _Z35group_norm_nhwc_bwd_one_pass_kernelI11Fp32IOFp32WLi64ELi56ELi448EEv26Group_norm_nhwc_bwd_params
        .type           _Z35group_norm_nhwc_bwd_one_pass_kernelI11Fp32IOFp32WLi64ELi56ELi448EEv26Group_norm_nhwc_bwd_params,@function
        .size           _Z35group_norm_nhwc_bwd_one_pass_kernelI11Fp32IOFp32WLi64ELi56ELi448EEv26Group_norm_nhwc_bwd_params,(.L_x_4517 - _Z35group_norm_nhwc_bwd_one_pass_kernelI11Fp32IOFp32WLi64ELi56ELi448EEv26Group_norm_nhwc_bwd_params)
        .other          _Z35group_norm_nhwc_bwd_one_pass_kernelI11Fp32IOFp32WLi64ELi56ELi448EEv26Group_norm_nhwc_bwd_params,@"STO_CUDA_ENTRY STV_DEFAULT"
_Z35group_norm_nhwc_bwd_one_pass_kernelI11Fp32IOFp32WLi64ELi56ELi448EEv26Group_norm_nhwc_bwd_params:
.text._Z35group_norm_nhwc_bwd_one_pass_kernelI11Fp32IOFp32WLi64ELi56ELi448EEv26Group_norm_nhwc_bwd_params:
        /* <DEDUP_REMOVED lines=30> */
[C---:B------:R-:W-:Y:S02]  /*01e0*/  IADD3 R58, PT, PT, R62.reuse, 0x10, RZ ;  /* 0x000000103e3a7810 */ /* 0x040fe40007ffe0ff */
[----:B------:R-:W-:Y:S01]  /*01f0*/  IADD3 R0, PT, PT, R3, R50, RZ ;  /* 0x0000003203007210 */ /* 0x000fe20007ffe0ff */
[----:B--2---:R-:W-:Y:S01]  /*0200*/  ULEA UR6, UR7, UR6, 0x18 ;  /* 0x0000000607067291 */ /* 0x004fe2000f8ec0ff */
[C---:B------:R-:W-:Y:S01]  /*0210*/  IADD3 R57, PT, PT, R62.reuse, 0x20, RZ ;  /* 0x000000203e397810 */ /* 0x040fe20007ffe0ff */
[----:B------:R-:W-:Y:S01]  /*0220*/  ULEA UR5, UR7, UR5, 0x18 ;  /* 0x0000000507057291 */ /* 0x000fe2000f8ec0ff */
[----:B------:R-:W-:Y:S02]  /*0230*/  IADD3 R56, PT, PT, R62, 0x30, RZ ;  /* 0x000000303e387810 */ /* 0x000fe40007ffe0ff */
[----:B------:R-:W-:Y:S01]  /*0240*/  SHF.L.U32 R45, R0, 0x1, RZ ;  /* 0x00000001002d7819 */ /* 0x000fe200000006ff */
[C-C-:B----4-:R-:W-:Y:S01]  /*0250*/  IMAD R55, R48.reuse, 0x6, R49.reuse ;  /* 0x0000000630377824 */ /* 0x150fe200078e0231 */
[C---:B------:R-:W-:Y:S01]  /*0260*/  LEA R53, R48.reuse, R49, 0x1 ;  /* 0x0000003130357211 */ /* 0x040fe200078e08ff */
[----:B------:R-:W-:Y:S01]  /*0270*/  IMAD R54, R48, 0x5, R49 ;  /* 0x0000000530367824 */ /* 0x000fe200078e0231 */
[----:B------:R-:W-:-:S02]  /*0280*/  LEA R61, R50, UR6, 0x4 ;  /* 0x00000006323d7c11 */ /* 0x000fc4000f8e20ff */
[----:B------:R-:W-:Y:S02]  /*0290*/  SHF.R.S32.HI R44, RZ, 0x1f, R62 ;  /* 0x0000001fff2c7819 */ /* 0x000fe4000001143e */
[----:B------:R-:W-:Y:S02]  /*02a0*/  SHF.R.S32.HI R43, RZ, 0x1f, R58 ;  /* 0x0000001fff2b7819 */ /* 0x000fe4000001143a */
[----:B-----5:R-:W-:Y:S02]  /*02b0*/  LOP3.LUT R59, R46, 0x7, RZ, 0xc0, !PT ;  /* 0x000000072e3b7812 */ /* 0x020fe400078ec0ff */
[----:B------:R-:W-:Y:S02]  /*02c0*/  SHF.R.S32.HI R42, RZ, 0x1f, R57 ;  /* 0x0000001fff2a7819 */ /* 0x000fe40000011439 */
[----:B------:R-:W-:Y:S02]  /*02d0*/  SHF.R.S32.HI R0, RZ, 0x1f, R56 ;  /* 0x0000001fff007819 */ /* 0x000fe40000011438 */
[----:B-1-3--:R-:W-:-:S07]  /*02e0*/  LOP3.LUT R45, R45, 0xffff, RZ, 0xc0, !PT ;  /* 0x0000ffff2d2d7812 */ /* 0x00afce00078ec0ff */
.L_x_1274:
[----:B01----:R-:W0:Y:S01]  /*02f0*/  LDC R8, c[0x0][0x410] ;  /* 0x00010400ff087b82 */ /* 0x003e220000000800 */
[----:B------:R-:W1:Y:S01]  /*0300*/  LDCU.128 UR12, c[0x0][0x400] ;  /* 0x00008000ff0c77ac */ /* 0x000e620008000c00 */
[----:B------:R-:W-:-:S06]  /*0310*/  ISETP.GE.AND P3, PT, R51, RZ, PT ;  /* 0x000000ff3300720c */ /* 0x000fcc0003f66270 */
[----:B--2---:R-:W2:Y:S01]  /*0320*/  LDC.64 R36, c[0x0][0x3a8] ;  /* 0x0000ea00ff247b82 */ /* 0x004ea20000000a00 */
[----:B-1----:R-:W-:-:S04]  /*0330*/  ISETP.GE.U32.AND P1, PT, R58, UR12, PT ;  /* 0x0000000c3a007c0c */ /* 0x002fc8000bf26070 */
[----:B------:R-:W-:Y:S02]  /*0340*/  ISETP.GE.AND.EX P1, PT, R43, UR13, PT, P1 ;  /* 0x0000000d2b007c0c */ /* 0x000fe4000bf26310 */
[----:B0-----:R-:W-:-:S04]  /*0350*/  IABS R5, R8 ;  /* 0x0000000800057213 */ /* 0x001fc80000000000 */
[----:B------:R-:W0:Y:S07]  /*0360*/  I2F.RP R4, R5 ;  /* 0x0000000500047306 */ /* 0x000e2e0000209400 */
[----:B------:R-:W1:Y:S01]  /*0370*/  @!P1 LDC.64 R28, c[0x0][0x3a0] ;  /* 0x0000e800ff1c9b82 */ /* 0x000e620000000a00 */
[----:B0-----:R-:W0:Y:S07]  /*0380*/  MUFU.RCP R4, R4 ;  /* 0x0000000400047308 */ /* 0x001e2e0000001000 */
[----:B---3--:R-:W3:Y:S01]  /*0390*/  @!P1 LDC.64 R26, c[0x0][0x398] ;  /* 0x0000e600ff1a9b82 */ /* 0x008ee20000000a00 */
[----:B0-----:R-:W-:-:S04]  /*03a0*/  IADD3 R2, PT, PT, R4, 0xffffffe, RZ ;  /* 0x0ffffffe04027810 */ /* 0x001fc80007ffe0ff */
[----:B------:R0:W4:Y:S02]  /*03b0*/  F2I.FTZ.U32.TRUNC.NTZ R3, R2 ;  /* 0x0000000200037305 */ /* 0x000124000021f000 */
[----:B0-----:R-:W-:Y:S02]  /*03c0*/  MOV R2, RZ ;  /* 0x000000ff00027202 */ /* 0x001fe40000000f00 */
        /* <DEDUP_REMOVED lines=8> */
[C---:B------:R-:W-:Y:S02]  /*0450*/  IMAD R4, R5.reuse, R4, R6 ;  /* 0x0000000405047224 */ /* 0x040fe400078e0206 */
[----:B------:R-:W0:Y:S03]  /*0460*/  @!P1 LDC.64 R6, c[0x0][0x3f8] ;  /* 0x0000fe00ff069b82 */ /* 0x000e260000000a00 */
[----:B------:R-:W-:-:S13]  /*0470*/  ISETP.GT.U32.AND P4, PT, R5, R4, PT ;  /* 0x000000040500720c */ /* 0x000fda0003f84070 */
        /* <DEDUP_REMOVED lines=10> */
[----:B------:R-:W-:Y:S02]  /*0520*/  SEL R63, R5, R4, !P4 ;  /* 0x00000004053f7207 */ /* 0x000fe40006000000 */
[----:B------:R-:W-:-:S02]  /*0530*/  @!P0 IADD3 R3, PT, PT, -R3, RZ, RZ ;  /* 0x000000ff03038210 */ /* 0x000fc40007ffe1ff */
[----:B------:R-:W-:Y:S01]  /*0540*/  ISETP.GE.U32.AND P2, PT, R57, UR12, PT ;  /* 0x0000000c39007c0c */ /* 0x000fe2000bf46070 */
[----:B------:R-:W-:Y:S01]  /*0550*/  IMAD R23, R63, 0x38, RZ ;  /* 0x000000383f177824 */ /* 0x000fe200078e02ff */
[----:B------:R-:W-:Y:S02]  /*0560*/  SEL R5, R5, R3, !P4 ;  /* 0x0000000305057207 */ /* 0x000fe40006000000 */
[----:B------:R-:W-:Y:S02]  /*0570*/  ISETP.GE.AND.EX P2, PT, R42, UR13, PT, P2 ;  /* 0x0000000d2a007c0c */ /* 0x000fe4000bf46320 */
[----:B------:R-:W-:Y:S02]  /*0580*/  SHF.R.S32.HI R4, RZ, 0x1f, R5 ;  /* 0x0000001fff047819 */ /* 0x000fe40000011405 */
[C---:B------:R-:W-:Y:S02]  /*0590*/  IADD3 R66, P0, PT, R23.reuse, R45, RZ ;  /* 0x0000002d17427210 */ /* 0x040fe40007f1e0ff */
[----:B------:R-:W-:Y:S01]  /*05a0*/  ISETP.GE.U32.AND P3, PT, R56, UR12, PT ;  /* 0x0000000c38007c0c */ /* 0x000fe2000bf66070 */
[----:B------:R-:W-:Y:S01]  /*05b0*/  IMAD R4, R4, UR14, RZ ;  /* 0x0000000e04047c24 */ /* 0x000fe2000f8e02ff */
[----:B------:R-:W-:-:S02]  /*05c0*/  LEA.HI.X.SX32 R67, R23, RZ, 0x1, P0 ;  /* 0x000000ff17437211 */ /* 0x000fc400000f0eff */
[----:B------:R-:W-:Y:S01]  /*05d0*/  ISETP.GE.U32.AND P0, PT, R62, UR12, PT ;  /* 0x0000000c3e007c0c */ /* 0x000fe2000bf06070 */
[----:B------:R-:W-:Y:S01]  /*05e0*/  IMAD R65, R5, UR15, R4 ;  /* 0x0000000f05417c24 */ /* 0x000fe2000f8e0204 */
[----:B------:R-:W-:Y:S01]  /*05f0*/  ISETP.GE.AND.EX P3, PT, R0, UR13, PT, P3 ;  /* 0x0000000d00007c0c */ /* 0x000fe2000bf66330 */
[----:B0-----:R-:W-:Y:S01]  /*0600*/  @!P1 IMAD R4, R43, R6, RZ ;  /* 0x000000062b049224 */ /* 0x001fe200078e02ff */
[----:B------:R-:W0:Y:S01]  /*0610*/  @!P2 LDC.64 R2, c[0x0][0x3f8] ;  /* 0x0000fe00ff02ab82 */ /* 0x000e220000000a00 */
[----:B------:R-:W-:Y:S01]  /*0620*/  IMAD.WIDE.U32 R66, R5, UR14, R66 ;  /* 0x0000000e05427c25 */ /* 0x000fe2000f8e0042 */
[----:B------:R-:W-:-:S03]  /*0630*/  ISETP.GE.AND.EX P0, PT, R44, UR13, PT, P0 ;  /* 0x0000000d2c007c0c */ /* 0x000fc6000bf06300 */
[C---:B------:R-:W-:Y:S01]  /*0640*/  @!P1 IMAD R19, R58.reuse, R7, R4 ;  /* 0x000000073a139224 */ /* 0x040fe200078e0204 */
[----:B------:R-:W-:Y:S02]  /*0650*/  IADD3 R65, PT, PT, R67, R65, RZ ;  /* 0x0000004143417210 */ /* 0x000fe40007ffe0ff */
[----:B------:R-:W4:Y:S01]  /*0660*/  LDC.64 R4, c[0x0][0x3b8] ;  /* 0x0000ee00ff047b82 */ /* 0x000f220000000a00 */
[-C--:B------:R-:W-:Y:S02]  /*0670*/  @!P1 MOV R64, R66.reuse ;  /* 0x0000004200409202 */ /* 0x080fe40000000f00 */
[----:B------:R-:W-:Y:S02]  /*0680*/  @!P2 MOV R16, R66 ;  /* 0x000000420010a202 */ /* 0x000fe40000000f00 */
[----:B------:R-:W-:Y:S01]  /*0690*/  @!P2 MOV R17, R65 ;  /* 0x000000410011a202 */ /* 0x000fe20000000f00 */
[----:B------:R-:W-:Y:S02]  /*06a0*/  @!P1 IMAD.WIDE.U32 R6, R58, R6, R64 ;  /* 0x000000063a069225 */ /* 0x000fe400078e0040 */
[----:B------:R-:W2:Y:S03]  /*06b0*/  @!P2 LDC.64 R12, c[0x0][0x3a0] ;  /* 0x0000e800ff0cab82 */ /* 0x000ea60000000a00 */
[----:B------:R-:W-:-:S02]  /*06c0*/  @!P1 IADD3 R19, PT, PT, R7, R19, RZ ;  /* 0x0000001307139210 */ /* 0x000fc40007ffe0ff */
[C---:B------:R-:W-:Y:S02]  /*06d0*/  @!P1 SHF.L.U32 R7, R6.reuse, 0x2, RZ ;  /* 0x0000000206079819 */ /* 0x040fe400000006ff */
[----:B------:R-:W-:Y:S01]  /*06e0*/  @!P1 SHF.L.U64.HI R6, R6, 0x2, R19 ;  /* 0x0000000206069819 */ /* 0x000fe20000010213 */
[----:B------:R-:W2:Y:S01]  /*06f0*/  @!P2 LDC.64 R8, c[0x0][0x398] ;  /* 0x0000e600ff08ab82 */ /* 0x000ea20000000a00 */
[----:B0-----:R-:W-:Y:S01]  /*0700*/  @!P2 IMAD R10, R42, R2, RZ ;  /* 0x000000022a0aa224 */ /* 0x001fe200078e02ff */
[C---:B-1----:R-:W-:Y:S02]  /*0710*/  @!P1 IADD3 R28, P4, PT, R7.reuse, R28, RZ ;  /* 0x0000001c071c9210 */ /* 0x042fe40007f9e0ff */
[----:B---3--:R-:W-:Y:S01]  /*0720*/  @!P1 IADD3 R26, P5, PT, R7, R26, RZ ;  /* 0x0000001a071a9210 */ /* 0x008fe20007fbe0ff */
[C---:B------:R-:W-:Y:S01]  /*0730*/  @!P2 IMAD R21, R57.reuse, R3, R10 ;  /* 0x000000033915a224 */ /* 0x040fe200078e020a */
[C---:B------:R-:W-:Y:S01]  /*0740*/  @!P1 IADD3.X R29, PT, PT, R6.reuse, R29, RZ, P4, !PT ;  /* 0x0000001d061d9210 */ /* 0x040fe200027fe4ff */
[----:B------:R-:W-:Y:S01]  /*0750*/  @!P2 IMAD.WIDE.U32 R2, R57, R2, R16 ;  /* 0x000000023902a225 */ /* 0x000fe200078e0010 */
[----:B------:R-:W0:Y:S01]  /*0760*/  @!P0 LDC.64 R14, c[0x0][0x3f8] ;  /* 0x0000fe00ff0e8b82 */ /* 0x000e220000000a00 */
[----:B------:R-:W-:-:S02]  /*0770*/  @!P1 IADD3.X R27, PT, PT, R6, R27, RZ, P5, !PT ;  /* 0x0000001b061b9210 */ /* 0x000fc40002ffe4ff */
[----:B----4-:R-:W-:Y:S01]  /*0780*/  IMAD.WIDE R4, R51, 0x8, R4 ;  /* 0x0000000833047825 */ /* 0x010fe200078e0204 */
[----:B------:R-:W-:Y:S02]  /*0790*/  @!P2 IADD3 R21, PT, PT, R3, R21, RZ ;  /* 0x000000150315a210 */ /* 0x000fe40007ffe0ff */
[C---:B------:R-:W-:Y:S02]  /*07a0*/  @!P2 SHF.L.U32 R17, R2.reuse, 0x2, RZ ;  /* 0x000000020211a819 */ /* 0x040fe400000006ff */
[----:B------:R-:W1:Y:S01]  /*07b0*/  @!P3 LDC.64 R10, c[0x0][0x3f8] ;  /* 0x0000fe00ff0abb82 */ /* 0x000e620000000a00 */
[----:B------:R-:W3:Y:S01]  /*07c0*/  LDG.E.64 R4, desc[UR8][R4.64] ;  /* 0x0000000804047981 */ /* 0x000ee2000c1e1b00 */
[----:B------:R-:W-:Y:S02]  /*07d0*/  @!P2 SHF.L.U64.HI R21, R2, 0x2, R21 ;  /* 0x000000020215a819 */ /* 0x000fe40000010215 */
[----:B--2---:R-:W-:Y:S02]  /*07e0*/  @!P2 IADD3 R12, P5, PT, R17, R12, RZ ;  /* 0x0000000c110ca210 */ /* 0x004fe40007fbe0ff */
[----:B------:R-:W-:-:S02]  /*07f0*/  @!P0 MOV R24, R66 ;  /* 0x0000004200188202 */ /* 0x000fc40000000f00 */
[----:B------:R-:W2:Y:S01]  /*0800*/  @!P0 LDC.64 R6, c[0x0][0x3a0] ;  /* 0x0000e800ff068b82 */ /* 0x000ea20000000a00 */
[----:B------:R-:W-:Y:S02]  /*0810*/  @!P2 IADD3 R20, P6, PT, R17, R8, RZ ;  /* 0x000000081114a210 */ /* 0x000fe40007fde0ff */
[----:B------:R-:W-:Y:S02]  /*0820*/  @!P0 MOV R25, R65 ;  /* 0x0000004100198202 */ /* 0x000fe40000000f00 */
[----:B------:R-:W-:-:S03]  /*0830*/  ISETP.NE.AND P4, PT, RZ, UR11, PT ;  /* 0x0000000bff007c0c */ /* 0x000fc6000bf85270 */
[----:B------:R-:W4:Y:S01]  /*0840*/  @!P0 LDC.64 R2, c[0x0][0x398] ;  /* 0x0000e600ff028b82 */ /* 0x000f220000000a00 */
[----:B0-----:R-:W-:-:S04]  /*0850*/  @!P0 IMAD R22, R44, R14, RZ ;  /* 0x0000000e2c168224 */ /* 0x001fc800078e02ff */
[----:B------:R-:W-:-:S03]  /*0860*/  @!P0 IMAD R31, R62, R15, R22 ;  /* 0x0000000f3e1f8224 */ /* 0x000fc600078e0216 */
[----:B------:R-:W0:Y:S08]  /*0870*/  @!P3 LDC.64 R16, c[0x0][0x3a0] ;  /* 0x0000e800ff10bb82 */ /* 0x000e300000000a00 */
[----:B------:R-:W0:Y:S01]  /*0880*/  @!P3 LDC.64 R18, c[0x0][0x398] ;  /* 0x0000e600ff12bb82 */ /* 0x000e220000000a00 */
[----:B------:R-:W-:Y:S01]  /*0890*/  @!P0 IMAD.WIDE.U32 R14, R62, R14, R24 ;  /* 0x0000000e3e0e8225 */ /* 0x000fe200078e0018 */
[----:B------:R-:W-:-:S02]  /*08a0*/  @!P3 MOV R24, R66 ;  /* 0x000000420018b202 */ /* 0x000fc40000000f00 */
[----:B------:R-:W-:Y:S01]  /*08b0*/  @!P3 MOV R25, R65 ;  /* 0x000000410019b202 */ /* 0x000fe20000000f00 */
[-C--:B-1----:R-:W-:Y:S01]  /*08c0*/  @!P3 IMAD R8, R0, R10.reuse, RZ ;  /* 0x0000000a0008b224 */ /* 0x082fe200078e02ff */
[----:B------:R-:W-:Y:S02]  /*08d0*/  @!P0 IADD3 R15, PT, PT, R15, R31, RZ ;  /* 0x0000001f0f0f8210 */ /* 0x000fe40007ffe0ff */
[----:B------:R-:W-:Y:S01]  /*08e0*/  @!P0 SHF.L.U32 R31, R14, 0x2, RZ ;  /* 0x000000020e1f8819 */ /* 0x000fe200000006ff */
[C---:B------:R-:W-:Y:S01]  /*08f0*/  @!P3 IMAD R33, R56.reuse, R11, R8 ;  /* 0x0000000b3821b224 */ /* 0x040fe200078e0208 */
[C---:B------:R-:W-:Y:S01]  /*0900*/  @!P2 IADD3.X R13, PT, PT, R21.reuse, R13, RZ, P5, !PT ;  /* 0x0000000d150da210 */ /* 0x040fe20002ffe4ff */
[----:B------:R-:W-:Y:S01]  /*0910*/  @!P3 IMAD.WIDE.U32 R10, R56, R10, R24 ;  /* 0x0000000a380ab225 */ /* 0x000fe200078e0018 */
[----:B------:R-:W1:Y:S01]  /*0920*/  @P4 LDC.64 R34, c[0x0][0x3b0] ;  /* 0x0000ec00ff224b82 */ /* 0x000e620000000a00 */
[----:B------:R-:W-:Y:S02]  /*0930*/  @!P2 IADD3.X R21, PT, PT, R21, R9, RZ, P6, !PT ;  /* 0x000000091515a210 */ /* 0x000fe400037fe4ff */
[----:B------:R-:W-:-:S02]  /*0940*/  @!P0 SHF.L.U64.HI R14, R14, 0x2, R15 ;  /* 0x000000020e0e8819 */ /* 0x000fc4000001020f */
[C---:B--2---:R-:W-:Y:S02]  /*0950*/  @!P0 IADD3 R32, P5, PT, R31.reuse, R6, RZ ;  /* 0x000000061f208210 */ /* 0x044fe40007fbe0ff */
[----:B----4-:R-:W-:Y:S02]  /*0960*/  @!P0 IADD3 R30, P6, PT, R31, R2, RZ ;  /* 0x000000021f1e8210 */ /* 0x010fe40007fde0ff */
[----:B------:R-:W-:Y:S02]  /*0970*/  @!P3 IADD3 R11, PT, PT, R11, R33, RZ ;  /* 0x000000210b0bb210 */ /* 0x000fe40007ffe0ff */
[----:B------:R-:W-:Y:S02]  /*0980*/  @!P3 SHF.L.U32 R9, R10, 0x2, RZ ;  /* 0x000000020a09b819 */ /* 0x000fe400000006ff */
[C---:B------:R-:W-:Y:S02]  /*0990*/  @!P0 IADD3.X R33, PT, PT, R14.reuse, R7, RZ, P5, !PT ;  /* 0x000000070e218210 */ /* 0x040fe40002ffe4ff */
[----:B------:R-:W-:-:S02]  /*09a0*/  @!P0 IADD3.X R31, PT, PT, R14, R3, RZ, P6, !PT ;  /* 0x000000030e1f8210 */ /* 0x000fc400037fe4ff */
[----:B------:R-:W-:Y:S02]  /*09b0*/  @!P3 SHF.L.U64.HI R10, R10, 0x2, R11 ;  /* 0x000000020a0ab819 */ /* 0x000fe4000001020b */
[C---:B0-----:R-:W-:Y:S02]  /*09c0*/  @!P3 IADD3 R24, P5, PT, R9.reuse, R16, RZ ;  /* 0x000000100918b210 */ /* 0x041fe40007fbe0ff */
[----:B------:R-:W-:Y:S02]  /*09d0*/  @!P3 IADD3 R22, P6, PT, R9, R18, RZ ;  /* 0x000000120916b210 */ /* 0x000fe40007fde0ff */
[----:B------:R-:W-:Y:S02]  /*09e0*/  IADD3 R3, PT, PT, R23, R45, RZ ;  /* 0x0000002d17037210 */ /* 0x000fe40007ffe0ff */
[C---:B------:R-:W-:Y:S02]  /*09f0*/  @!P3 IADD3.X R25, PT, PT, R10.reuse, R17, RZ, P5, !PT ;  /* 0x000000110a19b210 */ /* 0x040fe40002ffe4ff */
[----:B------:R-:W-:-:S02]  /*0a00*/  @!P3 IADD3.X R23, PT, PT, R10, R19, RZ, P6, !PT ;  /* 0x000000130a17b210 */ /* 0x000fc400037fe4ff */
[----:B------:R-:W-:-:S06]  /*0a10*/  CS2R R10, SRZ ;  /* 0x00000000000a7805 */ /* 0x000fcc000001ff00 */
[----:B------:R0:W5:Y:S01]  /*0a20*/  @!P2 LDG.E.64 R10, desc[UR8][R12.64] ;  /* 0x000000080c0aa981 */ /* 0x000162000c1e1b00 */
[C---:B------:R-:W-:Y:S01]  /*0a30*/  IMAD.WIDE R36, R3.reuse, 0x4, R36 ;  /* 0x0000000403247825 */ /* 0x040fe200078e0224 */
[----:B------:R-:W-:Y:S02]  /*0a40*/  CS2R R18, SRZ ;  /* 0x0000000000127805 */ /* 0x000fe4000001ff00 */
[----:B------:R-:W-:Y:S02]  /*0a50*/  CS2R R14, SRZ ;  /* 0x00000000000e7805 */ /* 0x000fe4000001ff00 */
[----:B------:R-:W-:Y:S01]  /*0a60*/  MOV R2, RZ ;  /* 0x000000ff00027202 */ /* 0x000fe20000000f00 */
[----:B-1----:R-:W-:Y:S01]  /*0a70*/  @P4 IMAD.WIDE R34, R3, 0x4, R34 ;  /* 0x0000000403224825 */ /* 0x002fe200078e0222 */
[----:B0-----:R-:W-:Y:S02]  /*0a80*/  CS2R R12, SRZ ;  /* 0x00000000000c7805 */ /* 0x001fe4000001ff00 */
[----:B------:R-:W-:-:S02]  /*0a90*/  MOV R3, RZ ;  /* 0x000000ff00037202 */ /* 0x000fc40000000f00 */
[----:B------:R-:W-:Y:S01]  /*0aa0*/  CS2R R16, SRZ ;  /* 0x0000000000107805 */ /* 0x000fe2000001ff00 */
[----:B------:R-:W5:Y:S04]  /*0ab0*/  @!P3 LDG.E.64 R18, desc[UR8][R22.64] ;  /* 0x000000081612b981 */ /* 0x000f68000c1e1b00 */
[----:B------:R0:W5:Y:S04]  /*0ac0*/  @!P2 LDG.E.64 R12, desc[UR8][R20.64] ;  /* 0x00000008140ca981 */ /* 0x000168000c1e1b00 */
[----:B------:R-:W5:Y:S04]  /*0ad0*/  @!P0 LDG.E.64 R14, desc[UR8][R32.64] ;  /* 0x00000008200e8981 */ /* 0x000f68000c1e1b00 */
[----:B------:R-:W5:Y:S01]  /*0ae0*/  @!P0 LDG.E.64 R2, desc[UR8][R30.64] ;  /* 0x000000081e028981 */ /* 0x000f62000c1e1b00 */
[----:B0-----:R-:W-:-:S03]  /*0af0*/  CS2R R20, SRZ ;  /* 0x0000000000147805 */ /* 0x001fc6000001ff00 */
[----:B------:R-:W5:Y:S04]  /*0b00*/  @!P3 LDG.E.64 R16, desc[UR8][R24.64] ;  /* 0x000000081810b981 */ /* 0x000f68000c1e1b00 */
[----:B------:R-:W5:Y:S04]  /*0b10*/  @P4 LDG.E.64 R20, desc[UR8][R34.64] ;  /* 0x0000000822144981 */ /* 0x000f68000c1e1b00 */
[----:B------:R-:W5:Y:S01]  /*0b20*/  LDG.E.64 R22, desc[UR8][R36.64] ;  /* 0x0000000824167981 */ /* 0x000f62000c1e1b00 */
[----:B------:R-:W-:Y:S02]  /*0b30*/  CS2R R6, SRZ ;  /* 0x0000000000067805 */ /* 0x000fe4000001ff00 */
[----:B------:R-:W-:-:S04]  /*0b40*/  CS2R R8, SRZ ;  /* 0x0000000000087805 */ /* 0x000fc8000001ff00 */
[----:B------:R-:W5:Y:S04]  /*0b50*/  @!P1 LDG.E.64 R6, desc[UR8][R28.64] ;  /* 0x000000081c069981 */ /* 0x000f68000c1e1b00 */
[----:B------:R0:W5:Y:S01]  /*0b60*/  @!P1 LDG.E.64 R8, desc[UR8][R26.64] ;  /* 0x000000081a089981 */ /* 0x000162000c1e1b00 */
[----:B------:R-:W-:Y:S01]  /*0b70*/  UISETP.NE.AND UP0, UPT, UR11, URZ, UPT ;  /* 0x000000ff0b00728c */ /* 0x000fe2000bf05270 */
[----:B---3--:R-:W-:-:S05]  /*0b80*/  FFMA.FTZ R5, -R4, R4, R5 ;  /* 0x0000000404057223 */ /* 0x008fca0000010105 */
[----:B------:R-:W-:-:S13]  /*0b90*/  FSETP.GTU.FTZ.AND P1, PT, R5, RZ, PT ;  /* 0x000000ff0500720b */ /* 0x000fda0003f3c000 */
[----:B0-----:R-:W0:Y:S02]  /*0ba0*/  @P1 LDC R26, c[0x0][0x3c0] ;  /* 0x0000f000ff1a1b82 */ /* 0x001e240000000800 */
[----:B0-----:R-:W-:Y:S01]  /*0bb0*/  @P1 FADD.FTZ R26, R5, R26 ;  /* 0x0000001a051a1221 */ /* 0x001fe20000010000 */
[----:B------:R-:W-:-:S06]  /*0bc0*/  MOV R5, 0x3f800000 ;  /* 0x3f80000000057802 */ /* 0x000fcc0000000f00 */
[----:B------:R0:W1:Y:S01]  /*0bd0*/  @P1 MUFU.RSQ R5, R26 ;  /* 0x0000001a00051308 */ /* 0x0000620000001400 */
[----:B------:R-:W-:Y:S05]  /*0be0*/  BRA.U UP0, `(.L_x_1244) ;  /* 0x0000000100e47547 */ /* 0x000fea000b800000 */
[C---:B-----5:R-:W-:Y:S01]  /*0bf0*/  FADD.FTZ R24, -R4.reuse, R14 ;  /* 0x0000000e04187221 */ /* 0x060fe20000010100 */
[----:B0-----:R-:W-:Y:S01]  /*0c00*/  FADD.FTZ R26, -R4, R15 ;  /* 0x0000000f041a7221 */ /* 0x001fe20000010100 */
[----:B------:R-:W-:Y:S01]  /*0c10*/  FMUL.FTZ R28, R2, R22 ;  /* 0x00000016021c7220 */ /* 0x000fe20000410000 */
[----:B------:R-:W-:Y:S01]  /*0c20*/  FMUL.FTZ R27, R3, R23 ;  /* 0x00000017031b7220 */ /* 0x000fe20000410000 */
[-C--:B-1----:R-:W-:Y:S01]  /*0c30*/  FMUL.FTZ R25, R24, R5.reuse ;  /* 0x0000000518197220 */ /* 0x082fe20000410000 */
[----:B------:R-:W-:Y:S01]  /*0c40*/  FMUL.FTZ R24, R26, R5 ;  /* 0x000000051a187220 */ /* 0x000fe20000410000 */
[----:B------:R-:W-:Y:S01]  /*0c50*/  FADD.FTZ R26, RZ, R28 ;  /* 0x0000001cff1a7221 */ /* 0x000fe20000010000 */
[C---:B------:R-:W-:Y:S01]  /*0c60*/  FADD.FTZ R34, -R4.reuse, R16 ;  /* 0x0000001004227221 */ /* 0x040fe20000010100 */
[----:B------:R-:W-:Y:S01]  /*0c70*/  FFMA.FTZ R29, R25, R28, RZ ;  /* 0x0000001c191d7223 */ /* 0x000fe200000100ff */
[----:B------:R-:W-:Y:S01]  /*0c80*/  FADD.FTZ R28, -R4, R6 ;  /* 0x00000006041c7221 */ /* 0x000fe20000010100 */
[----:B------:R-:W-:Y:S01]  /*0c90*/  FADD.FTZ R26, R27, R26 ;  /* 0x0000001a1b1a7221 */ /* 0x000fe20000010000 */
[----:B------:R-:W-:Y:S01]  /*0ca0*/  FFMA.FTZ R25, R2, R25, RZ ;  /* 0x0000001902197223 */ /* 0x000fe200000100ff */
[----:B------:R-:W-:Y:S01]  /*0cb0*/  FFMA.FTZ R29, R24, R27, R29 ;  /* 0x0000001b181d7223 */ /* 0x000fe2000001001d */
[----:B------:R-:W-:Y:S01]  /*0cc0*/  FMUL.FTZ R27, R8, R22 ;  /* 0x00000016081b7220 */ /* 0x000fe20000410000 */
[----:B------:R-:W-:Y:S01]  /*0cd0*/  FMUL.FTZ R30, R28, R5 ;  /* 0x000000051c1e7220 */ /* 0x000fe20000410000 */
[----:B------:R-:W-:Y:S01]  /*0ce0*/  FADD.FTZ R28, -R4, R7 ;  /* 0x00000007041c7221 */ /* 0x000fe20000010100 */
[----:B------:R-:W-:Y:S01]  /*0cf0*/  FFMA.FTZ R24, R3, R24, RZ ;  /* 0x0000001803187223 */ /* 0x000fe200000100ff */
[----:B------:R-:W-:Y:S01]  /*0d00*/  FADD.FTZ R26, R26, R27 ;  /* 0x0000001b1a1a7221 */ /* 0x000fe20000010000 */
[----:B------:R-:W-:Y:S01]  /*0d10*/  FFMA.FTZ R29, R30, R27, R29 ;  /* 0x0000001b1e1d7223 */ /* 0x000fe2000001001d */
[----:B------:R-:W-:Y:S01]  /*0d20*/  FMUL.FTZ R27, R9, R23 ;  /* 0x00000017091b7220 */ /* 0x000fe20000410000 */
[----:B------:R-:W-:Y:S01]  /*0d30*/  FMUL.FTZ R28, R28, R5 ;  /* 0x000000051c1c7220 */ /* 0x000fe20000410000 */
[----:B------:R-:W-:Y:S01]  /*0d40*/  FFMA.FTZ R25, R8, R30, R25 ;  /* 0x0000001e08197223 */ /* 0x000fe20000010019 */
[----:B------:R-:W-:Y:S01]  /*0d50*/  FADD.FTZ R30, -R4, R10 ;  /* 0x0000000a041e7221 */ /* 0x000fe20000010100 */
[----:B------:R-:W-:Y:S01]  /*0d60*/  FADD.FTZ R26, R27, R26 ;  /* 0x0000001a1b1a7221 */ /* 0x000fe20000010000 */
[----:B------:R-:W-:Y:S01]  /*0d70*/  FFMA.FTZ R29, R28, R27, R29 ;  /* 0x0000001b1c1d7223 */ /* 0x000fe2000001001d */
[----:B------:R-:W-:Y:S01]  /*0d80*/  FMUL.FTZ R27, R12, R22 ;  /* 0x000000160c1b7220 */ /* 0x000fe20000410000 */
[----:B------:R-:W-:Y:S01]  /*0d90*/  FMUL.FTZ R32, R30, R5 ;  /* 0x000000051e207220 */ /* 0x000fe20000410000 */
[----:B------:R-:W-:Y:S01]  /*0da0*/  FADD.FTZ R30, -R4, R11 ;  /* 0x0000000b041e7221 */ /* 0x000fe20000010100 */
[----:B------:R-:W-:Y:S01]  /*0db0*/  FFMA.FTZ R24, R9, R28, R24 ;  /* 0x0000001c09187223 */ /* 0x000fe20000010018 */
[----:B------:R-:W-:Y:S01]  /*0dc0*/  FADD.FTZ R26, R26, R27 ;  /* 0x0000001b1a1a7221 */ /* 0x000fe20000010000 */
[----:B------:R-:W-:Y:S01]  /*0dd0*/  FFMA.FTZ R29, R32, R27, R29 ;  /* 0x0000001b201d7223 */ /* 0x000fe2000001001d */
[----:B------:R-:W-:Y:S01]  /*0de0*/  FMUL.FTZ R27, R13, R23 ;  /* 0x000000170d1b7220 */ /* 0x000fe20000410000 */
[----:B------:R-:W-:Y:S01]  /*0df0*/  FMUL.FTZ R30, R30, R5 ;  /* 0x000000051e1e7220 */ /* 0x000fe20000410000 */
[----:B------:R-:W-:Y:S01]  /*0e00*/  FMUL.FTZ R36, R18, R22 ;  /* 0x0000001612247220 */ /* 0x000fe20000410000 */
[----:B------:R-:W-:Y:S01]  /*0e10*/  FFMA.FTZ R25, R12, R32, R25 ;  /* 0x000000200c197223 */ /* 0x000fe20000010019 */
[----:B------:R-:W-:Y:S01]  /*0e20*/  FADD.FTZ R31, R27, R26 ;  /* 0x0000001a1b1f7221 */ /* 0x000fe20000010000 */
[----:B------:R-:W-:Y:S01]  /*0e30*/  FFMA.FTZ R28, R30, R27, R29 ;  /* 0x0000001b1e1c7223 */ /* 0x000fe2000001001d */
[----:B------:R-:W-:Y:S01]  /*0e40*/  FMUL.FTZ R27, R34, R5 ;  /* 0x00000005221b7220 */ /* 0x000fe20000410000 */
[----:B------:R-:W-:Y:S01]  /*0e50*/  FFMA.FTZ R26, R13, R30, R24 ;  /* 0x0000001e0d1a7223 */ /* 0x000fe20000010018 */
[----:B------:R-:W-:Y:S01]  /*0e60*/  FADD.FTZ R29, RZ, R2 ;  /* 0x00000002ff1d7221 */ /* 0x000fe20000010000 */
[----:B------:R-:W-:Y:S01]  /*0e70*/  FADD.FTZ R24, RZ, R3 ;  /* 0x00000003ff187221 */ /* 0x000fe20000010000 */
[----:B------:R-:W-:Y:S01]  /*0e80*/  FADD.FTZ R33, R31, R36 ;  /* 0x000000241f217221 */ /* 0x000fe20000010000 */
[----:B------:R-:W-:Y:S01]  /*0e90*/  FFMA.FTZ R36, R27, R36, R28 ;  /* 0x000000241b247223 */ /* 0x000fe2000001001c */
[----:B------:R-:W-:Y:S01]  /*0ea0*/  FADD.FTZ R28, -R4, R17 ;  /* 0x00000011041c7221 */ /* 0x000fe20000010100 */
[----:B------:R-:W-:Y:S01]  /*0eb0*/  FADD.FTZ R29, R8, R29 ;  /* 0x0000001d081d7221 */ /* 0x000fe20000010000 */
[----:B------:R-:W-:Y:S01]  /*0ec0*/  FADD.FTZ R24, R9, R24 ;  /* 0x0000001809187221 */ /* 0x000fe20000010000 */
[----:B------:R-:W-:Y:S01]  /*0ed0*/  FMUL.FTZ R30, R19, R23 ;  /* 0x00000017131e7220 */ /* 0x000fe20000410000 */
[----:B------:R-:W-:Y:S01]  /*0ee0*/  FMUL.FTZ R31, R28, R5 ;  /* 0x000000051c1f7220 */ /* 0x000fe20000410000 */
        /* <DEDUP_REMOVED lines=8> */
[----:B------:R-:W-:Y:S06]  /*0f70*/  BRA `(.L_x_1245) ;  /* 0x0000000800007947 */ /* 0x000fec0003800000 */
.L_x_1244:
[C---:B-----5:R-:W-:Y:S01]  /*0f80*/  FADD.FTZ R24, -R4.reuse, R14 ;  /* 0x0000000e04187221 */ /* 0x060fe20000010100 */
[C---:B------:R-:W-:Y:S01]  /*0f90*/  FADD.FTZ R32, -R4.reuse, R6 ;  /* 0x0000000604207221 */ /* 0x040fe20000010100 */
[----:B------:R-:W-:Y:S02]  /*0fa0*/  FADD.FTZ R36, -R4, R10 ;  /* 0x0000000a04247221 */ /* 0x000fe40000010100 */
[-C--:B-1----:R-:W-:Y:S01]  /*0fb0*/  FMUL.FTZ R25, R24, R5.reuse ;  /* 0x0000000518197220 */ /* 0x082fe20000410000 */
[----:B------:R-:W-:Y:S01]  /*0fc0*/  FADD.FTZ R24, -R4, R15 ;  /* 0x0000000f04187221 */ /* 0x000fe20000010100 */
[----:B------:R-:W-:Y:S01]  /*0fd0*/  FMUL.FTZ R31, R32, R5 ;  /* 0x00000005201f7220 */ /* 0x000fe20000410000 */
[----:B------:R-:W-:Y:S01]  /*0fe0*/  FADD.FTZ R32, -R4, R7 ;  /* 0x0000000704207221 */ /* 0x000fe20000010100 */
[--C-:B0-----:R-:W-:Y:S01]  /*0ff0*/  FFMA.FTZ R26, R22, R25, R20.reuse ;  /* 0x00000019161a7223 */ /* 0x101fe20000010014 */
[----:B------:R-:W-:Y:S01]  /*1000*/  FMUL.FTZ R24, R24, R5 ;  /* 0x0000000518187220 */ /* 0x000fe20000410000 */
[----:B------:R-:W-:-:S02]  /*1010*/  FFMA.FTZ R35, R22, R31, R20 ;  /* 0x0000001f16237223 */ /* 0x000fc40000010014 */
[----:B------:R-:W-:Y:S01]  /*1020*/  FMUL.FTZ R27, R26, -1.4426950216293334961 ;  /* 0xbfb8aa3b1a1b7820 */ /* 0x000fe20000410000 */
[----:B------:R-:W-:Y:S01]  /*1030*/  FFMA.FTZ R28, R23, R24, R21 ;  /* 0x00000018171c7223 */ /* 0x000fe20000010015 */
[----:B------:R-:W-:-:S03]  /*1040*/  FMUL.FTZ R34, R35, -1.4426950216293334961 ;  /* 0xbfb8aa3b23227820 */ /* 0x000fc60000410000 */
[----:B------:R-:W-:Y:S01]  /*1050*/  FMUL.FTZ R30, R28, -1.4426950216293334961 ;  /* 0xbfb8aa3b1c1e7820 */ /* 0x000fe20000410000 */
[----:B------:R-:W0:Y:S08]  /*1060*/  MUFU.EX2 R27, R27 ;  /* 0x0000001b001b7308 */ /* 0x000e300000000800 */
[----:B------:R-:W1:Y:S01]  /*1070*/  MUFU.EX2 R30, R30 ;  /* 0x0000001e001e7308 */ /* 0x000e620000000800 */
[----:B0-----:R-:W-:-:S07]  /*1080*/  FADD.FTZ R29, R27, 1 ;  /* 0x3f8000001b1d7421 */ /* 0x001fce0000010000 */
[----:B------:R-:W0:Y:S01]  /*1090*/  MUFU.RCP R29, R29 ;  /* 0x0000001d001d7308 */ /* 0x000e220000001000 */
[----:B-1----:R-:W-:-:S07]  /*10a0*/  FADD.FTZ R40, R30, 1 ;  /* 0x3f8000001e287421 */ /* 0x002fce0000010000 */
[----:B------:R-:W1:Y:S01]  /*10b0*/  MUFU.RCP R40, R40 ;  /* 0x0000002800287308 */ /* 0x000e620000001000 */
[----:B0-----:R-:W-:-:S04]  /*10c0*/  FADD.FTZ R27, -R29, 1 ;  /* 0x3f8000001d1b7421 */ /* 0x001fc80000010100 */
[----:B------:R-:W-:Y:S01]  /*10d0*/  FFMA.FTZ R27, R26, R27, 1 ;  /* 0x3f8000001a1b7423 */ /* 0x000fe2000001001b */
[----:B------:R-:W-:Y:S01]  /*10e0*/  FMUL.FTZ R26, R32, R5 ;  /* 0x00000005201a7220 */ /* 0x000fe20000410000 */
[----:B------:R-:W-:Y:S02]  /*10f0*/  FMUL.FTZ R32, R2, R29 ;  /* 0x0000001d02207220 */ /* 0x000fe40000410000 */
[----:B------:R0:W2:Y:S01]  /*1100*/  MUFU.EX2 R29, R34 ;  /* 0x00000022001d7308 */ /* 0x0000a20000000800 */
[----:B-1----:R-:W-:Y:S01]  /*1110*/  FADD.FTZ R39, -R40, 1 ;  /* 0x3f80000028277421 */ /* 0x002fe20000010100 */
[----:B------:R-:W-:Y:S01]  /*1120*/  FFMA.FTZ R30, R23, R26, R21 ;  /* 0x0000001a171e7223 */ /* 0x000fe20000010015 */
[----:B------:R-:W-:Y:S01]  /*1130*/  FMUL.FTZ R32, R32, R27 ;  /* 0x0000001b20207220 */ /* 0x000fe20000410000 */
[----:B------:R-:W-:Y:S01]  /*1140*/  FMUL.FTZ R27, R36, R5 ;  /* 0x00000005241b7220 */ /* 0x000fe20000410000 */
[----:B------:R-:W-:Y:S01]  /*1150*/  FFMA.FTZ R39, R28, R39, 1 ;  /* 0x3f8000001c277423 */ /* 0x000fe20000010027 */
[----:B------:R-:W-:Y:S01]  /*1160*/  FADD.FTZ R28, -R4, R11 ;  /* 0x0000000b041c7221 */ /* 0x000fe20000010100 */
[----:B------:R-:W-:Y:S01]  /*1170*/  FMUL.FTZ R38, R30, -1.4426950216293334961 ;  /* 0xbfb8aa3b1e267820 */ /* 0x000fe20000410000 */
[----:B------:R-:W-:Y:S01]  /*1180*/  FFMA.FTZ R33, R22, R27, R20 ;  /* 0x0000001b16217223 */ /* 0x000fe20000010014 */
[----:B------:R-:W-:Y:S01]  /*1190*/  FMUL.FTZ R40, R3, R40 ;  /* 0x0000002803287220 */ /* 0x000fe20000410000 */
[----:B------:R-:W-:-:S02]  /*11a0*/  FMUL.FTZ R28, R28, R5 ;  /* 0x000000051c1c7220 */ /* 0x000fc40000410000 */
[----:B------:R-:W-:Y:S01]  /*11b0*/  FMUL.FTZ R41, R33, -1.4426950216293334961 ;  /* 0xbfb8aa3b21297820 */ /* 0x000fe20000410000 */
[----:B------:R-:W1:Y:S01]  /*11c0*/  MUFU.EX2 R38, R38 ;  /* 0x0000002600267308 */ /* 0x000e620000000800 */
[----:B0-----:R-:W-:Y:S01]  /*11d0*/  FFMA.FTZ R34, R23, R28, R21 ;  /* 0x0000001c17227223 */ /* 0x001fe20000010015 */
[----:B--2---:R-:W-:-:S03]  /*11e0*/  FADD.FTZ R37, R29, 1 ;  /* 0x3f8000001d257421 */ /* 0x004fc60000010000 */
[----:B------:R-:W-:Y:S01]  /*11f0*/  FMUL.FTZ R69, R34, -1.4426950216293334961 ;  /* 0xbfb8aa3b22457820 */ /* 0x000fe20000410000 */
[----:B------:R-:W-:Y:S02]  /*1200*/  FMUL.FTZ R29, R40, R39 ;  /* 0x00000027281d7220 */ /* 0x000fe40000410000 */
[----:B------:R-:W0:Y:S08]  /*1210*/  MUFU.EX2 R41, R41 ;  /* 0x0000002900297308 */ /* 0x000e300000000800 */
[----:B------:R-:W2:Y:S01]  /*1220*/  MUFU.EX2 R36, R69 ;  /* 0x0000004500247308 */ /* 0x000ea20000000800 */
[----:B-1----:R-:W-:-:S07]  /*1230*/  FADD.FTZ R38, R38, 1 ;  /* 0x3f80000026267421 */ /* 0x002fce0000010000 */
[----:B------:R-:W1:Y:S01]  /*1240*/  MUFU.RCP R37, R37 ;  /* 0x0000002500257308 */ /* 0x000e620000001000 */
[----:B0-----:R-:W-:-:S07]  /*1250*/  FADD.FTZ R68, R41, 1 ;  /* 0x3f80000029447421 */ /* 0x001fce0000010000 */
[----:B------:R-:W0:Y:S01]  /*1260*/  MUFU.RCP R38, R38 ;  /* 0x0000002600267308 */ /* 0x000e220000001000 */
[----:B--2---:R-:W-:-:S07]  /*1270*/  FADD.FTZ R40, R36, 1 ;  /* 0x3f80000024287421 */ /* 0x004fce0000010000 */
[----:B------:R-:W2:Y:S01]  /*1280*/  MUFU.RCP R39, R68 ;  /* 0x0000004400277308 */ /* 0x000ea20000001000 */
[----:B-1----:R-:W-:-:S04]  /*1290*/  FADD.FTZ R36, -R37, 1 ;  /* 0x3f80000025247421 */ /* 0x002fc80000010100 */
[----:B------:R-:W-:-:S03]  /*12a0*/  FFMA.FTZ R35, R35, R36, 1 ;  /* 0x3f80000023237423 */ /* 0x000fc60000010024 */
[----:B------:R1:W3:Y:S01]  /*12b0*/  MUFU.RCP R36, R40 ;  /* 0x0000002800247308 */ /* 0x0002e20000001000 */
[----:B0-----:R-:W-:-:S04]  /*12c0*/  FADD.FTZ R41, -R38, 1 ;  /* 0x3f80000026297421 */ /* 0x001fc80000010100 */
[----:B-1----:R-:W-:Y:S01]  /*12d0*/  FFMA.FTZ R40, R30, R41, 1 ;  /* 0x3f8000001e287423 */ /* 0x002fe20000010029 */
[----:B------:R-:W-:Y:S01]  /*12e0*/  FMUL.FTZ R30, R8, R37 ;  /* 0x00000025081e7220 */ /* 0x000fe20000410000 */
[----:B------:R-:W-:Y:S01]  /*12f0*/  FMUL.FTZ R37, R9, R38 ;  /* 0x0000002609257220 */ /* 0x000fe20000410000 */
[----:B--2---:R-:W-:Y:S02]  /*1300*/  FADD.FTZ R68, -R39, 1 ;  /* 0x3f80000027447421 */ /* 0x004fe40000010100 */
[----:B------:R-:W-:Y:S01]  /*1310*/  FMUL.FTZ R38, R30, R35 ;  /* 0x000000231e267220 */ /* 0x000fe20000410000 */
[----:B------:R-:W-:Y:S01]  /*1320*/  FMUL.FTZ R30, R37, R40 ;  /* 0x00000028251e7220 */ /* 0x000fe20000410000 */
[----:B------:R-:W-:Y:S01]  /*1330*/  FFMA.FTZ R33, R33, R68, 1 ;  /* 0x3f80000021217423 */ /* 0x000fe20000010044 */
[----:B---3--:R-:W-:Y:S01]  /*1340*/  FADD.FTZ R35, -R36, 1 ;  /* 0x3f80000024237421 */ /* 0x008fe20000010100 */
[----:B------:R-:W-:Y:S01]  /*1350*/  FMUL.FTZ R36, R13, R36 ;  /* 0x000000240d247220 */ /* 0x000fe20000410000 */
[----:B------:R-:W-:Y:S01]  /*1360*/  FADD.FTZ R40, -R4, R16 ;  /* 0x0000001004287221 */ /* 0x000fe20000010100 */
[----:B------:R-:W-:Y:S01]  /*1370*/  FMUL.FTZ R37, R23, R29 ;  /* 0x0000001d17257220 */ /* 0x000fe20000410000 */
[----:B------:R-:W-:Y:S01]  /*1380*/  FFMA.FTZ R35, R34, R35, 1 ;  /* 0x3f80000022237423 */ /* 0x000fe20000010023 */
[----:B------:R-:W-:Y:S01]  /*1390*/  FMUL.FTZ R34, R12, R39 ;  /* 0x000000270c227220 */ /* 0x000fe20000410000 */
[----:B------:R-:W-:-:S03]  /*13a0*/  FMUL.FTZ R69, R22, R38 ;  /* 0x0000002616457220 */ /* 0x000fc60000410000 */
[----:B------:R-:W-:Y:S01]  /*13b0*/  FMUL.FTZ R34, R34, R33 ;  /* 0x0000002122227220 */ /* 0x000fe20000410000 */
[----:B------:R-:W-:Y:S01]  /*13c0*/  FMUL.FTZ R33, R36, R35 ;  /* 0x0000002324217220 */ /* 0x000fe20000410000 */
[----:B------:R-:W-:Y:S01]  /*13d0*/  FMUL.FTZ R36, R22, R32 ;  /* 0x0000002016247220 */ /* 0x000fe20000410000 */
[----:B------:R-:W-:-:S03]  /*13e0*/  FMUL.FTZ R35, R40, R5 ;  /* 0x0000000528237220 */ /* 0x000fc60000410000 */
[----:B------:R-:W-:Y:S01]  /*13f0*/  FFMA.FTZ R39, R25, R36, RZ ;  /* 0x0000002419277223 */ /* 0x000fe200000100ff */
[----:B------:R-:W-:Y:S01]  /*1400*/  FFMA.FTZ R40, R22, R35, R20 ;  /* 0x0000002316287223 */ /* 0x000fe20000010014 */
[----:B------:R-:W-:Y:S02]  /*1410*/  FADD.FTZ R36, RZ, R36 ;  /* 0x00000024ff247221 */ /* 0x000fe40000010000 */
[----:B------:R-:W-:Y:S01]  /*1420*/  FFMA.FTZ R68, R24, R37, R39 ;  /* 0x0000002518447223 */ /* 0x000fe20000010027 */
[----:B------:R-:W-:Y:S01]  /*1430*/  FMUL.FTZ R39, R40, -1.4426950216293334961 ;  /* 0xbfb8aa3b28277820 */ /* 0x000fe20000410000 */
[----:B------:R-:W-:Y:S01]  /*1440*/  FADD.FTZ R37, R37, R36 ;  /* 0x0000002425257221 */ /* 0x000fe20000010000 */
[----:B------:R-:W-:Y:S01]  /*1450*/  FFMA.FTZ R36, R25, R32, RZ ;  /* 0x0000002019247223 */ /* 0x000fe200000100ff */
[----:B------:R-:W-:Y:S01]  /*1460*/  FADD.FTZ R25, RZ, R32 ;  /* 0x00000020ff197221 */ /* 0x000fe20000010000 */
[----:B------:R-:W-:Y:S01]  /*1470*/  FADD.FTZ R32, -R4, R17 ;  /* 0x0000001104207221 */ /* 0x000fe20000010100 */
[----:B------:R-:W-:Y:S01]  /*1480*/  FADD.FTZ R37, R37, R69 ;  /* 0x0000004525257221 */ /* 0x000fe20000010000 */
[----:B------:R-:W0:Y:S01]  /*1490*/  MUFU.EX2 R39, R39 ;  /* 0x0000002700277308 */ /* 0x000e220000000800 */
[----:B------:R-:W-:Y:S01]  /*14a0*/  FADD.FTZ R25, R25, R38 ;  /* 0x0000002619197221 */ /* 0x000fe20000010000 */
[----:B------:R-:W-:Y:S01]  /*14b0*/  FMUL.FTZ R32, R32, R5 ;  /* 0x0000000520207220 */ /* 0x000fe20000410000 */
[----:B------:R-:W-:-:S03]  /*14c0*/  FFMA.FTZ R36, R31, R38, R36 ;  /* 0x000000261f247223 */ /* 0x000fc60000010024 */
[----:B------:R-:W-:Y:S01]  /*14d0*/  FFMA.FTZ R38, R23, R32, R21 ;  /* 0x0000002017267223 */ /* 0x000fe20000010015 */
[----:B------:R-:W-:Y:S01]  /*14e0*/  FFMA.FTZ R36, R27, R34, R36 ;  /* 0x000000221b247223 */ /* 0x000fe20000010024 */
[----:B0-----:R-:W-:Y:S01]  /*14f0*/  FADD.FTZ R41, R39, 1 ;  /* 0x3f80000027297421 */ /* 0x001fe20000010000 */
[----:B------:R-:W-:Y:S01]  /*1500*/  FFMA.FTZ R39, R31, R69, R68 ;  /* 0x000000451f277223 */ /* 0x000fe20000010044 */
[----:B------:R-:W-:-:S04]  /*1510*/  FMUL.FTZ R68, R38, -1.4426950216293334961 ;  /* 0xbfb8aa3b26447820 */ /* 0x000fc80000410000 */
[----:B------:R-:W0:Y:S08]  /*1520*/  MUFU.RCP R41, R41 ;  /* 0x0000002900297308 */ /* 0x000e300000001000 */
[----:B------:R-:W1:Y:S01]  /*1530*/  MUFU.EX2 R68, R68 ;  /* 0x0000004400447308 */ /* 0x000e620000000800 */
[----:B0-----:R-:W-:-:S04]  /*1540*/  FADD.FTZ R31, -R41, 1 ;  /* 0x3f800000291f7421 */ /* 0x001fc80000010100 */
[----:B------:R-:W-:Y:S01]  /*1550*/  FFMA.FTZ R40, R40, R31, 1 ;  /* 0x3f80000028287423 */ /* 0x000fe2000001001f */
[----:B------:R-:W-:Y:S01]  /*1560*/  FMUL.FTZ R31, R18, R41 ;  /* 0x00000029121f7220 */ /* 0x000fe20000410000 */
[----:B------:R-:W-:Y:S01]  /*1570*/  FFMA.FTZ R41, R24, R29, RZ ;  /* 0x0000001d18297223 */ /* 0x000fe200000100ff */
[----:B------:R-:W-:Y:S02]  /*1580*/  FADD.FTZ R29, RZ, R29 ;  /* 0x0000001dff1d7221 */ /* 0x000fe40000010000 */
[----:B------:R-:W-:Y:S01]  /*1590*/  FMUL.FTZ R31, R31, R40 ;  /* 0x000000281f1f7220 */ /* 0x000fe20000410000 */
[----:B-1----:R-:W-:Y:S01]  /*15a0*/  FADD.FTZ R40, R68, 1 ;  /* 0x3f80000044287421 */ /* 0x002fe20000010000 */
[----:B------:R-:W-:Y:S01]  /*15b0*/  FADD.FTZ R24, R29, R30 ;  /* 0x0000001e1d187221 */ /* 0x000fe20000010000 */
[-C--:B------:R-:W-:Y:S01]  /*15c0*/  FFMA.FTZ R41, R26, R30.reuse, R41 ;  /* 0x0000001e1a297223 */ /* 0x080fe20000010029 */
[----:B------:R-:W-:-:S03]  /*15d0*/  FMUL.FTZ R30, R23, R30 ;  /* 0x0000001e171e7220 */ /* 0x000fc60000410000 */
[----:B------:R-:W0:Y:S01]  /*15e0*/  MUFU.RCP R40, R40 ;  /* 0x0000002800287308 */ /* 0x000e220000001000 */
[----:B------:R-:W-:Y:S01]  /*15f0*/  FFMA.FTZ R26, R26, R30, R39 ;  /* 0x0000001e1a1a7223 */ /* 0x000fe20000010027 */
[----:B------:R-:W-:Y:S01]  /*1600*/  FADD.FTZ R37, R30, R37 ;  /* 0x000000251e257221 */ /* 0x000fe20000010000 */
[----:B------:R-:W-:Y:S01]  /*1610*/  FMUL.FTZ R39, R22, R34 ;  /* 0x0000002216277220 */ /* 0x000fe20000410000 */
[----:B------:R-:W-:-:S03]  /*1620*/  FFMA.FTZ R41, R28, R33, R41 ;  /* 0x000000211c297223 */ /* 0x000fc60000010029 */
[----:B------:R-:W-:Y:S01]  /*1630*/  FFMA.FTZ R27, R27, R39, R26 ;  /* 0x000000271b1b7223 */ /* 0x000fe2000001001a */
[----:B------:R-:W-:Y:S01]  /*1640*/  FADD.FTZ R30, R37, R39 ;  /* 0x00000027251e7221 */ /* 0x000fe20000010000 */
[----:B0-----:R-:W-:-:S04]  /*1650*/  FADD.FTZ R29, -R40, 1 ;  /* 0x3f800000281d7421 */ /* 0x001fc80000010100 */
[----:B------:R-:W-:Y:S01]  /*1660*/  FFMA.FTZ R38, R38, R29, 1 ;  /* 0x3f80000026267423 */ /* 0x000fe2000001001d */
[----:B------:R-:W-:-:S04]  /*1670*/  FMUL.FTZ R29, R19, R40 ;  /* 0x00000028131d7220 */ /* 0x000fc80000410000 */
[----:B------:R-:W-:Y:S01]  /*1680*/  FMUL.FTZ R29, R29, R38 ;  /* 0x000000261d1d7220 */ /* 0x000fe20000410000 */
[----:B------:R-:W-:Y:S01]  /*1690*/  FADD.FTZ R38, R25, R34 ;  /* 0x0000002219267221 */ /* 0x000fe20000010000 */
[----:B------:R-:W-:Y:S01]  /*16a0*/  FMUL.FTZ R25, R23, R33 ;  /* 0x0000002117197220 */ /* 0x000fe20000410000 */
[----:B------:R-:W-:Y:S01]  /*16b0*/  FADD.FTZ R34, R24, R33 ;  /* 0x0000002118227221 */ /* 0x000fe20000010000 */
[----:B------:R-:W-:Y:S02]  /*16c0*/  FFMA.FTZ R24, R35, R31, R36 ;  /* 0x0000001f23187223 */ /* 0x000fe40000010024 */
        /* <DEDUP_REMOVED lines=8> */
[----:B------:R-:W-:Y:S01]  /*1750*/  FADD.FTZ R26, R38, R31 ;  /* 0x0000001f261a7221 */ /* 0x000fe20000010000 */
[----:B------:R-:W-:Y:S01]  /*1760*/  FFMA.FTZ R25, R32, R29, R41 ;  /* 0x0000001d20197223 */ /* 0x000fe20000010029 */
[----:B------:R-:W-:-:S07]  /*1770*/  FADD.FTZ R27, R34, R29 ;  /* 0x0000001d221b7221 */ /* 0x000fce0000010000 */
.L_x_1245:
[----:B------:R-:W-:Y:S01]  /*1780*/  MOV R31, R30 ;  /* 0x0000001e001f7202 */ /* 0x000fe20000000f00 */
[----:B------:R-:W-:Y:S01]  /*1790*/  STS.128 [R61], R24 ;  /* 0x000000183d007388 */ /* 0x000fe20000000c00 */
[----:B------:R-:W-:Y:S01]  /*17a0*/  MOV R30, R28 ;  /* 0x0000001c001e7202 */ /* 0x000fe20000000f00 */
[----:B------:R-:W-:Y:S01]  /*17b0*/  BSSY.RECONVERGENT B0, `(.L_x_1246) ;  /* 0x0000022000007945 */ /* 0x000fe20003800200 */
[C---:B------:R-:W-:Y:S01]  /*17c0*/  ISETP.GT.AND P1, PT, R47.reuse, 0x1e, PT ;  /* 0x0000001e2f00780c */ /* 0x040fe20003f24270 */
[----:B------:R-:W0:Y:S01]  /*17d0*/  SHFL.DOWN PT, R28, R31, 0x1, 0x1f ;  /* 0x08201f001f1c7f89 */ /* 0x000e2200000e0000 */
[C---:B------:R-:W-:Y:S02]  /*17e0*/  ISETP.GT.AND P6, PT, R47.reuse, 0xf, PT ;  /* 0x0000000f2f00780c */ /* 0x040fe40003fc4270 */
[----:B------:R-:W-:Y:S01]  /*17f0*/  ISETP.GT.AND P5, PT, R47, 0x17, PT ;  /* 0x000000172f00780c */ /* 0x000fe20003fa4270 */
[----:B------:R-:W1:Y:S01]  /*1800*/  SHFL.DOWN PT, R29, R30, 0x1, 0x1f ;  /* 0x08201f001e1d7f89 */ /* 0x000e6200000e0000 */
[----:B------:R-:W-:-:S02]  /*1810*/  ISETP.NE.AND P2, PT, R50, RZ, PT ;  /* 0x000000ff3200720c */ /* 0x000fc40003f45270 */
        /* <DEDUP_REMOVED lines=27> */
.L_x_1247:
[----:B------:R-:W-:Y:S05]  /*19d0*/  BSYNC.RECONVERGENT B0 ;  /* 0x0000000000007941 */ /* 0x000fea0003800200 */
.L_x_1246:
        /* <DEDUP_REMOVED lines=39> */
.L_x_1249:
[----:B------:R-:W-:Y:S05]  /*1c50*/  BSYNC.RECONVERGENT B0 ;  /* 0x0000000000007941 */ /* 0x000fea0003800200 */
.L_x_1248:
        /* <DEDUP_REMOVED lines=78> */
.L_x_1251:
[----:B------:R-:W-:Y:S05]  /*2140*/  BSYNC.RECONVERGENT B0 ;  /* 0x0000000000007941 */ /* 0x000fea0003800200 */
.L_x_1250:
        /* <DEDUP_REMOVED lines=29> */
.L_x_1253:
[----:B------:R-:W-:Y:S05]  /*2320*/  BSYNC.RECONVERGENT B0 ;  /* 0x0000000000007941 */ /* 0x000fea0003800200 */
.L_x_1252:
        /* <DEDUP_REMOVED lines=24> */
.L_x_1256:
[----:B----4-:R-:W4:Y:S04]  /*24b0*/  LDG.E.STRONG.GPU R26, desc[UR8][R24.64] ;  /* 0x00000008181a7981 */ /* 0x010f28000c1ef900 */
[----:B----4-:R-:W-:Y:S01]  /*24c0*/  CCTL.IVALL ;  /* 0x00000000ff00798f */ /* 0x010fe20002000000 */
[----:B------:R-:W-:Y:S05]  /*24d0*/  YIELD ;  /* 0x0000000000007946 */ /* 0x000fea0003800000 */
[----:B------:R-:W-:-:S13]  /*24e0*/  ISETP.NE.AND P1, PT, R26, R31, PT ;  /* 0x0000001f1a00720c */ /* 0x000fda0003f25270 */
[----:B------:R-:W-:Y:S05]  /*24f0*/  @P1 BRA `(.L_x_1256) ;  /* 0xfffffffc00ec1947 */ /* 0x000fea000383ffff */
.L_x_1255:
[----:B------:R-:W-:Y:S05]  /*2500*/  WARPSYNC.ALL ;  /* 0x0000000000007948 */ /* 0x000fea0003800000 */
[----:B------:R-:W-:Y:S01]  /*2510*/  BAR.SYNC.DEFER_BLOCKING 0x0 ;  /* 0x0000000000007b1d */ /* 0x000fe20000010000 */
[----:B--2---:R-:W-:-:S05]  /*2520*/  HFMA2 R30, -RZ, RZ, 0, 0 ;  /* 0x00000000ff1e7431 */ /* 0x004fca00000001ff */
[----:B------:R-:W-:Y:S05]  /*2530*/  @!P3 BRA `(.L_x_1257) ;  /* 0x000000040018b947 */ /* 0x000fea0003800000 */
[CC--:B------:R-:W-:Y:S01]  /*2540*/  LEA R37, R48.reuse, R49.reuse, 0x2 ;  /* 0x0000003130257211 */ /* 0x0c0fe200078e10ff */
[C-C-:B------:R-:W-:Y:S01]  /*2550*/  IMAD R36, R48.reuse, 0x7, R49.reuse ;  /* 0x0000000730247824 */ /* 0x140fe200078e0231 */
[----:B------:R-:W-:Y:S01]  /*2560*/  IADD3 R34, PT, PT, R49, R48, RZ ;  /* 0x0000003031227210 */ /* 0x000fe20007ffe0ff */
[----:B------:R-:W-:Y:S01]  /*2570*/  IMAD R35, R48, 0x3, R49 ;  /* 0x0000000330237824 */ /* 0x000fe200078e0231 */
[----:B------:R-:W-:Y:S01]  /*2580*/  MOV R33, RZ ;  /* 0x000000ff00217202 */ /* 0x000fe20000000f00 */
[----:B------:R-:W-:Y:S01]  /*2590*/  UIADD3 UR6, UPT, UPT, -UR10, URZ, URZ ;  /* 0x000000ff0a067290 */ /* 0x000fe2000fffe1ff */
[----:B------:R-:W-:Y:S02]  /*25a0*/  MOV R32, R49 ;  /* 0x0000003100207202 */ /* 0x000fe40000000f00 */
[----:B-1----:R-:W-:Y:S02]  /*25b0*/  MOV R31, R53 ;  /* 0x00000035001f7202 */ /* 0x002fe40000000f00 */
[----:B------:R-:W-:-:S02]  /*25c0*/  MOV R28, R54 ;  /* 0x00000036001c7202 */ /* 0x000fc40000000f00 */
[----:B----4-:R-:W-:Y:S02]  /*25d0*/  MOV R29, R55 ;  /* 0x00000037001d7202 */ /* 0x010fe40000000f00 */
[----:B------:R-:W-:-:S07]  /*25e0*/  LOP3.LUT R30, R46, 0x7ffffff8, RZ, 0xc0, !PT ;  /* 0x7ffffff82e1e7812 */ /* 0x000fce00078ec0ff */
.L_x_1258:
        /* <DEDUP_REMOVED lines=59> */
.L_x_1257:
[----:B------:R-:W-:-:S13]  /*29a0*/  ISETP.NE.AND P1, PT, R59, RZ, PT ;  /* 0x000000ff3b00720c */ /* 0x000fda0003f25270 */
[----:B------:R-:W-:Y:S05]  /*29b0*/  @!P1 BRA `(.L_x_1254) ;  /* 0x0000000000f09947 */ /* 0x000fea0003800000 */
[----:B----4-:R-:W-:Y:S02]  /*29c0*/  IADD3 R24, PT, PT, R59, -0x1, RZ ;  /* 0xffffffff3b187810 */ /* 0x010fe40007ffe0ff */
        /* <DEDUP_REMOVED lines=31> */
.L_x_1259:
        /* <DEDUP_REMOVED lines=18> */
.L_x_1260:
        /* <DEDUP_REMOVED lines=9> */
.L_x_1261:
[----:B------:R-:W-:Y:S05]  /*2d70*/  BSYNC.RECONVERGENT B0 ;  /* 0x0000000000007941 */ /* 0x000fea0003800200 */
.L_x_1254:
[----:B------:R-:W5:Y:S01]  /*2d80*/  S2UR UR7, SR_CgaCtaId ;  /* 0x00000000000779c3 */ /* 0x000f620000008800 */
[----:B------:R-:W-:Y:S01]  /*2d90*/  UMOV UR6, 0x400 ;  /* 0x0000040000067882 */ /* 0x000fe20000000000 */
[C---:B----4-:R-:W-:Y:S01]  /*2da0*/  FADD.FTZ R32, -R4.reuse, R14 ;  /* 0x0000000e04207221 */ /* 0x050fe20000010100 */
[C---:B------:R-:W-:Y:S01]  /*2db0*/  FADD.FTZ R34, -R4.reuse, R15 ;  /* 0x0000000f04227221 */ /* 0x040fe20000010100 */
[----:B------:R-:W4:Y:S01]  /*2dc0*/  LDCU.64 UR14, c[0x0][0x400] ;  /* 0x00008000ff0e77ac */ /* 0x000f220008000a00 */
[C---:B------:R-:W-:Y:S01]  /*2dd0*/  FADD.FTZ R14, -R4.reuse, R6 ;  /* 0x00000006040e7221 */ /* 0x040fe20000010100 */
[C---:B------:R-:W-:Y:S01]  /*2de0*/  FADD.FTZ R26, -R4.reuse, R7 ;  /* 0x00000007041a7221 */ /* 0x040fe20000010100 */
[C---:B------:R-:W-:Y:S01]  /*2df0*/  FADD.FTZ R28, -R4.reuse, R10 ;  /* 0x0000000a041c7221 */ /* 0x040fe20000010100 */
[C---:B--2---:R-:W-:Y:S01]  /*2e00*/  FADD.FTZ R30, -R4.reuse, R11 ;  /* 0x0000000b041e7221 */ /* 0x044fe20000010100 */
[C---:B------:R-:W-:Y:S01]  /*2e10*/  FADD.FTZ R16, -R4.reuse, R16 ;  /* 0x0000001004107221 */ /* 0x040fe20000010100 */
[----:B------:R-:W-:Y:S01]  /*2e20*/  FADD.FTZ R4, -R4, R17 ;  /* 0x0000001104047221 */ /* 0x000fe20000010100 */
[-C--:B-1----:R-:W-:Y:S01]  /*2e30*/  FMUL.FTZ R31, R32, R5.reuse ;  /* 0x00000005201f7220 */ /* 0x082fe20000410000 */
[----:B------:R-:W-:Y:S01]  /*2e40*/  FMUL.FTZ R10, R34, R5 ;  /* 0x00000005220a7220 */ /* 0x000fe20000410000 */
[----:B-----5:R-:W-:-:S09]  /*2e50*/  ULEA UR6, UR7, UR6, 0x18 ;  /* 0x0000000607067291 */ /* 0x020fd2000f8ec0ff */
[----:B------:R-:W-:Y:S01]  /*2e60*/  @!P2 STS.64 [UR6+0x88], R40 ;  /* 0x00008828ff00a988 */ /* 0x000fe20008000a06 */
[----:B------:R-:W-:Y:S06]  /*2e70*/  BAR.SYNC.DEFER_BLOCKING 0x0 ;  /* 0x0000000000007b1d */ /* 0x000fec0000010000 */
[----:B------:R-:W1:Y:S01]  /*2e80*/  LDS.64 R24, [UR6+0x88] ;  /* 0x00008806ff187984 */ /* 0x000e620008000a00 */
[----:B------:R-:W1:Y:S02]  /*2e90*/  LDCU UR6, c[0x0][0x42c] ;  /* 0x00008580ff0677ac */ /* 0x000e640008000800 */
[----:B-1----:R-:W-:Y:S01]  /*2ea0*/  FMUL.FTZ R24, R24, UR6 ;  /* 0x0000000618187c20 */ /* 0x002fe20008410000 */
[----:B------:R-:W-:Y:S01]  /*2eb0*/  FMUL.FTZ R25, R25, UR6 ;  /* 0x0000000619197c20 */ /* 0x000fe20008410000 */
[----:B----4-:R-:W-:Y:S06]  /*2ec0*/  @!P4 BRA `(.L_x_1262) ;  /* 0x000000000048c947 */ /* 0x010fec0003800000 */
        /* <DEDUP_REMOVED lines=18> */
.L_x_1262:
[----:B------:R-:W-:Y:S04]  /*2ff0*/  BSSY.RECONVERGENT B0, `(.L_x_1263) ;  /* 0x0000013000007945 */ /* 0x000fe80003800200 */
[----:B------:R-:W-:Y:S05]  /*3000*/  @P0 BRA `(.L_x_1264) ;  /* 0x0000000000440947 */ /* 0x000fea0003800000 */
[----:B------:R-:W1:Y:S01]  /*3010*/  LDCU.64 UR12, c[0x0][0x3f8] ;  /* 0x00007f00ff0c77ac */ /* 0x000e620008000a00 */
[----:B------:R-:W-:Y:S01]  /*3020*/  MOV R6, R66 ;  /* 0x0000004200067202 */ /* 0x000fe20000000f00 */
[C-C-:B------:R-:W-:Y:S01]  /*3030*/  FFMA.FTZ R11, R24.reuse, R31, R25.reuse ;  /* 0x0000001f180b7223 */ /* 0x140fe20000010019 */
[----:B------:R-:W-:Y:S01]  /*3040*/  MOV R7, R65 ;  /* 0x0000004100077202 */ /* 0x000fe20000000f00 */
[----:B------:R-:W2:Y:S01]  /*3050*/  LDCU.64 UR6, c[0x0][0x380] ;  /* 0x00007000ff0677ac */ /* 0x000ea20008000a00 */
[----:B------:R-:W-:Y:S01]  /*3060*/  FFMA.FTZ R32, R24, R10, R25 ;  /* 0x0000000a18207223 */ /* 0x000fe20000010019 */
[----:B------:R-:W-:-:S03]  /*3070*/  FFMA.FTZ R10, R22, R2, -R11 ;  /* 0x00000002160a7223 */ /* 0x000fc6000001080b */
[----:B------:R-:W-:Y:S01]  /*3080*/  FFMA.FTZ R32, R23, R3, -R32 ;  /* 0x0000000317207223 */ /* 0x000fe20000010820 */
[----:B------:R-:W-:-:S03]  /*3090*/  FMUL.FTZ R10, R10, R5 ;  /* 0x000000050a0a7220 */ /* 0x000fc60000410000 */
[----:B------:R-:W-:Y:S01]  /*30a0*/  FMUL.FTZ R11, R32, R5 ;  /* 0x00000005200b7220 */ /* 0x000fe20000410000 */
[----:B-1----:R-:W-:Y:S02]  /*30b0*/  IMAD R15, R44, UR12, RZ ;  /* 0x0000000c2c0f7c24 */ /* 0x002fe4000f8e02ff */
[----:B------:R-:W-:-:S04]  /*30c0*/  IMAD.WIDE.U32 R6, R62, UR12, R6 ;  /* 0x0000000c3e067c25 */ /* 0x000fc8000f8e0006 */
[----:B------:R-:W-:Y:S01]  /*30d0*/  IMAD R15, R62, UR13, R15 ;  /* 0x0000000d3e0f7c24 */ /* 0x000fe2000f8e020f */
[----:B--2---:R-:W-:-:S04]  /*30e0*/  LEA R2, P0, R6, UR6, 0x2 ;  /* 0x0000000606027c11 */ /* 0x004fc8000f8010ff */
[----:B------:R-:W-:-:S04]  /*30f0*/  IADD3 R15, PT, PT, R7, R15, RZ ;  /* 0x0000000f070f7210 */ /* 0x000fc80007ffe0ff */
[----:B------:R-:W-:-:S05]  /*3100*/  LEA.HI.X R3, R6, UR7, R15, 0x2, P0 ;  /* 0x0000000706037c11 */ /* 0x000fca00080f140f */
[----:B------:R1:W-:Y:S02]  /*3110*/  STG.E.64 desc[UR8][R2.64], R10 ;  /* 0x0000000a02007986 */ /* 0x0003e4000c101b08 */
.L_x_1264:
[----:B------:R-:W-:Y:S05]  /*3120*/  BSYNC.RECONVERGENT B0 ;  /* 0x0000000000007941 */ /* 0x000fea0003800200 */
.L_x_1263:
[----:B------:R-:W-:Y:S01]  /*3130*/  UISETP.NE.AND UP0, UPT, UR11, URZ, UPT ;  /* 0x000000ff0b00728c */ /* 0x000fe2000bf05270 */
[-C--:B-1----:R-:W-:Y:S01]  /*3140*/  FMUL.FTZ R3, R14, R5.reuse ;  /* 0x000000050e037220 */ /* 0x082fe20000410000 */
        /* <DEDUP_REMOVED lines=8> */
[C-C-:B------:R-:W-:Y:S01]  /*31d0*/  FFMA.FTZ R34, R24.reuse, R26, R25.reuse ;  /* 0x0000001a18227223 */ /* 0x140fe20000010019 */
[C-C-:B------:R-:W-:Y:S01]  /*31e0*/  FFMA.FTZ R15, R24.reuse, R28, R25.reuse ;  /* 0x0000001c180f7223 */ /* 0x140fe20000010019 */
[C-C-:B------:R-:W-:Y:S01]  /*31f0*/  FFMA.FTZ R10, R24.reuse, R30, R25.reuse ;  /* 0x0000001e180a7223 */ /* 0x140fe20000010019 */
[--C-:B------:R-:W-:Y:S01]  /*3200*/  FFMA.FTZ R11, R24, R16, R25.reuse ;  /* 0x00000010180b7223 */ /* 0x100fe20000010019 */
[----:B------:R-:W-:Y:S01]  /*3210*/  ISETP.GE.U32.AND P2, PT, R56, UR14, PT ;  /* 0x0000000e38007c0c */ /* 0x000fe2000bf46070 */
[----:B------:R-:W-:Y:S01]  /*3220*/  FFMA.FTZ R24, R24, R4, R25 ;  /* 0x0000000418187223 */ /* 0x000fe20000010019 */
[----:B------:R-:W-:-:S02]  /*3230*/  ISETP.GE.AND.EX P0, PT, R43, UR15, PT, P0 ;  /* 0x0000000f2b007c0c */ /* 0x000fc4000bf06300 */
[----:B------:R-:W-:Y:S01]  /*3240*/  ISETP.GE.AND.EX P1, PT, R42, UR15, PT, P1 ;  /* 0x0000000f2a007c0c */ /* 0x000fe2000bf26310 */
[----:B------:R-:W-:-:S12]  /*3250*/  BRA.U !UP0, `(.L_x_1265) ;  /* 0x0000000108487547 */ /* 0x000fd8000b800000 */
        /* <DEDUP_REMOVED lines=18> */
.L_x_1265:
[----:B------:R-:W-:Y:S01]  /*3380*/  BSSY.RECONVERGENT B0, `(.L_x_1266) ;  /* 0x0000011000007945 */ /* 0x000fe20003800200 */
[----:B------:R-:W-:Y:S01]  /*3390*/  FFMA.FTZ R8, R22, R8, -R27 ;  /* 0x0000000816087223 */ /* 0x000fe2000001081b */
[----:B------:R-:W-:Y:S02]  /*33a0*/  FFMA.FTZ R34, R23, R9, -R34 ;  /* 0x0000000917227223 */ /* 0x000fe40000010822 */
[----:B------:R-:W-:Y:S05]  /*33b0*/  @P0 BRA `(.L_x_1267) ;  /* 0x0000000000340947 */ /* 0x000fea0003800000 */
[----:B------:R-:W1:Y:S01]  /*33c0*/  LDCU.64 UR6, c[0x0][0x3f8] ;  /* 0x00007f00ff0677ac */ /* 0x000e620008000a00 */
[----:B------:R-:W-:Y:S01]  /*33d0*/  MOV R2, R66 ;  /* 0x0000004200027202 */ /* 0x000fe20000000f00 */
[----:B------:R-:W-:Y:S01]  /*33e0*/  FMUL.FTZ R8, R8, R5 ;  /* 0x0000000508087220 */ /* 0x000fe20000410000 */
[----:B------:R-:W-:Y:S01]  /*33f0*/  MOV R3, R65 ;  /* 0x0000004100037202 */ /* 0x000fe20000000f00 */
[----:B------:R-:W2:Y:S01]  /*3400*/  LDCU.64 UR12, c[0x0][0x380] ;  /* 0x00007000ff0c77ac */ /* 0x000ea20008000a00 */
        /* <DEDUP_REMOVED lines=8> */
.L_x_1267:
[----:B------:R-:W-:Y:S05]  /*3490*/  BSYNC.RECONVERGENT B0 ;  /* 0x0000000000007941 */ /* 0x000fea0003800200 */
.L_x_1266:
[----:B------:R-:W-:Y:S05]  /*34a0*/  BRA.U !UP0, `(.L_x_1268) ;  /* 0x0000000108487547 */ /* 0x000fea000b800000 */
[----:B------:R-:W-:Y:S01]  /*34b0*/  FFMA.FTZ R28, R22, R28, R20 ;  /* 0x0000001c161c7223 */ /* 0x000fe20000010014 */
[----:B------:R-:W-:-:S03]  /*34c0*/  FFMA.FTZ R30, R23, R30, R21 ;  /* 0x0000001e171e7223 */ /* 0x000fc60000010015 */
[----:B------:R-:W-:Y:S01]  /*34d0*/  FMUL.FTZ R2, R28, -1.4426950216293334961 ;  /* 0xbfb8aa3b1c027820 */ /* 0x000fe20000410000 */
[----:B-1----:R-:W-:-:S05]  /*34e0*/  FMUL.FTZ R6, R30, -1.4426950216293334961 ;  /* 0xbfb8aa3b1e067820 */ /* 0x002fca0000410000 */
        /* <DEDUP_REMOVED lines=14> */
.L_x_1268:
[----:B------:R-:W-:Y:S01]  /*35d0*/  BSSY.RECONVERGENT B0, `(.L_x_1269) ;  /* 0x0000011000007945 */ /* 0x000fe20003800200 */
[----:B-1----:R-:W-:Y:S01]  /*35e0*/  FFMA.FTZ R8, R22, R12, -R15 ;  /* 0x0000000c16087223 */ /* 0x002fe2000001080f */
        /* <DEDUP_REMOVED lines=15> */
.L_x_1270:
[----:B------:R-:W-:Y:S05]  /*36e0*/  BSYNC.RECONVERGENT B0 ;  /* 0x0000000000007941 */ /* 0x000fea0003800200 */
.L_x_1269:
        /* <DEDUP_REMOVED lines=19> */
.L_x_1271:
        /* <DEDUP_REMOVED lines=8> */
[----:B------:R-:W-:Y:S01]  /*38a0*/  MOV R64, R66 ;  /* 0x0000004200407202 */ /* 0x000fe20000000f00 */
[----:B------:R-:W4:Y:S01]  /*38b0*/  LDCU.64 UR12, c[0x0][0x380] ;  /* 0x00007000ff0c77ac */ /* 0x000f220008000a00 */
[----:B--2---:R-:W-:-:S03]  /*38c0*/  IMAD R3, R0, UR6, RZ ;  /* 0x0000000600037c24 */ /* 0x004fc6000f8e02ff */
[----:B------:R-:W-:-:S04]  /*38d0*/  IMAD.WIDE.U32 R64, R56, UR6, R64 ;  /* 0x0000000638407c25 */ /* 0x000fc8000f8e0040 */
[----:B------:R-:W-:Y:S01]  /*38e0*/  IMAD R3, R56, UR7, R3 ;  /* 0x0000000738037c24 */ /* 0x000fe2000f8e0203 */
[----:B----4-:R-:W-:-:S04]  /*38f0*/  LEA R2, P0, R64, UR12, 0x2 ;  /* 0x0000000c40027c11 */ /* 0x010fc8000f8010ff */
[----:B------:R-:W-:-:S04]  /*3900*/  IADD3 R3, PT, PT, R65, R3, RZ ;  /* 0x0000000341037210 */ /* 0x000fc80007ffe0ff */
[----:B------:R-:W-:-:S05]  /*3910*/  LEA.HI.X R3, R64, UR13, R3, 0x2, P0 ;  /* 0x0000000d40037c11 */ /* 0x000fca00080f1403 */
[----:B------:R2:W-:Y:S02]  /*3920*/  STG.E.64 desc[UR8][R2.64], R18 ;  /* 0x0000001202007986 */ /* 0x0005e4000c101b08 */
.L_x_1273:
[----:B------:R-:W-:Y:S05]  /*3930*/  BSYNC.RECONVERGENT B0 ;  /* 0x0000000000007941 */ /* 0x000fea0003800200 */
.L_x_1272:
[----:B------:R-:W-:Y:S02]  /*3940*/  IADD3 R51, PT, PT, R48, R51, RZ ;  /* 0x0000003330337210 */ /* 0x000fe40007ffe0ff */
[----:B------:R-:W-:Y:S02]  /*3950*/  IADD3 R52, PT, PT, R52, 0x1, RZ ;  /* 0x0000000134347810 */ /* 0x000fe40007ffe0ff */
[----:B------:R-:W-:-:S13]  /*3960*/  ISETP.GE.AND P0, PT, R51, UR4, PT ;  /* 0x0000000433007c0c */ /* 0x000fda000bf06270 */
[----:B------:R-:W-:Y:S05]  /*3970*/  @!P0 BRA `(.L_x_1274) ;  /* 0xffffffc8005c8947 */ /* 0x000fea000383ffff */
.L_x_1243:
[----:B------:R-:W4:Y:S01]  /*3980*/  LDC R4, c[0x0][0x370] ;  /* 0x0000dc00ff047b82 */ /* 0x000f220000000800 */
[----:B------:R-:W-:Y:S01]  /*3990*/  ISETP.NE.AND P2, PT, R50, RZ, PT ;  /* 0x000000ff3200720c */ /* 0x000fe20003f45270 */
[----:B------:R-:W-:Y:S06]  /*39a0*/  BSSY.RECONVERGENT B0, `(.L_x_1275) ;  /* 0x0000011000007945 */ /* 0x000fec0003800200 */
[----:B-1----:R-:W1:Y:S08]  /*39b0*/  LDC R7, c[0x0][0x374] ;  /* 0x0000dd00ff077b82 */ /* 0x002e700000000800 */
[----:B--2---:R-:W2:Y:S01]  /*39c0*/  LDC.64 R2, c[0x0][0x3c8] ;  /* 0x0000f200ff027b82 */ /* 0x004ea20000000a00 */
[----:B----4-:R-:W-:-:S02]  /*39d0*/  IADD3 R5, PT, PT, R4, -0x1, RZ ;  /* 0xffffffff04057810 */ /* 0x010fc40007ffe0ff */
[----:B------:R-:W-:Y:S02]  /*39e0*/  ISETP.NE.AND P1, PT, R4, 0x1, PT ;  /* 0x000000010400780c */ /* 0x000fe40003f25270 */
        /* <DEDUP_REMOVED lines=12> */
.L_x_1276:
[----:B------:R-:W-:Y:S05]  /*3ab0*/  BSYNC.RECONVERGENT B0 ;  /* 0x0000000000007941 */ /* 0x000fea0003800200 */
.L_x_1275:
[----:B------:R-:W-:Y:S05]  /*3ac0*/  @P0 EXIT ;  /* 0x000000000000094d */ /* 0x000fea0003800000 */
[----:B------:R-:W-:Y:S05]  /*3ad0*/  @P2 BRA `(.L_x_1277) ;  /* 0x0000000000202947 */ /* 0x000fea0003800000 */
[----:B------:R-:W-:-:S05]  /*3ae0*/  IMAD R0, R4, R7, RZ ;  /* 0x0000000704007224 */ /* 0x000fca00078e02ff */
[----:B------:R-:W-:-:S13]  /*3af0*/  ISETP.NE.AND P0, PT, R0, -0x1, PT ;  /* 0xffffffff0000780c */ /* 0x000fda0003f05270 */
[----:B------:R-:W-:Y:S05]  /*3b00*/  @!P0 BRA `(.L_x_1277) ;  /* 0x0000000000148947 */ /* 0x000fea0003800000 */
.L_x_1278:
[----:B-1----:R-:W2:Y:S04]  /*3b10*/  LDG.E.STRONG.GPU R5, desc[UR8][R2.64] ;  /* 0x0000000802057981 */ /* 0x002ea8000c1ef900 */
[----:B--2---:R-:W-:Y:S01]  /*3b20*/  CCTL.IVALL ;  /* 0x00000000ff00798f */ /* 0x004fe20002000000 */
[----:B------:R-:W-:Y:S05]  /*3b30*/  YIELD ;  /* 0x0000000000007946 */ /* 0x000fea0003800000 */
[----:B------:R-:W-:-:S13]  /*3b40*/  ISETP.NE.AND P0, PT, R5, R0, PT ;  /* 0x000000000500720c */ /* 0x000fda0003f05270 */
[----:B------:R-:W-:Y:S05]  /*3b50*/  @P0 BRA `(.L_x_1278) ;  /* 0xfffffffc00ec0947 */ /* 0x000fea000383ffff */
.L_x_1277:
        /* <DEDUP_REMOVED lines=49> */
[----:B------:R-:W1:Y:S01]  /*3e70*/  LDCU.64 UR4, c[0x0][0x3d8] ;  /* 0x00007b00ff0477ac */ /* 0x000e620008000a00 */
[----:B------:R-:W-:Y:S02]  /*3e80*/  IADD3 R9, PT, PT, R15, 0x1, RZ ;  /* 0x000000010f097810 */ /* 0x000fe40007ffe0ff */
[C---:B------:R-:W-:Y:S01]  /*3e90*/  SHF.L.U32 R21, R50.reuse, 0x3, RZ ;  /* 0x0000000332157819 */ /* 0x040fe200000006ff */
[----:B------:R-:W2:Y:S01]  /*3ea0*/  LDCU.64 UR6, c[0x0][0x390] ;  /* 0x00007200ff0677ac */ /* 0x000ea20008000a00 */
[----:B------:R-:W-:Y:S02]  /*3eb0*/  LOP3.LUT R9, R9, 0x3, RZ, 0xc0, !PT ;  /* 0x0000000309097812 */ /* 0x000fe400078ec0ff */
[--C-:B------:R-:W-:Y:S01]  /*3ec0*/  SHF.L.U64.HI R22, R50, 0x3, R51.reuse ;  /* 0x0000000332167819 */ /* 0x100fe20000010233 */
[----:B------:R-:W4:Y:S01]  /*3ed0*/  LDCU.64 UR10, c[0x0][0x388] ;  /* 0x00007100ff0a77ac */ /* 0x000f220008000a00 */
[----:B------:R-:W-:Y:S01]  /*3ee0*/  SHF.L.U32 R29, R7, 0x2, RZ ;  /* 0x00000002071d7819 */ /* 0x000fe200000006ff */
[----:B------:R-:W-:Y:S01]  /*3ef0*/  IMAD.WIDE.U32 R4, R9, 0x1c0, R50 ;  /* 0x000001c009047825 */ /* 0x000fe200078e0032 */
[----:B------:R-:W-:-:S02]  /*3f00*/  SHF.L.U64.HI R31, R3, 0x2, R0 ;  /* 0x00000002031f7819 */ /* 0x000fc40000010200 */
[----:B------:R-:W-:Y:S02]  /*3f10*/  SHF.L.U64.HI R27, R28, 0x2, R33 ;  /* 0x000000021c1b7819 */ /* 0x000fe40000010221 */
[C---:B-1----:R-:W-:Y:S01]  /*3f20*/  LEA R25, P1, R50.reuse, UR4, 0x2 ;  /* 0x0000000432197c11 */ /* 0x042fe2000f8210ff */
[----:B------:R-:W-:Y:S01]  /*3f30*/  UMOV UR4, URZ ;  /* 0x000000ff00047c82 */ /* 0x000fe20008000000 */
[----:B--2---:R-:W-:Y:S02]  /*3f40*/  IADD3 R23, P2, PT, R21, UR6, RZ ;  /* 0x0000000615177c10 */ /* 0x004fe4000ff5e0ff */
[----:B------:R-:W-:Y:S02]  /*3f50*/  LEA.HI.X R26, R50, UR5, R51, 0x2, P1 ;  /* 0x00000005321a7c11 */ /* 0x000fe400088f1433 */
[----:B------:R-:W-:Y:S02]  /*3f60*/  IADD3 R51, PT, PT, R5, UR4, RZ ;  /* 0x0000000405337c10 */ /* 0x000fe4000fffe0ff */
[----:B------:R-:W-:Y:S01]  /*3f70*/  MOV R50, R4 ;  /* 0x0000000400327202 */ /* 0x000fe20000000f00 */
[----:B------:R-:W-:Y:S01]  /*3f80*/  IMAD.WIDE.U32 R4, R6, 0x4, RZ ;  /* 0x0000000406047825 */ /* 0x000fe200078e00ff */
[----:B------:R-:W-:-:S02]  /*3f90*/  IADD3.X R24, PT, PT, R22, UR7, RZ, P2, !PT ;  /* 0x0000000716187c10 */ /* 0x000fc400097fe4ff */
[----:B----4-:R-:W-:Y:S02]  /*3fa0*/  IADD3 R21, P1, PT, R21, UR10, RZ ;  /* 0x0000000a15157c10 */ /* 0x010fe4000ff3e0ff */
[----:B------:R-:W-:Y:S02]  /*3fb0*/  IADD3 R2, P2, PT, RZ, -R9, RZ ;  /* 0x80000009ff027210 */ /* 0x000fe40007f5e0ff */
[----:B------:R-:W-:Y:S02]  /*3fc0*/  IADD3.X R22, PT, PT, R22, UR11, RZ, P1, !PT ;  /* 0x0000000b16167c10 */ /* 0x000fe40008ffe4ff */
[----:B------:R-:W-:Y:S02]  /*3fd0*/  IADD3 R29, PT, PT, R5, R29, RZ ;  /* 0x0000001d051d7210 */ /* 0x000fe40007ffe0ff */
[----:B------:R-:W-:-:S07]  /*3fe0*/  IADD3.X R20, PT, PT, RZ, -0x1, RZ, P2, !PT ;  /* 0xffffffffff147810 */ /* 0x000fce00017fe4ff */
.L_x_1281:
[-C--:B-1----:R-:W-:Y:S02]  /*3ff0*/  LEA R10, P1, R3, R25.reuse, 0x2 ;  /* 0x00000019030a7211 */ /* 0x082fe400078210ff */
        /* <DEDUP_REMOVED lines=9> */
[----:B------:R-:W5:Y:S04]  /*4090*/  LDG.E R18, desc[UR8][R12.64] ;  /* 0x000000080c127981 */ /* 0x000f68000c1e1900 */
[----:B------:R-:W5:Y:S01]  /*40a0*/  LDG.E R19, desc[UR8][R14.64] ;  /* 0x000000080e137981 */ /* 0x000f62000c1e1900 */
[----:B-1----:R-:W-:-:S02]  /*40b0*/  MOV R10, R23 ;  /* 0x00000017000a7202 */ /* 0x002fc40000000f00 */
[----:B----4-:R-:W-:Y:S02]  /*40c0*/  MOV R8, R21 ;  /* 0x0000001500087202 */ /* 0x010fe40000000f00 */
        /* <DEDUP_REMOVED lines=13> */
[----:B-----5:R1:W-:Y:S01]  /*41a0*/  STG.E.64 desc[UR8][R10.64], R18 ;  /* 0x000000120a007986 */ /* 0x0203e2000c101b08 */
[----:B------:R-:W-:Y:S05]  /*41b0*/  @P1 BRA `(.L_x_1281) ;  /* 0xfffffffc008c1947 */ /* 0x000fea000383ffff */
.L_x_1280:
[----:B------:R-:W-:Y:S05]  /*41c0*/  BSYNC.RECONVERGENT B0 ;  /* 0x0000000000007941 */ /* 0x000fea0003800200 */
.L_x_1279:
[----:B------:R-:W-:Y:S05]  /*41d0*/  @!P0 EXIT ;  /* 0x000000000000894d */ /* 0x000fea0003800000 */
[C---:B------:R-:W-:Y:S01]  /*41e0*/  SHF.L.U64.HI R2, R6.reuse, 0x2, R7 ;  /* 0x0000000206027819 */ /* 0x040fe20000010207 */
[----:B------:R-:W2:Y:S01]  /*41f0*/  LDCU.64 UR4, c[0x0][0x3d8] ;  /* 0x00007b00ff0477ac */ /* 0x000ea20008000a00 */
[----:B------:R-:W-:Y:S02]  /*4200*/  SHF.L.U32 R6, R6, 0x2, RZ ;  /* 0x0000000206067819 */ /* 0x000fe400000006ff */
[C---:B------:R-:W-:Y:S01]  /*4210*/  SHF.L.U64.HI R7, R28.reuse, 0x2, R33 ;  /* 0x000000021c077819 */ /* 0x040fe20000010221 */
[----:B------:R-:W4:Y:S01]  /*4220*/  LDCU.64 UR6, c[0x0][0x388] ;  /* 0x00007100ff0677ac */ /* 0x000f220008000a00 */
[----:B-1----:R-:W-:Y:S02]  /*4230*/  SHF.L.U32 R8, R28, 0x2, RZ ;  /* 0x000000021c087819 */ /* 0x002fe400000006ff */
[C---:B------:R-:W-:Y:S01]  /*4240*/  SHF.L.U64.HI R4, R3.reuse, 0x2, R0 ;  /* 0x0000000203047819 */ /* 0x040fe20000010200 */
[----:B------:R-:W1:Y:S01]  /*4250*/  LDCU.64 UR10, c[0x0][0x390] ;  /* 0x00007200ff0a77ac */ /* 0x000e620008000a00 */
[----:B------:R-:W-:-:S07]  /*4260*/  SHF.L.U32 R5, R3, 0x2, RZ ;  /* 0x0000000203057819 */ /* 0x000fce00000006ff */
.L_x_1282:
[C---:B------:R-:W-:Y:S02]  /*4270*/  SHF.L.U32 R9, R50.reuse, 0x2, RZ ;  /* 0x0000000232097819 */ /* 0x040fe400000006ff */
[----:B-1----:R-:W-:Y:S02]  /*4280*/  SHF.L.U64.HI R19, R50, 0x2, R51 ;  /* 0x0000000232137819 */ /* 0x002fe40000010233 */
[----:B--2---:R-:W-:-:S04]  /*4290*/  IADD3 R10, P0, PT, R9, UR4, RZ ;  /* 0x00000004090a7c10 */ /* 0x004fc8000ff1e0ff */
[----:B------:R-:W-:Y:S02]  /*42a0*/  IADD3.X R11, PT, PT, R19, UR5, RZ, P0, !PT ;  /* 0x00000005130b7c10 */ /* 0x000fe400087fe4ff */
[C---:B------:R-:W-:Y:S02]  /*42b0*/  IADD3 R12, P0, PT, R10.reuse, R5, RZ ;  /* 0x000000050a0c7210 */ /* 0x040fe40007f1e0ff */
[C---:B------:R-:W-:Y:S01]  /*42c0*/  IADD3 R16, P1, PT, R10.reuse, R8, RZ ;  /* 0x000000080a107210 */ /* 0x040fe20007f3e0ff */
[----:B------:R2:W5:Y:S01]  /*42d0*/  LDG.E R22, desc[UR8][R10.64] ;  /* 0x000000080a167981 */ /* 0x000562000c1e1900 */
[C---:B------:R-:W-:Y:S02]  /*42e0*/  IADD3.X R13, PT, PT, R11.reuse, R4, RZ, P0, !PT ;  /* 0x000000040b0d7210 */ /* 0x040fe400007fe4ff */
[----:B------:R-:W-:Y:S02]  /*42f0*/  IADD3 R14, P0, PT, R10, R6, RZ ;  /* 0x000000060a0e7210 */ /* 0x000fe40007f1e0ff */
[C---:B------:R-:W-:Y:S01]  /*4300*/  IADD3.X R17, PT, PT, R11.reuse, R7, RZ, P1, !PT ;  /* 0x000000070b117210 */ /* 0x040fe20000ffe4ff */
[----:B------:R-:W5:Y:S01]  /*4310*/  LDG.E R23, desc[UR8][R12.64] ;  /* 0x000000080c177981 */ /* 0x000f62000c1e1900 */
[----:B------:R-:W-:-:S03]  /*4320*/  IADD3.X R15, PT, PT, R11, R2, RZ, P0, !PT ;  /* 0x000000020b0f7210 */ /* 0x000fc600007fe4ff */
[----:B------:R-:W3:Y:S04]  /*4330*/  LDG.E R25, desc[UR8][R16.64] ;  /* 0x0000000810197981 */ /* 0x000ee8000c1e1900 */
[----:B------:R0:W3:Y:S01]  /*4340*/  LDG.E R24, desc[UR8][R14.64] ;  /* 0x000000080e187981 */ /* 0x0000e2000c1e1900 */
[C---:B------:R-:W-:Y:S02]  /*4350*/  SHF.L.U32 R33, R50.reuse, 0x3, RZ ;  /* 0x0000000332217819 */ /* 0x040fe400000006ff */
[----:B------:R-:W-:Y:S02]  /*4360*/  SHF.L.U64.HI R51, R50, 0x3, R51 ;  /* 0x0000000332337819 */ /* 0x000fe40000010233 */
[----:B------:R-:W-:Y:S02]  /*4370*/  LOP3.LUT R20, R33, 0xfffffff8, RZ, 0xc0, !PT ;  /* 0xfffffff821147812 */ /* 0x000fe400078ec0ff */
[----:B------:R-:W-:-:S02]  /*4380*/  LOP3.LUT R9, R9, 0xfffffffc, RZ, 0xc0, !PT ;  /* 0xfffffffc09097812 */ /* 0x000fc400078ec0ff */
[----:B------:R-:W-:Y:S02]  /*4390*/  LOP3.LUT R21, R51, 0x3, RZ, 0xc0, !PT ;  /* 0x0000000333157812 */ /* 0x000fe400078ec0ff */
[C---:B----4-:R-:W-:Y:S02]  /*43a0*/  IADD3 R18, P0, PT, R20.reuse, UR6, RZ ;  /* 0x0000000614127c10 */ /* 0x050fe4000ff1e0ff */
[----:B--2---:R-:W-:Y:S02]  /*43b0*/  LOP3.LUT R11, R19, 0x3, RZ, 0xc0, !PT ;  /* 0x00000003130b7812 */ /* 0x004fe400078ec0ff */
[----:B-1----:R-:W-:Y:S02]  /*43c0*/  IADD3 R20, P1, PT, R20, UR10, RZ ;  /* 0x0000000a14147c10 */ /* 0x002fe4000ff3e0ff */
[----:B------:R-:W-:Y:S02]  /*43d0*/  IADD3 R10, P2, PT, R9, UR4, RZ ;  /* 0x00000004090a7c10 */ /* 0x000fe4000ff5e0ff */
[----:B------:R-:W-:-:S02]  /*43e0*/  IADD3.X R19, PT, PT, R21, UR7, RZ, P0, !PT ;  /* 0x0000000715137c10 */ /* 0x000fc400087fe4ff */
[----:B------:R-:W-:Y:S02]  /*43f0*/  IADD3.X R21, PT, PT, R21, UR11, RZ, P1, !PT ;  /* 0x0000000b15157c10 */ /* 0x000fe40008ffe4ff */
[----:B------:R-:W-:Y:S02]  /*4400*/  IADD3.X R11, PT, PT, R11, UR5, RZ, P2, !PT ;  /* 0x000000050b0b7c10 */ /* 0x000fe400097fe4ff */
[C---:B0-----:R-:W-:Y:S02]  /*4410*/  IADD3 R14, P0, PT, R10.reuse, R5, RZ ;  /* 0x000000050a0e7210 */ /* 0x041fe40007f1e0ff */
[C---:B------:R-:W-:Y:S02]  /*4420*/  IADD3 R16, P1, PT, R10.reuse, R6, RZ ;  /* 0x000000060a107210 */ /* 0x040fe40007f3e0ff */
[----:B------:R-:W-:Y:S02]  /*4430*/  IADD3 R12, P2, PT, R10, R8, RZ ;  /* 0x000000080a0c7210 */ /* 0x000fe40007f5e0ff */
[----:B------:R-:W-:-:S02]  /*4440*/  IADD3.X R15, PT, PT, R11, R4, RZ, P0, !PT ;  /* 0x000000040b0f7210 */ /* 0x000fc400007fe4ff */
[C---:B------:R-:W-:Y:S02]  /*4450*/  IADD3.X R17, PT, PT, R11.reuse, R2, RZ, P1, !PT ;  /* 0x000000020b117210 */ /* 0x040fe40000ffe4ff */
[----:B------:R-:W-:Y:S01]  /*4460*/  IADD3.X R13, PT, PT, R11, R7, RZ, P2, !PT ;  /* 0x000000070b0d7210 */ /* 0x000fe200017fe4ff */
[----:B-----5:R0:W-:Y:S04]  /*4470*/  STG.E.64 desc[UR8][R18.64], R22 ;  /* 0x0000001612007986 */ /* 0x0201e8000c101b08 */
        /* <DEDUP_REMOVED lines=49> */
.L_x_1283:
        /* <DEDUP_REMOVED lines=15> */
.L_x_4517:


//--------------------- .text._Z35group_norm_nhwc_bwd_one_pass_kernelI11Fp32IOFp32WLi128ELi56ELi448EEv26Group_norm_nhwc_bwd_params --------------------------
	.section	.text._Z35group_norm_nhwc_bwd_one_pass_kernelI11Fp32IOFp32WLi128ELi56ELi448EEv26Group_norm_nhwc_bwd_params,"ax",@progbits
	.align	128
        .global         _Z35group_norm_nhwc_bwd_one_pass_kernelI11Fp32IOFp32WLi128ELi56ELi448EEv26Group_norm_nhwc_bwd_params
        .type           _Z35group_norm_nhwc_bwd_one_pass_kernelI11Fp32IOFp32WLi128ELi56ELi448EEv26Group_norm_nhwc_bwd_params,@function
        .size           _Z35group_norm_nhwc_bwd_one_pass_kernelI11Fp32IOFp32WLi128ELi56ELi448EEv26Group_norm_nhwc_bwd_params,(.L_x_4518 - _Z35group_norm_nhwc_bwd_one_pass_kernelI11Fp32IOFp32WLi128ELi56ELi448EEv26Group_norm_nhwc_bwd_params)
        .other          _Z35group_norm_nhwc_bwd_one_pass_kernelI11Fp32IOFp32WLi128ELi56ELi448EEv26Group_norm_nhwc_bwd_params,@"STO_CUDA_ENTRY STV_DEFAULT"
_Z35group_norm_nhwc_bwd_one_pass_kernelI11Fp32IOFp32WLi128ELi56ELi448EEv26Group_norm_nhwc_bwd_params:
.text._Z35group_norm_nhwc_bwd_one_pass_kernelI11Fp32IOFp32WLi128ELi56ELi448EEv26Group_norm_nhwc_bwd_params:
        /* <DEDUP_REMOVED lines=11> */
[----:B------:R-:W0:Y:S01]  /*00b0*/  S2R R57, SR_LANEID ;  /* 0x0000000000397919 */ /* 0x000e220000000000 */
[----:B------:R-:W1:Y:S01]  /*00c0*/  LDC R58, c[0x0][0x374] ;  /* 0x0000dd00ff3a7b82 */ /* 0x000e620000000800 */
[----:B------:R-:W-:Y:S01]  /*00d0*/  HFMA2 R62, -RZ, RZ, 0, 0 ;  /* 0x00000000ff3e7431 */ /* 0x000fe200000001ff */
[----:B------:R-:W-:Y:S01]  /*00e0*/  MOV R61, R59 ;  /* 0x0000003b003d7202 */ /* 0x000fe20000000f00 */
[----:B------:R-:W-:Y:S01]  /*00f0*/  IMAD R0, R0, 0x925, RZ ;  /* 0x0000092500007824 */ /* 0x000fe200078e02ff */
[----:B------:R-:W2:Y:S04]  /*0100*/  LDCU.U8 UR11, c[0x0][0x414] ;  /* 0x00008280ff0b77ac */ /* 0x000ea80008000000 */
[----:B------:R-:W-:-:S04]  /*0110*/  SHF.R.U32.HI R63, RZ, 0x10, R0 ;  /* 0x00000010ff3f7819 */ /* 0x000fc80000011600 */
[----:B------:R-:W-:-:S05]  /*0120*/  PRMT R0, R63, 0x9910, RZ ;  /* 0x000099103f007816 */ /* 0x000fca00000000ff */
[----:B------:R-:W-:-:S05]  /*0130*/  IMAD R0, R0, 0x1c, RZ ;  /* 0x0000001c00007824 */ /* 0x000fca00078e02ff */
[----:B------:R-:W-:-:S04]  /*0140*/  IADD3 R0, PT, PT, RZ, -R0, RZ ;  /* 0x80000000ff007210 */ /* 0x000fc80007ffe0ff */
[----:B------:R-:W-:-:S04]  /*0150*/  PRMT R3, R0, 0x7710, RZ ;  /* 0x0000771000037816 */ /* 0x000fc800000000ff */
[----:B------:R-:W-:-:S04]  /*0160*/  IADD3 R0, PT, PT, R3, R60, RZ ;  /* 0x0000003c03007210 */ /* 0x000fc80007ffe0ff */
[----:B------:R-:W-:-:S04]  /*0170*/  SHF.L.U32 R0, R0, 0x1, RZ ;  /* 0x0000000100007819 */ /* 0x000fc800000006ff */
[----:B0-2---:R-:W-:-:S07]  /*0180*/  LOP3.LUT R56, R0, 0xffff, RZ, 0xc0, !PT ;  /* 0x0000ffff00387812 */ /* 0x005fce00078ec0ff */
.L_x_1327:
[----:B0-----:R-:W0:Y:S01]  /*0190*/  LDC R10, c[0x0][0x410] ;  /* 0x00010400ff0a7b82 */ /* 0x001e220000000800 */
[----:B------:R-:W-:Y:S01]  /*01a0*/  IABS R6, R61 ;  /* 0x0000003d00067213 */ /* 0x000fe20000000000 */
[----:B------:R-:W2:Y:S01]  /*01b0*/  LDCU.128 UR12, c[0x0][0x400] ;  /* 0x00008000ff0c77ac */ /* 0x000ea20008000c00 */
[----:B------:R-:W-:Y:S02]  /*01c0*/  ISETP.GE.AND P2, PT, R61, RZ, PT ;  /* 0x000000ff3d00720c */ /* 0x000fe40003f46270 */
[----:B------:R-:W-:Y:S02]  /*01d0*/  CS2R R52, SRZ ;  /* 0x0000000000347805 */ /* 0x000fe4000001ff00 */
[----:B------:R-:W-:Y:S01]  /*01e0*/  CS2R R50, SRZ ;  /* 0x0000000000327805 */ /* 0x000fe2000001ff00 */
[----:B------:R-:W3:Y:S01]  /*01f0*/  LDC R8, c[0x0][0x41c] ;  /* 0x00010700ff087b82 */ /* 0x000ee20000000800 */
[----:B0-----:R-:W-:-:S04]  /*0200*/  IABS R5, R10 ;  /* 0x0000000a00057213 */ /* 0x001fc80000000000 */
[----:B------:R-:W0:Y:S08]  /*0210*/  I2F.RP R0, R5 ;  /* 0x0000000500007306 */ /* 0x000e300000209400 */
[----:B0-----:R-:W0:Y:S02]  /*0220*/  MUFU.RCP R0, R0 ;  /* 0x0000000000007308 */ /* 0x001e240000001000 */
[----:B0-----:R-:W-:-:S06]  /*0230*/  IADD3 R2, PT, PT, R0, 0xffffffe, RZ ;  /* 0x0ffffffe00027810 */ /* 0x001fcc0007ffe0ff */
[----:B------:R0:W4:Y:S02]  /*0240*/  F2I.FTZ.U32.TRUNC.NTZ R3, R2 ;  /* 0x0000000200037305 */ /* 0x000124000021f000 */
[----:B0-----:R-:W-:Y:S02]  /*0250*/  MOV R2, RZ ;  /* 0x000000ff00027202 */ /* 0x001fe40000000f00 */
[----:B----4-:R-:W-:-:S05]  /*0260*/  IADD3 R4, PT, PT, RZ, -R3, RZ ;  /* 0x80000003ff047210 */ /* 0x010fca0007ffe0ff */
[----:B------:R-:W-:-:S04]  /*0270*/  IMAD R7, R4, R5, RZ ;  /* 0x0000000504077224 */ /* 0x000fc800078e02ff */
[----:B------:R-:W-:Y:S01]  /*0280*/  IMAD.HI.U32 R3, R3, R7, R2 ;  /* 0x0000000703037227 */ /* 0x000fe200078e0002 */
[----:B------:R-:W-:-:S04]  /*0290*/  LOP3.LUT R2, R61, R10, RZ, 0x3c, !PT ;  /* 0x0000000a3d027212 */ /* 0x000fc800078e3cff */
[----:B------:R-:W-:Y:S01]  /*02a0*/  ISETP.GE.AND P1, PT, R2, RZ, PT ;  /* 0x000000ff0200720c */ /* 0x000fe20003f26270 */
[----:B------:R-:W-:-:S04]  /*02b0*/  IMAD.HI.U32 R4, R3, R6, RZ ;  /* 0x0000000603047227 */ /* 0x000fc800078e00ff */
[----:B---3--:R-:W-:Y:S01]  /*02c0*/  IMAD R3, R8, UR10, R63 ;  /* 0x0000000a08037c24 */ /* 0x008fe2000f8e023f */
[----:B------:R-:W-:-:S04]  /*02d0*/  IADD3 R0, PT, PT, -R4, RZ, RZ ;  /* 0x000000ff04007210 */ /* 0x000fc80007ffe1ff */
[----:B--2---:R-:W-:Y:S01]  /*02e0*/  ISETP.GE.U32.AND P3, PT, R3, UR12, PT ;  /* 0x0000000c03007c0c */ /* 0x004fe2000bf66070 */
[----:B------:R-:W-:Y:S01]  /*02f0*/  IMAD R0, R5, R0, R6 ;  /* 0x0000000005007224 */ /* 0x000fe200078e0206 */
[----:B------:R-:W-:Y:S02]  /*0300*/  SHF.R.S32.HI R13, RZ, 0x1f, R3 ;  /* 0x0000001fff0d7819 */ /* 0x000fe40000011403 */
[----:B------:R-:W-:Y:S02]  /*0310*/  IADD3 R17, PT, PT, R3, 0x10, RZ ;  /* 0x0000001003117810 */ /* 0x000fe40007ffe0ff */
[----:B------:R-:W-:Y:S02]  /*0320*/  ISETP.GT.U32.AND P4, PT, R5, R0, PT ;  /* 0x000000000500720c */ /* 0x000fe40003f84070 */
[----:B------:R-:W-:Y:S02]  /*0330*/  ISETP.GE.AND.EX P3, PT, R13, UR13, PT, P3 ;  /* 0x0000000d0d007c0c */ /* 0x000fe4000bf66330 */
[----:B------:R-:W-:-:S02]  /*0340*/  ISETP.GE.U32.AND P5, PT, R17, UR12, PT ;  /* 0x0000000c11007c0c */ /* 0x000fc4000bfa6070 */
[----:B------:R-:W-:Y:S02]  /*0350*/  SHF.R.S32.HI R19, RZ, 0x1f, R17 ;  /* 0x0000001fff137819 */ /* 0x000fe40000011411 */
[----:B------:R-:W-:Y:S02]  /*0360*/  IADD3 R9, PT, PT, R3, 0x20, RZ ;  /* 0x0000002003097810 */ /* 0x000fe40007ffe0ff */
[----:B------:R-:W-:Y:S02]  /*0370*/  ISETP.GE.AND.EX P5, PT, R19, UR13, PT, P5 ;  /* 0x0000000d13007c0c */ /* 0x000fe4000bfa6350 */
[----:B------:R-:W-:Y:S02]  /*0380*/  SHF.R.S32.HI R25, RZ, 0x1f, R9 ;  /* 0x0000001fff197819 */ /* 0x000fe40000011409 */
[----:B------:R-:W-:Y:S01]  /*0390*/  @!P4 IADD3 R0, PT, PT, R0, -R5, RZ ;  /* 0x800000050000c210 */ /* 0x000fe20007ffe0ff */
[----:B------:R-:W0:Y:S01]  /*03a0*/  @!P3 LDC.64 R26, c[0x0][0x3f8] ;  /* 0x0000fe00ff1abb82 */ /* 0x000e220000000a00 */
[----:B------:R-:W-:-:S02]  /*03b0*/  @!P4 IADD3 R4, PT, PT, R4, 0x1, RZ ;  /* 0x000000010404c810 */ /* 0x000fc40007ffe0ff */
[CC--:B------:R-:W-:Y:S02]  /*03c0*/  ISETP.GE.U32.AND P0, PT, R0.reuse, R5.reuse, PT ;  /* 0x000000050000720c */ /* 0x0c0fe40003f06070 */
[-C--:B------:R-:W-:Y:S02]  /*03d0*/  ISETP.GT.U32.AND P6, PT, R5, R0.reuse, PT ;  /* 0x000000000500720c */ /* 0x080fe40003fc4070 */
[----:B------:R-:W-:Y:S01]  /*03e0*/  IADD3 R5, PT, PT, R0, -R5, RZ ;  /* 0x8000000500057210 */ /* 0x000fe20007ffe0ff */
[----:B------:R-:W2:Y:S01]  /*03f0*/  @!P3 LDC.64 R20, c[0x0][0x398] ;  /* 0x0000e600ff14bb82 */ /* 0x000ea20000000a00 */
[----:B------:R-:W-:Y:S02]  /*0400*/  ISETP.NE.AND P4, PT, R10, RZ, PT ;  /* 0x000000ff0a00720c */ /* 0x000fe40003f85270 */
[----:B------:R-:W-:Y:S02]  /*0410*/  SEL R0, R5, R0, !P6 ;  /* 0x0000000005007207 */ /* 0x000fe40007000000 */
[----:B------:R-:W-:-:S02]  /*0420*/  LOP3.LUT R5, RZ, R10, RZ, 0x33, !PT ;  /* 0x0000000aff057212 */ /* 0x000fc400078e33ff */
[----:B------:R-:W-:Y:S01]  /*0430*/  @!P2 IADD3 R0, PT, PT, -R0, RZ, RZ ;  /* 0x000000ff0000a210 */ /* 0x000fe20007ffe1ff */
[----:B------:R-:W3:Y:S01]  /*0440*/  @!P5 LDC.64 R22, c[0x0][0x3a0] ;  /* 0x0000e800ff16db82 */ /* 0x000ee20000000a00 */
[----:B------:R-:W-:Y:S02]  /*0450*/  @P0 IADD3 R4, PT, PT, R4, 0x1, RZ ;  /* 0x0000000104040810 */ /* 0x000fe40007ffe0ff */
[----:B------:R-:W-:Y:S02]  /*0460*/  SEL R0, R5, R0, !P4 ;  /* 0x0000000005007207 */ /* 0x000fe40006000000 */
[----:B------:R-:W-:Y:S02]  /*0470*/  @!P1 IADD3 R4, PT, PT, -R4, RZ, RZ ;  /* 0x000000ff04049210 */ /* 0x000fe40007ffe1ff */
[----:B------:R-:W-:Y:S01]  /*0480*/  IADD3 R8, PT, PT, R3, 0x30, RZ ;  /* 0x0000003003087810 */ /* 0x000fe20007ffe0ff */
[----:B------:R-:W-:Y:S01]  /*0490*/  IMAD R11, R0, 0x38, RZ ;  /* 0x00000038000b7824 */ /* 0x000fe200078e02ff */
[----:B------:R-:W-:-:S02]  /*04a0*/  SEL R7, R5, R4, !P4 ;  /* 0x0000000405077207 */ /* 0x000fc40006000000 */
[----:B------:R-:W4:Y:S01]  /*04b0*/  @!P5 LDC.64 R4, c[0x0][0x3f8] ;  /* 0x0000fe00ff04db82 */ /* 0x000f220000000a00 */
[----:B------:R-:W-:Y:S02]  /*04c0*/  ISETP.GE.U32.AND P4, PT, R9, UR12, PT ;  /* 0x0000000c09007c0c */ /* 0x000fe4000bf86070 */
[----:B------:R-:W-:Y:S02]  /*04d0*/  IADD3 R66, P0, PT, R11, R56, RZ ;  /* 0x000000380b427210 */ /* 0x000fe40007f1e0ff */
[----:B------:R-:W-:Y:S02]  /*04e0*/  ISETP.GE.AND.EX P4, PT, R25, UR13, PT, P4 ;  /* 0x0000000d19007c0c */ /* 0x000fe4000bf86340 */
[----:B------:R-:W-:Y:S02]  /*04f0*/  SHF.R.S32.HI R2, RZ, 0x1f, R7 ;  /* 0x0000001fff027819 */ /* 0x000fe40000011407 */
[----:B------:R-:W-:Y:S02]  /*0500*/  LEA.HI.X.SX32 R67, R11, RZ, 0x1, P0 ;  /* 0x000000ff0b437211 */ /* 0x000fe400000f0eff */
[----:B------:R-:W1:Y:S01]  /*0510*/  @!P3 LDC.64 R10, c[0x0][0x3a0] ;  /* 0x0000e800ff0abb82 */ /* 0x000e620000000a00 */
[----:B------:R-:W-:Y:S01]  /*0520*/  IMAD R2, R2, UR14, RZ ;  /* 0x0000000e02027c24 */ /* 0x000fe2000f8e02ff */
[----:B------:R-:W-:Y:S01]  /*0530*/  ISETP.GE.U32.AND P0, PT, R8, UR12, PT ;  /* 0x0000000c08007c0c */ /* 0x000fe2000bf06070 */
[----:B------:R-:W-:Y:S01]  /*0540*/  IMAD.WIDE.U32 R66, R7, UR14, R66 ;  /* 0x0000000e07427c25 */ /* 0x000fe2000f8e0042 */
[----:B------:R-:W-:-:S03]  /*0550*/  SHF.R.S32.HI R31, RZ, 0x1f, R8 ;  /* 0x0000001fff1f7819 */ /* 0x000fc60000011408 */
[----:B------:R-:W-:Y:S01]  /*0560*/  IMAD R69, R7, UR15, R2 ;  /* 0x0000000f07457c24 */ /* 0x000fe2000f8e0202 */
[----:B------:R-:W2:Y:S01]  /*0570*/  @!P4 LDC.64 R14, c[0x0][0x3f8] ;  /* 0x0000fe00ff0ecb82 */ /* 0x000ea20000000a00 */
[----:B0-----:R-:W-:Y:S01]  /*0580*/  @!P3 IMAD R2, R13, R26, RZ ;  /* 0x0000001a0d02b224 */ /* 0x001fe200078e02ff */
[----:B------:R-:W-:Y:S02]  /*0590*/  @!P3 MOV R68, R66 ;  /* 0x000000420044b202 */ /* 0x000fe40000000f00 */
[----:B------:R-:W-:Y:S01]  /*05a0*/  IADD3 R69, PT, PT, R67, R69, RZ ;  /* 0x0000004543457210 */ /* 0x000fe20007ffe0ff */
[----:B------:R-:W-:Y:S01]  /*05b0*/  @!P3 IMAD R27, R3, R27, R2 ;  /* 0x0000001b031bb224 */ /* 0x000fe200078e0202 */
[----:B------:R-:W-:Y:S01]  /*05c0*/  ISETP.GE.AND.EX P0, PT, R31, UR13, PT, P0 ;  /* 0x0000000d1f007c0c */ /* 0x000fe2000bf06300 */
[----:B----4-:R-:W-:Y:S01]  /*05d0*/  @!P5 IMAD R2, R19, R4, RZ ;  /* 0x000000041302d224 */ /* 0x010fe200078e02ff */
[----:B------:R-:W-:Y:S01]  /*05e0*/  @!P5 MOV R12, R66 ;  /* 0x00000042000cd202 */ /* 0x000fe20000000f00 */
[----:B------:R-:W0:Y:S01]  /*05f0*/  @!P5 LDC.64 R18, c[0x0][0x398] ;  /* 0x0000e600ff12db82 */ /* 0x000e220000000a00 */
[----:B------:R-:W-:Y:S01]  /*0600*/  @!P5 MOV R13, R69 ;  /* 0x00000045000dd202 */ /* 0x000fe20000000f00 */
[----:B------:R-:W-:Y:S01]  /*0610*/  @!P3 IMAD.WIDE.U32 R6, R3, R26, R68 ;  /* 0x0000001a0306b225 */ /* 0x000fe200078e0044 */
[----:B------:R-:W-:-:S03]  /*0620*/  @!P4 MOV R16, R66 ;  /* 0x000000420010c202 */ /* 0x000fc60000000f00 */
[----:B------:R-:W-:Y:S01]  /*0630*/  @!P5 IMAD R29, R17, R5, R2 ;  /* 0x00000005111dd224 */ /* 0x000fe200078e0202 */
[----:B------:R-:W-:Y:S01]  /*0640*/  IADD3 R2, PT, PT, R3, 0x40, RZ ;  /* 0x0000004003027810 */ /* 0x000fe20007ffe0ff */
[----:B------:R-:W-:Y:S01]  /*0650*/  @!P5 IMAD.WIDE.U32 R4, R17, R4, R12 ;  /* 0x000000041104d225 */ /* 0x000fe200078e000c */
[----:B------:R-:W-:Y:S02]  /*0660*/  @!P3 IADD3 R13, PT, PT, R7, R27, RZ ;  /* 0x0000001b070db210 */ /* 0x000fe40007ffe0ff */
[----:B------:R-:W-:Y:S02]  /*0670*/  ISETP.GE.U32.AND P1, PT, R2, UR12, PT ;  /* 0x0000000c02007c0c */ /* 0x000fe4000bf26070 */
[C---:B------:R-:W-:Y:S02]  /*0680*/  @!P3 SHF.L.U64.HI R26, R6.reuse, 0x2, R13 ;  /* 0x00000002061ab819 */ /* 0x040fe4000001020d */
[----:B------:R-:W-:Y:S01]  /*0690*/  SHF.R.S32.HI R27, RZ, 0x1f, R2 ;  /* 0x0000001fff1b7819 */ /* 0x000fe20000011402 */
[----:B------:R-:W4:Y:S01]  /*06a0*/  @!P0 LDC.64 R12, c[0x0][0x3f8] ;  /* 0x0000fe00ff0c8b82 */ /* 0x000f220000000a00 */
[----:B------:R-:W-:Y:S01]  /*06b0*/  @!P3 SHF.L.U32 R7, R6, 0x2, RZ ;  /* 0x000000020607b819 */ /* 0x000fe200000006ff */
[----:B--2---:R-:W-:Y:S01]  /*06c0*/  @!P4 IMAD R6, R25, R14, RZ ;  /* 0x0000000e1906c224 */ /* 0x004fe200078e02ff */
[----:B------:R-:W-:-:S02]  /*06d0*/  @!P5 IADD3 R5, PT, PT, R5, R29, RZ ;  /* 0x0000001d0505d210 */ /* 0x000fc40007ffe0ff */
[----:B------:R-:W-:Y:S01]  /*06e0*/  ISETP.GE.AND.EX P1, PT, R27, UR13, PT, P1 ;  /* 0x0000000d1b007c0c */ /* 0x000fe2000bf26310 */
[----:B------:R-:W-:Y:S01]  /*06f0*/  @!P4 IMAD R29, R9, R15, R6 ;  /* 0x0000000f091dc224 */ /* 0x000fe200078e0206 */
[C---:B-1----:R-:W-:Y:S02]  /*0700*/  @!P3 IADD3 R10, P6, PT, R7.reuse, R10, RZ ;  /* 0x0000000a070ab210 */ /* 0x042fe40007fde0ff */
[----:B------:R-:W-:Y:S02]  /*0710*/  @!P3 IADD3 R20, P2, PT, R7, R20, RZ ;  /* 0x000000140714b210 */ /* 0x000fe40007f5e0ff */
[C---:B------:R-:W-:Y:S01]  /*0720*/  @!P5 SHF.L.U32 R25, R4.reuse, 0x2, RZ ;  /* 0x000000020419d819 */ /* 0x040fe200000006ff */
[----:B------:R-:W1:Y:S01]  /*0730*/  @!P4 LDC.64 R6, c[0x0][0x398] ;  /* 0x0000e600ff06cb82 */ /* 0x000e620000000a00 */
[----:B------:R-:W-:Y:S02]  /*0740*/  @!P5 SHF.L.U64.HI R24, R4, 0x2, R5 ;  /* 0x000000020418d819 */ /* 0x000fe40000010205 */
[----:B------:R-:W-:-:S02]  /*0750*/  @!P3 IADD3.X R11, PT, PT, R26, R11, RZ, P6, !PT ;  /* 0x0000000b1a0bb210 */ /* 0x000fc400037fe4ff */
[----:B------:R-:W-:Y:S02]  /*0760*/  @!P3 IADD3.X R21, PT, PT, R26, R21, RZ, P2, !PT ;  /* 0x000000151a15b210 */ /* 0x000fe400017fe4ff */
[C---:B---3--:R-:W-:Y:S01]  /*0770*/  @!P5 IADD3 R22, P6, PT, R25.reuse, R22, RZ ;  /* 0x000000161916d210 */ /* 0x048fe20007fde0ff */
[----:B------:R-:W2:Y:S01]  /*0780*/  @!P4 LDC.64 R4, c[0x0][0x3a0] ;  /* 0x0000e800ff04cb82 */ /* 0x000ea20000000a00 */
[----:B0-----:R-:W-:Y:S01]  /*0790*/  @!P5 IADD3 R18, P2, PT, R25, R18, RZ ;  /* 0x000000121912d210 */ /* 0x001fe20007f5e0ff */
[----:B------:R-:W5:Y:S01]  /*07a0*/  @!P3 LDG.E.64 R52, desc[UR8][R10.64] ;  /* 0x000000080a34b981 */ /* 0x000f62000c1e1b00 */
[----:B------:R-:W-:Y:S01]  /*07b0*/  @!P4 MOV R17, R69 ;  /* 0x000000450011c202 */ /* 0x000fe20000000f00 */
[----:B----4-:R-:W-:Y:S01]  /*07c0*/  @!P0 IMAD R31, R31, R12, RZ ;  /* 0x0000000c1f1f8224 */ /* 0x010fe200078e02ff */
[C---:B------:R-:W-:Y:S01]  /*07d0*/  @!P5 IADD3.X R23, PT, PT, R24.reuse, R23, RZ, P6, !PT ;  /* 0x000000171817d210 */ /* 0x040fe200037fe4ff */
[----:B------:R0:W5:Y:S01]  /*07e0*/  @!P3 LDG.E.64 R50, desc[UR8][R20.64] ;  /* 0x000000081432b981 */ /* 0x000162000c1e1b00 */
[----:B------:R-:W-:Y:S01]  /*07f0*/  @!P5 IADD3.X R19, PT, PT, R24, R19, RZ, P2, !PT ;  /* 0x000000131813d210 */ /* 0x000fe200017fe4ff */
[----:B------:R-:W-:Y:S01]  /*0800*/  @!P4 IMAD.WIDE.U32 R14, R9, R14, R16 ;  /* 0x0000000e090ec225 */ /* 0x000fe200078e0010 */
[----:B------:R-:W3:Y:S01]  /*0810*/  @!P1 LDC.64 R24, c[0x0][0x3f8] ;  /* 0x0000fe00ff189b82 */ /* 0x000ee20000000a00 */
[----:B------:R-:W-:-:S02]  /*0820*/  IADD3 R9, PT, PT, R3, 0x50, RZ ;  /* 0x0000005003097810 */ /* 0x000fc40007ffe0ff */
[----:B------:R-:W-:Y:S01]  /*0830*/  @!P0 IMAD R13, R8, R13, R31 ;  /* 0x0000000d080d8224 */ /* 0x000fe200078e021f */
[----:B------:R-:W-:Y:S02]  /*0840*/  @!P4 IADD3 R15, PT, PT, R15, R29, RZ ;  /* 0x0000001d0f0fc210 */ /* 0x000fe40007ffe0ff */
[----:B------:R-:W-:Y:S02]  /*0850*/  ISETP.GE.U32.AND P6, PT, R9, UR12, PT ;  /* 0x0000000c09007c0c */ /* 0x000fe4000bfc6070 */
[----:B------:R-:W-:Y:S01]  /*0860*/  SHF.R.S32.HI R29, RZ, 0x1f, R9 ;  /* 0x0000001fff1d7819 */ /* 0x000fe20000011409 */
[----:B------:R-:W4:Y:S01]  /*0870*/  @!P0 LDC.64 R16, c[0x0][0x398] ;  /* 0x0000e600ff108b82 */ /* 0x000f220000000a00 */
[----:B------:R-:W-:Y:S02]  /*0880*/  @!P4 SHF.L.U32 R33, R14, 0x2, RZ ;  /* 0x000000020e21c819 */ /* 0x000fe400000006ff */
[----:B------:R-:W-:Y:S02]  /*0890*/  ISETP.GE.AND.EX P2, PT, R29, UR13, PT, P6 ;  /* 0x0000000d1d007c0c */ /* 0x000fe4000bf46360 */
[----:B------:R-:W-:-:S02]  /*08a0*/  @!P0 MOV R30, R66 ;  /* 0x00000042001e8202 */ /* 0x000fc40000000f00 */
[----:B------:R-:W-:Y:S01]  /*08b0*/  @!P0 MOV R31, R69 ;  /* 0x00000045001f8202 */ /* 0x000fe20000000f00 */
[----:B0-----:R-:W0:Y:S01]  /*08c0*/  @!P1 LDC.64 R20, c[0x0][0x3a0] ;  /* 0x0000e800ff149b82 */ /* 0x001e220000000a00 */
[----:B------:R-:W-:Y:S02]  /*08d0*/  @!P4 SHF.L.U64.HI R26, R14, 0x2, R15 ;  /* 0x000000020e1ac819 */ /* 0x000fe4000001020f */
[----:B--2---:R-:W-:Y:S01]  /*08e0*/  @!P4 IADD3 R4, P6, PT, R33, R4, RZ ;  /* 0x000000042104c210 */ /* 0x004fe20007fde0ff */
[----:B------:R-:W-:-:S03]  /*08f0*/  @!P0 IMAD.WIDE.U32 R30, R8, R12, R30 ;  /* 0x0000000c081e8225 */ /* 0x000fc600078e001e */
[----:B------:R-:W-:Y:S01]  /*0900*/  @!P4 IADD3.X R5, PT, PT, R26, R5, RZ, P6, !PT ;  /* 0x000000051a05c210 */ /* 0x000fe200037fe4ff */
[----:B---3--:R-:W-:Y:S01]  /*0910*/  @!P1 IMAD R27, R27, R24, RZ ;  /* 0x000000181b1b9224 */ /* 0x008fe200078e02ff */
[----:B-1----:R-:W-:Y:S01]  /*0920*/  @!P4 IADD3 R6, P6, PT, R33, R6, RZ ;  /* 0x000000062106c210 */ /* 0x002fe20007fde0ff */
[----:B------:R-:W1:Y:S01]  /*0930*/  @!P0 LDC.64 R14, c[0x0][0x3a0] ;  /* 0x0000e800ff0e8b82 */ /* 0x000e620000000a00 */
[----:B------:R-:W-:Y:S02]  /*0940*/  @!P0 IADD3 R33, PT, PT, R31, R13, RZ ;  /* 0x0000000d1f218210 */ /* 0x000fe40007ffe0ff */
[-C--:B------:R-:W-:Y:S02]  /*0950*/  @!P1 MOV R10, R66.reuse ;  /* 0x00000042000a9202 */ /* 0x080fe40000000f00 */
[----:B------:R-:W-:Y:S01]  /*0960*/  @!P1 MOV R11, R69 ;  /* 0x00000045000b9202 */ /* 0x000fe20000000f00 */
[----:B------:R-:W-:Y:S01]  /*0970*/  @!P1 IMAD R27, R2, R25, R27 ;  /* 0x00000019021b9224 */ /* 0x000fe200078e021b */
[----:B------:R-:W-:Y:S01]  /*0980*/  @!P2 MOV R28, R66 ;  /* 0x00000042001ca202 */ /* 0x000fe20000000f00 */
[----:B------:R-:W2:Y:S01]  /*0990*/  @!P2 LDC.64 R12, c[0x0][0x3f8] ;  /* 0x0000fe00ff0cab82 */ /* 0x000ea20000000a00 */
[----:B------:R-:W-:Y:S01]  /*09a0*/  @!P0 SHF.L.U32 R31, R30, 0x2, RZ ;  /* 0x000000021e1f8819 */ /* 0x000fe200000006ff */
[----:B------:R-:W-:Y:S01]  /*09b0*/  @!P1 IMAD.WIDE.U32 R24, R2, R24, R10 ;  /* 0x0000001802189225 */ /* 0x000fe200078e000a */
[----:B------:R-:W-:-:S02]  /*09c0*/  @!P0 SHF.L.U64.HI R8, R30, 0x2, R33 ;  /* 0x000000021e088819 */ /* 0x000fc40000010221 */
[----:B------:R-:W-:Y:S02]  /*09d0*/  @!P4 IADD3.X R7, PT, PT, R26, R7, RZ, P6, !PT ;  /* 0x000000071a07c210 */ /* 0x000fe400037fe4ff */
[----:B------:R-:W-:Y:S02]  /*09e0*/  @!P1 IADD3 R11, PT, PT, R25, R27, RZ ;  /* 0x0000001b190b9210 */ /* 0x000fe40007ffe0ff */
[----:B------:R-:W-:Y:S02]  /*09f0*/  CS2R R48, SRZ ;  /* 0x0000000000307805 */ /* 0x000fe4000001ff00 */
[----:B------:R-:W-:Y:S01]  /*0a00*/  CS2R R46, SRZ ;  /* 0x00000000002e7805 */ /* 0x000fe2000001ff00 */
[----:B------:R-:W3:Y:S01]  /*0a10*/  @!P2 LDC.64 R36, c[0x0][0x398] ;  /* 0x0000e600ff24ab82 */ /* 0x000ee20000000a00 */
[----:B------:R-:W-:Y:S01]  /*0a20*/  @!P1 SHF.L.U64.HI R32, R24, 0x2, R11 ;  /* 0x0000000218209819 */ /* 0x000fe2000001020b */
[----:B--2---:R-:W-:-:S06]  /*0a30*/  @!P2 IMAD R2, R29, R12, RZ ;  /* 0x0000000c1d02a224 */ /* 0x004fcc00078e02ff */
[----:B------:R-:W2:Y:S01]  /*0a40*/  LDC.64 R10, c[0x0][0x3b8] ;  /* 0x0000ee00ff0a7b82 */ /* 0x000ea20000000a00 */
[----:B------:R-:W-:Y:S01]  /*0a50*/  @!P2 MOV R29, R69 ;  /* 0x00000045001da202 */ /* 0x000fe20000000f00 */
[----:B------:R3:W5:Y:S01]  /*0a60*/  @!P5 LDG.E.64 R48, desc[UR8][R22.64] ;  /* 0x000000081630d981 */ /* 0x000762000c1e1b00 */
[C---:B------:R-:W-:Y:S02]  /*0a70*/  @!P2 IMAD R35, R9.reuse, R13, R2 ;  /* 0x0000000d0923a224 */ /* 0x040fe400078e0202 */
[----:B------:R-:W-:Y:S01]  /*0a80*/  @!P2 IMAD.WIDE.U32 R28, R9, R12, R28 ;  /* 0x0000000c091ca225 */ /* 0x000fe200078e001c */
[----:B-1----:R-:W-:Y:S02]  /*0a90*/  @!P0 IADD3 R14, P3, PT, R31, R14, RZ ;  /* 0x0000000e1f0e8210 */ /* 0x002fe40007f7e0ff */
[----:B------:R-:W3:Y:S01]  /*0aa0*/  @!P1 LDC.64 R26, c[0x0][0x398] ;  /* 0x0000e600ff1a9b82 */ /* 0x000ee20000000a00 */
[----:B------:R-:W-:Y:S01]  /*0ab0*/  IADD3 R30, PT, PT, R3, 0x60, RZ ;  /* 0x00000060031e7810 */ /* 0x000fe20007ffe0ff */
[----:B------:R1:W5:Y:S01]  /*0ac0*/  @!P5 LDG.E.64 R46, desc[UR8][R18.64] ;  /* 0x00000008122ed981 */ /* 0x000362000c1e1b00 */
[----:B------:R-:W-:-:S02]  /*0ad0*/  @!P2 IADD3 R29, PT, PT, R29, R35, RZ ;  /* 0x000000231d1da210 */ /* 0x000fc40007ffe0ff */
[C---:B------:R-:W-:Y:S02]  /*0ae0*/  @!P2 SHF.L.U32 R9, R28.reuse, 0x2, RZ ;  /* 0x000000021c09a819 */ /* 0x040fe400000006ff */
[----:B------:R-:W-:Y:S02]  /*0af0*/  @!P2 SHF.L.U64.HI R12, R28, 0x2, R29 ;  /* 0x000000021c0ca819 */ /* 0x000fe4000001021d */
[----:B----4-:R-:W-:Y:S01]  /*0b00*/  @!P0 IADD3 R16, P6, PT, R31, R16, RZ ;  /* 0x000000101f108210 */ /* 0x010fe20007fde0ff */
[----:B--2---:R-:W-:Y:S01]  /*0b10*/  IMAD.WIDE R28, R61, 0x8, R10 ;  /* 0x000000083d1c7825 */ /* 0x004fe200078e020a */
[----:B------:R-:W-:Y:S02]  /*0b20*/  @!P0 IADD3.X R15, PT, PT, R8, R15, RZ, P3, !PT ;  /* 0x0000000f080f8210 */ /* 0x000fe40001ffe4ff */
[----:B------:R-:W-:-:S03]  /*0b30*/  ISETP.GE.U32.AND P3, PT, R30, UR12, PT ;  /* 0x0000000c1e007c0c */ /* 0x000fc6000bf66070 */
[----:B------:R-:W2:Y:S01]  /*0b40*/  LDG.E.64 R28, desc[UR8][R28.64] ;  /* 0x000000081c1c7981 */ /* 0x000ea2000c1e1b00 */
[----:B------:R-:W-:Y:S02]  /*0b50*/  SHF.R.S32.HI R31, RZ, 0x1f, R30 ;  /* 0x0000001fff1f7819 */ /* 0x000fe4000001141e */
[----:B------:R-:W-:Y:S02]  /*0b60*/  @!P0 IADD3.X R17, PT, PT, R8, R17, RZ, P6, !PT ;  /* 0x0000001108118210 */ /* 0x000fe400037fe4ff */
[----:B------:R-:W-:Y:S02]  /*0b70*/  ISETP.GE.AND.EX P3, PT, R31, UR13, PT, P3 ;  /* 0x0000000d1f007c0c */ /* 0x000fe4000bf66330 */
[----:B------:R-:W-:Y:S02]  /*0b80*/  IADD3 R8, PT, PT, R3, 0x70, RZ ;  /* 0x0000007003087810 */ /* 0x000fe40007ffe0ff */
[----:B------:R-:W-:Y:S02]  /*0b90*/  @!P1 SHF.L.U32 R33, R24, 0x2, RZ ;  /* 0x0000000218219819 */ /* 0x000fe400000006ff */
[----:B------:R-:W4:Y:S01]  /*0ba0*/  @!P2 LDC.64 R24, c[0x0][0x3a0] ;  /* 0x0000e800ff18ab82 */ /* 0x000f220000000a00 */
[----:B------:R-:W-:-:S02]  /*0bb0*/  ISETP.GE.U32.AND P5, PT, R8, UR12, PT ;  /* 0x0000000c08007c0c */ /* 0x000fc4000bfa6070 */
[----:B------:R-:W-:-:S04]  /*0bc0*/  SHF.R.S32.HI R13, RZ, 0x1f, R8 ;  /* 0x0000001fff0d7819 */ /* 0x000fc80000011408 */
[----:B------:R-:W-:Y:S01]  /*0bd0*/  ISETP.GE.AND.EX P5, PT, R13, UR13, PT, P5 ;  /* 0x0000000d0d007c0c */ /* 0x000fe2000bfa6350 */
[----:B------:R-:W1:Y:S01]  /*0be0*/  @!P3 LDC.64 R2, c[0x0][0x3f8] ;  /* 0x0000fe00ff02bb82 */ /* 0x000e620000000a00 */
[----:B0-----:R-:W-:-:S04]  /*0bf0*/  @!P1 IADD3 R20, P6, PT, R33, R20, RZ ;  /* 0x0000001421149210 */ /* 0x001fc80007fde0ff */
[C---:B------:R-:W-:Y:S02]  /*0c00*/  @!P1 IADD3.X R21, PT, PT, R32.reuse, R21, RZ, P6, !PT ;  /* 0x0000001520159210 */ /* 0x040fe400037fe4ff */
[----:B---3--:R-:W-:Y:S01]  /*0c10*/  @!P1 IADD3 R22, P6, PT, R33, R26, RZ ;  /* 0x0000001a21169210 */ /* 0x008fe20007fde0ff */
[----:B------:R-:W0:Y:S08]  /*0c20*/  @!P3 LDC.64 R38, c[0x0][0x3a0] ;  /* 0x0000e800ff26bb82 */ /* 0x000e300000000a00 */
[----:B------:R-:W3:Y:S01]  /*0c30*/  @!P5 LDC.64 R10, c[0x0][0x3f8] ;  /* 0x0000fe00ff0adb82 */ /* 0x000ee20000000a00 */
[----:B------:R-:W-:-:S02]  /*0c40*/  @!P1 IADD3.X R23, PT, PT, R32, R27, RZ, P6, !PT ;  /* 0x0000001b20179210 */ /* 0x000fc400037fe4ff */
[----:B----4-:R-:W-:-:S04]  /*0c50*/  @!P2 IADD3 R24, P6, PT, R9, R24, RZ ;  /* 0x000000180918a210 */ /* 0x010fc80007fde0ff */
[C---:B------:R-:W-:Y:S01]  /*0c60*/  @!P2 IADD3.X R25, PT, PT, R12.reuse, R25, RZ, P6, !PT ;  /* 0x000000190c19a210 */ /* 0x040fe200037fe4ff */
[----:B-1----:R-:W-:Y:S01]  /*0c70*/  @!P3 IMAD R31, R31, R2, RZ ;  /* 0x000000021f1fb224 */ /* 0x002fe200078e02ff */
[----:B------:R-:W-:Y:S01]  /*0c80*/  @!P2 IADD3 R36, P6, PT, R9, R36, RZ ;  /* 0x000000240924a210 */ /* 0x000fe20007fde0ff */
[----:B------:R-:W1:Y:S01]  /*0c90*/  @!P3 LDC.64 R40, c[0x0][0x398] ;  /* 0x0000e600ff28bb82 */ /* 0x000e620000000a00 */
[----:B------:R-:W-:Y:S02]  /*0ca0*/  @!P3 MOV R18, R66 ;  /* 0x000000420012b202 */ /* 0x000fe40000000f00 */
[----:B------:R-:W-:Y:S02]  /*0cb0*/  @!P3 MOV R19, R69 ;  /* 0x000000450013b202 */ /* 0x000fe40000000f00 */
[----:B------:R-:W-:Y:S02]  /*0cc0*/  @!P2 IADD3.X R37, PT, PT, R12, R37, RZ, P6, !PT ;  /* 0x000000250c25a210 */ /* 0x000fe400037fe4ff */
[----:B------:R-:W-:Y:S01]  /*0cd0*/  ISETP.NE.AND P6, PT, RZ, UR11, PT ;  /* 0x0000000bff007c0c */ /* 0x000fe2000bfc5270 */
[C---:B------:R-:W-:Y:S01]  /*0ce0*/  @!P3 IMAD R9, R30.reuse, R3, R31 ;  /* 0x000000031e09b224 */ /* 0x040fe200078e021f */
[----:B------:R-:W-:Y:S01]  /*0cf0*/  PRMT R12, R63, 0x9910, RZ ;  /* 0x000099103f0c7816 */ /* 0x000fe200000000ff */
[----:B------:R-:W-:Y:S01]  /*0d00*/  @!P3 IMAD.WIDE.U32 R18, R30, R2, R18 ;  /* 0x000000021e12b225 */ /* 0x000fe200078e0012 */
[----:B------:R-:W-:Y:S01]  /*0d10*/  MOV R3, RZ ;  /* 0x000000ff00037202 */ /* 0x000fe20000000f00 */
[----:B------:R-:W4:Y:S01]  /*0d20*/  @!P5 LDC.64 R30, c[0x0][0x3a0] ;  /* 0x0000e800ff1edb82 */ /* 0x000f220000000a00 */
[----:B------:R-:W-:-:S02]  /*0d30*/  MOV R2, RZ ;  /* 0x000000ff00027202 */ /* 0x000fc40000000f00 */
[----:B------:R-:W-:Y:S01]  /*0d40*/  CS2R R44, SRZ ;  /* 0x00000000002c7805 */ /* 0x000fe2000001ff00 */
[----:B---3--:R-:W-:Y:S02]  /*0d50*/  @!P5 IMAD R13, R13, R10, RZ ;  /* 0x0000000a0d0dd224 */ /* 0x008fe400078e02ff */
[----:B------:R-:W-:Y:S01]  /*0d60*/  IMAD R12, R12, 0x1c, RZ ;  /* 0x0000001c0c0c7824 */ /* 0x000fe200078e02ff */
[----:B------:R3:W5:Y:S01]  /*0d70*/  @!P4 LDG.E.64 R2, desc[UR8][R6.64] ;  /* 0x000000080602c981 */ /* 0x000762000c1e1b00 */
[----:B------:R-:W4:Y:S01]  /*0d80*/  @!P5 LDC.64 R32, c[0x0][0x398] ;  /* 0x0000e600ff20db82 */ /* 0x000f220000000a00 */
[----:B------:R-:W-:Y:S02]  /*0d90*/  @!P3 IADD3 R9, PT, PT, R19, R9, RZ ;  /* 0x000000091309b210 */ /* 0x000fe40007ffe0ff */
[----:B------:R0:W5:Y:S01]  /*0da0*/  @!P4 LDG.E.64 R44, desc[UR8][R4.64] ;  /* 0x00000008042cc981 */ /* 0x000162000c1e1b00 */
[----:B------:R-:W-:-:S04]  /*0db0*/  @!P3 SHF.L.U32 R19, R18, 0x2, RZ ;  /* 0x000000021213b819 */ /* 0x000fc800000006ff */
[----:B------:R-:W4:Y:S01]  /*0dc0*/  LDC.64 R26, c[0x0][0x3a8] ;  /* 0x0000ea00ff1a7b82 */ /* 0x000f220000000a00 */
[----:B---3--:R-:W-:Y:S01]  /*0dd0*/  @!P5 IMAD R7, R8, R11, R13 ;  /* 0x0000000b0807d224 */ /* 0x008fe200078e020d */
[----:B------:R-:W-:Y:S02]  /*0de0*/  IADD3 R11, PT, PT, RZ, -R12, RZ ;  /* 0x8000000cff0b7210 */ /* 0x000fe40007ffe0ff */
[----:B0-----:R-:W-:Y:S02]  /*0df0*/  @!P5 MOV R4, R66 ;  /* 0x000000420004d202 */ /* 0x001fe40000000f00 */
[----:B------:R-:W-:Y:S02]  /*0e00*/  @!P5 MOV R5, R69 ;  /* 0x000000450005d202 */ /* 0x000fe40000000f00 */
[----:B------:R-:W0:Y:S01]  /*0e10*/  @P6 LDC.64 R34, c[0x0][0x3b0] ;  /* 0x0000ec00ff226b82 */ /* 0x000e220000000a00 */
[----:B------:R-:W-:Y:S02]  /*0e20*/  PRMT R11, R11, 0x7710, RZ ;  /* 0x000077100b0b7816 */ /* 0x000fe400000000ff */
[----:B------:R-:W-:Y:S01]  /*0e30*/  @!P3 SHF.L.U64.HI R18, R18, 0x2, R9 ;  /* 0x000000021212b819 */ /* 0x000fe20000010209 */
[----:B------:R-:W-:Y:S01]  /*0e40*/  @!P5 IMAD.WIDE.U32 R8, R8, R10, R4 ;  /* 0x0000000a0808d225 */ /* 0x000fe200078e0004 */
[----:B------:R-:W-:-:S02]  /*0e50*/  @!P3 IADD3 R38, P4, PT, R19, R38, RZ ;  /* 0x000000261326b210 */ /* 0x000fc40007f9e0ff */
[----:B------:R-:W-:Y:S02]  /*0e60*/  IADD3 R11, PT, PT, R11, R60, RZ ;  /* 0x0000003c0b0b7210 */ /* 0x000fe40007ffe0ff */
[----:B------:R-:W-:Y:S02]  /*0e70*/  @!P3 IADD3.X R39, PT, PT, R18, R39, RZ, P4, !PT ;  /* 0x000000271227b210 */ /* 0x000fe400027fe4ff */
[----:B-1----:R-:W-:Y:S02]  /*0e80*/  @!P3 IADD3 R40, P4, PT, R19, R40, RZ ;  /* 0x000000281328b210 */ /* 0x002fe40007f9e0ff */
[----:B------:R-:W-:Y:S02]  /*0e90*/  @!P5 IADD3 R7, PT, PT, R9, R7, RZ ;  /* 0x000000070907d210 */ /* 0x000fe40007ffe0ff */
[----:B------:R-:W-:Y:S02]  /*0ea0*/  @!P5 SHF.L.U32 R5, R8, 0x2, RZ ;  /* 0x000000020805d819 */ /* 0x000fe400000006ff */
[----:B------:R-:W-:-:S02]  /*0eb0*/  SHF.L.U32 R11, R11, 0x1, RZ ;  /* 0x000000010b0b7819 */ /* 0x000fc400000006ff */
[----:B------:R-:W-:Y:S02]  /*0ec0*/  @!P3 IADD3.X R41, PT, PT, R18, R41, RZ, P4, !PT ;  /* 0x000000291229b210 */ /* 0x000fe400027fe4ff */
[----:B------:R-:W-:Y:S02]  /*0ed0*/  @!P5 SHF.L.U64.HI R8, R8, 0x2, R7 ;  /* 0x000000020808d819 */ /* 0x000fe40000010207 */
[----:B----4-:R-:W-:Y:S02]  /*0ee0*/  @!P5 IADD3 R30, P4, PT, R5, R30, RZ ;  /* 0x0000001e051ed210 */ /* 0x010fe40007f9e0ff */
[----:B------:R-:W-:Y:S02]  /*0ef0*/  LOP3.LUT R56, R11, 0xffff, RZ, 0xc0, !PT ;  /* 0x0000ffff0b387812 */ /* 0x000fe400078ec0ff */
[----:B------:R-:W-:Y:S02]  /*0f00*/  @!P5 IADD3.X R31, PT, PT, R8, R31, RZ, P4, !PT ;  /* 0x0000001f081fd210 */ /* 0x000fe400027fe4ff */
[----:B------:R-:W-:Y:S01]  /*0f10*/  @!P5 IADD3 R32, P4, PT, R5, R32, RZ ;  /* 0x000000200520d210 */ /* 0x000fe20007f9e0ff */
[----:B------:R-:W-:Y:S01]  /*0f20*/  IMAD R9, R0, 0x38, R56 ;  /* 0x0000003800097824 */ /* 0x000fe200078e0238 */
[----:B------:R-:W-:-:S02]  /*0f30*/  CS2R R4, SRZ ;  /* 0x0000000000047805 */ /* 0x000fc4000001ff00 */
[----:B------:R-:W-:Y:S02]  /*0f40*/  CS2R R6, SRZ ;  /* 0x0000000000067805 */ /* 0x000fe4000001ff00 */
[----:B------:R-:W-:Y:S01]  /*0f50*/  @!P5 IADD3.X R33, PT, PT, R8, R33, RZ, P4, !PT ;  /* 0x000000210821d210 */ /* 0x000fe200027fe4ff */
[C---:B------:R-:W-:Y:S01]  /*0f60*/  IMAD.WIDE R26, R9.reuse, 0x4, R26 ;  /* 0x00000004091a7825 */ /* 0x040fe200078e021a */
[----:B------:R-:W-:Y:S02]  /*0f70*/  CS2R R10, SRZ ;  /* 0x00000000000a7805 */ /* 0x000fe4000001ff00 */
[----:B------:R-:W-:Y:S01]  /*0f80*/  CS2R R12, SRZ ;  /* 0x00000000000c7805 */ /* 0x000fe2000001ff00 */
[----:B------:R1:W5:Y:S01]  /*0f90*/  @!P0 LDG.E.64 R4, desc[UR8][R14.64] ;  /* 0x000000080e048981 */ /* 0x000362000c1e1b00 */
[----:B0-----:R-:W-:Y:S01]  /*0fa0*/  @P6 IMAD.WIDE R34, R9, 0x4, R34 ;  /* 0x0000000409226825 */ /* 0x001fe200078e0222 */
[----:B------:R-:W-:Y:S02]  /*0fb0*/  CS2R R8, SRZ ;  /* 0x0000000000087805 */ /* 0x000fe4000001ff00 */
[----:B------:R-:W-:Y:S01]  /*0fc0*/  CS2R R18, SRZ ;  /* 0x0000000000127805 */ /* 0x000fe2000001ff00 */
[----:B------:R0:W5:Y:S04]  /*0fd0*/  @!P0 LDG.E.64 R6, desc[UR8][R16.64] ;  /* 0x0000000810068981 */ /* 0x000168000c1e1b00 */
[----:B------:R3:W5:Y:S01]  /*0fe0*/  @!P1 LDG.E.64 R8, desc[UR8][R20.64] ;  /* 0x0000000814089981 */ /* 0x000762000c1e1b00 */
[----:B-1----:R-:W-:-:S03]  /*0ff0*/  CS2R R14, SRZ ;  /* 0x00000000000e7805 */ /* 0x002fc6000001ff00 */
[----:B------:R1:W5:Y:S01]  /*1000*/  @!P1 LDG.E.64 R10, desc[UR8][R22.64] ;  /* 0x00000008160a9981 */ /* 0x000362000c1e1b00 */
[----:B0-----:R-:W-:-:S03]  /*1010*/  CS2R R16, SRZ ;  /* 0x0000000000107805 */ /* 0x001fc6000001ff00 */
[----:B------:R0:W5:Y:S01]  /*1020*/  @!P2 LDG.E.64 R12, desc[UR8][R24.64] ;  /* 0x00000008180ca981 */ /* 0x000162000c1e1b00 */
[----:B---3--:R-:W-:-:S03]  /*1030*/  CS2R R20, SRZ ;  /* 0x0000000000147805 */ /* 0x008fc6000001ff00 */
[----:B------:R3:W5:Y:S01]  /*1040*/  @!P2 LDG.E.64 R14, desc[UR8][R36.64] ;  /* 0x00000008240ea981 */ /* 0x000762000c1e1b00 */
[----:B-1----:R-:W-:-:S03]  /*1050*/  CS2R R22, SRZ ;  /* 0x0000000000167805 */ /* 0x002fc6000001ff00 */
[----:B------:R3:W5:Y:S01]  /*1060*/  @!P3 LDG.E.64 R16, desc[UR8][R38.64] ;  /* 0x000000082610b981 */ /* 0x000762000c1e1b00 */
[----:B0-----:R-:W-:-:S03]  /*1070*/  CS2R R24, SRZ ;  /* 0x0000000000187805 */ /* 0x001fc6000001ff00 */
[----:B------:R3:W5:Y:S04]  /*1080*/  @!P3 LDG.E.64 R18, desc[UR8][R40.64] ;  /* 0x000000082812b981 */ /* 0x000768000c1e1b00 */
[----:B------:R3:W5:Y:S04]  /*1090*/  @!P5 LDG.E.64 R20, desc[UR8][R30.64] ;  /* 0x000000081e14d981 */ /* 0x000768000c1e1b00 */
[----:B------:R3:W5:Y:S04]  /*10a0*/  @!P5 LDG.E.64 R22, desc[UR8][R32.64] ;  /* 0x000000082016d981 */ /* 0x000768000c1e1b00 */
[----:B------:R3:W5:Y:S04]  /*10b0*/  @P6 LDG.E.64 R24, desc[UR8][R34.64] ;  /* 0x0000000822186981 */ /* 0x000768000c1e1b00 */
[----:B------:R-:W5:Y:S01]  /*10c0*/  LDG.E.64 R26, desc[UR8][R26.64] ;  /* 0x000000081a1a7981 */ /* 0x000f62000c1e1b00 */
[----:B------:R-:W-:Y:S01]  /*10d0*/  UISETP.NE.AND UP1, UPT, UR11, URZ, UPT ;  /* 0x000000ff0b00728c */ /* 0x000fe2000bf25270 */
[----:B------:R-:W-:Y:S01]  /*10e0*/  UMOV UR7, 0x3f800000 ;  /* 0x3f80000000077882 */ /* 0x000fe20000000000 */
[----:B--2---:R-:W-:-:S13]  /*10f0*/  R2UR UR14, R28 ;  /* 0x000000001c0e72ca */ /* 0x004fda00000e0000 */
        /* <DEDUP_REMOVED lines=10> */
[----:B---3--:R-:W-:Y:S05]  /*11a0*/  BRA.U UP1, `(.L_x_1285) ;  /* 0x0000000501c47547 */ /* 0x008fea000b800000 */
[----:B-----5:R-:W-:Y:S01]  /*11b0*/  FADD.FTZ R29, R52, -UR14 ;  /* 0x8000000e341d7e21 */ /* 0x020fe20008010000 */
[----:B------:R-:W-:Y:S01]  /*11c0*/  FMUL.FTZ R30, R50, R26 ;  /* 0x0000001a321e7220 */ /* 0x000fe20000410000 */
[----:B------:R-:W-:Y:S01]  /*11d0*/  FADD.FTZ R28, R53, -UR14 ;  /* 0x8000000e351c7e21 */ /* 0x000fe20008010000 */
[----:B------:R-:W-:Y:S01]  /*11e0*/  FMUL.FTZ R31, R51, R27 ;  /* 0x0000001b331f7220 */ /* 0x000fe20000410000 */
[----:B------:R-:W-:Y:S01]  /*11f0*/  FMUL.FTZ R29, R29, UR7 ;  /* 0x000000071d1d7c20 */ /* 0x000fe20008410000 */
[----:B------:R-:W-:Y:S01]  /*1200*/  FADD.FTZ R34, R48, -UR14 ;  /* 0x8000000e30227e21 */ /* 0x000fe20008010000 */
[----:B------:R-:W-:Y:S01]  /*1210*/  FMUL.FTZ R28, R28, UR7 ;  /* 0x000000071c1c7c20 */ /* 0x000fe20008410000 */
[----:B------:R-:W-:Y:S01]  /*1220*/  FADD.FTZ R32, RZ, R30 ;  /* 0x0000001eff207221 */ /* 0x000fe20000010000 */
[----:B------:R-:W-:Y:S01]  /*1230*/  FFMA.FTZ R33, R29, R30, RZ ;  /* 0x0000001e1d217223 */ /* 0x000fe200000100ff */
[----:B------:R-:W-:Y:S01]  /*1240*/  FFMA.FTZ R35, R50, R29, RZ ;  /* 0x0000001d32237223 */ /* 0x000fe200000100ff */
[----:B------:R-:W-:Y:S01]  /*1250*/  FADD.FTZ R29, R49, -UR14 ;  /* 0x8000000e311d7e21 */ /* 0x000fe20008010000 */
[----:B------:R-:W-:Y:S01]  /*1260*/  FMUL.FTZ R37, R46, R26 ;  /* 0x0000001a2e257220 */ /* 0x000fe20000410000 */
[----:B------:R-:W-:Y:S01]  /*1270*/  FMUL.FTZ R34, R34, UR7 ;  /* 0x0000000722227c20 */ /* 0x000fe20008410000 */
[----:B------:R-:W-:Y:S01]  /*1280*/  FADD.FTZ R32, R31, R32 ;  /* 0x000000201f207221 */ /* 0x000fe20000010000 */
[----:B------:R-:W-:Y:S01]  /*1290*/  FFMA.FTZ R33, R28, R31, R33 ;  /* 0x0000001f1c217223 */ /* 0x000fe20000010021 */
[----:B------:R-:W-:Y:S01]  /*12a0*/  FMUL.FTZ R30, R29, UR7 ;  /* 0x000000071d1e7c20 */ /* 0x000fe20008410000 */
[----:B------:R-:W-:Y:S01]  /*12b0*/  FADD.FTZ R31, R44, -UR14 ;  /* 0x8000000e2c1f7e21 */ /* 0x000fe20008010000 */
[----:B------:R-:W-:Y:S01]  /*12c0*/  FADD.FTZ R32, R32, R37 ;  /* 0x0000002520207221 */ /* 0x000fe20000010000 */
[----:B------:R-:W-:Y:S01]  /*12d0*/  FFMA.FTZ R33, R34, R37, R33 ;  /* 0x0000002522217223 */ /* 0x000fe20000010021 */
[----:B------:R-:W-:Y:S01]  /*12e0*/  FMUL.FTZ R29, R47, R27 ;  /* 0x0000001b2f1d7220 */ /* 0x000fe20000410000 */
[----:B------:R-:W-:Y:S01]  /*12f0*/  FFMA.FTZ R35, R46, R34, R35 ;  /* 0x000000222e237223 */ /* 0x000fe20000010023 */
[----:B------:R-:W-:Y:S01]  /*1300*/  FFMA.FTZ R28, R51, R28, RZ ;  /* 0x0000001c331c7223 */ /* 0x000fe200000100ff */
[----:B------:R-:W-:Y:S01]  /*1310*/  FMUL.FTZ R37, R2, R26 ;  /* 0x0000001a02257220 */ /* 0x000fe20000410000 */
[----:B------:R-:W-:Y:S01]  /*1320*/  FMUL.FTZ R34, R31, UR7 ;  /* 0x000000071f227c20 */ /* 0x000fe20008410000 */
[----:B------:R-:W-:Y:S01]  /*1330*/  FADD.FTZ R32, R29, R32 ;  /* 0x000000201d207221 */ /* 0x000fe20000010000 */
[----:B------:R-:W-:Y:S01]  /*1340*/  FFMA.FTZ R33, R30, R29, R33 ;  /* 0x0000001d1e217223 */ /* 0x000fe20000010021 */
[----:B------:R-:W-:Y:S01]  /*1350*/  FADD.FTZ R29, R45, -UR14 ;  /* 0x8000000e2d1d7e21 */ /* 0x000fe20008010000 */
[----:B------:R-:W-:Y:S01]  /*1360*/  FFMA.FTZ R28, R47, R30, R28 ;  /* 0x0000001e2f1c7223 */ /* 0x000fe2000001001c */
[----:B------:R-:W-:Y:S01]  /*1370*/  FFMA.FTZ R35, R2, R34, R35 ;  /* 0x0000002202237223 */ /* 0x000fe20000010023 */
[----:B------:R-:W-:Y:S01]  /*1380*/  FADD.FTZ R31, R32, R37 ;  /* 0x00000025201f7221 */ /* 0x000fe20000010000 */
[----:B------:R-:W-:Y:S01]  /*1390*/  FMUL.FTZ R30, R3, R27 ;  /* 0x0000001b031e7220 */ /* 0x000fe20000410000 */
[----:B------:R-:W-:Y:S01]  /*13a0*/  FFMA.FTZ R34, R34, R37, R33 ;  /* 0x0000002522227223 */ /* 0x000fe20000010021 */
[----:B------:R-:W-:Y:S01]  /*13b0*/  FMUL.FTZ R29, R29, UR7 ;  /* 0x000000071d1d7c20 */ /* 0x000fe20008410000 */
[----:B------:R-:W-:Y:S01]  /*13c0*/  FADD.FTZ R32, R4, -UR14 ;  /* 0x8000000e04207e21 */ /* 0x000fe20008010000 */
[----:B------:R-:W-:Y:S01]  /*13d0*/  FMUL.FTZ R36, R6, R26 ;  /* 0x0000001a06247220 */ /* 0x000fe20000410000 */
[----:B------:R-:W-:Y:S01]  /*13e0*/  FADD.FTZ R31, R30, R31 ;  /* 0x0000001f1e1f7221 */ /* 0x000fe20000010000 */
[----:B------:R-:W-:Y:S01]  /*13f0*/  FFMA.FTZ R28, R3, R29, R28 ;  /* 0x0000001d031c7223 */ /* 0x000fe2000001001c */
[----:B------:R-:W-:Y:S01]  /*1400*/  FFMA.FTZ R34, R29, R30, R34 ;  /* 0x0000001e1d227223 */ /* 0x000fe20000010022 */
[----:B------:R-:W-:Y:S01]  /*1410*/  FMUL.FTZ R33, R32, UR7 ;  /* 0x0000000720217c20 */ /* 0x000fe20008410000 */
[----:B------:R-:W-:Y:S01]  /*1420*/  FADD.FTZ R29, R5, -UR14 ;  /* 0x8000000e051d7e21 */ /* 0x000fe20008010000 */
        /* <DEDUP_REMOVED lines=9> */
[----:B------:R-:W-:Y:S01]  /*14c0*/  FFMA.FTZ R34, R29, R30, R34 ;  /* 0x0000001e1d227223 */ /* 0x000fe20000010022 */
[----:B------:R-:W-:Y:S01]  /*14d0*/  FMUL.FTZ R33, R32, UR7 ;  /* 0x0000000720217c20 */ /* 0x000fe20008410000 */
[----:B------:R-:W-:Y:S01]  /*14e0*/  FADD.FTZ R29, R9, -UR14 ;  /* 0x8000000e091d7e21 */ /* 0x000fe20008010000 */
[----:B------:R-:W-:Y:S01]  /*14f0*/  FADD.FTZ R31, R31, R36 ;  /* 0x000000241f1f7221 */ /* 0x000fe20000010000 */
[----:B------:R-:W-:Y:S01]  /*1500*/  FMUL.FTZ R30, R11, R27 ;  /* 0x0000001b0b1e7220 */ /* 0x000fe20000410000 */
[----:B------:R-:W-:Y:S01]  /*1510*/  FFMA.FTZ R34, R33, R36, R34 ;  /* 0x0000002421227223 */ /* 0x000fe20000010022 */
[----:B------:R-:W-:Y:S01]  /*1520*/  FADD.FTZ R32, R12, -UR14 ;  /* 0x8000000e0c207e21 */ /* 0x000fe20008010000 */
[----:B------:R-:W-:Y:S01]  /*1530*/  FMUL.FTZ R29, R29, UR7 ;  /* 0x000000071d1d7c20 */ /* 0x000fe20008410000 */
[----:B------:R-:W-:Y:S01]  /*1540*/  FMUL.FTZ R36, R14, R26 ;  /* 0x0000001a0e247220 */ /* 0x000fe20000410000 */
[----:B------:R-:W-:Y:S01]  /*1550*/  FADD.FTZ R31, R30, R31 ;  /* 0x0000001f1e1f7221 */ /* 0x000fe20000010000 */
[----:B------:R-:W-:Y:S01]  /*1560*/  FFMA.FTZ R35, R10, R33, R35 ;  /* 0x000000210a237223 */ /* 0x000fe20000010023 */
[----:B------:R-:W-:Y:S01]  /*1570*/  FMUL.FTZ R33, R32, UR7 ;  /* 0x0000000720217c20 */ /* 0x000fe20008410000 */
[----:B------:R-:W-:Y:S01]  /*1580*/  FFMA.FTZ R28, R11, R29, R28 ;  /* 0x0000001d0b1c7223 */ /* 0x000fe2000001001c */
[----:B------:R-:W-:Y:S01]  /*1590*/  FFMA.FTZ R34, R29, R30, R34 ;  /* 0x0000001e1d227223 */ /* 0x000fe20000010022 */
        /* <DEDUP_REMOVED lines=11> */
[----:B------:R-:W-:Y:S01]  /*1650*/  FADD.FTZ R38, R31, R36 ;  /* 0x000000241f267221 */ /* 0x000fe20000010000 */
[----:B------:R-:W-:Y:S01]  /*1660*/  FFMA.FTZ R30, R15, R29, R28 ;  /* 0x0000001d0f1e7223 */ /* 0x000fe2000001001c */
[----:B------:R-:W-:Y:S01]  /*1670*/  FADD.FTZ R32, R17, -UR14 ;  /* 0x8000000e11207e21 */ /* 0x000fe20008010000 */
[----:B------:R-:W-:Y:S01]  /*1680*/  FADD.FTZ R31, RZ, R50 ;  /* 0x00000032ff1f7221 */ /* 0x000fe20000010000 */
[----:B------:R-:W-:Y:S01]  /*1690*/  FADD.FTZ R28, RZ, R51 ;  /* 0x00000033ff1c7221 */ /* 0x000fe20000010000 */
[----:B------:R-:W-:Y:S01]  /*16a0*/  FFMA.FTZ R29, R18, R33, R35 ;  /* 0x00000021121d7223 */ /* 0x000fe20000010023 */
[----:B------:R-:W-:Y:S01]  /*16b0*/  FFMA.FTZ R35, R33, R36, R34 ;  /* 0x0000002421237223 */ /* 0x000fe20000010022 */
[----:B------:R-:W-:Y:S01]  /*16c0*/  FMUL.FTZ R32, R32, UR7 ;  /* 0x0000000720207c20 */ /* 0x000fe20008410000 */
[----:B------:R-:W-:Y:S01]  /*16d0*/  FMUL.FTZ R33, R19, R27 ;  /* 0x0000001b13217220 */ /* 0x000fe20000410000 */
[----:B------:R-:W-:Y:S01]  /*16e0*/  FADD.FTZ R31, R46, R31 ;  /* 0x0000001f2e1f7221 */ /* 0x000fe20000010000 */
[----:B------:R-:W-:Y:S01]  /*16f0*/  FADD.FTZ R28, R47, R28 ;  /* 0x0000001c2f1c7221 */ /* 0x000fe20000010000 */
[----:B------:R-:W-:Y:S01]  /*1700*/  FFMA.FTZ R30, R19, R32, R30 ;  /* 0x00000020131e7223 */ /* 0x000fe2000001001e */
[----:B------:R-:W-:Y:S01]  /*1710*/  FFMA.FTZ R35, R32, R33, R35 ;  /* 0x0000002120237223 */ /* 0x000fe20000010023 */
[----:B------:R-:W-:Y:S01]  /*1720*/  FADD.FTZ R31, R2, R31 ;  /* 0x0000001f021f7221 */ /* 0x000fe20000010000 */
[----:B------:R-:W-:Y:S01]  /*1730*/  FADD.FTZ R32, R3, R28 ;  /* 0x0000001c03207221 */ /* 0x000fe20000010000 */
[----:B------:R-:W-:Y:S01]  /*1740*/  FADD.FTZ R38, R33, R38 ;  /* 0x0000002621267221 */ /* 0x000fe20000010000 */
[----:B------:R-:W-:Y:S01]  /*1750*/  FADD.FTZ R33, R20, -UR14 ;  /* 0x8000000e14217e21 */ /* 0x000fe20008010000 */
[----:B------:R-:W-:Y:S01]  /*1760*/  FADD.FTZ R31, R6, R31 ;  /* 0x0000001f061f7221 */ /* 0x000fe20000010000 */
[----:B------:R-:W-:Y:S01]  /*1770*/  FADD.FTZ R32, R7, R32 ;  /* 0x0000002007207221 */ /* 0x000fe20000010000 */
[----:B------:R-:W-:Y:S01]  /*1780*/  FMUL.FTZ R37, R22, R26 ;  /* 0x0000001a16257220 */ /* 0x000fe20000410000 */
[----:B------:R-:W-:Y:S01]  /*1790*/  FMUL.FTZ R28, R33, UR7 ;  /* 0x00000007211c7c20 */ /* 0x000fe20008410000 */
[----:B------:R-:W-:Y:S01]  /*17a0*/  FADD.FTZ R31, R10, R31 ;  /* 0x0000001f0a1f7221 */ /* 0x000fe20000010000 */
[----:B------:R-:W-:Y:S01]  /*17b0*/  FADD.FTZ R32, R11, R32 ;  /* 0x000000200b207221 */ /* 0x000fe20000010000 */
[----:B------:R-:W-:Y:S01]  /*17c0*/  FADD.FTZ R33, R21, -UR14 ;  /* 0x8000000e15217e21 */ /* 0x000fe20008010000 */
[----:B------:R-:W-:Y:S01]  /*17d0*/  FFMA.FTZ R36, R28, R37, R35 ;  /* 0x000000251c247223 */ /* 0x000fe20000010023 */
[----:B------:R-:W-:Y:S01]  /*17e0*/  FADD.FTZ R31, R14, R31 ;  /* 0x0000001f0e1f7221 */ /* 0x000fe20000010000 */
[----:B------:R-:W-:Y:S01]  /*17f0*/  FADD.FTZ R32, R15, R32 ;  /* 0x000000200f207221 */ /* 0x000fe20000010000 */
[----:B------:R-:W-:Y:S01]  /*1800*/  FMUL.FTZ R35, R33, UR7 ;  /* 0x0000000721237c20 */ /* 0x000fe20008410000 */
[----:B------:R-:W-:Y:S01]  /*1810*/  FADD.FTZ R39, R38, R37 ;  /* 0x0000002526277221 */ /* 0x000fe20000010000 */
[----:B------:R-:W-:Y:S01]  /*1820*/  FMUL.FTZ R34, R23, R27 ;  /* 0x0000001b17227220 */ /* 0x000fe20000410000 */
[----:B------:R-:W-:Y:S01]  /*1830*/  FADD.FTZ R31, R18, R31 ;  /* 0x0000001f121f7221 */ /* 0x000fe20000010000 */
[----:B------:R-:W-:Y:S01]  /*1840*/  FADD.FTZ R32, R19, R32 ;  /* 0x0000002013207221 */ /* 0x000fe20000010000 */
[----:B------:R-:W-:Y:S01]  /*1850*/  FFMA.FTZ R28, R22, R28, R29 ;  /* 0x0000001c161c7223 */ /* 0x000fe2000001001d */
[----:B------:R-:W-:Y:S01]  /*1860*/  FFMA.FTZ R29, R23, R35, R30 ;  /* 0x00000023171d7223 */ /* 0x000fe2000001001e */
[----:B------:R-:W-:Y:S01]  /*1870*/  FADD.FTZ R33, R34, R39 ;  /* 0x0000002722217221 */ /* 0x000fe20000010000 */
[----:B------:R-:W-:Y:S01]  /*1880*/  FADD.FTZ R30, R22, R31 ;  /* 0x0000001f161e7221 */ /* 0x000fe20000010000 */
[----:B------:R-:W-:Y:S01]  /*1890*/  FFMA.FTZ R34, R35, R34, R36 ;  /* 0x0000002223227223 */ /* 0x000fe20000010024 */
[----:B------:R-:W-:Y:S01]  /*18a0*/  FADD.FTZ R31, R23, R32 ;  /* 0x00000020171f7221 */ /* 0x000fe20000010000 */
[----:B------:R-:W-:Y:S06]  /*18b0*/  BRA `(.L_x_1286) ;  /* 0x0000001000007947 */ /* 0x000fec0003800000 */
.L_x_1285:
[----:B-----5:R-:W-:Y:S01]  /*18c0*/  FADD.FTZ R29, R52, -UR14 ;  /* 0x8000000e341d7e21 */ /* 0x020fe20008010000 */
[----:B------:R-:W-:Y:S01]  /*18d0*/  FADD.FTZ R28, R53, -UR14 ;  /* 0x8000000e351c7e21 */ /* 0x000fe20008010000 */
[----:B------:R-:W-:Y:S01]  /*18e0*/  FADD.FTZ R43, R48, -UR14 ;  /* 0x8000000e302b7e21 */ /* 0x000fe20008010000 */
[----:B------:R-:W-:Y:S01]  /*18f0*/  FADD.FTZ R40, R49, -UR14 ;  /* 0x8000000e31287e21 */ /* 0x000fe20008010000 */
[----:B------:R-:W-:Y:S01]  /*1900*/  FMUL.FTZ R29, R29, UR7 ;  /* 0x000000071d1d7c20 */ /* 0x000fe20008410000 */
[----:B------:R-:W-:Y:S01]  /*1910*/  FMUL.FTZ R28, R28, UR7 ;  /* 0x000000071c1c7c20 */ /* 0x000fe20008410000 */
[----:B------:R-:W-:Y:S01]  /*1920*/  FMUL.FTZ R43, R43, UR7 ;  /* 0x000000072b2b7c20 */ /* 0x000fe20008410000 */
[----:B------:R-:W-:Y:S01]  /*1930*/  FMUL.FTZ R40, R40, UR7 ;  /* 0x0000000728287c20 */ /* 0x000fe20008410000 */
[C-C-:B------:R-:W-:Y:S01]  /*1940*/  FFMA.FTZ R30, R26.reuse, R29, R24.reuse ;  /* 0x0000001d1a1e7223 */ /* 0x140fe20000010018 */
[----:B------:R-:W-:Y:S01]  /*1950*/  FFMA.FTZ R31, R27, R28, R25 ;  /* 0x0000001c1b1f7223 */ /* 0x000fe20000010019 */
[----:B------:R-:W-:-:S02]  /*1960*/  FFMA.FTZ R36, R26, R43, R24 ;  /* 0x0000002b1a247223 */ /* 0x000fc40000010018 */
[----:B------:R-:W-:Y:S01]  /*1970*/  FMUL.FTZ R32, R30, -1.4426950216293334961 ;  /* 0xbfb8aa3b1e207820 */ /* 0x000fe20000410000 */
[----:B------:R-:W-:Y:S01]  /*1980*/  FMUL.FTZ R34, R31, -1.4426950216293334961 ;  /* 0xbfb8aa3b1f227820 */ /* 0x000fe20000410000 */
[----:B------:R-:W-:-:S04]  /*1990*/  FMUL.FTZ R37, R36, -1.4426950216293334961 ;  /* 0xbfb8aa3b24257820 */ /* 0x000fc80000410000 */
[----:B------:R-:W0:Y:S08]  /*19a0*/  MUFU.EX2 R32, R32 ;  /* 0x0000002000207308 */ /* 0x000e300000000800 */
[----:B------:R-:W1:Y:S08]  /*19b0*/  MUFU.EX2 R34, R34 ;  /* 0x0000002200227308 */ /* 0x000e700000000800 */
[----:B------:R-:W2:Y:S01]  /*19c0*/  MUFU.EX2 R37, R37 ;  /* 0x0000002500257308 */ /* 0x000ea20000000800 */
[----:B0-----:R-:W-:Y:S01]  /*19d0*/  FADD.FTZ R33, R32, 1 ;  /* 0x3f80000020217421 */ /* 0x001fe20000010000 */
[----:B------:R-:W-:-:S04]  /*19e0*/  FFMA.FTZ R32, R27, R40, R25 ;  /* 0x000000281b207223 */ /* 0x000fc80000010019 */
[----:B------:R-:W-:Y:S02]  /*19f0*/  FMUL.FTZ R42, R32, -1.4426950216293334961 ;  /* 0xbfb8aa3b202a7820 */ /* 0x000fe40000410000 */
[----:B------:R-:W0:Y:S01]  /*1a00*/  MUFU.RCP R33, R33 ;  /* 0x0000002100217308 */ /* 0x000e220000001000 */
[----:B-1----:R-:W-:-:S07]  /*1a10*/  FADD.FTZ R54, R34, 1 ;  /* 0x3f80000022367421 */ /* 0x002fce0000010000 */
[----:B------:R-:W1:Y:S01]  /*1a20*/  MUFU.RCP R54, R54 ;  /* 0x0000003600367308 */ /* 0x000e620000001000 */
[----:B--2---:R-:W-:-:S07]  /*1a30*/  FADD.FTZ R39, R37, 1 ;  /* 0x3f80000025277421 */ /* 0x004fce0000010000 */
[----:B------:R-:W2:Y:S01]  /*1a40*/  MUFU.EX2 R42, R42 ;  /* 0x0000002a002a7308 */ /* 0x000ea20000000800 */
[----:B0-----:R-:W-:-:S04]  /*1a50*/  FADD.FTZ R35, -R33, 1 ;  /* 0x3f80000021237421 */ /* 0x001fc80000010100 */
[----:B------:R-:W-:Y:S01]  /*1a60*/  FFMA.FTZ R35, R30, R35, 1 ;  /* 0x3f8000001e237423 */ /* 0x000fe20000010023 */
[----:B------:R-:W-:Y:S02]  /*1a70*/  FMUL.FTZ R30, R50, R33 ;  /* 0x00000021321e7220 */ /* 0x000fe40000410000 */
[----:B------:R-:W0:Y:S01]  /*1a80*/  MUFU.RCP R39, R39 ;  /* 0x0000002700277308 */ /* 0x000e220000001000 */
[----:B-1----:R-:W-:Y:S01]  /*1a90*/  FADD.FTZ R34, -R54, 1 ;  /* 0x3f80000036227421 */ /* 0x002fe20000010100 */
[----:B------:R-:W-:Y:S01]  /*1aa0*/  FMUL.FTZ R30, R30, R35 ;  /* 0x000000231e1e7220 */ /* 0x000fe20000410000 */
[----:B------:R-:W-:Y:S01]  /*1ab0*/  FADD.FTZ R35, R44, -UR14 ;  /* 0x8000000e2c237e21 */ /* 0x000fe20008010000 */
[----:B------:R-:W-:Y:S01]  /*1ac0*/  FMUL.FTZ R54, R51, R54 ;  /* 0x0000003633367220 */ /* 0x000fe20000410000 */
[----:B------:R-:W-:Y:S01]  /*1ad0*/  FFMA.FTZ R41, R31, R34, 1 ;  /* 0x3f8000001f297423 */ /* 0x000fe20000010022 */
[----:B------:R-:W-:Y:S01]  /*1ae0*/  FADD.FTZ R34, R45, -UR14 ;  /* 0x8000000e2d227e21 */ /* 0x000fe20008010000 */
[----:B------:R-:W-:Y:S01]  /*1af0*/  FMUL.FTZ R35, R35, UR7 ;  /* 0x0000000723237c20 */ /* 0x000fe20008410000 */
[----:B--2---:R-:W-:-:S02]  /*1b00*/  FADD.FTZ R42, R42, 1 ;  /* 0x3f8000002a2a7421 */ /* 0x004fc40000010000 */
[----:B------:R-:W-:Y:S01]  /*1b10*/  FMUL.FTZ R34, R34, UR7 ;  /* 0x0000000722227c20 */ /* 0x000fe20008410000 */
[----:B------:R-:W-:Y:S01]  /*1b20*/  FFMA.FTZ R31, R26, R35, R24 ;  /* 0x000000231a1f7223 */ /* 0x000fe20000010018 */
[----:B------:R-:W-:Y:S02]  /*1b30*/  FMUL.FTZ R37, R54, R41 ;  /* 0x0000002936257220 */ /* 0x000fe40000410000 */
[----:B------:R-:W-:Y:S01]  /*1b40*/  FFMA.FTZ R33, R27, R34, R25 ;  /* 0x000000221b217223 */ /* 0x000fe20000010019 */
[----:B------:R-:W-:Y:S01]  /*1b50*/  FMUL.FTZ R55, R31, -1.4426950216293334961 ;  /* 0xbfb8aa3b1f377820 */ /* 0x000fe20000410000 */
[----:B------:R-:W-:Y:S01]  /*1b60*/  MUFU.RCP R42, R42 ;  /* 0x0000002a002a7308 */ /* 0x000fe20000001000 */
[----:B0-----:R-:W-:Y:S01]  /*1b70*/  FADD.FTZ R41, -R39, 1 ;  /* 0x3f80000027297421 */ /* 0x001fe20000010100 */
[----:B------:R-:W-:Y:S01]  /*1b80*/  FMUL.FTZ R38, R33, -1.4426950216293334961 ;  /* 0xbfb8aa3b21267820 */ /* 0x000fe20000410000 */
[----:B------:R-:W-:-:S05]  /*1b90*/  FMUL.FTZ R39, R46, R39 ;  /* 0x000000272e277220 */ /* 0x000fca0000410000 */
[----:B------:R-:W0:Y:S08]  /*1ba0*/  MUFU.EX2 R55, R55 ;  /* 0x0000003700377308 */ /* 0x000e300000000800 */
[----:B------:R-:W1:Y:S01]  /*1bb0*/  MUFU.EX2 R38, R38 ;  /* 0x0000002600267308 */ /* 0x000e620000000800 */
[----:B0-----:R-:W-:-:S07]  /*1bc0*/  FADD.FTZ R64, R55, 1 ;  /* 0x3f80000037407421 */ /* 0x001fce0000010000 */
[----:B------:R-:W0:Y:S01]  /*1bd0*/  MUFU.RCP R55, R64 ;  /* 0x0000004000377308 */ /* 0x000e220000001000 */
[----:B-1----:R-:W-:Y:S01]  /*1be0*/  FADD.FTZ R65, R38, 1 ;  /* 0x3f80000026417421 */ /* 0x002fe20000010000 */
[----:B------:R-:W-:Y:S01]  /*1bf0*/  FFMA.FTZ R38, R36, R41, 1 ;  /* 0x3f80000024267423 */ /* 0x000fe20000010029 */
[----:B------:R-:W-:-:S05]  /*1c00*/  FADD.FTZ R41, -R42, 1 ;  /* 0x3f8000002a297421 */ /* 0x000fca0000010100 */
[----:B------:R-:W1:Y:S01]  /*1c10*/  MUFU.RCP R36, R65 ;  /* 0x0000004100247308 */ /* 0x000e620000001000 */
[----:B------:R-:W-:Y:S01]  /*1c20*/  FFMA.FTZ R54, R32, R41, 1 ;  /* 0x3f80000020367423 */ /* 0x000fe20000010029 */
[----:B------:R-:W-:Y:S01]  /*1c30*/  FMUL.FTZ R32, R39, R38 ;  /* 0x0000002627207220 */ /* 0x000fe20000410000 */
[----:B------:R-:W-:Y:S01]  /*1c40*/  FMUL.FTZ R41, R47, R42 ;  /* 0x0000002a2f297220 */ /* 0x000fe20000410000 */
[----:B------:R-:W-:-:S03]  /*1c50*/  FMUL.FTZ R39, R27, R37 ;  /* 0x000000251b277220 */ /* 0x000fc60000410000 */
[----:B------:R-:W-:Y:S01]  /*1c60*/  FMUL.FTZ R41, R41, R54 ;  /* 0x0000003629297220 */ /* 0x000fe20000410000 */
[----:B0-----:R-:W-:Y:S01]  /*1c70*/  FADD.FTZ R38, -R55, 1 ;  /* 0x3f80000037267421 */ /* 0x001fe20000010100 */
[----:B------:R-:W-:-:S03]  /*1c80*/  FMUL.FTZ R55, R2, R55 ;  /* 0x0000003702377220 */ /* 0x000fc60000410000 */
[----:B------:R-:W-:Y:S01]  /*1c90*/  FFMA.FTZ R38, R31, R38, 1 ;  /* 0x3f8000001f267423 */ /* 0x000fe20000010026 */
[----:B------:R-:W-:Y:S01]  /*1ca0*/  FADD.FTZ R31, R4, -UR14 ;  /* 0x8000000e041f7e21 */ /* 0x000fe20008010000 */
[----:B-1----:R-:W-:-:S03]  /*1cb0*/  FADD.FTZ R42, -R36, 1 ;  /* 0x3f800000242a7421 */ /* 0x002fc60000010100 */
[----:B------:R-:W-:Y:S01]  /*1cc0*/  FMUL.FTZ R31, R31, UR7 ;  /* 0x000000071f1f7c20 */ /* 0x000fe20008410000 */
[----:B------:R-:W-:-:S03]  /*1cd0*/  FFMA.FTZ R42, R33, R42, 1 ;  /* 0x3f800000212a7423 */ /* 0x000fc6000001002a */
[C---:B------:R-:W-:Y:S01]  /*1ce0*/  FFMA.FTZ R54, R26.reuse, R31, R24 ;  /* 0x0000001f1a367223 */ /* 0x040fe20000010018 */
[----:B------:R-:W-:Y:S01]  /*1cf0*/  FMUL.FTZ R33, R3, R36 ;  /* 0x0000002403217220 */ /* 0x000fe20000410000 */
[----:B------:R-:W-:Y:S01]  /*1d00*/  FMUL.FTZ R36, R55, R38 ;  /* 0x0000002637247220 */ /* 0x000fe20000410000 */
[----:B------:R-:W-:Y:S01]  /*1d10*/  FMUL.FTZ R38, R26, R30 ;  /* 0x0000001e1a267220 */ /* 0x000fe20000410000 */
[----:B------:R-:W-:Y:S01]  /*1d20*/  FMUL.FTZ R65, R54, -1.4426950216293334961 ;  /* 0xbfb8aa3b36417820 */ /* 0x000fe20000410000 */
[----:B------:R-:W-:Y:S02]  /*1d30*/  FMUL.FTZ R33, R33, R42 ;  /* 0x0000002a21217220 */ /* 0x000fe40000410000 */
[C---:B------:R-:W-:Y:S01]  /*1d40*/  FFMA.FTZ R55, R29.reuse, R38, RZ ;  /* 0x000000261d377223 */ /* 0x040fe200000100ff */
[----:B------:R-:W-:Y:S01]  /*1d50*/  FADD.FTZ R42, RZ, R38 ;  /* 0x00000026ff2a7221 */ /* 0x000fe20000010000 */
[----:B------:R-:W-:Y:S01]  /*1d60*/  FFMA.FTZ R38, R29, R30, RZ ;  /* 0x0000001e1d267223 */ /* 0x000fe200000100ff */
[----:B------:R-:W0:Y:S01]  /*1d70*/  MUFU.EX2 R65, R65 ;  /* 0x0000004100417308 */ /* 0x000e220000000800 */
[----:B------:R-:W-:Y:S01]  /*1d80*/  FFMA.FTZ R64, R28, R39, R55 ;  /* 0x000000271c407223 */ /* 0x000fe20000010037 */
[----:B------:R-:W-:Y:S01]  /*1d90*/  FADD.FTZ R42, R39, R42 ;  /* 0x0000002a272a7221 */ /* 0x000fe20000010000 */
[----:B------:R-:W-:Y:S01]  /*1da0*/  FADD.FTZ R39, RZ, R30 ;  /* 0x0000001eff277221 */ /* 0x000fe20000010000 */
[-C--:B------:R-:W-:Y:S01]  /*1db0*/  FFMA.FTZ R38, R43, R32.reuse, R38 ;  /* 0x000000202b267223 */ /* 0x080fe20000010026 */
[----:B------:R-:W-:-:S02]  /*1dc0*/  FMUL.FTZ R29, R26, R32 ;  /* 0x000000201a1d7220 */ /* 0x000fc40000410000 */
[----:B------:R-:W-:Y:S01]  /*1dd0*/  FADD.FTZ R39, R39, R32 ;  /* 0x0000002027277221 */ /* 0x000fe20000010000 */
[----:B------:R-:W-:Y:S01]  /*1de0*/  FFMA.FTZ R38, R35, R36, R38 ;  /* 0x0000002423267223 */ /* 0x000fe20000010026 */
[----:B------:R-:W-:Y:S02]  /*1df0*/  FFMA.FTZ R43, R43, R29, R64 ;  /* 0x0000001d2b2b7223 */ /* 0x000fe40000010040 */
[----:B------:R-:W-:Y:S01]  /*1e00*/  FADD.FTZ R39, R39, R36 ;  /* 0x0000002427277221 */ /* 0x000fe20000010000 */
[----:B0-----:R-:W-:-:S06]  /*1e10*/  FADD.FTZ R55, R65, 1 ;  /* 0x3f80000041377421 */ /* 0x001fcc0000010000 */
[----:B------:R-:W0:Y:S02]  /*1e20*/  MUFU.RCP R55, R55 ;  /* 0x0000003700377308 */ /* 0x000e240000001000 */
[----:B0-----:R-:W-:Y:S01]  /*1e30*/  FADD.FTZ R30, -R55, 1 ;  /* 0x3f800000371e7421 */ /* 0x001fe20000010100 */
[----:B------:R-:W-:Y:S01]  /*1e40*/  FMUL.FTZ R32, R6, R55 ;  /* 0x0000003706207220 */ /* 0x000fe20000410000 */
[----:B------:R-:W-:Y:S02]  /*1e50*/  FFMA.FTZ R55, R28, R37, RZ ;  /* 0x000000251c377223 */ /* 0x000fe400000100ff */
[----:B------:R-:W-:Y:S01]  /*1e60*/  FFMA.FTZ R30, R54, R30, 1 ;  /* 0x3f800000361e7423 */ /* 0x000fe2000001001e */
[----:B------:R-:W-:Y:S01]  /*1e70*/  FADD.FTZ R54, R42, R29 ;  /* 0x0000001d2a367221 */ /* 0x000fe20000010000 */
[----:B------:R-:W-:Y:S01]  /*1e80*/  FADD.FTZ R42, RZ, R37 ;  /* 0x00000025ff2a7221 */ /* 0x000fe20000010000 */
[-C--:B------:R-:W-:Y:S01]  /*1e90*/  FFMA.FTZ R37, R40, R41.reuse, R55 ;  /* 0x0000002928257223 */ /* 0x080fe20000010037 */
[----:B------:R-:W-:Y:S01]  /*1ea0*/  FMUL.FTZ R32, R32, R30 ;  /* 0x0000001e20207220 */ /* 0x000fe20000410000 */
[----:B------:R-:W-:Y:S01]  /*1eb0*/  FADD.FTZ R30, R5, -UR14 ;  /* 0x8000000e051e7e21 */ /* 0x000fe20008010000 */
[----:B------:R-:W-:Y:S01]  /*1ec0*/  FADD.FTZ R42, R42, R41 ;  /* 0x000000292a2a7221 */ /* 0x000fe20000010000 */
[----:B------:R-:W-:Y:S01]  /*1ed0*/  FMUL.FTZ R41, R27, R41 ;  /* 0x000000291b297220 */ /* 0x000fe20000410000 */
[----:B------:R-:W-:Y:S01]  /*1ee0*/  FFMA.FTZ R38, R31, R32, R38 ;  /* 0x000000201f267223 */ /* 0x000fe20000010026 */
[----:B------:R-:W-:-:S02]  /*1ef0*/  FMUL.FTZ R30, R30, UR7 ;  /* 0x000000071e1e7c20 */ /* 0x000fc40008410000 */
[----:B------:R-:W-:Y:S01]  /*1f00*/  FFMA.FTZ R40, R40, R41, R43 ;  /* 0x0000002928287223 */ /* 0x000fe2000001002b */
[----:B------:R-:W-:Y:S01]  /*1f10*/  FADD.FTZ R54, R41, R54 ;  /* 0x0000003629367221 */ /* 0x000fe20000010000 */
        /* <DEDUP_REMOVED lines=8> */
[----:B0-----:R-:W-:-:S04]  /*1fa0*/  FADD.FTZ R28, -R64, 1 ;  /* 0x3f800000401c7421 */ /* 0x001fc80000010100 */
[----:B------:R-:W-:Y:S01]  /*1fb0*/  FFMA.FTZ R29, R29, R28, 1 ;  /* 0x3f8000001d1d7423 */ /* 0x000fe2000001001c */
[----:B------:R-:W-:-:S04]  /*1fc0*/  FMUL.FTZ R28, R7, R64 ;  /* 0x00000040071c7220 */ /* 0x000fc80000410000 */
        /* <DEDUP_REMOVED lines=10> */
[-C--:B------:R-:W-:Y:S01]  /*2070*/  FFMA.FTZ R43, R34, R33.reuse, R37 ;  /* 0x00000021222b7223 */ /* 0x080fe20000010025 */
[----:B------:R-:W-:Y:S01]  /*2080*/  FADD.FTZ R37, R12, -UR14 ;  /* 0x8000000e0c257e21 */ /* 0x000fe20008010000 */
[----:B------:R-:W-:Y:S01]  /*2090*/  FFMA.FTZ R36, R41, R36, 1 ;  /* 0x3f80000029247423 */ /* 0x000fe20000010024 */
[----:B------:R-:W-:Y:S01]  /*20a0*/  FADD.FTZ R41, R42, R33 ;  /* 0x000000212a297221 */ /* 0x000fe20000010000 */
[----:B------:R-:W-:Y:S01]  /*20b0*/  FMUL.FTZ R42, R27, R33 ;  /* 0x000000211b2a7220 */ /* 0x000fe20000410000 */
[----:B------:R-:W-:Y:S01]  /*20c0*/  FMUL.FTZ R37, R37, UR7 ;  /* 0x0000000725257c20 */ /* 0x000fe20008410000 */
[----:B------:R-:W-:Y:S01]  /*20d0*/  FMUL.FTZ R35, R35, R36 ;  /* 0x0000002423237220 */ /* 0x000fe20000410000 */
[----:B------:R-:W-:Y:S01]  /*20e0*/  FADD.FTZ R36, R9, -UR14 ;  /* 0x8000000e09247e21 */ /* 0x000fe20008010000 */
[----:B------:R-:W-:Y:S01]  /*20f0*/  FADD.FTZ R54, R42, R54 ;  /* 0x000000362a367221 */ /* 0x000fe20000010000 */
[----:B------:R-:W-:Y:S01]  /*2100*/  FFMA.FTZ R43, R30, R28, R43 ;  /* 0x0000001c1e2b7223 */ /* 0x000fe2000001002b */
[----:B------:R-:W-:Y:S01]  /*2110*/  FFMA.FTZ R38, R29, R35, R38 ;  /* 0x000000231d267223 */ /* 0x000fe20000010026 */
[----:B------:R-:W-:-:S04]  /*2120*/  FMUL.FTZ R36, R36, UR7 ;  /* 0x0000000724247c20 */ /* 0x000fc80008410000 */
[----:B------:R-:W-:-:S04]  /*2130*/  FFMA.FTZ R64, R27, R36, R25 ;  /* 0x000000241b407223 */ /* 0x000fc80000010019 */
[----:B------:R-:W-:-:S06]  /*2140*/  FMUL.FTZ R40, R64, -1.4426950216293334961 ;  /* 0xbfb8aa3b40287820 */ /* 0x000fcc0000410000 */
[----:B------:R-:W0:Y:S02]  /*2150*/  MUFU.EX2 R40, R40 ;  /* 0x0000002800287308 */ /* 0x000e240000000800 */
[----:B0-----:R-:W-:Y:S01]  /*2160*/  FADD.FTZ R65, R40, 1 ;  /* 0x3f80000028417421 */ /* 0x001fe20000010000 */
[----:B------:R-:W-:Y:S01]  /*2170*/  FFMA.FTZ R40, R34, R42, R55 ;  /* 0x0000002a22287223 */ /* 0x000fe20000010037 */
[----:B------:R-:W-:Y:S01]  /*2180*/  FFMA.FTZ R42, R26, R37, R24 ;  /* 0x000000251a2a7223 */ /* 0x000fe20000010018 */
[----:B------:R-:W-:-:S03]  /*2190*/  FADD.FTZ R34, R39, R32 ;  /* 0x0000002027227221 */ /* 0x000fc60000010000 */
[----:B------:R-:W0:Y:S01]  /*21a0*/  MUFU.RCP R65, R65 ;  /* 0x0000004100417308 */ /* 0x000e220000001000 */
[----:B------:R-:W-:Y:S01]  /*21b0*/  FADD.FTZ R34, R34, R35 ;  /* 0x0000002322227221 */ /* 0x000fe20000010000 */
[----:B------:R-:W-:Y:S01]  /*21c0*/  FMUL.FTZ R35, R26, R35 ;  /* 0x000000231a237220 */ /* 0x000fe20000410000 */
[----:B0-----:R-:W-:-:S04]  /*21d0*/  FADD.FTZ R33, -R65, 1 ;  /* 0x3f80000041217421 */ /* 0x001fc80000010100 */
[----:B------:R-:W-:Y:S01]  /*21e0*/  FFMA.FTZ R64, R64, R33, 1 ;  /* 0x3f80000040407423 */ /* 0x000fe20000010021 */
[----:B------:R-:W-:Y:S01]  /*21f0*/  FMUL.FTZ R33, R11, R65 ;  /* 0x000000410b217220 */ /* 0x000fe20000410000 */
[----:B------:R-:W-:Y:S01]  /*2200*/  FMUL.FTZ R65, R26, R32 ;  /* 0x000000201a417220 */ /* 0x000fe20000410000 */
[----:B------:R-:W-:Y:S02]  /*2210*/  FADD.FTZ R32, R13, -UR14 ;  /* 0x8000000e0d207e21 */ /* 0x000fe40008010000 */
[----:B------:R-:W-:Y:S01]  /*2220*/  FMUL.FTZ R33, R33, R64 ;  /* 0x0000004021217220 */ /* 0x000fe20000410000 */
[----:B------:R-:W-:Y:S01]  /*2230*/  FMUL.FTZ R64, R42, -1.4426950216293334961 ;  /* 0xbfb8aa3b2a407820 */ /* 0x000fe20000410000 */
[----:B------:R-:W-:Y:S01]  /*2240*/  FFMA.FTZ R39, R31, R65, R40 ;  /* 0x000000411f277223 */ /* 0x000fe20000010028 */
[----:B------:R-:W-:Y:S01]  /*2250*/  FMUL.FTZ R32, R32, UR7 ;  /* 0x0000000720207c20 */ /* 0x000fe20008410000 */
[----:B------:R-:W-:Y:S01]  /*2260*/  FADD.FTZ R40, R41, R28 ;  /* 0x0000001c29287221 */ /* 0x000fe20000010000 */
[----:B------:R-:W-:Y:S01]  /*2270*/  FMUL.FTZ R41, R27, R28 ;  /* 0x0000001c1b297220 */ /* 0x000fe20000410000 */
[----:B------:R-:W-:Y:S01]  /*2280*/  FADD.FTZ R54, R54, R65 ;  /* 0x0000004136367221 */ /* 0x000fe20000010000 */
[----:B------:R-:W0:Y:S01]  /*2290*/  MUFU.EX2 R64, R64 ;  /* 0x0000004000407308 */ /* 0x000e220000000800 */
[----:B------:R-:W-:Y:S01]  /*22a0*/  FFMA.FTZ R43, R36, R33, R43 ;  /* 0x00000021242b7223 */ /* 0x000fe2000001002b */
[----:B------:R-:W-:Y:S01]  /*22b0*/  FFMA.FTZ R30, R30, R41, R39 ;  /* 0x000000291e1e7223 */ /* 0x000fe20000010027 */
[----:B------:R-:W-:-:S03]  /*22c0*/  FADD.FTZ R54, R41, R54 ;  /* 0x0000003629367221 */ /* 0x000fc60000010000 */
[----:B------:R-:W-:Y:S01]  /*22d0*/  FFMA.FTZ R41, R29, R35, R30 ;  /* 0x000000231d297223 */ /* 0x000fe2000001001e */
[----:B------:R-:W-:Y:S01]  /*22e0*/  FADD.FTZ R30, R17, -UR14 ;  /* 0x8000000e111e7e21 */ /* 0x000fe20008010000 */
[----:B------:R-:W-:Y:S01]  /*22f0*/  FADD.FTZ R54, R54, R35 ;  /* 0x0000002336367221 */ /* 0x000fe20000010000 */
[----:B------:R-:W-:Y:S01]  /*2300*/  FADD.FTZ R35, R40, R33 ;  /* 0x0000002128237221 */ /* 0x000fe20000010000 */
[----:B------:R-:W-:Y:S01]  /*2310*/  FMUL.FTZ R40, R27, R33 ;  /* 0x000000211b287220 */ /* 0x000fe20000410000 */
[----:B------:R-:W-:-:S03]  /*2320*/  FMUL.FTZ R30, R30, UR7 ;  /* 0x000000071e1e7c20 */ /* 0x000fc60008410000 */
[----:B------:R-:W-:Y:S01]  /*2330*/  FFMA.FTZ R36, R36, R40, R41 ;  /* 0x0000002824247223 */ /* 0x000fe20000010029 */
[----:B------:R-:W-:Y:S01]  /*2340*/  FADD.FTZ R41, R20, -UR14 ;  /* 0x8000000e14297e21 */ /* 0x000fe20008010000 */
[----:B------:R-:W-:Y:S01]  /*2350*/  FADD.FTZ R54, R40, R54 ;  /* 0x0000003628367221 */ /* 0x000fe20000010000 */
[----:B0-----:R-:W-:Y:S02]  /*2360*/  FADD.FTZ R55, R64, 1 ;  /* 0x3f80000040377421 */ /* 0x001fe40000010000 */
[----:B------:R-:W-:-:S04]  /*2370*/  FMUL.FTZ R41, R41, UR7 ;  /* 0x0000000729297c20 */ /* 0x000fc80008410000 */
[----:B------:R-:W0:Y:S01]  /*2380*/  MUFU.RCP R55, R55 ;  /* 0x0000003700377308 */ /* 0x000e220000001000 */
[----:B------:R-:W-:Y:S01]  /*2390*/  FFMA.FTZ R40, R26, R41, R24 ;  /* 0x000000291a287223 */ /* 0x000fe20000010018 */
[----:B0-----:R-:W-:-:S04]  /*23a0*/  FADD.FTZ R31, -R55, 1 ;  /* 0x3f800000371f7421 */ /* 0x001fc80000010100 */
[----:B------:R-:W-:Y:S01]  /*23b0*/  FFMA.FTZ R42, R42, R31, 1 ;  /* 0x3f8000002a2a7423 */ /* 0x000fe2000001001f */
[----:B------:R-:W-:-:S04]  /*23c0*/  FMUL.FTZ R31, R14, R55 ;  /* 0x000000370e1f7220 */ /* 0x000fc80000410000 */
[----:B------:R-:W-:Y:S01]  /*23d0*/  FMUL.FTZ R31, R31, R42 ;  /* 0x0000002a1f1f7220 */ /* 0x000fe20000410000 */
[----:B------:R-:W-:-:S03]  /*23e0*/  FFMA.FTZ R42, R27, R32, R25 ;  /* 0x000000201b2a7223 */ /* 0x000fc60000010019 */
[-C--:B------:R-:W-:Y:S01]  /*23f0*/  FMUL.FTZ R65, R26, R31.reuse ;  /* 0x0000001f1a417220 */ /* 0x080fe20000410000 */
[----:B------:R-:W-:Y:S01]  /*2400*/  FMUL.FTZ R55, R42, -1.4426950216293334961 ;  /* 0xbfb8aa3b2a377820 */ /* 0x000fe20000410000 */
[C---:B------:R-:W-:Y:S01]  /*2410*/  FFMA.FTZ R38, R37.reuse, R31, R38 ;  /* 0x0000001f25267223 */ /* 0x040fe20000010026 */
[----:B------:R-:W-:Y:S01]  /*2420*/  FADD.FTZ R34, R34, R31 ;  /* 0x0000001f22227221 */ /* 0x000fe20000010000 */
[----:B------:R-:W-:Y:S01]  /*2430*/  FFMA.FTZ R37, R37, R65, R36 ;  /* 0x0000004125257223 */ /* 0x000fe20000010024 */
[----:B------:R-:W-:Y:S01]  /*2440*/  FADD.FTZ R36, R21, -UR14 ;  /* 0x8000000e15247e21 */ /* 0x000fe20008010000 */
[----:B------:R-:W-:Y:S01]  /*2450*/  FADD.FTZ R54, R54, R65 ;  /* 0x0000004136367221 */ /* 0x000fe20000010000 */
[----:B------:R-:W0:Y:S02]  /*2460*/  MUFU.EX2 R55, R55 ;  /* 0x0000003700377308 */ /* 0x000e240000000800 */
[----:B------:R-:W-:Y:S01]  /*2470*/  FMUL.FTZ R36, R36, UR7 ;  /* 0x0000000724247c20 */ /* 0x000fe20008410000 */
[----:B0-----:R-:W-:-:S06]  /*2480*/  FADD.FTZ R64, R55, 1 ;  /* 0x3f80000037407421 */ /* 0x001fcc0000010000 */
[----:B------:R-:W0:Y:S02]  /*2490*/  MUFU.RCP R64, R64 ;  /* 0x0000004000407308 */ /* 0x000e240000001000 */
[----:B0-----:R-:W-:Y:S01]  /*24a0*/  FADD.FTZ R39, -R64, 1 ;  /* 0x3f80000040277421 */ /* 0x001fe20000010100 */
[----:B------:R-:W-:-:S03]  /*24b0*/  FMUL.FTZ R28, R15, R64 ;  /* 0x000000400f1c7220 */ /* 0x000fc60000410000 */
[----:B------:R-:W-:-:S04]  /*24c0*/  FFMA.FTZ R39, R42, R39, 1 ;  /* 0x3f8000002a277423 */ /* 0x000fc80000010027 */
[----:B------:R-:W-:Y:S01]  /*24d0*/  FMUL.FTZ R28, R28, R39 ;  /* 0x000000271c1c7220 */ /* 0x000fe20000410000 */
[----:B------:R-:W-:-:S03]  /*24e0*/  FADD.FTZ R39, R16, -UR14 ;  /* 0x8000000e10277e21 */ /* 0x000fc60008010000 */
[----:B------:R-:W-:Y:S01]  /*24f0*/  FFMA.FTZ R43, R32, R28, R43 ;  /* 0x0000001c202b7223 */ /* 0x000fe2000001002b */
[----:B------:R-:W-:-:S04]  /*2500*/  FMUL.FTZ R39, R39, UR7 ;  /* 0x0000000727277c20 */ /* 0x000fc80008410000 */
[----:B------:R-:W-:-:S04]  /*2510*/  FFMA.FTZ R42, R26, R39, R24 ;  /* 0x000000271a2a7223 */ /* 0x000fc80000010018 */
[----:B------:R-:W-:-:S06]  /*2520*/  FMUL.FTZ R64, R42, -1.4426950216293334961 ;  /* 0xbfb8aa3b2a407820 */ /* 0x000fcc0000410000 */
[----:B------:R-:W0:Y:S02]  /*2530*/  MUFU.EX2 R64, R64 ;  /* 0x0000004000407308 */ /* 0x000e240000000800 */
[----:B0-----:R-:W-:-:S06]  /*2540*/  FADD.FTZ R55, R64, 1 ;  /* 0x3f80000040377421 */ /* 0x001fcc0000010000 */
[----:B------:R-:W0:Y:S02]  /*2550*/  MUFU.RCP R55, R55 ;  /* 0x0000003700377308 */ /* 0x000e240000001000 */
[----:B0-----:R-:W-:-:S04]  /*2560*/  FADD.FTZ R29, -R55, 1 ;  /* 0x3f800000371d7421 */ /* 0x001fc80000010100 */
[----:B------:R-:W-:Y:S01]  /*2570*/  FFMA.FTZ R42, R42, R29, 1 ;  /* 0x3f8000002a2a7423 */ /* 0x000fe2000001001d */
[----:B------:R-:W-:-:S04]  /*2580*/  FMUL.FTZ R29, R18, R55 ;  /* 0x00000037121d7220 */ /* 0x000fc80000410000 */
[----:B------:R-:W-:Y:S01]  /*2590*/  FMUL.FTZ R29, R29, R42 ;  /* 0x0000002a1d1d7220 */ /* 0x000fe20000410000 */
[----:B------:R-:W-:-:S03]  /*25a0*/  FFMA.FTZ R42, R27, R30, R25 ;  /* 0x0000001e1b2a7223 */ /* 0x000fc60000010019 */
[----:B------:R-:W-:Y:S01]  /*25b0*/  FFMA.FTZ R38, R39, R29, R38 ;  /* 0x0000001d27267223 */ /* 0x000fe20000010026 */
        /* <DEDUP_REMOVED lines=8> */
[----:B------:R-:W-:-:S03]  /*2640*/  FMUL.FTZ R42, R40, -1.4426950216293334961 ;  /* 0xbfb8aa3b282a7820 */ /* 0x000fc60000410000 */
[----:B------:R-:W-:-:S03]  /*2650*/  FFMA.FTZ R43, R30, R33, R43 ;  /* 0x000000211e2b7223 */ /* 0x000fc6000001002b */
[----:B------:R-:W0:Y:S02]  /*2660*/  MUFU.EX2 R42, R42 ;  /* 0x0000002a002a7308 */ /* 0x000e240000000800 */
[----:B0-----:R-:W-:Y:S01]  /*2670*/  FADD.FTZ R55, R42, 1 ;  /* 0x3f8000002a377421 */ /* 0x001fe20000010000 */
[----:B------:R-:W-:-:S05]  /*2680*/  FFMA.FTZ R42, R27, R36, R25 ;  /* 0x000000241b2a7223 */ /* 0x000fca0000010019 */
[----:B------:R-:W0:Y:S02]  /*2690*/  MUFU.RCP R55, R55 ;  /* 0x0000003700377308 */ /* 0x000e240000001000 */
[----:B0-----:R-:W-:-:S04]  /*26a0*/  FADD.FTZ R31, -R55, 1 ;  /* 0x3f800000371f7421 */ /* 0x001fc80000010100 */
[----:B------:R-:W-:Y:S01]  /*26b0*/  FFMA.FTZ R40, R40, R31, 1 ;  /* 0x3f80000028287423 */ /* 0x000fe2000001001f */
[----:B------:R-:W-:Y:S01]  /*26c0*/  FMUL.FTZ R31, R22, R55 ;  /* 0x00000037161f7220 */ /* 0x000fe20000410000 */
[----:B------:R-:W-:-:S03]  /*26d0*/  FMUL.FTZ R55, R42, -1.4426950216293334961 ;  /* 0xbfb8aa3b2a377820 */ /* 0x000fc60000410000 */
[----:B------:R-:W-:Y:S01]  /*26e0*/  FMUL.FTZ R31, R31, R40 ;  /* 0x000000281f1f7220 */ /* 0x000fe20000410000 */
[----:B------:R-:W-:Y:S01]  /*26f0*/  FADD.FTZ R40, R35, R28 ;  /* 0x0000001c23287221 */ /* 0x000fe20000010000 */
[----:B------:R-:W-:Y:S01]  /*2700*/  FMUL.FTZ R35, R27, R28 ;  /* 0x0000001c1b237220 */ /* 0x000fe20000410000 */
[----:B------:R-:W0:Y:S03]  /*2710*/  MUFU.EX2 R55, R55 ;  /* 0x0000003700377308 */ /* 0x000e260000000800 */
[----:B------:R-:W-:Y:S01]  /*2720*/  FFMA.FTZ R28, R32, R35, R37 ;  /* 0x00000023201c7223 */ /* 0x000fe20000010025 */
[----:B------:R-:W-:Y:S01]  /*2730*/  FADD.FTZ R54, R35, R54 ;  /* 0x0000003623367221 */ /* 0x000fe20000010000 */
[----:B------:R-:W-:-:S04]  /*2740*/  FMUL.FTZ R35, R26, R29 ;  /* 0x0000001d1a237220 */ /* 0x000fc80000410000 */
[----:B------:R-:W-:Y:S01]  /*2750*/  FFMA.FTZ R39, R39, R35, R28 ;  /* 0x0000002327277223 */ /* 0x000fe2000001001c */
[----:B------:R-:W-:Y:S01]  /*2760*/  FADD.FTZ R54, R54, R35 ;  /* 0x0000002336367221 */ /* 0x000fe20000010000 */
[----:B------:R-:W-:Y:S01]  /*2770*/  FADD.FTZ R35, R40, R33 ;  /* 0x0000002128237221 */ /* 0x000fe20000010000 */
[----:B0-----:R-:W-:-:S06]  /*2780*/  FADD.FTZ R64, R55, 1 ;  /* 0x3f80000037407421 */ /* 0x001fcc0000010000 */
[----:B------:R-:W0:Y:S02]  /*2790*/  MUFU.RCP R64, R64 ;  /* 0x0000004000407308 */ /* 0x000e240000001000 */
[----:B0-----:R-:W-:Y:S01]  /*27a0*/  FADD.FTZ R37, -R64, 1 ;  /* 0x3f80000040257421 */ /* 0x001fe20000010100 */
[----:B------:R-:W-:-:S03]  /*27b0*/  FMUL.FTZ R32, R23, R64 ;  /* 0x0000004017207220 */ /* 0x000fc60000410000 */
[----:B------:R-:W-:Y:S01]  /*27c0*/  FFMA.FTZ R37, R42, R37, 1 ;  /* 0x3f8000002a257423 */ /* 0x000fe20000010025 */
[----:B------:R-:W-:Y:S01]  /*27d0*/  FADD.FTZ R42, R34, R29 ;  /* 0x0000001d222a7221 */ /* 0x000fe20000010000 */
[----:B------:R-:W-:Y:S02]  /*27e0*/  FMUL.FTZ R29, R27, R33 ;  /* 0x000000211b1d7220 */ /* 0x000fe40000410000 */
[----:B------:R-:W-:Y:S02]  /*27f0*/  FMUL.FTZ R32, R32, R37 ;  /* 0x0000002520207220 */ /* 0x000fe40000410000 */
        /* <DEDUP_REMOVED lines=12> */
.L_x_1286:
[----:B------:R-:W-:Y:S01]  /*28c0*/  MOV R35, R34 ;  /* 0x0000002200237202 */ /* 0x000fe20000000f00 */
[----:B------:R-:W0:Y:S01]  /*28d0*/  S2UR UR6, SR_CgaCtaId ;  /* 0x00000000000679c3 */ /* 0x000e220000008800 */
[----:B------:R-:W-:Y:S01]  /*28e0*/  MOV R34, R33 ;  /* 0x0000002100227202 */ /* 0x000fe20000000f00 */
[----:B------:R-:W-:Y:S01]  /*28f0*/  UMOV UR5, 0x400 ;  /* 0x0000040000057882 */ /* 0x000fe20000000000 */
[C---:B------:R-:W-:Y:S01]  /*2900*/  ISETP.GT.AND P0, PT, R57.reuse, 0x1e, PT ;  /* 0x0000001e3900780c */ /* 0x040fe20003f04270 */
[----:B------:R-:W1:Y:S01]  /*2910*/  SHFL.DOWN PT, R32, R35, 0x1, 0x1f ;  /* 0x08201f0023207f89 */ /* 0x000e6200000e0000 */
[----:B------:R-:W-:Y:S01]  /*2920*/  UIADD3 UR5, UPT, UPT, UR5, 0x90, URZ ;  /* 0x0000009005057890 */ /* 0x000fe2000fffe0ff */
[----:B------:R-:W-:Y:S01]  /*2930*/  ISETP.GT.AND P2, PT, R57, 0xf, PT ;  /* 0x0000000f3900780c */ /* 0x000fe20003f44270 */
[----:B------:R-:W-:Y:S01]  /*2940*/  UMOV UR12, 0x400 ;  /* 0x00000400000c7882 */ /* 0x000fe20000000000 */
[----:B------:R-:W2:Y:S01]  /*2950*/  SHFL.DOWN PT, R33, R34, 0x1, 0x1f ;  /* 0x08201f0022217f89 */ /* 0x000ea200000e0000 */
[----:B------:R-:W-:Y:S01]  /*2960*/  BSSY.RECONVERGENT B0, `(.L_x_1287) ;  /* 0x0000024000007945 */ /* 0x000fe20003800200 */
[----:B------:R-:W-:-:S02]  /*2970*/  ISETP.NE.AND P1, PT, R60, RZ, PT ;  /* 0x000000ff3c00720c */ /* 0x000fc40003f25270 */
[----:B------:R-:W-:Y:S01]  /*2980*/  ISETP.GT.U32.AND P3, PT, R60, 0x1b, PT ;  /* 0x0000001b3c00780c */ /* 0x000fe20003f64070 */
[----:B0-----:R-:W-:-:S03]  /*2990*/  ULEA UR5, UR6, UR5, 0x18 ;  /* 0x0000000506057291 */ /* 0x001fc6000f8ec0ff */
[----:B-1----:R-:W-:-:S03]  /*29a0*/  @!P0 FADD.FTZ R35, R32, R35 ;  /* 0x0000002320238221 */ /* 0x002fc60000010000 */
[----:B------:R-:W-:Y:S01]  /*29b0*/  LEA R64, R60, UR5, 0x4 ;  /* 0x000000053c407c11 */ /* 0x000fe2000f8e20ff */
[----:B--2---:R-:W-:Y:S01]  /*29c0*/  @!P0 FADD.FTZ R34, R33, R34 ;  /* 0x0000002221228221 */ /* 0x004fe20000010000 */
[----:B------:R-:W0:Y:S01]  /*29d0*/  SHFL.DOWN PT, R32, R35, 0x2, 0x1f ;  /* 0x08401f0023207f89 */ /* 0x000e2200000e0000 */
[----:B------:R-:W-:-:S03]  /*29e0*/  ISETP.GT.AND P0, PT, R57, 0x1d, PT ;  /* 0x0000001d3900780c */ /* 0x000fc60003f04270 */
        /* <DEDUP_REMOVED lines=27> */
.L_x_1288:
[----:B------:R-:W-:Y:S05]  /*2ba0*/  BSYNC.RECONVERGENT B0 ;  /* 0x0000000000007941 */ /* 0x000fea0003800200 */
.L_x_1287:
[----:B------:R-:W-:Y:S06]  /*2bb0*/  BAR.SYNC.DEFER_BLOCKING 0x0 ;  /* 0x0000000000007b1d */ /* 0x000fec0000010000 */
[----:B------:R-:W-:Y:S04]  /*2bc0*/  BSSY.RECONVERGENT B0, `(.L_x_1289) ;  /* 0x0000024000007945 */ /* 0x000fe80003800200 */
[----:B------:R-:W-:Y:S05]  /*2bd0*/  @P1 BRA `(.L_x_1290) ;  /* 0x0000000000881947 */ /* 0x000fea0003800000 */
[----:B------:R-:W-:-:S09]  /*2be0*/  ULEA UR5, UR6, UR12, 0x18 ;  /* 0x0000000c06057291 */ /* 0x000fd2000f8ec0ff */
[----:B------:R-:W4:Y:S04]  /*2bf0*/  LDS.64 R40, [UR5+0x18] ;  /* 0x00001805ff287984 */ /* 0x000f280008000a00 */
[----:B-123--:R-:W1:Y:S04]  /*2c00*/  LDS.128 R32, [UR5+0x20] ;  /* 0x00002005ff207984 */ /* 0x00ee680008000c00 */
[----:B------:R-:W0:Y:S01]  /*2c10*/  LDS.128 R36, [UR5+0x30] ;  /* 0x00003005ff247984 */ /* 0x000e220008000c00 */
[----:B----4-:R-:W-:Y:S01]  /*2c20*/  FADD.FTZ R43, R54, R40 ;  /* 0x00000028362b7221 */ /* 0x010fe20000010000 */
[----:B------:R-:W-:-:S03]  /*2c30*/  FADD.FTZ R40, R55, R41 ;  /* 0x0000002937287221 */ /* 0x000fc60000010000 */
[----:B-1----:R-:W-:Y:S01]  /*2c40*/  FADD.FTZ R43, R43, R32 ;  /* 0x000000202b2b7221 */ /* 0x002fe20000010000 */
[----:B------:R-:W-:-:S03]  /*2c50*/  FADD.FTZ R40, R40, R33 ;  /* 0x0000002128287221 */ /* 0x000fc60000010000 */
[----:B------:R-:W-:Y:S01]  /*2c60*/  FADD.FTZ R33, R43, R34 ;  /* 0x000000222b217221 */ /* 0x000fe20000010000 */
[----:B------:R-:W-:Y:S02]  /*2c70*/  FADD.FTZ R32, R40, R35 ;  /* 0x0000002328207221 */ /* 0x000fe40000010000 */
[----:B------:R-:W1:Y:S01]  /*2c80*/  LDS.128 R40, [UR5+0x40] ;  /* 0x00004005ff287984 */ /* 0x000e620008000c00 */
[----:B0-----:R-:W-:Y:S01]  /*2c90*/  FADD.FTZ R55, R33, R36 ;  /* 0x0000002421377221 */ /* 0x001fe20000010000 */
[----:B------:R-:W-:Y:S02]  /*2ca0*/  FADD.FTZ R36, R32, R37 ;  /* 0x0000002520247221 */ /* 0x000fe40000010000 */
[----:B------:R-:W0:Y:S01]  /*2cb0*/  LDS.128 R32, [UR5+0x50] ;  /* 0x00005005ff207984 */ /* 0x000e220008000c00 */
[----:B------:R-:W-:Y:S01]  /*2cc0*/  FADD.FTZ R55, R55, R38 ;  /* 0x0000002637377221 */ /* 0x000fe20000010000 */
[----:B------:R-:W-:-:S04]  /*2cd0*/  FADD.FTZ R36, R36, R39 ;  /* 0x0000002724247221 */ /* 0x000fc80000010000 */
[----:B-1----:R-:W-:Y:S01]  /*2ce0*/  FADD.FTZ R36, R36, R41 ;  /* 0x0000002924247221 */ /* 0x002fe20000010000 */
[----:B------:R-:W-:-:S03]  /*2cf0*/  FADD.FTZ R55, R55, R40 ;  /* 0x0000002837377221 */ /* 0x000fc60000010000 */
[----:B------:R-:W-:Y:S01]  /*2d00*/  FADD.FTZ R40, R36, R43 ;  /* 0x0000002b24287221 */ /* 0x000fe20000010000 */
[----:B------:R-:W-:Y:S01]  /*2d10*/  FADD.FTZ R55, R55, R42 ;  /* 0x0000002a37377221 */ /* 0x000fe20000010000 */
[----:B------:R-:W1:Y:S03]  /*2d20*/  LDS.128 R36, [UR5+0x60] ;  /* 0x00006005ff247984 */ /* 0x000e660008000c00 */
[----:B0-----:R-:W-:Y:S01]  /*2d30*/  FADD.FTZ R55, R55, R32 ;  /* 0x0000002037377221 */ /* 0x001fe20000010000 */
[----:B------:R-:W-:Y:S02]  /*2d40*/  FADD.FTZ R32, R40, R33 ;  /* 0x0000002128207221 */ /* 0x000fe40000010000 */
[----:B------:R-:W0:Y:S01]  /*2d50*/  LDS.128 R40, [UR5+0x70] ;  /* 0x00007005ff287984 */ /* 0x000e220008000c00 */
        /* <DEDUP_REMOVED lines=10> */
.L_x_1290:
[----:B------:R-:W-:Y:S05]  /*2e00*/  BSYNC.RECONVERGENT B0 ;  /* 0x0000000000007941 */ /* 0x000fea0003800200 */
.L_x_1289:
[----:B------:R-:W-:Y:S06]  /*2e10*/  BAR.SYNC.DEFER_BLOCKING 0x0 ;  /* 0x0000000000007b1d */ /* 0x000fec0000010000 */
[----:B------:R-:W-:Y:S04]  /*2e20*/  BSSY.RECONVERGENT B0, `(.L_x_1291) ;  /* 0x000004d000007945 */ /* 0x000fe80003800200 */
[----:B------:R-:W-:Y:S05]  /*2e30*/  @P3 BRA `(.L_x_1292) ;  /* 0x00000004002c3947 */ /* 0x000fea0003800000 */
[----:B-123--:R-:W1:Y:S04]  /*2e40*/  LDS.128 R32, [R64+0x1c0] ;  /* 0x0001c00040207984 */ /* 0x00ee680000000c00 */
[----:B------:R-:W2:Y:S04]  /*2e50*/  LDS.128 R36, [R64+0x380] ;  /* 0x0003800040247984 */ /* 0x000ea80000000c00 */
[----:B------:R-:W3:Y:S01]  /*2e60*/  LDS.128 R40, [R64+0x540] ;  /* 0x0005400040287984 */ /* 0x000ee20000000c00 */
[----:B-1----:R-:W-:Y:S01]  /*2e70*/  FADD.FTZ R65, R28, R32 ;  /* 0x000000201c417221 */ /* 0x002fe20000010000 */
[----:B------:R-:W-:Y:S01]  /*2e80*/  FADD.FTZ R28, R29, R33 ;  /* 0x000000211d1c7221 */ /* 0x000fe20000010000 */
[----:B------:R-:W-:Y:S01]  /*2e90*/  FADD.FTZ R29, R30, R34 ;  /* 0x000000221e1d7221 */ /* 0x000fe20000010000 */
[----:B------:R-:W-:Y:S01]  /*2ea0*/  FADD.FTZ R30, R31, R35 ;  /* 0x000000231f1e7221 */ /* 0x000fe20000010000 */
[----:B--2---:R-:W-:Y:S01]  /*2eb0*/  FADD.FTZ R65, R65, R36 ;  /* 0x0000002441417221 */ /* 0x004fe20000010000 */
[----:B------:R-:W-:Y:S01]  /*2ec0*/  FADD.FTZ R28, R28, R37 ;  /* 0x000000251c1c7221 */ /* 0x000fe20000010000 */
[----:B------:R-:W1:Y:S01]  /*2ed0*/  LDS.128 R32, [R64+0x700] ;  /* 0x0007000040207984 */ /* 0x000e620000000c00 */
[----:B------:R-:W-:Y:S01]  /*2ee0*/  FADD.FTZ R37, R29, R38 ;  /* 0x000000261d257221 */ /* 0x000fe20000010000 */
        /* <DEDUP_REMOVED lines=12> */
[----:B------:R-:W-:Y:S01]  /*2fb0*/  LDS.128 R32, [R64+0xc40] ;  /* 0x000c400040207984 */ /* 0x000fe20000000c00 */
[----:B------:R-:W-:Y:S01]  /*2fc0*/  FADD.FTZ R41, R41, R30 ;  /* 0x0000001e29297221 */ /* 0x000fe20000010000 */
[----:B------:R-:W-:-:S02]  /*2fd0*/  FADD.FTZ R40, R40, R31 ;  /* 0x0000001f28287221 */ /* 0x000fc40000010000 */
[----:B------:R-:W1:Y:S02]  /*2fe0*/  LDS.128 R36, [R64+0xa80] ;  /* 0x000a800040247984 */ /* 0x000e640000000c00 */
        /* <DEDUP_REMOVED lines=31> */
[----:B------:R-:W-:-:S02]  /*31e0*/  FADD.FTZ R43, R43, R36 ;  /* 0x000000242b2b7221 */ /* 0x000fc40000010000 */
        /* <DEDUP_REMOVED lines=16> */
.L_x_1292:
[----:B------:R-:W-:Y:S05]  /*32f0*/  BSYNC.RECONVERGENT B0 ;  /* 0x0000000000007941 */ /* 0x000fea0003800200 */
.L_x_1291:
[----:B------:R-:W-:Y:S04]  /*3300*/  BSSY.RECONVERGENT B0, `(.L_x_1293) ;  /* 0x000001d000007945 */ /* 0x000fe80003800200 */
[----:B------:R-:W-:Y:S05]  /*3310*/  @P3 BRA `(.L_x_1294) ;  /* 0x00000000006c3947 */ /* 0x000fea0003800000 */
[----:B---3--:R-:W1:Y:S08]  /*3320*/  LDC.64 R32, c[0x0][0x3f8] ;  /* 0x0000fe00ff207b82 */ /* 0x008e700000000a00 */
[----:B------:R-:W3:Y:S01]  /*3330*/  LDC.64 R38, c[0x0][0x3d8] ;  /* 0x0000f600ff267b82 */ /* 0x000ee20000000a00 */
[----:B-12---:R-:W-:Y:S01]  /*3340*/  IMAD.WIDE.U32 R34, R32, 0x3, RZ ;  /* 0x0000000320227825 */ /* 0x006fe200078e00ff */
[----:B------:R-:W-:-:S04]  /*3350*/  LEA R41, R33, R33, 0x1 ;  /* 0x0000002121297211 */ /* 0x000fc800078e08ff */
[----:B------:R-:W-:Y:S01]  /*3360*/  IADD3 R41, PT, PT, R35, R41, RZ ;  /* 0x0000002923297210 */ /* 0x000fe20007ffe0ff */
[----:B------:R-:W-:-:S03]  /*3370*/  IMAD R35, R0, 0x1c, R60 ;  /* 0x0000001c00237824 */ /* 0x000fc600078e023c */
[----:B------:R-:W-:Y:S01]  /*3380*/  LEA.HI R34, P0, R41, R34, RZ, 0x1 ;  /* 0x0000002229227211 */ /* 0x000fe200078108ff */
[----:B---3--:R-:W-:-:S03]  /*3390*/  IMAD.WIDE R38, R35, 0x4, R38 ;  /* 0x0000000423267825 */ /* 0x008fc600078e0226 */
[----:B------:R-:W-:Y:S02]  /*33a0*/  IADD3.X R41, PT, PT, RZ, R41, RZ, P0, !PT ;  /* 0x00000029ff297210 */ /* 0x000fe400007fe4ff */
[----:B------:R-:W-:Y:S01]  /*33b0*/  LEA.HI R37, P0, R33, R32, RZ, 0x1 ;  /* 0x0000002021257211 */ /* 0x000fe200078108ff */
[----:B------:R4:W-:Y:S01]  /*33c0*/  REDG.E.ADD.F32.FTZ.RN.STRONG.GPU desc[UR8][R38.64], R28 ;  /* 0x0000001c260079a6 */ /* 0x0009e2000c12f308 */
[C---:B------:R-:W-:Y:S02]  /*33d0*/  SHF.L.U32 R43, R34.reuse, 0x1, RZ ;  /* 0x00000001222b7819 */ /* 0x040fe400000006ff */
[----:B------:R-:W-:Y:S02]  /*33e0*/  SHF.L.U32 R35, R37, 0x1, RZ ;  /* 0x0000000125237819 */ /* 0x000fe400000006ff */
[----:B------:R-:W-:Y:S02]  /*33f0*/  SHF.L.U64.HI R41, R34, 0x1, R41 ;  /* 0x0000000122297819 */ /* 0x000fe40000010229 */
[----:B------:R-:W-:-:S02]  /*3400*/  IADD3.X R0, PT, PT, RZ, R33, RZ, P0, !PT ;  /* 0x00000021ff007210 */ /* 0x000fc400007fe4ff */
[----:B------:R-:W-:Y:S02]  /*3410*/  LOP3.LUT R35, R35, 0xfffffffc, RZ, 0xc0, !PT ;  /* 0xfffffffc23237812 */ /* 0x000fe400078ec0ff */
[----:B------:R-:W-:Y:S02]  /*3420*/  LEA R34, P2, R32, R38, 0x2 ;  /* 0x0000002620227211 */ /* 0x000fe400078410ff */
[----:B------:R-:W-:Y:S02]  /*3430*/  LOP3.LUT R43, R43, 0xfffffffc, RZ, 0xc0, !PT ;  /* 0xfffffffc2b2b7812 */ /* 0x000fe400078ec0ff */
[----:B------:R-:W-:Y:S02]  /*3440*/  SHF.L.U64.HI R37, R37, 0x1, R0 ;  /* 0x0000000125257819 */ /* 0x000fe40000010200 */
        /* <DEDUP_REMOVED lines=8> */
.L_x_1294:
[----:B------:R-:W-:Y:S05]  /*34d0*/  BSYNC.RECONVERGENT B0 ;  /* 0x0000000000007941 */ /* 0x000fea0003800200 */
.L_x_1293:
[----:B------:R-:W5:Y:S02]  /*34e0*/  LDCU UR5, c[0x0][0x370] ;  /* 0x00006e00ff0577ac */ /* 0x000f640008000800 */
[----:B-----5:R-:W-:-:S09]  /*34f0*/  UISETP.GE.U32.AND UP0, UPT, UR5, 0x2, UPT ;  /* 0x000000020500788c */ /* 0x020fd2000bf06070 */
[----:B------:R-:W-:Y:S05]  /*3500*/  BRA.U !UP0, `(.L_x_1295) ;  /* 0x0000000908b87547 */ /* 0x000fea000b800000 */
[----:B------:R-:W5:Y:S01]  /*3510*/  LDC R0, c[0x0][0x370] ;  /* 0x0000dc00ff007b82 */ /* 0x000f620000000800 */
[----:B----4-:R-:W-:-:S05]  /*3520*/  LOP3.LUT R29, R62, 0x1, RZ, 0xc0, !PT ;  /* 0x000000013e1d7812 */ /* 0x010fca00078ec0ff */
[----:B------:R-:W-:Y:S02]  /*3530*/  IMAD R31, R29, R58, RZ ;  /* 0x0000003a1d1f7224 */ /* 0x000fe400078e02ff */
[----:B------:R-:W4:Y:S02]  /*3540*/  LDC.64 R42, c[0x0][0x3d0] ;  /* 0x0000f400ff2a7b82 */ /* 0x000f240000000a00 */
[----:B-----5:R-:W-:-:S05]  /*3550*/  IMAD R0, R31, R0, RZ ;  /* 0x000000001f007224 */ /* 0x020fca00078e02ff */
[----:B------:R-:W-:-:S05]  /*3560*/  SHF.L.U32 R29, R0, 0x1, RZ ;  /* 0x00000001001d7819 */ /* 0x000fca00000006ff */
[----:B----4-:R-:W-:Y:S01]  /*3570*/  IMAD.WIDE R42, R29, 0x4, R42 ;  /* 0x000000041d2a7825 */ /* 0x010fe200078e022a */
[----:B------:R-:W-:Y:S06]  /*3580*/  @P1 BRA `(.L_x_1296) ;  /* 0x0000000000541947 */ /* 0x000fec0003800000 */
[----:B------:R-:W4:Y:S01]  /*3590*/  LDC.64 R28, c[0x0][0x3c8] ;  /* 0x0000f200ff1c7b82 */ /* 0x000f220000000a00 */
[----:B------:R-:W-:Y:S01]  /*35a0*/  IADD3 R31, PT, PT, R31, R59, RZ ;  /* 0x0000003b1f1f7210 */ /* 0x000fe20007ffe0ff */
[----:B------:R-:W-:Y:S01]  /*35b0*/  IMAD R33, R58, UR10, R59 ;  /* 0x0000000a3a217c24 */ /* 0x000fe2000f8e023b */
[----:B------:R-:W-:-:S03]  /*35c0*/  LOP3.LUT P0, R0, R62, 0x2, RZ, 0xc0, !PT ;  /* 0x000000023e007812 */ /* 0x000fc6000780c0ff */
[----:B----4-:R-:W-:-:S04]  /*35d0*/  IMAD.WIDE.U32 R28, R31, 0x4, R28 ;  /* 0x000000041f1c7825 */ /* 0x010fc800078e001c */
[----:B------:R-:W-:Y:S01]  /*35e0*/  IMAD.WIDE.U32 R30, R33, 0x8, R42 ;  /* 0x00000008211e7825 */ /* 0x000fe200078e002a */
[----:B------:R-:W-:Y:S02]  /*35f0*/  IADD3 R33, PT, PT, -R0, 0x1, RZ ;  /* 0x0000000100217810 */ /* 0x000fe40007ffe1ff */
[----:B------:R-:W1:Y:S02]  /*3600*/  LDC R0, c[0x0][0x370] ;  /* 0x0000dc00ff007b82 */ /* 0x000e640000000800 */
[----:B------:R4:W-:Y:S01]  /*3610*/  STG.E.64 desc[UR8][R30.64], R54 ;  /* 0x000000361e007986 */ /* 0x0009e2000c101b08 */
[----:B------:R-:W-:Y:S06]  /*3620*/  MEMBAR.ALL.GPU ;  /* 0x0000000000007992 */ /* 0x000fec000000a000 */
[----:B------:R-:W-:-:S00]  /*3630*/  ERRBAR ;  /* 0x00000000000079ab */ /* 0x000fc00000000000 */
[----:B------:R-:W-:Y:S06]  /*3640*/  CGAERRBAR ;  /* 0x00000000000075ab */ /* 0x000fec0000000000 */
[----:B------:R4:W-:Y:S01]  /*3650*/  REDG.E.ADD.S32.STRONG.GPU desc[UR8][R28.64], R33 ;  /* 0x000000211c00798e */ /* 0x0009e2000c12e308 */
[----:B-1----:R-:W-:-:S04]  /*3660*/  SEL R35, R0, RZ, !P0 ;  /* 0x000000ff00237207 */ /* 0x002fc80004000000 */
[----:B------:R-:W-:-:S13]  /*3670*/  ISETP.NE.AND P0, PT, R35, -0x1, PT ;  /* 0xffffffff2300780c */ /* 0x000fda0003f05270 */
[----:B----4-:R-:W-:Y:S05]  /*3680*/  @!P0 BRA `(.L_x_1296) ;  /* 0x0000000000148947 */ /* 0x010fea0003800000 */
.L_x_1297:
[----:B------:R-:W4:Y:S04]  /*3690*/  LDG.E.STRONG.GPU R0, desc[UR8][R28.64] ;  /* 0x000000081c007981 */ /* 0x000f28000c1ef900 */
[----:B----4-:R-:W-:Y:S01]  /*36a0*/  CCTL.IVALL ;  /* 0x00000000ff00798f */ /* 0x010fe20002000000 */
[----:B------:R-:W-:Y:S05]  /*36b0*/  YIELD ;  /* 0x0000000000007946 */ /* 0x000fea0003800000 */
[----:B------:R-:W-:-:S13]  /*36c0*/  ISETP.NE.AND P0, PT, R0, R35, PT ;  /* 0x000000230000720c */ /* 0x000fda0003f05270 */
[----:B------:R-:W-:Y:S05]  /*36d0*/  @P0 BRA `(.L_x_1297) ;  /* 0xfffffffc00ec0947 */ /* 0x000fea000383ffff */
.L_x_1296:
[----:B------:R-:W4:Y:S01]  /*36e0*/  LDC R0, c[0x0][0x370] ;  /* 0x0000dc00ff007b82 */ /* 0x000f220000000800 */
[----:B------:R-:W-:Y:S05]  /*36f0*/  WARPSYNC.ALL ;  /* 0x0000000000007948 */ /* 0x000fea0003800000 */
[----:B----4-:R-:W-:Y:S02]  /*3700*/  ISETP.GE.U32.AND P0, PT, R0, 0x8, PT ;  /* 0x000000080000780c */ /* 0x010fe40003f06070 */
[----:B------:R-:W-:Y:S01]  /*3710*/  BAR.SYNC.DEFER_BLOCKING 0x0 ;  /* 0x0000000000007b1d */ /* 0x000fe20000010000 */
[----:B------:R-:W-:-:S10]  /*3720*/  HFMA2 R0, -RZ, RZ, 0, 0 ;  /* 0x00000000ff007431 */ /* 0x000fd400000001ff */
        /* <DEDUP_REMOVED lines=10> */
[----:B------:R-:W-:-:S11]  /*37d0*/  MOV R29, R59 ;  /* 0x0000003b001d7202 */ /* 0x000fd60000000f00 */
.L_x_1299:
[----:B------:R-:W-:Y:S02]  /*37e0*/  ISETP.EQ.OR P3, PT, RZ, UR5, P1 ;  /* 0x00000005ff007c0c */ /* 0x000fe40008f62670 */
[----:B------:R-:W-:-:S04]  /*37f0*/  IADD3 R30, PT, PT, R28, 0x1, RZ ;  /* 0x000000011c1e7810 */ /* 0x000fc80007ffe0ff */
[----:B------:R-:W-:-:S07]  /*3800*/  ISETP.EQ.OR P4, PT, R30, UR10, P1 ;  /* 0x0000000a1e007c0c */ /* 0x000fce0008f82670 */
[----:B------:R-:W-:-:S06]  /*3810*/  @!P3 IMAD.WIDE.U32 R30, R29, 0x8, R42 ;  /* 0x000000081d1eb825 */ /* 0x000fcc00078e002a */
[----:B------:R-:W0:Y:S01]  /*3820*/  @!P3 LDG.E.64 R30, desc[UR8][R30.64] ;  /* 0x000000081e1eb981 */ /* 0x000e22000c1e1b00 */
[----:B---3--:R-:W-:Y:S01]  /*3830*/  @!P4 IMAD.WIDE.U32 R32, R0, 0x8, R42 ;  /* 0x000000080020c825 */ /* 0x008fe200078e002a */
[----:B--2---:R-:W-:-:S04]  /*3840*/  IADD3 R34, PT, PT, R28, 0x2, RZ ;  /* 0x000000021c227810 */ /* 0x004fc80007ffe0ff */
[----:B------:R-:W-:Y:S01]  /*3850*/  ISETP.EQ.OR P0, PT, R34, UR10, P1 ;  /* 0x0000000a22007c0c */ /* 0x000fe20008f02670 */
[----:B------:R-:W2:Y:S01]  /*3860*/  @!P4 LDG.E.64 R32, desc[UR8][R32.64] ;  /* 0x000000082020c981 */ /* 0x000ea2000c1e1b00 */
[----:B------:R-:W-:-:S04]  /*3870*/  IADD3 R34, PT, PT, R28, 0x3, RZ ;  /* 0x000000031c227810 */ /* 0x000fc80007ffe0ff */
[----:B------:R-:W-:-:S07]  /*3880*/  ISETP.EQ.OR P2, PT, R34, UR10, P1 ;  /* 0x0000000a22007c0c */ /* 0x000fce0008f42670 */
[----:B-1----:R-:W-:-:S06]  /*3890*/  @!P0 IMAD.WIDE.U32 R34, R36, 0x8, R42 ;  /* 0x0000000824228825 */ /* 0x002fcc00078e002a */
[----:B------:R-:W3:Y:S01]  /*38a0*/  @!P0 LDG.E.64 R34, desc[UR8][R34.64] ;  /* 0x0000000822228981 */ /* 0x000ee2000c1e1b00 */
[----:B0-----:R-:W-:Y:S01]  /*38b0*/  @!P3 FADD.FTZ R54, R54, R30 ;  /* 0x0000001e3636b221 */ /* 0x001fe20000010000 */
[----:B------:R-:W-:Y:S01]  /*38c0*/  @!P3 FADD.FTZ R55, R55, R31 ;  /* 0x0000001f3737b221 */ /* 0x000fe20000010000 */
[----:B------:R-:W-:-:S04]  /*38d0*/  @!P2 IMAD.WIDE.U32 R30, R37, 0x8, R42 ;  /* 0x00000008251ea825 */ /* 0x000fc800078e002a */
[----:B--2---:R-:W-:Y:S02]  /*38e0*/  @!P4 FADD.FTZ R54, R54, R32 ;  /* 0x000000203636c221 */ /* 0x004fe40000010000 */
[----:B------:R-:W2:Y:S01]  /*38f0*/  @!P2 LDG.E.64 R30, desc[UR8][R30.64] ;  /* 0x000000081e1ea981 */ /* 0x000ea2000c1e1b00 */
[----:B------:R-:W-:Y:S01]  /*3900*/  IADD3 R32, PT, PT, R28, 0x4, RZ ;  /* 0x000000041c207810 */ /* 0x000fe20007ffe0ff */
[----:B------:R-:W-:-:S03]  /*3910*/  @!P4 FADD.FTZ R55, R55, R33 ;  /* 0x000000213737c221 */ /* 0x000fc60000010000 */
[----:B------:R-:W-:Y:S01]  /*3920*/  ISETP.EQ.OR P4, PT, R32, UR10, P1 ;  /* 0x0000000a20007c0c */ /* 0x000fe20008f82670 */
[----:B---3--:R-:W-:Y:S01]  /*3930*/  @!P0 FADD.FTZ R54, R54, R34 ;  /* 0x0000002236368221 */ /* 0x008fe20000010000 */
[----:B------:R-:W-:-:S11]  /*3940*/  @!P0 FADD.FTZ R55, R55, R35 ;  /* 0x0000002337378221 */ /* 0x000fd60000010000 */
        /* <DEDUP_REMOVED lines=18> */
[----:B----4-:R-:W-:Y:S02]  /*3a70*/  @!P3 FADD.FTZ R55, R55, R33 ;  /* 0x000000213737b221 */ /* 0x010fe40000010000 */
[----:B------:R-:W0:Y:S01]  /*3a80*/  LDC R33, c[0x0][0x370] ;  /* 0x0000dc00ff217b82 */ /* 0x000e220000000800 */
[----:B------:R-:W-:Y:S01]  /*3a90*/  @!P3 FADD.FTZ R54, R54, R32 ;  /* 0x000000203636b221 */ /* 0x000fe20000010000 */
[----:B------:R-:W-:Y:S01]  /*3aa0*/  IADD3 R28, PT, PT, R28, 0x8, RZ ;  /* 0x000000081c1c7810 */ /* 0x000fe20007ffe0ff */
[----:B------:R-:W-:Y:S01]  /*3ab0*/  UIADD3 UR5, UPT, UPT, UR5, 0x8, URZ ;  /* 0x0000000805057890 */ /* 0x000fe2000fffe0ff */
[C---:B------:R-:W-:Y:S02]  /*3ac0*/  LEA R29, R58.reuse, R29, 0x3 ;  /* 0x0000001d3a1d7211 */ /* 0x040fe400078e18ff */
[----:B0-----:R-:W-:Y:S02]  /*3ad0*/  LOP3.LUT R33, R33, 0x7ffffff8, RZ, 0xc0, !PT ;  /* 0x7ffffff821217812 */ /* 0x001fe400078ec0ff */
[----:B------:R-:W-:-:S02]  /*3ae0*/  LEA R0, R58, R0, 0x3 ;  /* 0x000000003a007211 */ /* 0x000fc400078e18ff */
[C---:B------:R-:W-:Y:S02]  /*3af0*/  LEA R36, R58.reuse, R36, 0x3 ;  /* 0x000000243a247211 */ /* 0x040fe400078e18ff */
[C---:B------:R-:W-:Y:S02]  /*3b00*/  LEA R37, R58.reuse, R37, 0x3 ;  /* 0x000000253a257211 */ /* 0x040fe400078e18ff */
[C---:B------:R-:W-:Y:S02]  /*3b10*/  LEA R38, R58.reuse, R38, 0x3 ;  /* 0x000000263a267211 */ /* 0x040fe400078e18ff */
[C---:B------:R-:W-:Y:S02]  /*3b20*/  LEA R39, R58.reuse, R39, 0x3 ;  /* 0x000000273a277211 */ /* 0x040fe400078e18ff */
[C---:B------:R-:W-:Y:S02]  /*3b30*/  LEA R40, R58.reuse, R40, 0x3 ;  /* 0x000000283a287211 */ /* 0x040fe400078e18ff */
[----:B------:R-:W-:Y:S01]  /*3b40*/  LEA R41, R58, R41, 0x3 ;  /* 0x000000293a297211 */ /* 0x000fe200078e18ff */
[----:B--2---:R-:W-:Y:S01]  /*3b50*/  @!P0 FADD.FTZ R54, R54, R30 ;  /* 0x0000001e36368221 */ /* 0x004fe20000010000 */
[----:B------:R-:W-:Y:S01]  /*3b60*/  @!P0 FADD.FTZ R55, R55, R31 ;  /* 0x0000001f37378221 */ /* 0x000fe20000010000 */
[----:B------:R-:W-:-:S02]  /*3b70*/  ISETP.NE.AND P0, PT, R28, R33, PT ;  /* 0x000000211c00720c */ /* 0x000fc40003f05270 */
[----:B---3--:R-:W-:Y:S01]  /*3b80*/  @!P2 FADD.FTZ R54, R54, R34 ;  /* 0x000000223636a221 */ /* 0x008fe20000010000 */
[----:B------:R-:W-:-:S10]  /*3b90*/  @!P2 FADD.FTZ R55, R55, R35 ;  /* 0x000000233737a221 */ /* 0x000fd40000010000 */
[----:B------:R-:W-:Y:S05]  /*3ba0*/  @P0 BRA `(.L_x_1299) ;  /* 0xfffffffc000c0947 */ /* 0x000fea000383ffff */
[----:B------:R-:W-:-:S07]  /*3bb0*/  MOV R0, R33 ;  /* 0x0000002100007202 */ /* 0x000fce0000000f00 */
.L_x_1298:
[----:B------:R-:W4:Y:S02]  /*3bc0*/  LDCU UR5, c[0x0][0x370] ;  /* 0x00006e00ff0577ac */ /* 0x000f240008000800 */
[----:B----4-:R-:W-:-:S09]  /*3bd0*/  ULOP3.LUT UP0, URZ, UR5, 0x7, URZ, 0xc0, !UPT ;  /* 0x0000000705ff7892 */ /* 0x010fd2000f80c0ff */
[----:B------:R-:W-:Y:S05]  /*3be0*/  BRA.U !UP0, `(.L_x_1295) ;  /* 0x0000000508007547 */ /* 0x000fea000b800000 */
[----:B------:R-:W4:Y:S01]  /*3bf0*/  LDCU UR5, c[0x0][0x370] ;  /* 0x00006e00ff0577ac */ /* 0x000f220008000800 */
[----:B------:R-:W5:Y:S01]  /*3c00*/  LDCU UR6, c[0x0][0x370] ;  /* 0x00006e00ff0677ac */ /* 0x000f620008000800 */
[----:B----4-:R-:W-:-:S04]  /*3c10*/  ULOP3.LUT UR5, UR5, 0x7, URZ, 0xc0, !UPT ;  /* 0x0000000705057892 */ /* 0x010fc8000f8ec0ff */
[----:B------:R-:W-:Y:S02]  /*3c20*/  UIADD3 UR5, UPT, UPT, UR5, -0x1, URZ ;  /* 0xffffffff05057890 */ /* 0x000fe4000fffe0ff */
[----:B-----5:R-:W-:Y:S02]  /*3c30*/  ULOP3.LUT UP1, UR6, UR6, 0x3, URZ, 0xc0, !UPT ;  /* 0x0000000306067892 */ /* 0x020fe4000f82c0ff */
[----:B------:R-:W-:-:S09]  /*3c40*/  UISETP.GE.U32.AND UP0, UPT, UR5, 0x3, UPT ;  /* 0x000000030500788c */ /* 0x000fd2000bf06070 */
[----:B------:R-:W-:Y:S05]  /*3c50*/  BRA.U !UP0, `(.L_x_1300) ;  /* 0x0000000108707547 */ /* 0x000fea000b800000 */
[C---:B------:R-:W-:Y:S02]  /*3c60*/  IADD3 R31, PT, PT, R0.reuse, 0x1, RZ ;  /* 0x00000001001f7810 */ /* 0x040fe40007ffe0ff */
[C---:B------:R-:W-:Y:S02]  /*3c70*/  ISETP.EQ.OR P0, PT, R0.reuse, UR10, P1 ;  /* 0x0000000a00007c0c */ /* 0x040fe40008f02670 */
[C---:B-1----:R-:W-:Y:S02]  /*3c80*/  IADD3 R35, PT, PT, R0.reuse, 0x2, RZ ;  /* 0x0000000200237810 */ /* 0x042fe40007ffe0ff */
        /* <DEDUP_REMOVED lines=11> */
[--C-:B--2---:R-:W-:Y:S01]  /*3d40*/  @!P3 IMAD.WIDE.U32 R34, R35, 0x8, R42.reuse ;  /* 0x000000082322b825 */ /* 0x104fe200078e002a */
[----:B------:R-:W2:Y:S03]  /*3d50*/  @!P2 LDG.E.64 R30, desc[UR8][R30.64] ;  /* 0x000000081e1ea981 */ /* 0x000ea6000c1e1b00 */
[----:B---3--:R-:W-:-:S02]  /*3d60*/  @!P4 IMAD.WIDE.U32 R32, R33, 0x8, R42 ;  /* 0x000000082120c825 */ /* 0x008fc400078e002a */
        /* <DEDUP_REMOVED lines=11> */
.L_x_1300:
[----:B------:R-:W-:Y:S05]  /*3e20*/  BRA.U !UP1, `(.L_x_1295) ;  /* 0x0000000109707547 */ /* 0x000fea000b800000 */
[----:B---3--:R-:W3:Y:S01]  /*3e30*/  LDC R32, c[0x0][0x370] ;  /* 0x0000dc00ff207b82 */ /* 0x008ee20000000800 */
[----:B------:R-:W-:Y:S01]  /*3e40*/  UISETP.NE.AND UP0, UPT, UR6, 0x1, UPT ;  /* 0x000000010600788c */ /* 0x000fe2000bf05270 */
[----:B---3--:R-:W-:-:S08]  /*3e50*/  LOP3.LUT R32, R32, 0x1, RZ, 0xc0, !PT ;  /* 0x0000000120207812 */ /* 0x008fd000078ec0ff */
[----:B------:R-:W-:Y:S05]  /*3e60*/  BRA.U !UP0, `(.L_x_1301) ;  /* 0x0000000108387547 */ /* 0x000fea000b800000 */
        /* <DEDUP_REMOVED lines=14> */
.L_x_1301:
        /* <DEDUP_REMOVED lines=9> */
.L_x_1302:
[----:B------:R-:W-:Y:S05]  /*3fe0*/  BSYNC.RECONVERGENT B0 ;  /* 0x0000000000007941 */ /* 0x000fea0003800200 */
.L_x_1295:
[----:B------:R-:W5:Y:S01]  /*3ff0*/  S2UR UR6, SR_CgaCtaId ;  /* 0x00000000000679c3 */ /* 0x000f620000008800 */
[----:B------:R-:W-:Y:S01]  /*4000*/  UMOV UR5, 0x400 ;  /* 0x0000040000057882 */ /* 0x000fe20000000000 */
[----:B------:R-:W0:Y:S01]  /*4010*/  LDCU.64 UR16, c[0x0][0x400] ;  /* 0x00008000ff1077ac */ /* 0x000e220008000a00 */
[----:B------:R-:W-:Y:S01]  /*4020*/  FADD.FTZ R52, R52, -UR14 ;  /* 0x8000000e34347e21 */ /* 0x000fe20008010000 */
[----:B--2-4-:R-:W-:-:S03]  /*4030*/  FADD.FTZ R34, R53, -UR14 ;  /* 0x8000000e35227e21 */ /* 0x014fc60008010000 */
[----:B------:R-:W-:Y:S01]  /*4040*/  FMUL.FTZ R33, R52, UR7 ;  /* 0x0000000734217c20 */ /* 0x000fe20008410000 */
[----:B------:R-:W2:Y:S01]  /*4050*/  LDC R0, c[0x0][0x41c] ;  /* 0x00010700ff007b82 */ /* 0x000ea20000000800 */
[----:B------:R-:W-:Y:S01]  /*4060*/  FMUL.FTZ R34, R34, UR7 ;  /* 0x0000000722227c20 */ /* 0x000fe20008410000 */
[----:B-----5:R-:W-:Y:S01]  /*4070*/  ULEA UR5, UR6, UR5, 0x18 ;  /* 0x0000000506057291 */ /* 0x020fe2000f8ec0ff */
[----:B--2---:R-:W-:-:S08]  /*4080*/  IMAD R0, R0, UR10, R63 ;  /* 0x0000000a00007c24 */ /* 0x004fd0000f8e023f */
[----:B------:R-:W-:Y:S01]  /*4090*/  @!P1 STS.64 [UR5+0x88], R54 ;  /* 0x00008836ff009988 */ /* 0x000fe20008000a05 */
[----:B------:R-:W-:Y:S01]  /*40a0*/  BAR.SYNC.DEFER_BLOCKING 0x0 ;  /* 0x0000000000007b1d */ /* 0x000fe20000010000 */
[----:B0-----:R-:W-:-:S05]  /*40b0*/  ISETP.GE.U32.AND P2, PT, R0, UR16, PT ;  /* 0x0000001000007c0c */ /* 0x001fca000bf46070 */
[----:B------:R-:W0:Y:S01]  /*40c0*/  LDS.64 R30, [UR5+0x88] ;  /* 0x00008805ff1e7984 */ /* 0x000e220008000a00 */
[----:B------:R-:W0:Y:S02]  /*40d0*/  LDCU UR5, c[0x0][0x42c] ;  /* 0x00008580ff0577ac */ /* 0x000e240008000800 */
[----:B0-----:R-:W-:Y:S01]  /*40e0*/  FMUL.FTZ R29, R30, UR5 ;  /* 0x000000051e1d7c20 */ /* 0x001fe20008410000 */
[----:B------:R-:W-:-:S04]  /*40f0*/  FMUL.FTZ R28, R31, UR5 ;  /* 0x000000051f1c7c20 */ /* 0x000fc80008410000 */
[----:B------:R-:W-:Y:S01]  /*4100*/  FFMA.FTZ R31, R29, R33, R28 ;  /* 0x000000211d1f7223 */ /* 0x000fe2000001001c */
[----:B------:R-:W-:Y:S06]  /*4110*/  @!P6 BRA `(.L_x_1303) ;  /* 0x000000000048e947 */ /* 0x000fec0003800000 */
[----:B------:R-:W-:Y:S01]  /*4120*/  FFMA.FTZ R30, R26, R33, R24 ;  /* 0x000000211a1e7223 */ /* 0x000fe20000010018 */
[----:B---3--:R-:W-:-:S03]  /*4130*/  FFMA.FTZ R32, R27, R34, R25 ;  /* 0x000000221b207223 */ /* 0x008fc60000010019 */
[----:B------:R-:W-:Y:S01]  /*4140*/  FMUL.FTZ R33, R30, -1.4426950216293334961 ;  /* 0xbfb8aa3b1e217820 */ /* 0x000fe20000410000 */
[----:B------:R-:W-:-:S05]  /*4150*/  FMUL.FTZ R36, R32, -1.4426950216293334961 ;  /* 0xbfb8aa3b20247820 */ /* 0x000fca0000410000 */
        /* <DEDUP_REMOVED lines=14> */
.L_x_1303:
[----:B-1----:R-:W-:Y:S01]  /*4240*/  SHF.R.S32.HI R35, RZ, 0x1f, R0 ;  /* 0x0000001fff237819 */ /* 0x002fe20000011400 */
[----:B------:R-:W-:Y:S01]  /*4250*/  FFMA.FTZ R50, R26, R50, -R31 ;  /* 0x000000321a327223 */ /* 0x000fe2000001081f */
[----:B------:R-:W-:Y:S01]  /*4260*/  IADD3 R43, PT, PT, R0, 0x10, RZ ;  /* 0x00000010002b7810 */ /* 0x000fe20007ffe0ff */
[----:B------:R-:W-:Y:S01]  /*4270*/  FADD.FTZ R36, R48, -UR14 ;  /* 0x8000000e30247e21 */ /* 0x000fe20008010000 */
[----:B------:R-:W-:Y:S01]  /*4280*/  ISETP.GE.AND.EX P2, PT, R35, UR17, PT, P2 ;  /* 0x0000001123007c0c */ /* 0x000fe2000bf46320 */
[----:B------:R-:W-:Y:S01]  /*4290*/  FFMA.FTZ R34, R29, R34, R28 ;  /* 0x000000221d227223 */ /* 0x000fe2000001001c */
[C---:B------:R-:W-:Y:S01]  /*42a0*/  IADD3 R30, PT, PT, R0.reuse, 0x20, RZ ;  /* 0x00000020001e7810 */ /* 0x040fe20007ffe0ff */
[----:B------:R-:W-:Y:S01]  /*42b0*/  BSSY.RECONVERGENT B0, `(.L_x_1304) ;  /* 0x0000024000007945 */ /* 0x000fe20003800200 */
[C---:B------:R-:W-:Y:S01]  /*42c0*/  IADD3 R31, PT, PT, R0.reuse, 0x30, RZ ;  /* 0x00000030001f7810 */ /* 0x040fe20007ffe0ff */
[----:B------:R-:W-:Y:S01]  /*42d0*/  FADD.FTZ R48, R49, -UR14 ;  /* 0x8000000e31307e21 */ /* 0x000fe20008010000 */
[----:B---3--:R-:W-:Y:S01]  /*42e0*/  IADD3 R32, PT, PT, R0, 0x40, RZ ;  /* 0x0000004000207810 */ /* 0x008fe20007ffe0ff */
[----:B------:R-:W-:Y:S01]  /*42f0*/  FMUL.FTZ R49, R36, UR7 ;  /* 0x0000000724317c20 */ /* 0x000fe20008410000 */
[----:B------:R-:W-:Y:S01]  /*4300*/  IADD3 R33, PT, PT, R0, 0x50, RZ ;  /* 0x0000005000217810 */ /* 0x000fe20007ffe0ff */
[----:B------:R-:W-:Y:S01]  /*4310*/  FFMA.FTZ R51, R27, R51, -R34 ;  /* 0x000000331b337223 */ /* 0x000fe20000010822 */
        /* <DEDUP_REMOVED lines=10> */
[----:B------:R-:W-:Y:S02]  /*43c0*/  ISETP.GE.AND.EX P1, PT, R42, UR17, PT, P1 ;  /* 0x000000112a007c0c */ /* 0x000fe4000bf26310 */
[----:B------:R-:W-:Y:S02]  /*43d0*/  ISETP.GE.AND.EX P0, PT, R38, UR17, PT, P0 ;  /* 0x0000001126007c0c */ /* 0x000fe4000bf06300 */
[----:B------:R-:W-:-:S02]  /*43e0*/  ISETP.GE.AND.EX P5, PT, R39, UR17, PT, P5 ;  /* 0x0000001127007c0c */ /* 0x000fc4000bfa6350 */
[----:B------:R-:W-:Y:S02]  /*43f0*/  ISETP.GE.AND.EX P3, PT, R40, UR17, PT, P3 ;  /* 0x0000001128007c0c */ /* 0x000fe4000bf66330 */
[----:B------:R-:W-:Y:S01]  /*4400*/  ISETP.GE.AND.EX P4, PT, R41, UR17, PT, P4 ;  /* 0x0000001129007c0c */ /* 0x000fe2000bf86340 */
[----:B------:R-:W-:-:S12]  /*4410*/  @P2 BRA `(.L_x_1305) ;  /* 0x0000000000342947 */ /* 0x000fd80003800000 */
[----:B------:R-:W0:Y:S01]  /*4420*/  LDCU.64 UR18, c[0x0][0x3f8] ;  /* 0x00007f00ff1277ac */ /* 0x000e220008000a00 */
[----:B------:R-:W-:Y:S02]  /*4430*/  MOV R36, R66 ;  /* 0x0000004200247202 */ /* 0x000fe40000000f00 */
[----:B------:R-:W-:Y:S01]  /*4440*/  MOV R37, R69 ;  /* 0x0000004500257202 */ /* 0x000fe20000000f00 */
[----:B------:R-:W1:Y:S01]  /*4450*/  LDCU.64 UR12, c[0x0][0x380] ;  /* 0x00007000ff0c77ac */ /* 0x000e620008000a00 */
[----:B0-----:R-:W-:Y:S02]  /*4460*/  IMAD R35, R35, UR18, RZ ;  /* 0x0000001223237c24 */ /* 0x001fe4000f8e02ff */
[----:B------:R-:W-:-:S04]  /*4470*/  IMAD.WIDE.U32 R36, R0, UR18, R36 ;  /* 0x0000001200247c25 */ /* 0x000fc8000f8e0024 */
[----:B------:R-:W-:Y:S01]  /*4480*/  IMAD R35, R0, UR19, R35 ;  /* 0x0000001300237c24 */ /* 0x000fe2000f8e0223 */
[----:B-1----:R-:W-:-:S04]  /*4490*/  LEA R34, P2, R36, UR12, 0x2 ;  /* 0x0000000c24227c11 */ /* 0x002fc8000f8410ff */
[----:B------:R-:W-:Y:S01]  /*44a0*/  IADD3 R35, PT, PT, R37, R35, RZ ;  /* 0x0000002325237210 */ /* 0x000fe20007ffe0ff */
[----:B------:R-:W-:-:S03]  /*44b0*/  FMUL.FTZ R37, R51, UR7 ;  /* 0x0000000733257c20 */ /* 0x000fc60008410000 */
[----:B------:R-:W-:Y:S01]  /*44c0*/  LEA.HI.X R35, R36, UR13, R35, 0x2, P2 ;  /* 0x0000000d24237c11 */ /* 0x000fe200090f1423 */
[----:B------:R-:W-:-:S05]  /*44d0*/  FMUL.FTZ R36, R50, UR7 ;  /* 0x0000000732247c20 */ /* 0x000fca0008410000 */
[----:B------:R0:W-:Y:S02]  /*44e0*/  STG.E.64 desc[UR8][R34.64], R36 ;  /* 0x0000002422007986 */ /* 0x0001e4000c101b08 */
.L_x_1305:
[----:B------:R-:W-:Y:S05]  /*44f0*/  BSYNC.RECONVERGENT B0 ;  /* 0x0000000000007941 */ /* 0x000fea0003800200 */
.L_x_1304:
[----:B0-----:R-:W-:Y:S01]  /*4500*/  FFMA.FTZ R35, R29, R49, R28 ;  /* 0x000000311d237223 */ /* 0x001fe2000001001c */
[----:B------:R-:W-:Y:S01]  /*4510*/  FMUL.FTZ R48, R48, UR7 ;  /* 0x0000000730307c20 */ /* 0x000fe20008410000 */
        /* <DEDUP_REMOVED lines=19> */
.L_x_1306:
[----:B------:R-:W-:Y:S01]  /*4650*/  FADD.FTZ R49, R44, -UR14 ;  /* 0x8000000e2c317e21 */ /* 0x000fe20008010000 */
[----:B------:R-:W-:Y:S01]  /*4660*/  FFMA.FTZ R48, R29, R48, R28 ;  /* 0x000000301d307223 */ /* 0x000fe2000001001c */
[----:B------:R-:W-:Y:S01]  /*4670*/  BSSY.RECONVERGENT B0, `(.L_x_1307) ;  /* 0x0000013000007945 */ /* 0x000fe20003800200 */
[----:B------:R-:W-:Y:S01]  /*4680*/  FFMA.FTZ R36, R26, R46, -R35 ;  /* 0x0000002e1a247223 */ /* 0x000fe20000010823 */
[----:B------:R-:W-:Y:S01]  /*4690*/  FADD.FTZ R45, R45, -UR14 ;  /* 0x8000000e2d2d7e21 */ /* 0x000fe20008010000 */
[----:B------:R-:W-:Y:S01]  /*46a0*/  FMUL.FTZ R49, R49, UR7 ;  /* 0x0000000731317c20 */ /* 0x000fe20008410000 */
        /* <DEDUP_REMOVED lines=12> */
[----:B------:R-:W-:-:S04]  /*4770*/  IADD3 R43, PT, PT, R35, R43, RZ ;  /* 0x0000002b232b7210 */ /* 0x000fc80007ffe0ff */
[----:B------:R-:W-:-:S05]  /*4780*/  LEA.HI.X R43, R34, UR19, R43, 0x2, P1 ;  /* 0x00000013222b7c11 */ /* 0x000fca00088f142b */
[----:B------:R0:W-:Y:S02]  /*4790*/  STG.E.64 desc[UR8][R42.64], R36 ;  /* 0x000000242a007986 */ /* 0x0001e4000c101b08 */
.L_x_1308:
[----:B------:R-:W-:Y:S05]  /*47a0*/  BSYNC.RECONVERGENT B0 ;  /* 0x0000000000007941 */ /* 0x000fea0003800200 */
.L_x_1307:
[----:B------:R-:W-:Y:S01]  /*47b0*/  FFMA.FTZ R35, R29, R49, R28 ;  /* 0x000000311d237223 */ /* 0x000fe2000001001c */
[----:B------:R-:W-:Y:S01]  /*47c0*/  FMUL.FTZ R48, R45, UR7 ;  /* 0x000000072d307c20 */ /* 0x000fe20008410000 */
[----:B------:R-:W-:Y:S06]  /*47d0*/  @!P6 BRA `(.L_x_1309) ;  /* 0x000000000048e947 */ /* 0x000fec0003800000 */
        /* <DEDUP_REMOVED lines=18> */
.L_x_1309:
[----:B0-----:R-:W-:Y:S01]  /*4900*/  FADD.FTZ R36, R4, -UR14 ;  /* 0x8000000e04247e21 */ /* 0x001fe20008010000 */
        /* <DEDUP_REMOVED lines=20> */
.L_x_1311:
[----:B------:R-:W-:Y:S05]  /*4a50*/  BSYNC.RECONVERGENT B0 ;  /* 0x0000000000007941 */ /* 0x000fea0003800200 */
.L_x_1310:
        /* <DEDUP_REMOVED lines=21> */
.L_x_1312:
[----:B------:R-:W-:Y:S01]  /*4bb0*/  FADD.FTZ R8, R8, -UR14 ;  /* 0x8000000e08087e21 */ /* 0x000fe20008010000 */
[----:B------:R-:W-:Y:S01]  /*4bc0*/  FFMA.FTZ R2, R29, R42, R28 ;  /* 0x0000002a1d027223 */ /* 0x000fe2000001001c */
[----:B------:R-:W-:Y:S01]  /*4bd0*/  BSSY.RECONVERGENT B0, `(.L_x_1313) ;  /* 0x0000013000007945 */ /* 0x000fe20003800200 */
[----:B------:R-:W-:Y:S01]  /*4be0*/  FFMA.FTZ R37, R26, R6, -R37 ;  /* 0x000000061a257223 */ /* 0x000fe20000010825 */
[----:B------:R-:W-:Y:S01]  /*4bf0*/  FADD.FTZ R9, R9, -UR14 ;  /* 0x8000000e09097e21 */ /* 0x000fe20008010000 */
[----:B0-----:R-:W-:Y:S01]  /*4c00*/  FMUL.FTZ R35, R8, UR7 ;  /* 0x0000000708237c20 */ /* 0x001fe20008410000 */
        /* <DEDUP_REMOVED lines=15> */
.L_x_1314:
[----:B------:R-:W-:Y:S05]  /*4d00*/  BSYNC.RECONVERGENT B0 ;  /* 0x0000000000007941 */ /* 0x000fea0003800200 */
.L_x_1313:
        /* <DEDUP_REMOVED lines=21> */
.L_x_1315:
[----:B------:R-:W-:Y:S01]  /*4e60*/  FADD.FTZ R12, R12, -UR14 ;  /* 0x8000000e0c0c7e21 */ /* 0x000fe20008010000 */
[----:B------:R-:W-:Y:S01]  /*4e70*/  FFMA.FTZ R2, R29, R34, R28 ;  /* 0x000000221d027223 */ /* 0x000fe2000001001c */
[----:B------:R-:W-:Y:S01]  /*4e80*/  BSSY.RECONVERGENT B0, `(.L_x_1316) ;  /* 0x0000013000007945 */ /* 0x000fe20003800200 */
[----:B------:R-:W-:Y:S01]  /*4e90*/  FFMA.FTZ R31, R26, R10, -R31 ;  /* 0x0000000a1a1f7223 */ /* 0x000fe2000001081f */
[----:B------:R-:W-:Y:S01]  /*4ea0*/  FADD.FTZ R13, R13, -UR14 ;  /* 0x8000000e0d0d7e21 */ /* 0x000fe20008010000 */
[----:B------:R-:W-:Y:S01]  /*4eb0*/  FMUL.FTZ R35, R12, UR7 ;  /* 0x000000070c237c20 */ /* 0x000fe20008410000 */
[----:B0-----:R-:W-:Y:S01]  /*4ec0*/  FFMA.FTZ R7, R27, R11, -R2 ;  /* 0x0000000b1b077223 */ /* 0x001fe20000010802 */
        /* <DEDUP_REMOVED lines=14> */
.L_x_1317:
[----:B------:R-:W-:Y:S05]  /*4fb0*/  BSYNC.RECONVERGENT B0 ;  /* 0x0000000000007941 */ /* 0x000fea0003800200 */
.L_x_1316:
[----:B------:R-:W-:Y:S01]  /*4fc0*/  FFMA.FTZ R11, R29, R35, R28 ;  /* 0x000000231d0b7223 */ /* 0x000fe2000001001c */
[----:B------:R-:W-:Y:S01]  /*4fd0*/  FMUL.FTZ R12, R13, UR7 ;  /* 0x000000070d0c7c20 */ /* 0x000fe20008410000 */
[----:B------:R-:W-:Y:S06]  /*4fe0*/  @!P6 BRA `(.L_x_1318) ;  /* 0x000000000048e947 */ /* 0x000fec0003800000 */
        /* <DEDUP_REMOVED lines=18> */
.L_x_1318:
[----:B0-----:R-:W-:Y:S01]  /*5110*/  FFMA.FTZ R2, R29, R12, R28 ;  /* 0x0000000c1d027223 */ /* 0x001fe2000001001c */
[----:B------:R-:W-:Y:S01]  /*5120*/  BSSY.RECONVERGENT B0, `(.L_x_1319) ;  /* 0x0000013000007945 */ /* 0x000fe20003800200 */
[----:B------:R-:W-:Y:S01]  /*5130*/  FFMA.FTZ R11, R26, R14, -R11 ;  /* 0x0000000e1a0b7223 */ /* 0x000fe2000001080b */
[----:B------:R-:W-:Y:S01]  /*5140*/  FADD.FTZ R16, R16, -UR14 ;  /* 0x8000000e10107e21 */ /* 0x000fe20008010000 */
        /* <DEDUP_REMOVED lines=10> */
[----:B------:R-:W-:Y:S01]  /*51f0*/  IMAD R33, R33, UR13, R6 ;  /* 0x0000000d21217c24 */ /* 0x000fe2000f8e0206 */
[----:B-1----:R-:W-:Y:S01]  /*5200*/  LEA R2, P0, R4, UR18, 0x2 ;  /* 0x0000001204027c11 */ /* 0x002fe2000f8010ff */
[----:B------:R-:W-:-:S03]  /*5210*/  FMUL.FTZ R6, R11, UR7 ;  /* 0x000000070b067c20 */ /* 0x000fc60008410000 */
[----:B------:R-:W-:-:S04]  /*5220*/  IADD3 R33, PT, PT, R5, R33, RZ ;  /* 0x0000002105217210 */ /* 0x000fc80007ffe0ff */
[----:B------:R-:W-:-:S05]  /*5230*/  LEA.HI.X R3, R4, UR19, R33, 0x2, P0 ;  /* 0x0000001304037c11 */ /* 0x000fca00080f1421 */
[----:B------:R0:W-:Y:S02]  /*5240*/  STG.E.64 desc[UR8][R2.64], R6 ;  /* 0x0000000602007986 */ /* 0x0001e4000c101b08 */
.L_x_1320:
[----:B------:R-:W-:Y:S05]  /*5250*/  BSYNC.RECONVERGENT B0 ;  /* 0x0000000000007941 */ /* 0x000fea0003800200 */
.L_x_1319:
[----:B------:R-:W-:Y:S01]  /*5260*/  UISETP.NE.AND UP0, UPT, UR11, URZ, UPT ;  /* 0x000000ff0b00728c */ /* 0x000fe2000bf05270 */
[----:B------:R-:W-:Y:S01]  /*5270*/  FADD.FTZ R20, R20, -UR14 ;  /* 0x8000000e14147e21 */ /* 0x000fe20008010000 */
[----:B------:R-:W-:Y:S01]  /*5280*/  IADD3 R31, PT, PT, R0, 0x60, RZ ;  /* 0x00000060001f7810 */ /* 0x000fe20007ffe0ff */
[----:B------:R-:W-:Y:S01]  /*5290*/  FADD.FTZ R21, R21, -UR14 ;  /* 0x8000000e15157e21 */ /* 0x000fe20008010000 */
[----:B------:R-:W-:Y:S01]  /*52a0*/  FMUL.FTZ R5, R16, UR7 ;  /* 0x0000000710057c20 */ /* 0x000fe20008410000 */
[----:B------:R-:W-:Y:S01]  /*52b0*/  FMUL.FTZ R17, R17, UR7 ;  /* 0x0000000711117c20 */ /* 0x000fe20008410000 */
[----:B------:R-:W-:Y:S01]  /*52c0*/  FMUL.FTZ R33, R20, UR7 ;  /* 0x0000000714217c20 */ /* 0x000fe20008410000 */
[----:B------:R-:W-:Y:S01]  /*52d0*/  IADD3 R0, PT, PT, R0, 0x70, RZ ;  /* 0x0000007000007810 */ /* 0x000fe20007ffe0ff */
[----:B------:R-:W-:Y:S01]  /*52e0*/  FMUL.FTZ R21, R21, UR7 ;  /* 0x0000000715157c20 */ /* 0x000fe20008410000 */
[----:B------:R-:W-:Y:S01]  /*52f0*/  ISETP.GE.U32.AND P0, PT, R31, UR16, PT ;  /* 0x000000101f007c0c */ /* 0x000fe2000bf06070 */
[C-C-:B------:R-:W-:Y:S01]  /*5300*/  FFMA.FTZ R15, R29.reuse, R5, R28.reuse ;  /* 0x000000051d0f7223 */ /* 0x140fe2000001001c */
[----:B------:R-:W-:Y:S01]  /*5310*/  SHF.R.S32.HI R14, RZ, 0x1f, R31 ;  /* 0x0000001fff0e7819 */ /* 0x000fe2000001141f */
[C-C-:B------:R-:W-:Y:S01]  /*5320*/  FFMA.FTZ R12, R29.reuse, R17, R28.reuse ;  /* 0x000000111d0c7223 */ /* 0x140fe2000001001c */
[C-C-:B0-----:R-:W-:Y:S01]  /*5330*/  FFMA.FTZ R3, R29.reuse, R33, R28.reuse ;  /* 0x000000211d037223 */ /* 0x141fe2000001001c */
[----:B------:R-:W-:Y:S01]  /*5340*/  ISETP.GE.U32.AND P1, PT, R0, UR16, PT ;  /* 0x0000001000007c0c */ /* 0x000fe2000bf26070 */
[----:B------:R-:W-:Y:S01]  /*5350*/  FFMA.FTZ R28, R29, R21, R28 ;  /* 0x000000151d1c7223 */ /* 0x000fe2000001001c */
        /* <DEDUP_REMOVED lines=20> */
.L_x_1321:
[----:B------:R-:W-:Y:S01]  /*54a0*/  BSSY.RECONVERGENT B0, `(.L_x_1322) ;  /* 0x0000012000007945 */ /* 0x000fe20003800200 */
[----:B------:R-:W-:Y:S01]  /*54b0*/  FFMA.FTZ R15, R26, R18, -R15 ;  /* 0x000000121a0f7223 */ /* 0x000fe2000001080f */
[----:B------:R-:W-:Y:S01]  /*54c0*/  SHF.R.S32.HI R11, RZ, 0x1f, R0 ;  /* 0x0000001fff0b7819 */ /* 0x000fe20000011400 */
        /* <DEDUP_REMOVED lines=15> */
.L_x_1323:
[----:B------:R-:W-:Y:S05]  /*55c0*/  BSYNC.RECONVERGENT B0 ;  /* 0x0000000000007941 */ /* 0x000fea0003800200 */
.L_x_1322:
[----:B------:R-:W-:Y:S05]  /*55d0*/  BRA.U !UP0, `(.L_x_1324) ;  /* 0x0000000108487547 */ /* 0x000fea000b800000 */
        /* <DEDUP_REMOVED lines=18> */
.L_x_1324:
[----:B------:R-:W-:Y:S01]  /*5700*/  ISETP.GE.AND.EX P1, PT, R11, UR17, PT, P1 ;  /* 0x000000110b007c0c */ /* 0x000fe2000bf26310 */
[----:B------:R-:W-:Y:S01]  /*5710*/  FFMA.FTZ R3, R26, R22, -R3 ;  /* 0x000000161a037223 */ /* 0x000fe20000010803 */
[----:B------:R-:W-:Y:S01]  /*5720*/  FFMA.FTZ R28, R27, R23, -R28 ;  /* 0x000000171b1c7223 */ /* 0x000fe2000001081c */
[----:B------:R-:W-:Y:S02]  /*5730*/  BSSY.RECONVERGENT B0, `(.L_x_1325) ;  /* 0x000000e000007945 */ /* 0x000fe40003800200 */
[----:B0-----:R-:W-:Y:S01]  /*5740*/  FMUL.FTZ R4, R3, UR7 ;  /* 0x0000000703047c20 */ /* 0x001fe20008410000 */
[----:B------:R-:W-:-:S07]  /*5750*/  FMUL.FTZ R5, R28, UR7 ;  /* 0x000000071c057c20 */ /* 0x000fce0008410000 */
[----:B------:R-:W-:Y:S05]  /*5760*/  @P1 BRA `(.L_x_1326) ;  /* 0x0000000000281947 */ /* 0x000fea0003800000 */
[----:B------:R-:W0:Y:S01]  /*5770*/  LDCU.64 UR6, c[0x0][0x3f8] ;  /* 0x00007f00ff0677ac */ /* 0x000e220008000a00 */
[----:B------:R-:W-:Y:S01]  /*5780*/  MOV R67, R69 ;  /* 0x0000004500437202 */ /* 0x000fe20000000f00 */
[----:B------:R-:W1:Y:S01]  /*5790*/  LDCU.64 UR12, c[0x0][0x380] ;  /* 0x00007000ff0c77ac */ /* 0x000e620008000a00 */
[----:B0-----:R-:W-:Y:S02]  /*57a0*/  IMAD R11, R11, UR6, RZ ;  /* 0x000000060b0b7c24 */ /* 0x001fe4000f8e02ff */
[----:B------:R-:W-:-:S04]  /*57b0*/  IMAD.WIDE.U32 R66, R0, UR6, R66 ;  /* 0x0000000600427c25 */ /* 0x000fc8000f8e0042 */
[----:B------:R-:W-:Y:S01]  /*57c0*/  IMAD R11, R0, UR7, R11 ;  /* 0x00000007000b7c24 */ /* 0x000fe2000f8e020b */
[----:B-1----:R-:W-:-:S04]  /*57d0*/  LEA R2, P0, R66, UR12, 0x2 ;  /* 0x0000000c42027c11 */ /* 0x002fc8000f8010ff */
[----:B------:R-:W-:-:S04]  /*57e0*/  IADD3 R11, PT, PT, R67, R11, RZ ;  /* 0x0000000b430b7210 */ /* 0x000fc80007ffe0ff */
[----:B------:R-:W-:-:S05]  /*57f0*/  LEA.HI.X R3, R66, UR13, R11, 0x2, P0 ;  /* 0x0000000d42037c11 */ /* 0x000fca00080f140b */
[----:B------:R0:W-:Y:S02]  /*5800*/  STG.E.64 desc[UR8][R2.64], R4 ;  /* 0x0000000402007986 */ /* 0x0001e4000c101b08 */
.L_x_1326:
[----:B------:R-:W-:Y:S05]  /*5810*/  BSYNC.RECONVERGENT B0 ;  /* 0x0000000000007941 */ /* 0x000fea0003800200 */
.L_x_1325:
[----:B------:R-:W-:Y:S02]  /*5820*/  IADD3 R61, PT, PT, R58, R61, RZ ;  /* 0x0000003d3a3d7210 */ /* 0x000fe40007ffe0ff */
[----:B------:R-:W-:Y:S02]  /*5830*/  IADD3 R62, PT, PT, R62, 0x1, RZ ;  /* 0x000000013e3e7810 */ /* 0x000fe40007ffe0ff */
[----:B------:R-:W-:-:S13]  /*5840*/  ISETP.GE.AND P0, PT, R61, UR4, PT ;  /* 0x000000043d007c0c */ /* 0x000fda000bf06270 */
[----:B------:R-:W-:Y:S05]  /*5850*/  @!P0 BRA `(.L_x_1327) ;  /* 0xffffffa8004c8947 */ /* 0x000fea000383ffff */
.L_x_1284:
[----:B0-----:R-:W0:Y:S01]  /*5860*/  LDC R4, c[0x0][0x370] ;  /* 0x0000dc00ff047b82 */ /* 0x001e220000000800 */
[----:B------:R-:W-:Y:S01]  /*5870*/  ISETP.NE.AND P2, PT, R60, RZ, PT ;  /* 0x000000ff3c00720c */ /* 0x000fe20003f45270 */
[----:B------:R-:W-:Y:S06]  /*5880*/  BSSY.RECONVERGENT B0, `(.L_x_1328) ;  /* 0x0000011000007945 */ /* 0x000fec0003800200 */
[----:B------:R-:W1:Y:S08]  /*5890*/  LDC R7, c[0x0][0x374] ;  /* 0x0000dd00ff077b82 */ /* 0x000e700000000800 */
[----:B------:R-:W2:Y:S01]  /*58a0*/  LDC.64 R2, c[0x0][0x3c8] ;  /* 0x0000f200ff027b82 */ /* 0x000ea20000000a00 */
[----:B0-----:R-:W-:-:S02]  /*58b0*/  IADD3 R5, PT, PT, R4, -0x1, RZ ;  /* 0xffffffff04057810 */ /* 0x001fc40007ffe0ff */
        /* <DEDUP_REMOVED lines=13> */
.L_x_1329:
[----:B------:R-:W-:Y:S05]  /*5990*/  BSYNC.RECONVERGENT B0 ;  /* 0x0000000000007941 */ /* 0x000fea0003800200 */
.L_x_1328:
[----:B------:R-:W-:Y:S05]  /*59a0*/  @P0 EXIT ;  /* 0x000000000000094d */ /* 0x000fea0003800000 */
[----:B------:R-:W-:Y:S05]  /*59b0*/  @P2 BRA `(.L_x_1330) ;  /* 0x0000000000202947 */ /* 0x000fea0003800000 */
[----:B------:R-:W-:-:S05]  /*59c0*/  IMAD R0, R4, R7, RZ ;  /* 0x0000000704007224 */ /* 0x000fca00078e02ff */
[----:B------:R-:W-:-:S13]  /*59d0*/  ISETP.NE.AND P0, PT, R0, -0x1, PT ;  /* 0xffffffff0000780c */ /* 0x000fda0003f05270 */
[----:B------:R-:W-:Y:S05]  /*59e0*/  @!P0 BRA `(.L_x_1330) ;  /* 0x0000000000148947 */ /* 0x000fea0003800000 */
.L_x_1331:
[----:B0-----:R-:W2:Y:S04]  /*59f0*/  LDG.E.STRONG.GPU R5, desc[UR8][R2.64] ;  /* 0x0000000802057981 */ /* 0x001ea8000c1ef900 */
[----:B--2---:R-:W-:Y:S01]  /*5a00*/  CCTL.IVALL ;  /* 0x00000000ff00798f */ /* 0x004fe20002000000 */
[----:B------:R-:W-:Y:S05]  /*5a10*/  YIELD ;  /* 0x0000000000007946 */ /* 0x000fea0003800000 */
[----:B------:R-:W-:-:S13]  /*5a20*/  ISETP.NE.AND P0, PT, R5, R0, PT ;  /* 0x000000000500720c */ /* 0x000fda0003f05270 */
[----:B------:R-:W-:Y:S05]  /*5a30*/  @P0 BRA `(.L_x_1331) ;  /* 0xfffffffc00ec0947 */ /* 0x000fea000383ffff */
.L_x_1330:
        /* <DEDUP_REMOVED lines=51> */
[C---:B------:R-:W-:Y:S01]  /*5d70*/  SHF.L.U32 R21, R60.reuse, 0x3, RZ ;  /* 0x000000033c157819 */ /* 0x040fe200000006ff */
[----:B------:R-:W1:Y:S01]  /*5d80*/  LDCU.64 UR6, c[0x0][0x390] ;  /* 0x00007200ff0677ac */ /* 0x000e620008000a00 */
[----:B------:R-:W-:Y:S02]  /*5d90*/  LOP3.LUT R9, R9, 0x3, RZ, 0xc0, !PT ;  /* 0x0000000309097812 */ /* 0x000fe400078ec0ff */
[--C-:B------:R-:W-:Y:S01]  /*5da0*/  SHF.L.U64.HI R22, R60, 0x3, R61.reuse ;  /* 0x000000033c167819 */ /* 0x100fe2000001023d */
[----:B------:R-:W2:Y:S01]  /*5db0*/  LDCU.64 UR10, c[0x0][0x388] ;  /* 0x00007100ff0a77ac */ /* 0x000ea20008000a00 */
[----:B------:R-:W-:Y:S01]  /*5dc0*/  SHF.L.U32 R29, R7, 0x2, RZ ;  /* 0x00000002071d7819 */ /* 0x000fe200000006ff */
[----:B------:R-:W-:Y:S01]  /*5dd0*/  IMAD.WIDE.U32 R4, R9, 0x1c0, R60 ;  /* 0x000001c009047825 */ /* 0x000fe200078e003c */
[----:B------:R-:W-:-:S02]  /*5de0*/  SHF.L.U64.HI R31, R3, 0x2, R0 ;  /* 0x00000002031f7819 */ /* 0x000fc40000010200 */
[----:B------:R-:W-:Y:S02]  /*5df0*/  SHF.L.U64.HI R27, R28, 0x2, R33 ;  /* 0x000000021c1b7819 */ /* 0x000fe40000010221 */
[C---:B0-----:R-:W-:Y:S01]  /*5e00*/  LEA R25, P1, R60.reuse, UR4, 0x2 ;  /* 0x000000043c197c11 */ /* 0x041fe2000f8210ff */
[----:B------:R-:W-:Y:S01]  /*5e10*/  UMOV UR4, URZ ;  /* 0x000000ff00047c82 */ /* 0x000fe20008000000 */
[----:B-1----:R-:W-:Y:S02]  /*5e20*/  IADD3 R23, P2, PT, R21, UR6, RZ ;  /* 0x0000000615177c10 */ /* 0x002fe4000ff5e0ff */
[----:B------:R-:W-:Y:S02]  /*5e30*/  LEA.HI.X R26, R60, UR5, R61, 0x2, P1 ;  /* 0x000000053c1a7c11 */ /* 0x000fe400088f143d */
[----:B------:R-:W-:Y:S02]  /*5e40*/  IADD3 R61, PT, PT, R5, UR4, RZ ;  /* 0x00000004053d7c10 */ /* 0x000fe4000fffe0ff */
[----:B------:R-:W-:Y:S01]  /*5e50*/  MOV R60, R4 ;  /* 0x00000004003c7202 */ /* 0x000fe20000000f00 */
[----:B------:R-:W-:Y:S01]  /*5e60*/  IMAD.WIDE.U32 R4, R6, 0x4, RZ ;  /* 0x0000000406047825 */ /* 0x000fe200078e00ff */
[----:B------:R-:W-:-:S02]  /*5e70*/  IADD3.X R24, PT, PT, R22, UR7, RZ, P2, !PT ;  /* 0x0000000716187c10 */ /* 0x000fc400097fe4ff */
[----:B--2---:R-:W-:Y:S02]  /*5e80*/  IADD3 R21, P1, PT, R21, UR10, RZ ;  /* 0x0000000a15157c10 */ /* 0x004fe4000ff3e0ff */
[----:B------:R-:W-:Y:S02]  /*5e90*/  IADD3 R2, P2, PT, RZ, -R9, RZ ;  /* 0x80000009ff027210 */ /* 0x000fe40007f5e0ff */
[----:B------:R-:W-:Y:S02]  /*5ea0*/  IADD3.X R22, PT, PT, R22, UR11, RZ, P1, !PT ;  /* 0x0000000b16167c10 */ /* 0x000fe40008ffe4ff */
[----:B------:R-:W-:Y:S02]  /*5eb0*/  IADD3 R29, PT, PT, R5, R29, RZ ;  /* 0x0000001d051d7210 */ /* 0x000fe40007ffe0ff */
[----:B------:R-:W-:-:S07]  /*5ec0*/  IADD3.X R20, PT, PT, RZ, -0x1, RZ, P2, !PT ;  /* 0xffffffffff147810 */ /* 0x000fce00017fe4ff */
.L_x_1334:
        /* <DEDUP_REMOVED lines=29> */
.L_x_1333:
[----:B------:R-:W-:Y:S05]  /*60a0*/  BSYNC.RECONVERGENT B0 ;  /* 0x0000000000007941 */ /* 0x000fea0003800200 */
.L_x_1332:
[----:B------:R-:W-:Y:S05]  /*60b0*/  @!P0 EXIT ;  /* 0x000000000000894d */ /* 0x000fea0003800000 */
[C---:B------:R-:W-:Y:S01]  /*60c0*/  SHF.L.U64.HI R2, R6.reuse, 0x2, R7 ;  /* 0x0000000206027819 */ /* 0x040fe20000010207 */
[----:B------:R-:W1:Y:S01]  /*60d0*/  LDCU.64 UR4, c[0x0][0x3d8] ;  /* 0x00007b00ff0477ac */ /* 0x000e620008000a00 */
[----:B------:R-:W-:Y:S02]  /*60e0*/  SHF.L.U32 R6, R6, 0x2, RZ ;  /* 0x0000000206067819 */ /* 0x000fe400000006ff */
[C---:B------:R-:W-:Y:S01]  /*60f0*/  SHF.L.U64.HI R7, R28.reuse, 0x2, R33 ;  /* 0x000000021c077819 */ /* 0x040fe20000010221 */
[----:B------:R-:W2:Y:S01]  /*6100*/  LDCU.64 UR6, c[0x0][0x388] ;  /* 0x00007100ff0677ac */ /* 0x000ea20008000a00 */
[----:B0-----:R-:W-:Y:S02]  /*6110*/  SHF.L.U32 R8, R28, 0x2, RZ ;  /* 0x000000021c087819 */ /* 0x001fe400000006ff */
[C---:B------:R-:W-:Y:S01]  /*6120*/  SHF.L.U64.HI R4, R3.reuse, 0x2, R0 ;  /* 0x0000000203047819 */ /* 0x040fe20000010200 */
[----:B------:R-:W0:Y:S01]  /*6130*/  LDCU.64 UR10, c[0x0][0x390] ;  /* 0x00007200ff0a77ac */ /* 0x000e220008000a00 */
[----:B------:R-:W-:-:S07]  /*6140*/  SHF.L.U32 R5, R3, 0x2, RZ ;  /* 0x0000000203057819 */ /* 0x000fce00000006ff */
.L_x_1335:
        /* <DEDUP_REMOVED lines=12> */
[----:B------:R-:W4:Y:S04]  /*6210*/  LDG.E R25, desc[UR8][R16.64] ;  /* 0x0000000810197981 */ /* 0x000f28000c1e1900 */
[----:B------:R5:W4:Y:S01]  /*6220*/  LDG.E R24, desc[UR8][R14.64] ;  /* 0x000000080e187981 */ /* 0x000b22000c1e1900 */
[C---:B------:R-:W-:Y:S02]  /*6230*/  SHF.L.U32 R33, R60.reuse, 0x3, RZ ;  /* 0x000000033c217819 */ /* 0x040fe400000006ff */
[----:B------:R-:W-:Y:S02]  /*6240*/  SHF.L.U64.HI R61, R60, 0x3, R61 ;  /* 0x000000033c3d7819 */ /* 0x000fe4000001023d */
[----:B------:R-:W-:Y:S02]  /*6250*/  LOP3.LUT R20, R33, 0xfffffff8, RZ, 0xc0, !PT ;  /* 0xfffffff821147812 */ /* 0x000fe400078ec0ff */
[----:B------:R-:W-:-:S02]  /*6260*/  LOP3.LUT R9, R9, 0xfffffffc, RZ, 0xc0, !PT ;  /* 0xfffffffc09097812 */ /* 0x000fc400078ec0ff */
[----:B------:R-:W-:Y:S02]  /*6270*/  LOP3.LUT R21, R61, 0x3, RZ, 0xc0, !PT ;  /* 0x000000033d157812 */ /* 0x000fe400078ec0ff */
[C---:B--2---:R-:W-:Y:S02]  /*6280*/  IADD3 R18, P0, PT, R20.reuse, UR6, RZ ;  /* 0x0000000614127c10 */ /* 0x044fe4000ff1e0ff */
[----:B-1----:R-:W-:Y:S02]  /*6290*/  LOP3.LUT R11, R19, 0x3, RZ, 0xc0, !PT ;  /* 0x00000003130b7812 */ /* 0x002fe400078ec0ff */
[----:B0-----:R-:W-:Y:S02]  /*62a0*/  IADD3 R20, P1, PT, R20, UR10, RZ ;  /* 0x0000000a14147c10 */ /* 0x001fe4000ff3e0ff */
[----:B------:R-:W-:Y:S02]  /*62b0*/  IADD3 R10, P2, PT, R9, UR4, RZ ;  /* 0x00000004090a7c10 */ /* 0x000fe4000ff5e0ff */
[----:B------:R-:W-:-:S02]  /*62c0*/  IADD3.X R19, PT, PT, R21, UR7, RZ, P0, !PT ;  /* 0x0000000715137c10 */ /* 0x000fc400087fe4ff */
[----:B------:R-:W-:Y:S02]  /*62d0*/  IADD3.X R21, PT, PT, R21, UR11, RZ, P1, !PT ;  /* 0x0000000b15157c10 */ /* 0x000fe40008ffe4ff */
[----:B------:R-:W-:Y:S02]  /*62e0*/  IADD3.X R11, PT, PT, R11, UR5, RZ, P2, !PT ;  /* 0x000000050b0b7c10 */ /* 0x000fe400097fe4ff */
[C---:B-----5:R-:W-:Y:S02]  /*62f0*/  IADD3 R14, P0, PT, R10.reuse, R5, RZ ;  /* 0x000000050a0e7210 */ /* 0x060fe40007f1e0ff */
[C---:B------:R-:W-:Y:S02]  /*6300*/  IADD3 R16, P1, PT, R10.reuse, R6, RZ ;  /* 0x000000060a107210 */ /* 0x040fe40007f3e0ff */
[----:B------:R-:W-:Y:S02]  /*6310*/  IADD3 R12, P2, PT, R10, R8, RZ ;  /* 0x000000080a0c7210 */ /* 0x000fe40007f5e0ff */
[----:B------:R-:W-:-:S02]  /*6320*/  IADD3.X R15, PT, PT, R11, R4, RZ, P0, !PT ;  /* 0x000000040b0f7210 */ /* 0x000fc400007fe4ff */
[C---:B------:R-:W-:Y:S02]  /*6330*/  IADD3.X R17, PT, PT, R11.reuse, R2, RZ, P1, !PT ;  /* 0x000000020b117210 */ /* 0x040fe40000ffe4ff */
[----:B------:R-:W-:Y:S01]  /*6340*/  IADD3.X R13, PT, PT, R11, R7, RZ, P2, !PT ;  /* 0x000000070b0d7210 */ /* 0x000fe200017fe4ff */
[----:B---3--:R0:W-:Y:S04]  /*6350*/  STG.E.64 desc[UR8][R18.64], R22 ;  /* 0x0000001612007986 */ /* 0x0081e8000c101b08 */
[----:B----4-:R1:W-:Y:S04]  /*6360*/  STG.E.64 desc[UR8][R20.64], R24 ;  /* 0x0000001814007986 */ /* 0x0103e8000c101b08 */
        /* <DEDUP_REMOVED lines=28> */
[----:B------:R-:W4:Y:S04]  /*6530*/  LDG.E R26, desc[UR8][R10.64+0x1500] ;  /* 0x001500080a1a7981 */ /* 0x000f28000c1e1900 */
        /* <DEDUP_REMOVED lines=15> */
[----:B----4-:R3:W-:Y:S04]  /*6630*/  STG.E.64 desc[UR8][R22.64], R26 ;  /* 0x0000001a16007986 */ /* 0x0107e8000c101b08 */
[----:B--2---:R3:W-:Y:S07]  /*6640*/  STG.E.64 desc[UR8][R20.64], R28 ;  /* 0x0000001c14007986 */ /* 0x0047ee000c101b08 */
[----:B------:R-:W-:Y:S05]  /*6650*/  @P0 BRA `(.L_x_1335) ;  /* 0xfffffff800bc0947 */ /* 0x000fea000383ffff */
[----:B------:R-:W-:Y:S05]  /*6660*/  EXIT ;  /* 0x000000000000794d */ /* 0x000fea0003800000 */
.L_x_1336:
        /* <DEDUP_REMOVED lines=9> */
.L_x_4518:


//--------------------- .text._Z35group_norm_nhwc_bwd_one_pass_kernelI11Fp32IOFp32WLi256ELi56ELi448EEv26Group_norm_nhwc_bwd_params --------------------------
	.section	.text._Z35group_norm_nhwc_bwd_one_pass_kernelI11Fp32IOFp32WLi256ELi56ELi448EEv26Group_norm_nhwc_bwd_params,"ax",@progbits
	.align	128
        .global         _Z35group_norm_nhwc_bwd_one_pass_kernelI11Fp32IOFp32WLi256ELi56ELi448EEv26Group_norm_nhwc_bwd_params
        .type           _Z35group_norm_nhwc_bwd_one_pass_kernelI11Fp32IOFp32WLi256ELi56ELi448EEv26Group_norm_nhwc_bwd_params,@function
        .size           _Z35group_norm_nhwc_bwd_one_pass_kernelI11Fp32IOFp32WLi256ELi56ELi448EEv26Group_norm_nhwc_bwd_params,(.L_x_4519 - _Z35group_norm_nhwc_bwd_one_pass_kernelI11Fp32IOFp32WLi256ELi56ELi448EEv26Group_norm_nhwc_bwd_params)
        .other          _Z35group_norm_nhwc_bwd_one_pass_kernelI11Fp32IOFp32WLi256ELi56ELi448EEv26Group_norm_nhwc_bwd_params,@"STO_CUDA_ENTRY STV_DEFAULT"
_Z35group_norm_nhwc_bwd_one_pass_kernelI11Fp32IOFp32WLi256ELi56ELi448EEv26Group_norm_nhwc_bwd_params:
.text._Z35group_norm_nhwc_bwd_one_pass_kernelI11Fp32IOFp32WLi256ELi56ELi448EEv26Group_norm_nhwc_bwd_params:
[----:B------:R-:W-:Y:S08]  /*0000*/  LDC R1, c[0x0][0x37c] ;  /* 0x0000df00ff017b82 */ /* 0x000ff00000000800 */
[----:B------:R-:W0:Y:S01]  /*0010*/  S2UR UR5, SR_CTAID.Y ;  /* 0x00000000000579c3 */ /* 0x000e220000002600 */
[----:B------:R-:W1:Y:S01]  /*0020*/  LDCU UR6, c[0x0][0x410] ;  /* 0x00008200ff0677ac */ /* 0x000e620008000800 */
[----:B------:R-:W2:Y:S01]  /*0030*/  S2R R115, SR_TID.X ;  /* 0x0000000000737919 */ /* 0x000ea20000002100 */
[----:B------:R-:W1:Y:S05]  /*0040*/  LDCU UR4, c[0x0][0x3e0] ;  /* 0x00007c00ff0477ac */ /* 0x000e6a0008000800 */
[----:B------:R-:W3:Y:S01]  /*0050*/  S2UR UR22, SR_CTAID.X ;  /* 0x00000000001679c3 */ /* 0x000ee20000002500 */
[----:B------:R-:W4:Y:S01]  /*0060*/  LDCU.64 UR20, c[0x0][0x358] ;  /* 0x00006b00ff1477ac */ /* 0x000f220008000a00 */
[----:B-1----:R-:W-:-:S04]  /*0070*/  UIMAD UR6, UR6, UR4, URZ ;  /* 0x00000004060672a4 */ /* 0x002fc8000f8e02ff */
[----:B0-----:R-:W-:-:S09]  /*0080*/  UISETP.GE.AND UP0, UPT, UR5, UR6, UPT ;  /* 0x000000060500728c */ /* 0x001fd2000bf06270 */
[----:B--234-:R-:W-:Y:S05]  /*0090*/  BRA.U UP0, `(.L_x_1337) ;  /* 0x0000009100bc7547 */ /* 0x01cfea000b800000 */
[----:B------:R-:W0:Y:S01]  /*00a0*/  LDC R3, c[0x0][0x41c] ;  /* 0x00010700ff037b82 */ /* 0x000e220000000800 */
[----:B------:R-:W-:Y:S01]  /*00b0*/  LOP3.LUT R0, R115, 0xffff, RZ, 0xc0, !PT ;  /* 0x0000ffff73007812 */ /* 0x000fe200078ec0ff */
[----:B------:R-:W1:Y:S01]  /*00c0*/  S2R R100, SR_LANEID ;  /* 0x0000000000647919 */ /* 0x000e620000000000 */
[----:B------:R-:W2:Y:S01]  /*00d0*/  LDCU UR23, c[0x0][0x374] ;  /* 0x00006e80ff1777ac */ /* 0x000ea20008000800 */
[----:B------:R-:W-:Y:S02]  /*00e0*/  SHF.R.U32.HI R114, RZ, 0x2, R115 ;  /* 0x00000002ff727819 */ /* 0x000fe40000011673 */
[----:B------:R-:W-:Y:S01]  /*00f0*/  IMAD R0, R0, 0x925, RZ ;  /* 0x0000092500007824 */ /* 0x000fe200078e02ff */
[----:B------:R-:W3:Y:S01]  /*0100*/  LDCU UR25, c[0x0][0x370] ;  /* 0x00006e00ff1977ac */ /* 0x000ee20008000800 */
[----:B------:R-:W4:Y:S01]  /*0110*/  S2UR UR8, SR_CgaCtaId ;  /* 0x00000000000879c3 */ /* 0x000f220000008800 */
[----:B------:R-:W-:Y:S02]  /*0120*/  LOP3.LUT R114, R114, 0xf8, RZ, 0xc0, !PT ;  /* 0x000000f872727812 */ /* 0x000fe400078ec0ff */
[----:B------:R-:W-:Y:S01]  /*0130*/  SHF.R.U32.HI R0, RZ, 0x10, R0 ;  /* 0x00000010ff007819 */ /* 0x000fe20000011600 */
[----:B------:R-:W-:Y:S01]  /*0140*/  UMOV UR7, 0x400 ;  /* 0x0000040000077882 */ /* 0x000fe20000000000 */
[----:B------:R-:W0:Y:S01]  /*0150*/  LDCU.U8 UR24, c[0x0][0x414] ;  /* 0x00008280ff1877ac */ /* 0x000e220008000000 */
[----:B------:R-:W-:Y:S01]  /*0160*/  UIADD3 UR4, UPT, UPT, UR7, 0x90, URZ ;  /* 0x0000009007047890 */ /* 0x000fe2000fffe0ff */
[----:B------:R-:W-:Y:S01]  /*0170*/  UMOV UR14, UR5 ;  /* 0x00000005000e7c82 */ /* 0x000fe20008000000 */
[----:B--2---:R-:W-:-:S02]  /*0180*/  UIMAD UR26, UR22, UR23, UR5 ;  /* 0x00000017161a72a4 */ /* 0x004fc4000f8e0205 */
[----:B------:R-:W-:Y:S01]  /*0190*/  UIMAD UR10, UR23, 0x6, UR5 ;  /* 0x00000006170a78a4 */ /* 0x000fe2000f8e0205 */
[----:B0-----:R-:W-:Y:S01]  /*01a0*/  IMAD R118, R3, UR22, R0 ;  /* 0x0000001603767c24 */ /* 0x001fe2000f8e0200 */
[----:B------:R-:W-:Y:S01]  /*01b0*/  PRMT R0, R0, 0x9910, RZ ;  /* 0x0000991000007816 */ /* 0x000fe200000000ff */
[----:B------:R-:W-:Y:S02]  /*01c0*/  UIMAD UR11, UR23, 0x5, UR5 ;  /* 0x00000005170b78a4 */ /* 0x000fe4000f8e0205 */
[----:B------:R-:W-:Y:S01]  /*01d0*/  ULEA UR13, UR23, UR5, 0x2 ;  /* 0x00000005170d7291 */ /* 0x000fe2000f8e10ff */
[----:B------:R-:W-:Y:S01]  /*01e0*/  IADD3 R112, PT, PT, R118, 0xa0, RZ ;  /* 0x000000a076707810 */ /* 0x000fe20007ffe0ff */
[----:B------:R-:W-:Y:S01]  /*01f0*/  IMAD R0, R0, 0x1c, RZ ;  /* 0x0000001c00007824 */ /* 0x000fe200078e02ff */
[C---:B------:R-:W-:Y:S01]  /*0200*/  IADD3 R110, PT, PT, R118.reuse, 0xb0, RZ ;  /* 0x000000b0766e7810 */ /* 0x040fe20007ffe0ff */
[----:B----4-:R-:W-:Y:S01]  /*0210*/  ULEA UR4, UR8, UR4, 0x18 ;  /* 0x0000000408047291 */ /* 0x010fe2000f8ec0ff */
[C---:B------:R-:W-:Y:S01]  /*0220*/  IADD3 R108, PT, PT, R118.reuse, 0xc0, RZ ;  /* 0x000000c0766c7810 */ /* 0x040fe20007ffe0ff */
[----:B------:R-:W-:Y:S01]  /*0230*/  ULEA UR7, UR8, UR7, 0x18 ;  /* 0x0000000708077291 */ /* 0x000fe2000f8ec0ff */
[----:B------:R-:W-:Y:S01]  /*0240*/  IADD3 R0, PT, PT, RZ, -R0, RZ ;  /* 0x80000000ff007210 */ /* 0x000fe20007ffe0ff */
[----:B------:R-:W-:Y:S01]  /*0250*/  ULEA UR12, UR23, UR5, 0x1 ;  /* 0x00000005170c7291 */ /* 0x000fe2000f8e08ff */
[----:B------:R-:W-:Y:S01]  /*0260*/  IADD3 R106, PT, PT, R118, 0xd0, RZ ;  /* 0x000000d0766a7810 */ /* 0x000fe20007ffe0ff */
[----:B---3--:R-:W-:Y:S01]  /*0270*/  ULOP3.LUT UR27, UR25, 0x7, URZ, 0xc0, !UPT ;  /* 0x00000007191b7892 */ /* 0x008fe2000f8ec0ff */
[----:B------:R-:W-:-:S02]  /*0280*/  PRMT R0, R0, 0x7710, RZ ;  /* 0x0000771000007816 */ /* 0x000fc400000000ff */
[C---:B------:R-:W-:Y:S02]  /*0290*/  IADD3 R104, PT, PT, R118.reuse, 0xe0, RZ ;  /* 0x000000e076687810 */ /* 0x040fe40007ffe0ff */
[----:B------:R-:W-:Y:S02]  /*02a0*/  IADD3 R102, PT, PT, R118, 0xf0, RZ ;  /* 0x000000f076667810 */ /* 0x000fe40007ffe0ff */
[----:B------:R-:W-:Y:S02]  /*02b0*/  IADD3 R117, PT, PT, R0, R115, RZ ;  /* 0x0000007300757210 */ /* 0x000fe40007ffe0ff */
[----:B------:R-:W-:Y:S02]  /*02c0*/  SHF.R.S32.HI R113, RZ, 0x1f, R118 ;  /* 0x0000001fff717819 */ /* 0x000fe40000011476 */
[----:B------:R-:W-:Y:S02]  /*02d0*/  SHF.R.S32.HI R111, RZ, 0x1f, R112 ;  /* 0x0000001fff6f7819 */ /* 0x000fe40000011470 */
[----:B------:R-:W-:-:S02]  /*02e0*/  SHF.R.S32.HI R109, RZ, 0x1f, R110 ;  /* 0x0000001fff6d7819 */ /* 0x000fc4000001146e */
[----:B------:R-:W-:Y:S02]  /*02f0*/  SHF.R.S32.HI R107, RZ, 0x1f, R108 ;  /* 0x0000001fff6b7819 */ /* 0x000fe4000001146c */
[----:B------:R-:W-:Y:S02]  /*0300*/  SHF.R.S32.HI R105, RZ, 0x1f, R106 ;  /* 0x0000001fff697819 */ /* 0x000fe4000001146a */
[----:B------:R-:W-:Y:S02]  /*0310*/  SHF.R.S32.HI R103, RZ, 0x1f, R104 ;  /* 0x0000001fff677819 */ /* 0x000fe40000011468 */
[----:B------:R-:W-:Y:S02]  /*0320*/  SHF.R.S32.HI R101, RZ, 0x1f, R102 ;  /* 0x0000001fff657819 */ /* 0x000fe40000011466 */
[----:B------:R-:W-:Y:S02]  /*0330*/  SHF.L.U32 R117, R117, 0x1, RZ ;  /* 0x0000000175757819 */ /* 0x000fe400000006ff */
[----:B------:R-:W-:Y:S01]  /*0340*/  LEA R116, R115, UR4, 0x4 ;  /* 0x0000000473747c11 */ /* 0x000fe2000f8e20ff */
[----:B-1----:R-:W-:-:S06]  /*0350*/  UMOV UR4, URZ ;  /* 0x000000ff00047c82 */ /* 0x002fcc0008000000 */
.L_x_1404:
[----:B0-----:R-:W0:Y:S01]  /*0360*/  LDC R6, c[0x0][0x410] ;  /* 0x00010400ff067b82 */ /* 0x001e220000000800 */
[----:B-1----:R-:W1:Y:S01]  /*0370*/  LDCU.128 UR16, c[0x0][0x400] ;  /* 0x00008000ff1077ac */ /* 0x002e620008000c00 */
[C---:B------:R-:W-:Y:S02]  /*0380*/  IADD3 R13, PT, PT, R118.reuse, 0x50, RZ ;  /* 0x00000050760d7810 */ /* 0x040fe40007ffe0ff */
[----:B------:R-:W-:Y:S02]  /*0390*/  ISETP.LE.AND P2, PT, RZ, UR14, PT ;  /* 0x0000000eff007c0c */ /* 0x000fe4000bf43270 */
[C---:B------:R-:W-:Y:S02]  /*03a0*/  IADD3 R27, PT, PT, R118.reuse, 0x10, RZ ;  /* 0x00000010761b7810 */ /* 0x040fe40007ffe0ff */
[----:B------:R-:W-:Y:S02]  /*03b0*/  IADD3 R29, PT, PT, R118, 0x20, RZ ;  /* 0x00000020761d7810 */ /* 0x000fe40007ffe0ff */
[----:B------:R-:W-:-:S02]  /*03c0*/  LOP3.LUT R122, R117, 0xffff, RZ, 0xc0, !PT ;  /* 0x0000ffff757a7812 */ /* 0x000fc400078ec0ff */
[C---:B------:R-:W-:Y:S02]  /*03d0*/  IADD3 R37, PT, PT, R118.reuse, 0x30, RZ ;  /* 0x0000003076257810 */ /* 0x040fe40007ffe0ff */
[C---:B------:R-:W-:Y:S02]  /*03e0*/  IADD3 R39, PT, PT, R118.reuse, 0x40, RZ ;  /* 0x0000004076277810 */ /* 0x040fe40007ffe0ff */
[----:B------:R-:W-:Y:S02]  /*03f0*/  IADD3 R41, PT, PT, R118, 0x60, RZ ;  /* 0x0000006076297810 */ /* 0x000fe40007ffe0ff */
[----:B------:R-:W-:Y:S02]  /*0400*/  CS2R R92, SRZ ;  /* 0x00000000005c7805 */ /* 0x000fe4000001ff00 */
[----:B------:R-:W-:Y:S02]  /*0410*/  SHF.R.S32.HI R15, RZ, 0x1f, R13 ;  /* 0x0000001fff0f7819 */ /* 0x000fe4000001140d */
[----:B------:R-:W-:-:S02]  /*0420*/  CS2R R90, SRZ ;  /* 0x00000000005a7805 */ /* 0x000fc4000001ff00 */
[----:B-1----:R-:W-:Y:S02]  /*0430*/  ISETP.GE.U32.AND P1, PT, R13, UR16, PT ;  /* 0x000000100d007c0c */ /* 0x002fe4000bf26070 */
[----:B------:R-:W-:Y:S02]  /*0440*/  CS2R R88, SRZ ;  /* 0x0000000000587805 */ /* 0x000fe4000001ff00 */
[----:B------:R-:W-:Y:S02]  /*0450*/  ISETP.GE.U32.AND P6, PT, R27, UR16, PT ;  /* 0x000000101b007c0c */ /* 0x000fe4000bfc6070 */
[----:B------:R-:W-:Y:S02]  /*0460*/  CS2R R86, SRZ ;  /* 0x0000000000567805 */ /* 0x000fe4000001ff00 */
[----:B0-----:R-:W-:Y:S02]  /*0470*/  IABS R5, R6 ;  /* 0x0000000600057213 */ /* 0x001fe40000000000 */
[----:B------:R-:W-:-:S02]  /*0480*/  CS2R R84, SRZ ;  /* 0x0000000000547805 */ /* 0x000fc4000001ff00 */
[----:B------:R-:W-:Y:S02]  /*0490*/  ISETP.GE.AND.EX P1, PT, R15, UR17, PT, P1 ;  /* 0x000000110f007c0c */ /* 0x000fe4000bf26310 */
[----:B------:R-:W-:Y:S01]  /*04a0*/  CS2R R82, SRZ ;  /* 0x0000000000527805 */ /* 0x000fe2000001ff00 */
[----:B------:R-:W0:Y:S01]  /*04b0*/  I2F.RP R0, R5 ;  /* 0x0000000500007306 */ /* 0x000e220000209400 */
[----:B------:R-:W-:Y:S02]  /*04c0*/  SHF.R.S32.HI R23, RZ, 0x1f, R27 ;  /* 0x0000001fff177819 */ /* 0x000fe4000001141b */
[----:B------:R-:W-:Y:S02]  /*04d0*/  CS2R R80, SRZ ;  /* 0x0000000000507805 */ /* 0x000fe4000001ff00 */
[----:B------:R-:W-:Y:S02]  /*04e0*/  SHF.R.S32.HI R31, RZ, 0x1f, R29 ;  /* 0x0000001fff1f7819 */ /* 0x000fe4000001141d */
[----:B------:R-:W-:-:S02]  /*04f0*/  CS2R R78, SRZ ;  /* 0x00000000004e7805 */ /* 0x000fc4000001ff00 */
[----:B------:R-:W-:Y:S01]  /*0500*/  ISETP.GE.AND.EX P6, PT, R23, UR17, PT, P6 ;  /* 0x0000001117007c0c */ /* 0x000fe2000bfc6360 */
[----:B------:R-:W1:Y:S01]  /*0510*/  LDCU.64 UR8, c[0x0][0x3b8] ;  /* 0x00007700ff0877ac */ /* 0x000e620008000a00 */
[----:B------:R-:W-:Y:S02]  /*0520*/  CS2R R96, SRZ ;  /* 0x0000000000607805 */ /* 0x000fe4000001ff00 */
[----:B------:R-:W-:Y:S01]  /*0530*/  CS2R R94, SRZ ;  /* 0x00000000005e7805 */ /* 0x000fe2000001ff00 */
[----:B------:R-:W2:Y:S01]  /*0540*/  LDC.64 R76, c[0x0][0x3a8] ;  /* 0x0000ea00ff4c7b82 */ /* 0x000ea20000000a00 */
[----:B0-----:R-:W0:Y:S07]  /*0550*/  MUFU.RCP R0, R0 ;  /* 0x0000000000007308 */ /* 0x001e2e0000001000 */
[----:B---3--:R-:W3:Y:S08]  /*0560*/  @!P1 LDC.64 R8, c[0x0][0x3f8] ;  /* 0x0000fe00ff089b82 */ /* 0x008ef00000000a00 */
[----:B------:R-:W4:Y:S01]  /*0570*/  @!P6 LDC.64 R10, c[0x0][0x3f8] ;  /* 0x0000fe00ff0aeb82 */ /* 0x000f220000000a00 */
[----:B0-----:R-:W-:-:S07]  /*0580*/  IADD3 R2, PT, PT, R0, 0xffffffe, RZ ;  /* 0x0ffffffe00027810 */ /* 0x001fce0007ffe0ff */
[----:B------:R-:W0:Y:S01]  /*0590*/  @!P1 LDC.64 R18, c[0x0][0x3a0] ;  /* 0x0000e800ff129b82 */ /* 0x000e220000000a00 */
[----:B------:R1:W2:Y:S07]  /*05a0*/  F2I.FTZ.U32.TRUNC.NTZ R3, R2 ;  /* 0x0000000200037305 */ /* 0x0002ae000021f000 */
[----:B------:R-:W0:Y:S01]  /*05b0*/  @!P1 LDC.64 R20, c[0x0][0x398] ;  /* 0x0000e600ff149b82 */ /* 0x000e220000000a00 */
[----:B-1----:R-:W-:-:S07]  /*05c0*/  HFMA2 R2, -RZ, RZ, 0, 0 ;  /* 0x00000000ff027431 */ /* 0x002fce00000001ff */
[----:B------:R-:W1:Y:S01]  /*05d0*/  @!P6 LDC.64 R16, c[0x0][0x3a0] ;  /* 0x0000e800ff10eb82 */ /* 0x000e620000000a00 */
[----:B--2---:R-:W-:-:S05]  /*05e0*/  IADD3 R4, PT, PT, RZ, -R3, RZ ;  /* 0x80000003ff047210 */ /* 0x004fca0007ffe0ff */
[----:B------:R-:W-:Y:S01]  /*05f0*/  IMAD R7, R4, R5, RZ ;  /* 0x0000000504077224 */ /* 0x000fe200078e02ff */
[----:B------:R-:W-:-:S03]  /*0600*/  IABS R4, UR14 ;  /* 0x0000000e00047c13 */ /* 0x000fc60008000000 */
[----:B------:R-:W-:Y:S01]  /*0610*/  IMAD.HI.U32 R3, R3, R7, R2 ;  /* 0x0000000703037227 */ /* 0x000fe200078e0002 */
[----:B------:R-:W-:-:S04]  /*0620*/  LOP3.LUT R2, R6, UR14, RZ, 0x3c, !PT ;  /* 0x0000000e06027c12 */ /* 0x000fc8000f8e3cff */
[----:B------:R-:W-:Y:S01]  /*0630*/  ISETP.GE.AND P0, PT, R2, RZ, PT ;  /* 0x000000ff0200720c */ /* 0x000fe20003f06270 */
[----:B------:R-:W-:-:S05]  /*0640*/  IMAD.HI.U32 R3, R3, R4, RZ ;  /* 0x0000000403037227 */ /* 0x000fca00078e00ff */
[----:B------:R-:W-:-:S05]  /*0650*/  IADD3 R0, PT, PT, -R3, RZ, RZ ;  /* 0x000000ff03007210 */ /* 0x000fca0007ffe1ff */
[----:B------:R-:W-:Y:S02]  /*0660*/  IMAD R0, R5, R0, R4 ;  /* 0x0000000005007224 */ /* 0x000fe400078e0204 */
[----:B----4-:R-:W-:Y:S02]  /*0670*/  @!P6 IMAD R4, R23, R10, RZ ;  /* 0x0000000a1704e224 */ /* 0x010fe400078e02ff */
[----:B------:R-:W2:Y:S01]  /*0680*/  @!P6 LDC.64 R22, c[0x0][0x398] ;  /* 0x0000e600ff16eb82 */ /* 0x000ea20000000a00 */
[----:B------:R-:W-:Y:S01]  /*0690*/  ISETP.GT.U32.AND P4, PT, R5, R0, PT ;  /* 0x000000000500720c */ /* 0x000fe20003f84070 */
[----:B------:R-:W-:-:S12]  /*06a0*/  @!P6 IMAD R11, R27, R11, R4 ;  /* 0x0000000b1b0be224 */ /* 0x000fd800078e0204 */
        /* <DEDUP_REMOVED lines=16> */
[----:B------:R-:W-:Y:S02]  /*07b0*/  IADD3 R122, P2, PT, R122, R7, RZ ;  /* 0x000000077a7a7210 */ /* 0x000fe40007f5e0ff */
[----:B------:R-:W-:Y:S02]  /*07c0*/  SHF.R.S32.HI R2, RZ, 0x1f, R3 ;  /* 0x0000001fff027819 */ /* 0x000fe40000011403 */
[----:B------:R-:W-:-:S02]  /*07d0*/  LEA.HI.X.SX32 R123, R7, RZ, 0x1, P2 ;  /* 0x000000ff077b7211 */ /* 0x000fc400010f0eff */
[----:B------:R-:W-:Y:S01]  /*07e0*/  ISETP.GE.U32.AND P2, PT, R37, UR16, PT ;  /* 0x0000001025007c0c */ /* 0x000fe2000bf46070 */
[----:B------:R-:W-:Y:S01]  /*07f0*/  IMAD R2, R2, UR18, RZ ;  /* 0x0000001202027c24 */ /* 0x000fe2000f8e02ff */
[----:B------:R-:W-:Y:S01]  /*0800*/  ISETP.GE.U32.AND P3, PT, R39, UR16, PT ;  /* 0x0000001027007c0c */ /* 0x000fe2000bf66070 */
[C---:B------:R-:W-:Y:S02]  /*0810*/  IMAD.WIDE.U32 R122, R3.reuse, UR18, R122 ;  /* 0x00000012037a7c25 */ /* 0x040fe4000f8e007a */
[----:B------:R-:W4:Y:S02]  /*0820*/  @!P0 LDC.64 R24, c[0x0][0x3f8] ;  /* 0x0000fe00ff188b82 */ /* 0x000f240000000a00 */
[----:B------:R-:W-:Y:S01]  /*0830*/  IMAD R121, R3, UR19, R2 ;  /* 0x0000001303797c24 */ /* 0x000fe2000f8e0202 */
[----:B------:R-:W-:Y:S01]  /*0840*/  @!P1 MOV R120, R122 ;  /* 0x0000007a00789202 */ /* 0x000fe20000000f00 */
[----:B---3--:R-:W-:Y:S01]  /*0850*/  @!P1 IMAD R2, R15, R8, RZ ;  /* 0x000000080f029224 */ /* 0x008fe200078e02ff */
[----:B------:R-:W-:-:S02]  /*0860*/  SHF.R.S32.HI R15, RZ, 0x1f, R37 ;  /* 0x0000001fff0f7819 */ /* 0x000fc40000011425 */
[----:B------:R-:W-:Y:S01]  /*0870*/  IADD3 R121, PT, PT, R123, R121, RZ ;  /* 0x000000797b797210 */ /* 0x000fe20007ffe0ff */
[----:B------:R-:W-:Y:S01]  /*0880*/  @!P1 IMAD R5, R13, R9, R2 ;  /* 0x000000090d059224 */ /* 0x000fe200078e0202 */
[----:B------:R-:W-:Y:S02]  /*0890*/  ISETP.GE.AND.EX P2, PT, R15, UR17, PT, P2 ;  /* 0x000000110f007c0c */ /* 0x000fe4000bf46320 */
[----:B------:R-:W-:Y:S01]  /*08a0*/  @!P6 MOV R4, R122 ;  /* 0x0000007a0004e202 */ /* 0x000fe20000000f00 */
[----:B------:R-:W-:Y:S02]  /*08b0*/  @!P1 IMAD.WIDE.U32 R2, R13, R8, R120 ;  /* 0x000000080d029225 */ /* 0x000fe400078e0078 */
[----:B------:R-:W3:Y:S03]  /*08c0*/  @!P0 LDC.64 R8, c[0x0][0x398] ;  /* 0x0000e600ff088b82 */ /* 0x000ee60000000a00 */
[----:B------:R-:W-:-:S02]  /*08d0*/  @!P1 IADD3 R3, PT, PT, R3, R5, RZ ;  /* 0x0000000503039210 */ /* 0x000fc40007ffe0ff */
[----:B------:R-:W-:Y:S02]  /*08e0*/  @!P6 MOV R5, R121 ;  /* 0x000000790005e202 */ /* 0x000fe40000000f00 */
[C---:B------:R-:W-:Y:S01]  /*08f0*/  @!P1 SHF.L.U32 R7, R2.reuse, 0x2, RZ ;  /* 0x0000000202079819 */ /* 0x040fe200000006ff */
[----:B------:R-:W3:Y:S01]  /*0900*/  @!P2 LDC.64 R32, c[0x0][0x398] ;  /* 0x0000e600ff20ab82 */ /* 0x000ee20000000a00 */
[----:B------:R-:W-:Y:S01]  /*0910*/  @!P1 SHF.L.U64.HI R6, R2, 0x2, R3 ;  /* 0x0000000202069819 */ /* 0x000fe20000010203 */
[----:B------:R-:W-:Y:S01]  /*0920*/  @!P6 IMAD.WIDE.U32 R4, R27, R10, R4 ;  /* 0x0000000a1b04e225 */ /* 0x000fe200078e0004 */
[C---:B0-----:R-:W-:Y:S02]  /*0930*/  @!P1 IADD3 R18, P5, PT, R7.reuse, R18, RZ ;  /* 0x0000001207129210 */ /* 0x041fe40007fbe0ff */
[----:B------:R-:W-:Y:S01]  /*0940*/  @!P1 IADD3 R20, P4, PT, R7, R20, RZ ;  /* 0x0000001407149210 */ /* 0x000fe20007f9e0ff */
[----:B----4-:R-:W-:Y:S01]  /*0950*/  @!P0 IMAD R10, R31, R24, RZ ;  /* 0x000000181f0a8224 */ /* 0x010fe200078e02ff */
[----:B------:R-:W-:Y:S01]  /*0960*/  @!P6 IADD3 R5, PT, PT, R5, R11, RZ ;  /* 0x0000000b0505e210 */ /* 0x000fe20007ffe0ff */
[----:B------:R-:W0:Y:S01]  /*0970*/  @!P0 LDC.64 R26, c[0x0][0x3a0] ;  /* 0x0000e800ff1a8b82 */ /* 0x000e220000000a00 */
[----:B------:R-:W-:Y:S01]  /*0980*/  @!P6 SHF.L.U32 R13, R4, 0x2, RZ ;  /* 0x00000002040de819 */ /* 0x000fe200000006ff */
[----:B------:R-:W-:Y:S01]  /*0990*/  @!P0 IMAD R7, R29, R25, R10 ;  /* 0x000000191d078224 */ /* 0x000fe200078e020a */
[----:B------:R-:W-:-:S02]  /*09a0*/  SHF.R.S32.HI R25, RZ, 0x1f, R39 ;  /* 0x0000001fff197819 */ /* 0x000fc40000011427 */
[----:B------:R-:W-:Y:S02]  /*09b0*/  @!P6 SHF.L.U64.HI R14, R4, 0x2, R5 ;  /* 0x00000002040ee819 */ /* 0x000fe40000010205 */
[----:B------:R-:W-:Y:S01]  /*09c0*/  ISETP.GE.AND.EX P3, PT, R25, UR17, PT, P3 ;  /* 0x0000001119007c0c */ /* 0x000fe2000bf66330 */
[----:B------:R-:W4:Y:S01]  /*09d0*/  @!P2 LDC.64 R2, c[0x0][0x3f8] ;  /* 0x0000fe00ff02ab82 */ /* 0x000f220000000a00 */
[----:B------:R-:W-:Y:S02]  /*09e0*/  @!P0 MOV R4, R122 ;  /* 0x0000007a00048202 */ /* 0x000fe40000000f00 */
[----:B------:R-:W-:Y:S02]  /*09f0*/  @!P0 MOV R5, R121 ;  /* 0x0000007900058202 */ /* 0x000fe40000000f00 */
[C---:B------:R-:W-:Y:S02]  /*0a00*/  @!P1 IADD3.X R19, PT, PT, R6.reuse, R19, RZ, P5, !PT ;  /* 0x0000001306139210 */ /* 0x040fe40002ffe4ff */
[----:B-1----:R-:W-:Y:S01]  /*0a10*/  @!P6 IADD3 R10, P5, PT, R13, R16, RZ ;  /* 0x000000100d0ae210 */ /* 0x002fe20007fbe0ff */
[----:B------:R-:W-:Y:S01]  /*0a20*/  @!P0 IMAD.WIDE.U32 R4, R29, R24, R4 ;  /* 0x000000181d048225 */ /* 0x000fe200078e0004 */
[----:B------:R-:W-:Y:S01]  /*0a30*/  @!P1 IADD3.X R21, PT, PT, R6, R21, RZ, P4, !PT ;  /* 0x0000001506159210 */ /* 0x000fe200027fe4ff */
[----:B------:R-:W1:Y:S01]  /*0a40*/  @!P2 LDC.64 R30, c[0x0][0x3a0] ;  /* 0x0000e800ff1eab82 */ /* 0x000e620000000a00 */
[----:B------:R-:W-:-:S02]  /*0a50*/  @!P6 IADD3.X R11, PT, PT, R14, R17, RZ, P5, !PT ;  /* 0x000000110e0be210 */ /* 0x000fc40002ffe4ff */
[----:B------:R-:W-:Y:S02]  /*0a60*/  @!P0 IADD3 R7, PT, PT, R5, R7, RZ ;  /* 0x0000000705078210 */ /* 0x000fe40007ffe0ff */
[C---:B------:R-:W-:Y:S01]  /*0a70*/  @!P0 SHF.L.U32 R5, R4.reuse, 0x2, RZ ;  /* 0x0000000204058819 */ /* 0x040fe200000006ff */
[----:B------:R1:W5:Y:S01]  /*0a80*/  @!P6 LDG.E.64 R92, desc[UR20][R10.64] ;  /* 0x000000140a5ce981 */ /* 0x000362000c1e1b00 */
[----:B--2---:R-:W-:Y:S01]  /*0a90*/  @!P6 IADD3 R12, P4, PT, R13, R22, RZ ;  /* 0x000000160d0ce210 */ /* 0x004fe20007f9e0ff */
[----:B------:R-:W2:Y:S01]  /*0aa0*/  @!P3 LDC.64 R34, c[0x0][0x3f8] ;  /* 0x0000fe00ff22bb82 */ /* 0x000ea20000000a00 */
[----:B------:R-:W-:Y:S02]  /*0ab0*/  @!P0 SHF.L.U64.HI R4, R4, 0x2, R7 ;  /* 0x0000000204048819 */ /* 0x000fe40000010207 */
[----:B0-----:R-:W-:Y:S02]  /*0ac0*/  @!P0 IADD3 R6, P5, PT, R5, R26, RZ ;  /* 0x0000001a05068210 */ /* 0x001fe40007fbe0ff */
[----:B------:R-:W-:Y:S01]  /*0ad0*/  @!P6 IADD3.X R13, PT, PT, R14, R23, RZ, P4, !PT ;  /* 0x000000170e0de210 */ /* 0x000fe200027fe4ff */
[----:B----4-:R-:W-:Y:S01]  /*0ae0*/  @!P2 IMAD R14, R15, R2, RZ ;  /* 0x000000020f0ea224 */ /* 0x010fe200078e02ff */
[----:B------:R-:W-:Y:S01]  /*0af0*/  @!P0 IADD3.X R7, PT, PT, R4, R27, RZ, P5, !PT ;  /* 0x0000001b04078210 */ /* 0x000fe20002ffe4ff */
[----:B------:R-:W0:Y:S01]  /*0b00*/  @!P3 LDC.64 R22, c[0x0][0x3a0] ;  /* 0x0000e800ff16bb82 */ /* 0x000e220000000a00 */
[----:B------:R-:W-:Y:S01]  /*0b10*/  ISETP.GE.U32.AND P5, PT, R41, UR16, PT ;  /* 0x0000001029007c0c */ /* 0x000fe2000bfa6070 */
[----:B------:R-:W-:Y:S01]  /*0b20*/  @!P2 IMAD R17, R37, R3, R14 ;  /* 0x000000032511a224 */ /* 0x000fe200078e020e */
[----:B------:R-:W-:Y:S01]  /*0b30*/  SHF.R.S32.HI R29, RZ, 0x1f, R41 ;  /* 0x0000001fff1d7819 */ /* 0x000fe20000011429 */
[----:B------:R-:W-:Y:S01]  /*0b40*/  HFMA2 R3, -RZ, RZ, 0, 0 ;  /* 0x00000000ff037431 */ /* 0x000fe200000001ff */
[----:B------:R-:W-:Y:S01]  /*0b50*/  @!P2 MOV R14, R122 ;  /* 0x0000007a000ea202 */ /* 0x000fe20000000f00 */
[----:B------:R-:W5:Y:S01]  /*0b60*/  @!P6 LDG.E.64 R90, desc[UR20][R12.64] ;  /* 0x000000140c5ae981 */ /* 0x000f62000c1e1b00 */
[----:B------:R-:W-:-:S02]  /*0b70*/  ISETP.GE.AND.EX P5, PT, R29, UR17, PT, P5 ;  /* 0x000000111d007c0c */ /* 0x000fc4000bfa6350 */
[----:B------:R-:W-:Y:S01]  /*0b80*/  @!P2 MOV R15, R121 ;  /* 0x00000079000fa202 */ /* 0x000fe20000000f00 */
[----:B------:R-:W5:Y:S01]  /*0b90*/  @!P0 LDG.E.64 R88, desc[UR20][R6.64] ;  /* 0x0000001406588981 */ /* 0x000f62000c1e1b00 */
[----:B---3--:R-:W-:Y:S01]  /*0ba0*/  @!P0 IADD3 R8, P4, PT, R5, R8, RZ ;  /* 0x0000000805088210 */ /* 0x008fe20007f9e0ff */
[----:B------:R-:W-:Y:S01]  /*0bb0*/  @!P2 IMAD.WIDE.U32 R14, R37, R2, R14 ;  /* 0x00000002250ea225 */ /* 0x000fe200078e000e */
[----:B------:R-:W-:Y:S02]  /*0bc0*/  MOV R2, RZ ;  /* 0x000000ff00027202 */ /* 0x000fe40000000f00 */
[----:B------:R-:W-:Y:S01]  /*0bd0*/  @!P0 IADD3.X R9, PT, PT, R4, R9, RZ, P4, !PT ;  /* 0x0000000904098210 */ /* 0x000fe200027fe4ff */
[----:B--2---:R-:W-:Y:S01]  /*0be0*/  @!P3 IMAD R28, R25, R34, RZ ;  /* 0x00000022191cb224 */ /* 0x004fe200078e02ff */
[----:B------:R-:W-:-:S03]  /*0bf0*/  @!P2 IADD3 R17, PT, PT, R15, R17, RZ ;  /* 0x000000110f11a210 */ /* 0x000fc60007ffe0ff */
[----:B------:R-:W2:Y:S01]  /*0c00*/  @!P5 LDC.64 R36, c[0x0][0x3f8] ;  /* 0x0000fe00ff24db82 */ /* 0x000ea20000000a00 */
[C---:B------:R-:W-:Y:S01]  /*0c10*/  @!P2 SHF.L.U32 R15, R14.reuse, 0x2, RZ ;  /* 0x000000020e0fa819 */ /* 0x040fe200000006ff */
[----:B------:R3:W5:Y:S01]  /*0c20*/  @!P1 LDG.E.64 R2, desc[UR20][R18.64] ;  /* 0x0000001412029981 */ /* 0x000762000c1e1b00 */
[----:B------:R-:W-:Y:S01]  /*0c30*/  @!P2 SHF.L.U64.HI R26, R14, 0x2, R17 ;  /* 0x000000020e1aa819 */ /* 0x000fe20000010211 */
[----:B------:R-:W-:Y:S01]  /*0c40*/  @!P3 IMAD R27, R39, R35, R28 ;  /* 0x00000023271bb224 */ /* 0x000fe200078e021c */
[----:B-1----:R-:W-:Y:S02]  /*0c50*/  @!P2 IADD3 R16, P4, PT, R15, R30, RZ ;  /* 0x0000001e0f10a210 */ /* 0x002fe40007f9e0ff */
[----:B------:R-:W-:Y:S02]  /*0c60*/  CS2R R4, SRZ ;  /* 0x0000000000047805 */ /* 0x000fe4000001ff00 */
[----:B------:R-:W-:Y:S01]  /*0c70*/  IADD3 R35, PT, PT, R118, 0x70, RZ ;  /* 0x0000007076237810 */ /* 0x000fe20007ffe0ff */
[----:B------:R-:W1:Y:S01]  /*0c80*/  @!P3 LDC.64 R24, c[0x0][0x398] ;  /* 0x0000e600ff18bb82 */ /* 0x000e620000000a00 */
[-C--:B------:R-:W-:Y:S01]  /*0c90*/  @!P5 MOV R10, R122.reuse ;  /* 0x0000007a000ad202 */ /* 0x080fe20000000f00 */
[----:B------:R-:W5:Y:S01]  /*0ca0*/  @!P0 LDG.E.64 R86, desc[UR20][R8.64] ;  /* 0x0000001408568981 */ /* 0x000f62000c1e1b00 */
[----:B---3--:R-:W-:-:S02]  /*0cb0*/  @!P3 MOV R18, R122 ;  /* 0x0000007a0012b202 */ /* 0x008fc40000000f00 */
[----:B------:R-:W-:Y:S01]  /*0cc0*/  @!P3 MOV R19, R121 ;  /* 0x000000790013b202 */ /* 0x000fe20000000f00 */
[----:B------:R3:W5:Y:S01]  /*0cd0*/  @!P1 LDG.E.64 R4, desc[UR20][R20.64] ;  /* 0x0000001414049981 */ /* 0x000762000c1e1b00 */
[----:B------:R-:W-:Y:S02]  /*0ce0*/  @!P2 IADD3.X R17, PT, PT, R26, R31, RZ, P4, !PT ;  /* 0x0000001f1a11a210 */ /* 0x000fe400027fe4ff */
[----:B------:R-:W-:Y:S01]  /*0cf0*/  ISETP.GE.U32.AND P4, PT, R35, UR16, PT ;  /* 0x0000001023007c0c */ /* 0x000fe2000bf86070 */
[----:B------:R-:W-:Y:S01]  /*0d00*/  @!P3 IMAD.WIDE.U32 R18, R39, R34, R18 ;  /* 0x000000222712b225 */ /* 0x000fe200078e0012 */
[----:B------:R-:W-:Y:S01]  /*0d10*/  SHF.R.S32.HI R39, RZ, 0x1f, R35 ;  /* 0x0000001fff277819 */ /* 0x000fe20000011423 */
[----:B------:R-:W4:Y:S01]  /*0d20*/  @!P5 LDC.64 R30, c[0x0][0x398] ;  /* 0x0000e600ff1edb82 */ /* 0x000f220000000a00 */
[----:B------:R-:W-:Y:S01]  /*0d30*/  @!P2 IADD3 R14, P1, PT, R15, R32, RZ ;  /* 0x000000200f0ea210 */ /* 0x000fe20007f3e0ff */
[----:B------:R-:W5:Y:S01]  /*0d40*/  @!P2 LDG.E.64 R84, desc[UR20][R16.64] ;  /* 0x000000141054a981 */ /* 0x000f62000c1e1b00 */
[----:B------:R-:W-:-:S02]  /*0d50*/  ISETP.GE.AND.EX P4, PT, R39, UR17, PT, P4 ;  /* 0x0000001127007c0c */ /* 0x000fc4000bf86340 */
[----:B------:R-:W-:Y:S01]  /*0d60*/  @!P2 IADD3.X R15, PT, PT, R26, R33, RZ, P1, !PT ;  /* 0x000000211a0fa210 */ /* 0x000fe20000ffe4ff */
[----:B--2---:R-:W-:Y:S01]  /*0d70*/  @!P5 IMAD R26, R29, R36, RZ ;  /* 0x000000241d1ad224 */ /* 0x004fe200078e02ff */
[----:B---3--:R-:W-:Y:S01]  /*0d80*/  @!P3 IADD3 R21, PT, PT, R19, R27, RZ ;  /* 0x0000001b1315b210 */ /* 0x008fe20007ffe0ff */
[----:B------:R-:W2:Y:S01]  /*0d90*/  @!P5 LDC.64 R28, c[0x0][0x3a0] ;  /* 0x0000e800ff1cdb82 */ /* 0x000ea20000000a00 */
[C---:B------:R-:W-:Y:S01]  /*0da0*/  @!P3 SHF.L.U32 R19, R18.reuse, 0x2, RZ ;  /* 0x000000021213b819 */ /* 0x040fe200000006ff */
[----:B------:R3:W5:Y:S01]  /*0db0*/  @!P2 LDG.E.64 R82, desc[UR20][R14.64] ;  /* 0x000000140e52a981 */ /* 0x000762000c1e1b00 */
[----:B------:R-:W-:Y:S01]  /*0dc0*/  @!P3 SHF.L.U64.HI R20, R18, 0x2, R21 ;  /* 0x000000021214b819 */ /* 0x000fe20000010215 */
[----:B------:R-:W-:-:S04]  /*0dd0*/  @!P5 IMAD R21, R41, R37, R26 ;  /* 0x000000252915d224 */ /* 0x000fc800078e021a */
[----:B------:R-:W3:Y:S01]  /*0de0*/  @!P4 LDC.64 R32, c[0x0][0x3f8] ;  /* 0x0000fe00ff20cb82 */ /* 0x000ee20000000a00 */
[C---:B0-----:R-:W-:Y:S02]  /*0df0*/  @!P3 IADD3 R18, P1, PT, R19.reuse, R22, RZ ;  /* 0x000000161312b210 */ /* 0x041fe40007f3e0ff */
[----:B------:R-:W-:Y:S02]  /*0e00*/  IADD3 R37, PT, PT, R118, 0x90, RZ ;  /* 0x0000009076257810 */ /* 0x000fe40007ffe0ff */
[----:B-1----:R-:W-:Y:S02]  /*0e10*/  @!P3 IADD3 R24, P6, PT, R19, R24, RZ ;  /* 0x000000181318b210 */ /* 0x002fe40007fde0ff */
[----:B------:R-:W-:Y:S02]  /*0e20*/  @!P3 IADD3.X R19, PT, PT, R20, R23, RZ, P1, !PT ;  /* 0x000000171413b210 */ /* 0x000fe40000ffe4ff */
[----:B------:R-:W-:Y:S02]  /*0e30*/  @!P5 MOV R11, R121 ;  /* 0x00000079000bd202 */ /* 0x000fe40000000f00 */
[----:B------:R-:W-:Y:S01]  /*0e40*/  ISETP.GE.U32.AND P1, PT, R37, UR16, PT ;  /* 0x0000001025007c0c */ /* 0x000fe2000bf26070 */
[----:B------:R0:W5:Y:S01]  /*0e50*/  @!P3 LDG.E.64 R80, desc[UR20][R18.64] ;  /* 0x000000141250b981 */ /* 0x000162000c1e1b00 */
[----:B------:R-:W-:Y:S01]  /*0e60*/  SHF.R.S32.HI R43, RZ, 0x1f, R37 ;  /* 0x0000001fff2b7819 */ /* 0x000fe20000011425 */
[----:B------:R-:W-:-:S03]  /*0e70*/  @!P5 IMAD.WIDE.U32 R10, R41, R36, R10 ;  /* 0x00000024290ad225 */ /* 0x000fc600078e000a */
[----:B------:R-:W-:Y:S02]  /*0e80*/  ISETP.GE.AND.EX P1, PT, R43, UR17, PT, P1 ;  /* 0x000000112b007c0c */ /* 0x000fe4000bf26310 */
[----:B------:R-:W-:Y:S02]  /*0e90*/  @!P5 IADD3 R13, PT, PT, R11, R21, RZ ;  /* 0x000000150b0dd210 */ /* 0x000fe40007ffe0ff */
[----:B------:R-:W-:Y:S02]  /*0ea0*/  @!P5 SHF.L.U32 R11, R10, 0x2, RZ ;  /* 0x000000020a0bd819 */ /* 0x000fe400000006ff */
[----:B------:R-:W-:Y:S01]  /*0eb0*/  @!P3 IADD3.X R25, PT, PT, R20, R25, RZ, P6, !PT ;  /* 0x000000191419b210 */ /* 0x000fe200037fe4ff */
[----:B---3--:R-:W-:Y:S01]  /*0ec0*/  @!P4 IMAD R26, R39, R32, RZ ;  /* 0x00000020271ac224 */ /* 0x008fe200078e02ff */
[----:B------:R-:W-:Y:S02]  /*0ed0*/  @!P5 SHF.L.U64.HI R20, R10, 0x2, R13 ;  /* 0x000000020a14d819 */ /* 0x000fe4000001020d */
[----:B--2---:R-:W-:-:S02]  /*0ee0*/  @!P5 IADD3 R12, P0, PT, R11, R28, RZ ;  /* 0x0000001c0b0cd210 */ /* 0x004fc40007f1e0ff */
[----:B------:R-:W-:Y:S01]  /*0ef0*/  IADD3 R41, PT, PT, R118, 0x80, RZ ;  /* 0x0000008076297810 */ /* 0x000fe20007ffe0ff */
[----:B------:R-:W1:Y:S01]  /*0f00*/  @!P1 LDC.64 R22, c[0x0][0x3f8] ;  /* 0x0000fe00ff169b82 */ /* 0x000e620000000a00 */
[----:B------:R-:W-:Y:S02]  /*0f10*/  @!P4 MOV R6, R122 ;  /* 0x0000007a0006c202 */ /* 0x000fe40000000f00 */
[----:B------:R-:W-:Y:S01]  /*0f20*/  @!P4 MOV R7, R121 ;  /* 0x000000790007c202 */ /* 0x000fe20000000f00 */
[----:B------:R-:W-:Y:S01]  /*0f30*/  @!P4 IMAD R21, R35, R33, R26 ;  /* 0x000000212315c224 */ /* 0x000fe200078e021a */
[----:B------:R-:W-:Y:S01]  /*0f40*/  @!P5 IADD3.X R13, PT, PT, R20, R29, RZ, P0, !PT ;  /* 0x0000001d140dd210 */ /* 0x000fe200007fe4ff */
[----:B------:R2:W5:Y:S01]  /*0f50*/  @!P3 LDG.E.64 R78, desc[UR20][R24.64] ;  /* 0x00000014184eb981 */ /* 0x000562000c1e1b00 */
[----:B------:R-:W-:Y:S01]  /*0f60*/  ISETP.GE.U32.AND P0, PT, R41, UR16, PT ;  /* 0x0000001029007c0c */ /* 0x000fe2000bf06070 */
[----:B------:R-:W-:Y:S01]  /*0f70*/  @!P4 IMAD.WIDE.U32 R6, R35, R32, R6 ;  /* 0x000000202306c225 */ /* 0x000fe200078e0006 */
[----:B------:R-:W-:Y:S01]  /*0f80*/  SHF.R.S32.HI R33, RZ, 0x1f, R41 ;  /* 0x0000001fff217819 */ /* 0x000fe20000011429 */
[----:B------:R-:W3:Y:S01]  /*0f90*/  @!P4 LDC.64 R28, c[0x0][0x398] ;  /* 0x0000e600ff1ccb82 */ /* 0x000ee20000000a00 */
[----:B----4-:R-:W-:-:S02]  /*0fa0*/  @!P5 IADD3 R10, P6, PT, R11, R30, RZ ;  /* 0x0000001e0b0ad210 */ /* 0x010fc40007fde0ff */
[----:B------:R-:W-:Y:S02]  /*0fb0*/  ISETP.GE.AND.EX P0, PT, R33, UR17, PT, P0 ;  /* 0x0000001121007c0c */ /* 0x000fe4000bf06300 */
[----:B------:R-:W-:Y:S02]  /*0fc0*/  @!P5 IADD3.X R11, PT, PT, R20, R31, RZ, P6, !PT ;  /* 0x0000001f140bd210 */ /* 0x000fe400037fe4ff */
[----:B------:R-:W-:Y:S01]  /*0fd0*/  @!P4 IADD3 R7, PT, PT, R7, R21, RZ ;  /* 0x000000150707c210 */ /* 0x000fe20007ffe0ff */
[----:B------:R-:W4:Y:S08]  /*0fe0*/  @!P1 LDC.64 R30, c[0x0][0x3a0] ;  /* 0x0000e800ff1e9b82 */ /* 0x000f300000000a00 */
[----:B------:R-:W0:Y:S01]  /*0ff0*/  @!P4 LDC.64 R20, c[0x0][0x3a0] ;  /* 0x0000e800ff14cb82 */ /* 0x000e220000000a00 */
[----:B------:R-:W-:-:S02]  /*1000*/  @!P4 SHF.L.U32 R27, R6, 0x2, RZ ;  /* 0x00000002061bc819 */ /* 0x000fc400000006ff */
[----:B------:R-:W-:Y:S01]  /*1010*/  @!P4 SHF.L.U64.HI R26, R6, 0x2, R7 ;  /* 0x00000002061ac819 */ /* 0x000fe20000010207 */
[----:B-1----:R-:W-:-:S04]  /*1020*/  @!P1 IMAD R6, R43, R22, RZ ;  /* 0x000000162b069224 */ /* 0x002fc800078e02ff */
[----:B------:R-:W1:Y:S01]  /*1030*/  @!P0 LDC.64 R8, c[0x0][0x3f8] ;  /* 0x0000fe00ff088b82 */ /* 0x000e620000000a00 */
[----:B------:R-:W-:Y:S01]  /*1040*/  ISETP.GE.U32.AND P2, PT, R118, UR16, PT ;  /* 0x0000001076007c0c */ /* 0x000fe2000bf46070 */
[----:B------:R-:W-:Y:S01]  /*1050*/  @!P1 IMAD R23, R37, R23, R6 ;  /* 0x0000001725179224 */ /* 0x000fe200078e0206 */
[----:B------:R-:W-:Y:S02]  /*1060*/  @!P1 MOV R14, R122 ;  /* 0x0000007a000e9202 */ /* 0x000fe40000000f00 */
[----:B------:R-:W-:-:S03]  /*1070*/  @!P1 MOV R15, R121 ;  /* 0x00000079000f9202 */ /* 0x000fc60000000f00 */
[----:B------:R-:W4:Y:S01]  /*1080*/  @!P1 LDC.64 R6, c[0x0][0x398] ;  /* 0x0000e600ff069b82 */ /* 0x000f220000000a00 */
[----:B------:R-:W-:Y:S01]  /*1090*/  ISETP.GE.AND.EX P2, PT, R113, UR17, PT, P2 ;  /* 0x0000001171007c0c */ /* 0x000fe2000bf46320 */
[----:B------:R-:W-:Y:S01]  /*10a0*/  @!P1 IMAD.WIDE.U32 R14, R37, R22, R14 ;  /* 0x00000016250e9225 */ /* 0x000fe200078e000e */
[----:B0-----:R-:W-:-:S05]  /*10b0*/  @!P4 IADD3 R20, P6, PT, R27, R20, RZ ;  /* 0x000000141b14c210 */ /* 0x001fca0007fde0ff */
[----:B------:R-:W0:Y:S01]  /*10c0*/  @!P0 LDC.64 R36, c[0x0][0x3a0] ;  /* 0x0000e800ff248b82 */ /* 0x000e220000000a00 */
[----:B------:R-:W-:Y:S02]  /*10d0*/  ISETP.GE.U32.AND P3, PT, R112, UR16, PT ;  /* 0x0000001070007c0c */ /* 0x000fe4000bf66070 */
[C---:B------:R-:W-:Y:S02]  /*10e0*/  @!P4 IADD3.X R21, PT, PT, R26.reuse, R21, RZ, P6, !PT ;  /* 0x000000151a15c210 */ /* 0x040fe400037fe4ff */
[----:B---3--:R-:W-:Y:S02]  /*10f0*/  @!P4 IADD3 R22, P6, PT, R27, R28, RZ ;  /* 0x0000001c1b16c210 */ /* 0x008fe40007fde0ff */
[----:B------:R-:W-:Y:S01]  /*1100*/  @!P1 IADD3 R15, PT, PT, R15, R23, RZ ;  /* 0x000000170f0f9210 */ /* 0x000fe20007ffe0ff */
[----:B-1----:R-:W-:Y:S01]  /*1110*/  @!P0 IMAD R18, R33, R8, RZ ;  /* 0x0000000821128224 */ /* 0x002fe200078e02ff */
[----:B------:R-:W-:Y:S01]  /*1120*/  @!P4 IADD3.X R23, PT, PT, R26, R29, RZ, P6, !PT ;  /* 0x0000001d1a17c210 */ /* 0x000fe200037fe4ff */
[----:B------:R-:W1:Y:S01]  /*1130*/  @!P2 LDC.64 R16, c[0x0][0x3f8] ;  /* 0x0000fe00ff10ab82 */ /* 0x000e620000000a00 */
[----:B------:R-:W-:-:S02]  /*1140*/  ISETP.GE.AND.EX P3, PT, R111, UR17, PT, P3 ;  /* 0x000000116f007c0c */ /* 0x000fc4000bf66330 */
[C---:B--2---:R-:W-:Y:S02]  /*1150*/  @!P1 SHF.L.U32 R25, R14.reuse, 0x2, RZ ;  /* 0x000000020e199819 */ /* 0x044fe400000006ff */
[----:B------:R-:W-:Y:S02]  /*1160*/  @!P1 SHF.L.U64.HI R26, R14, 0x2, R15 ;  /* 0x000000020e1a9819 */ /* 0x000fe4000001020f */
[----:B------:R-:W-:Y:S01]  /*1170*/  @!P0 MOV R14, R122 ;  /* 0x0000007a000e8202 */ /* 0x000fe20000000f00 */
[----:B------:R-:W-:Y:S01]  /*1180*/  @!P0 IMAD R27, R41, R9, R18 ;  /* 0x00000009291b8224 */ /* 0x000fe200078e0212 */
[----:B------:R-:W-:Y:S01]  /*1190*/  @!P0 MOV R15, R121 ;  /* 0x00000079000f8202 */ /* 0x000fe20000000f00 */
[----:B------:R-:W2:Y:S01]  /*11a0*/  @!P0 LDC.64 R28, c[0x0][0x398] ;  /* 0x0000e600ff1c8b82 */ /* 0x000ea20000000a00 */
[----:B----4-:R-:W-:Y:S01]  /*11b0*/  @!P1 IADD3 R18, P6, PT, R25, R30, RZ ;  /* 0x0000001e19129210 */ /* 0x010fe20007fde0ff */
[----:B------:R-:W-:-:S03]  /*11c0*/  @!P0 IMAD.WIDE.U32 R8, R41, R8, R14 ;  /* 0x0000000829088225 */ /* 0x000fc600078e000e */
[C---:B------:R-:W-:Y:S02]  /*11d0*/  @!P1 IADD3.X R19, PT, PT, R26.reuse, R31, RZ, P6, !PT ;  /* 0x0000001f1a139210 */ /* 0x040fe400037fe4ff */
[----:B------:R-:W-:Y:S01]  /*11e0*/  @!P1 IADD3 R24, P6, PT, R25, R6, RZ ;  /* 0x0000000619189210 */ /* 0x000fe20007fde0ff */
[----:B------:R-:W3:Y:S01]  /*11f0*/  @!P3 LDC.64 R14, c[0x0][0x3f8] ;  /* 0x0000fe00ff0ebb82 */ /* 0x000ee20000000a00 */
[----:B------:R-:W-:Y:S02]  /*1200*/  @!P0 IADD3 R9, PT, PT, R9, R27, RZ ;  /* 0x0000001b09098210 */ /* 0x000fe40007ffe0ff */
[----:B------:R-:W-:Y:S02]  /*1210*/  @!P1 IADD3.X R25, PT, PT, R26, R7, RZ, P6, !PT ;  /* 0x000000071a199210 */ /* 0x000fe400037fe4ff */
[----:B------:R-:W-:Y:S02]  /*1220*/  CS2R R6, SRZ ;  /* 0x0000000000067805 */ /* 0x000fe4000001ff00 */
[----:B------:R-:W-:-:S02]  /*1230*/  @!P0 SHF.L.U32 R39, R8, 0x2, RZ ;  /* 0x0000000208278819 */ /* 0x000fc400000006ff */
[----:B------:R-:W-:Y:S02]  /*1240*/  @!P0 SHF.L.U64.HI R26, R8, 0x2, R9 ;  /* 0x00000002081a8819 */ /* 0x000fe40000010209 */
[----:B------:R-:W-:Y:S01]  /*1250*/  CS2R R8, SRZ ;  /* 0x0000000000087805 */ /* 0x000fe2000001ff00 */
[----:B------:R-:W4:Y:S01]  /*1260*/  @!P3 LDC.64 R40, c[0x0][0x3a0] ;  /* 0x0000e800ff28bb82 */ /* 0x000f220000000a00 */
[----:B------:R-:W5:Y:S04]  /*1270*/  @!P5 LDG.E.64 R6, desc[UR20][R12.64] ;  /* 0x000000140c06d981 */ /* 0x000f68000c1e1b00 */
[----:B------:R0:W5:Y:S01]  /*1280*/  @!P5 LDG.E.64 R8, desc[UR20][R10.64] ;  /* 0x000000140a08d981 */ /* 0x000162000c1e1b00 */
[----:B------:R-:W-:Y:S01]  /*1290*/  ISETP.GE.U32.AND P5, PT, R110, UR16, PT ;  /* 0x000000106e007c0c */ /* 0x000fe2000bfa6070 */
[----:B-1----:R-:W-:Y:S01]  /*12a0*/  @!P2 IMAD R27, R113, R16, RZ ;  /* 0x00000010711ba224 */ /* 0x002fe200078e02ff */
[----:B------:R-:W1:Y:S02]  /*12b0*/  @!P3 LDC.64 R34, c[0x0][0x398] ;  /* 0x0000e600ff22bb82 */ /* 0x000e640000000a00 */
[----:B------:R-:W-:Y:S01]  /*12c0*/  ISETP.GE.AND.EX P5, PT, R109, UR17, PT, P5 ;  /* 0x000000116d007c0c */ /* 0x000fe2000bfa6350 */
[----:B------:R-:W-:Y:S01]  /*12d0*/  @!P2 IMAD R27, R118, R17, R27 ;  /* 0x00000011761ba224 */ /* 0x000fe200078e021b */
[----:B0-----:R-:W-:-:S02]  /*12e0*/  @!P2 MOV R10, R122 ;  /* 0x0000007a000aa202 */ /* 0x001fc40000000f00 */
[----:B------:R-:W-:Y:S02]  /*12f0*/  @!P2 MOV R11, R121 ;  /* 0x00000079000ba202 */ /* 0x000fe40000000f00 */
[----:B------:R-:W-:Y:S01]  /*1300*/  @!P0 IADD3 R36, P6, PT, R39, R36, RZ ;  /* 0x0000002427248210 */ /* 0x000fe20007fde0ff */
[----:B------:R-:W-:-:S03]  /*1310*/  @!P2 IMAD.WIDE.U32 R16, R118, R16, R10 ;  /* 0x000000107610a225 */ /* 0x000fc600078e000a */
[----:B------:R-:W-:-:S03]  /*1320*/  @!P0 IADD3.X R37, PT, PT, R26, R37, RZ, P6, !PT ;  /* 0x000000251a258210 */ /* 0x000fc600037fe4ff */
[----:B------:R-:W0:Y:S01]  /*1330*/  @!P5 LDC.64 R30, c[0x0][0x3f8] ;  /* 0x0000fe00ff1edb82 */ /* 0x000e220000000a00 */
[----:B--2---:R-:W-:Y:S02]  /*1340*/  @!P0 IADD3 R38, P6, PT, R39, R28, RZ ;  /* 0x0000001c27268210 */ /* 0x004fe40007fde0ff */
[----:B------:R-:W-:Y:S01]  /*1350*/  @!P2 IADD3 R17, PT, PT, R17, R27, RZ ;  /* 0x0000001b1111a210 */ /* 0x000fe20007ffe0ff */
[----:B---3--:R-:W-:Y:S01]  /*1360*/  @!P3 IMAD R27, R111, R14, RZ ;  /* 0x0000000e6f1bb224 */ /* 0x008fe200078e02ff */
[----:B------:R-:W-:-:S03]  /*1370*/  @!P0 IADD3.X R39, PT, PT, R26, R29, RZ, P6, !PT ;  /* 0x0000001d1a278210 */ /* 0x000fc600037fe4ff */
[----:B------:R-:W2:Y:S01]  /*1380*/  @!P2 LDC.64 R28, c[0x0][0x3a0] ;  /* 0x0000e800ff1cab82 */ /* 0x000ea20000000a00 */
[----:B------:R-:W-:Y:S01]  /*1390*/  @!P3 IMAD R47, R112, R15, R27 ;  /* 0x0000000f702fb224 */ /* 0x000fe200078e021b */
[----:B------:R-:W-:Y:S02]  /*13a0*/  CS2R R10, SRZ ;  /* 0x00000000000a7805 */ /* 0x000fe4000001ff00 */
[----:B------:R-:W-:-:S04]  /*13b0*/  CS2R R12, SRZ ;  /* 0x00000000000c7805 */ /* 0x000fc8000001ff00 */
[----:B------:R-:W3:Y:S01]  /*13c0*/  @!P2 LDC.64 R26, c[0x0][0x398] ;  /* 0x0000e600ff1aab82 */ /* 0x000ee20000000a00 */
[----:B------:R-:W-:Y:S01]  /*13d0*/  @!P3 MOV R42, R122 ;  /* 0x0000007a002ab202 */ /* 0x000fe20000000f00 */
[----:B------:R-:W5:Y:S01]  /*13e0*/  @!P4 LDG.E.64 R10, desc[UR20][R20.64] ;  /* 0x00000014140ac981 */ /* 0x000f62000c1e1b00 */
[----:B------:R-:W-:-:S03]  /*13f0*/  @!P3 MOV R43, R121 ;  /* 0x00000079002bb202 */ /* 0x000fc60000000f00 */
[----:B------:R0:W5:Y:S01]  /*1400*/  @!P4 LDG.E.64 R12, desc[UR20][R22.64] ;  /* 0x00000014160cc981 */ /* 0x000162000c1e1b00 */
[----:B------:R-:W-:Y:S01]  /*1410*/  ISETP.GE.U32.AND P4, PT, R108, UR16, PT ;  /* 0x000000106c007c0c */ /* 0x000fe2000bf86070 */
[----:B------:R-:W-:Y:S01]  /*1420*/  @!P3 IMAD.WIDE.U32 R42, R112, R14, R42 ;  /* 0x0000000e702ab225 */ /* 0x000fe200078e002a */
[C---:B------:R-:W-:Y:S02]  /*1430*/  @!P2 SHF.L.U32 R45, R16.reuse, 0x2, RZ ;  /* 0x00000002102da819 */ /* 0x040fe400000006ff */
[----:B------:R-:W-:Y:S02]  /*1440*/  CS2R R14, SRZ ;  /* 0x00000000000e7805 */ /* 0x000fe4000001ff00 */
[----:B------:R-:W-:Y:S02]  /*1450*/  @!P2 SHF.L.U64.HI R44, R16, 0x2, R17 ;  /* 0x00000002102ca819 */ /* 0x000fe40000010211 */
[----:B------:R-:W-:Y:S02]  /*1460*/  CS2R R16, SRZ ;  /* 0x0000000000107805 */ /* 0x000fe4000001ff00 */
[----:B------:R-:W-:Y:S01]  /*1470*/  ISETP.GE.AND.EX P4, PT, R107, UR17, PT, P4 ;  /* 0x000000116b007c0c */ /* 0x000fe2000bf86340 */
[----:B------:R-:W1:Y:S01]  /*1480*/  @!P5 LDC.64 R32, c[0x0][0x3a0] ;  /* 0x0000e800ff20db82 */ /* 0x000e620000000a00 */
[----:B------:R4:W5:Y:S01]  /*1490*/  @!P1 LDG.E.64 R14, desc[UR20][R18.64] ;  /* 0x00000014120e9981 */ /* 0x000962000c1e1b00 */
[----:B0-----:R-:W-:Y:S01]  /*14a0*/  @!P5 IMAD R22, R109, R30, RZ ;  /* 0x0000001e6d16d224 */ /* 0x001fe200078e02ff */
[----:B------:R-:W-:-:S02]  /*14b0*/  @!P3 IADD3 R21, PT, PT, R43, R47, RZ ;  /* 0x0000002f2b15b210 */ /* 0x000fc40007ffe0ff */
[----:B------:R1:W5:Y:S01]  /*14c0*/  @!P1 LDG.E.64 R16, desc[UR20][R24.64] ;  /* 0x0000001418109981 */ /* 0x000362000c1e1b00 */
[C---:B--2---:R-:W-:Y:S02]  /*14d0*/  @!P2 IADD3 R28, P1, PT, R45.reuse, R28, RZ ;  /* 0x0000001c2d1ca210 */ /* 0x044fe40007f3e0ff */
[----:B------:R-:W-:Y:S02]  /*14e0*/  @!P3 SHF.L.U32 R23, R42, 0x2, RZ ;  /* 0x000000022a17b819 */ /* 0x000fe400000006ff */
[----:B---3--:R-:W-:Y:S01]  /*14f0*/  @!P2 IADD3 R20, P6, PT, R45, R26, RZ ;  /* 0x0000001a2d14a210 */ /* 0x008fe20007fde0ff */
[----:B------:R-:W-:Y:S01]  /*1500*/  @!P5 IMAD R45, R110, R31, R22 ;  /* 0x0000001f6e2dd224 */ /* 0x000fe200078e0216 */
[----:B------:R-:W-:Y:S01]  /*1510*/  @!P2 IADD3.X R29, PT, PT, R44, R29, RZ, P1, !PT ;  /* 0x0000001d2c1da210 */ /* 0x000fe20000ffe4ff */
[----:B----4-:R-:W0:Y:S01]  /*1520*/  @!P4 LDC.64 R18, c[0x0][0x3f8] ;  /* 0x0000fe00ff12cb82 */ /* 0x010e220000000a00 */
[----:B------:R-:W-:Y:S02]  /*1530*/  @!P3 SHF.L.U64.HI R26, R42, 0x2, R21 ;  /* 0x000000022a1ab819 */ /* 0x000fe40000010215 */
[----:B------:R-:W-:Y:S01]  /*1540*/  @!P3 IADD3 R22, P1, PT, R23, R40, RZ ;  /* 0x000000281716b210 */ /* 0x000fe20007f3e0ff */
[----:B------:R2:W5:Y:S01]  /*1550*/  @!P2 LDG.E.64 R96, desc[UR20][R28.64] ;  /* 0x000000141c60a981 */ /* 0x000562000c1e1b00 */
[----:B------:R-:W-:-:S02]  /*1560*/  @!P5 MOV R42, R122 ;  /* 0x0000007a002ad202 */ /* 0x000fc40000000f00 */
[----:B------:R-:W-:Y:S01]  /*1570*/  @!P5 MOV R43, R121 ;  /* 0x00000079002bd202 */ /* 0x000fe20000000f00 */
[----:B------:R-:W-:Y:S01]  /*1580*/  UIMAD.WIDE UR8, UR14, 0x8, UR8 ;  /* 0x000000080e0878a5 */ /* 0x000fe2000f8e0208 */
[----:B------:R-:W-:Y:S01]  /*1590*/  @!P2 IADD3.X R21, PT, PT, R44, R27, RZ, P6, !PT ;  /* 0x0000001b2c15a210 */ /* 0x000fe200037fe4ff */
[----:B------:R-:W3:Y:S01]  /*15a0*/  @!P4 LDC.64 R46, c[0x0][0x3a0] ;  /* 0x0000e800ff2ecb82 */ /* 0x000ee20000000a00 */
[----:B-1----:R-:W-:Y:S02]  /*15b0*/  @!P3 IADD3 R24, P6, PT, R23, R34, RZ ;  /* 0x000000221718b210 */ /* 0x002fe40007fde0ff */
[----:B------:R-:W-:Y:S01]  /*15c0*/  @!P3 IADD3.X R23, PT, PT, R26, R41, RZ, P1, !PT ;  /* 0x000000291a17b210 */ /* 0x000fe20000ffe4ff */
[----:B------:R-:W-:Y:S01]  /*15d0*/  @!P5 IMAD.WIDE.U32 R42, R110, R30, R42 ;  /* 0x0000001e6e2ad225 */ /* 0x000fe200078e002a */
[----:B------:R-:W-:Y:S01]  /*15e0*/  ISETP.GE.U32.AND P1, PT, R106, UR16, PT ;  /* 0x000000106a007c0c */ /* 0x000fe2000bf26070 */
[----:B------:R1:W5:Y:S02]  /*15f0*/  @!P2 LDG.E.64 R94, desc[UR20][R20.64] ;  /* 0x00000014145ea981 */ /* 0x000364000c1e1b00 */
[----:B------:R-:W4:Y:S01]  /*1600*/  @!P5 LDC.64 R30, c[0x0][0x398] ;  /* 0x0000e600ff1edb82 */ /* 0x000f220000000a00 */
[----:B------:R-:W-:-:S02]  /*1610*/  ISETP.GE.AND.EX P1, PT, R105, UR17, PT, P1 ;  /* 0x0000001169007c0c */ /* 0x000fc4000bf26310 */
[----:B------:R-:W-:Y:S02]  /*1620*/  ISETP.GE.U32.AND P2, PT, R104, UR16, PT ;  /* 0x0000001068007c0c */ /* 0x000fe4000bf46070 */
[----:B------:R-:W-:Y:S02]  /*1630*/  @!P5 IADD3 R27, PT, PT, R43, R45, RZ ;  /* 0x0000002d2b1bd210 */ /* 0x000fe40007ffe0ff */
[----:B------:R-:W-:Y:S02]  /*1640*/  ISETP.GE.AND.EX P2, PT, R103, UR17, PT, P2 ;  /* 0x0000001167007c0c */ /* 0x000fe4000bf46320 */
[----:B------:R-:W-:Y:S02]  /*1650*/  @!P3 IADD3.X R25, PT, PT, R26, R35, RZ, P6, !PT ;  /* 0x000000231a19b210 */ /* 0x000fe400037fe4ff */
[----:B------:R-:W-:Y:S02]  /*1660*/  @!P5 SHF.L.U64.HI R40, R42, 0x2, R27 ;  /* 0x000000022a28d819 */ /* 0x000fe4000001021b */
[----:B------:R-:W-:Y:S01]  /*1670*/  MOV R48, UR8 ;  /* 0x0000000800307c02 */ /* 0x000fe20008000f00 */
[----:B------:R-:W3:Y:S01]  /*1680*/  @!P1 LDC.64 R26, c[0x0][0x3f8] ;  /* 0x0000fe00ff1a9b82 */ /* 0x000ee20000000a00 */
[----:B------:R-:W-:-:S02]  /*1690*/  MOV R49, UR9 ;  /* 0x0000000900317c02 */ /* 0x000fc40008000f00 */
[----:B------:R-:W-:Y:S01]  /*16a0*/  @!P5 SHF.L.U32 R35, R42, 0x2, RZ ;  /* 0x000000022a23d819 */ /* 0x000fe200000006ff */
[----:B0-----:R-:W-:-:S03]  /*16b0*/  @!P4 IMAD R34, R107, R18, RZ ;  /* 0x000000126b22c224 */ /* 0x001fc600078e02ff */
[C---:B------:R-:W-:Y:S01]  /*16c0*/  @!P5 IADD3 R32, P6, PT, R35.reuse, R32, RZ ;  /* 0x000000202320d210 */ /* 0x040fe20007fde0ff */
[----:B------:R-:W3:Y:S01]  /*16d0*/  LDG.E.64 R48, desc[UR20][R48.64] ;  /* 0x0000001430307981 */ /* 0x000ee2000c1e1b00 */
[----:B------:R-:W0:Y:S01]  /*16e0*/  @!P4 LDC.64 R42, c[0x0][0x398] ;  /* 0x0000e600ff2acb82 */ /* 0x000e220000000a00 */
[----:B------:R-:W-:Y:S01]  /*16f0*/  @!P4 IMAD R41, R108, R19, R34 ;  /* 0x000000136c29c224 */ /* 0x000fe200078e0222 */
[----:B------:R-:W-:Y:S02]  /*1700*/  @!P5 IADD3.X R33, PT, PT, R40, R33, RZ, P6, !PT ;  /* 0x000000212821d210 */ /* 0x000fe400037fe4ff */
[----:B----4-:R-:W-:Y:S02]  /*1710*/  @!P5 IADD3 R30, P6, PT, R35, R30, RZ ;  /* 0x0000001e231ed210 */ /* 0x010fe40007fde0ff */
[----:B------:R-:W-:Y:S02]  /*1720*/  @!P4 MOV R34, R122 ;  /* 0x0000007a0022c202 */ /* 0x000fe40000000f00 */
[----:B--2---:R-:W2:Y:S01]  /*1730*/  @!P2 LDC.64 R28, c[0x0][0x3f8] ;  /* 0x0000fe00ff1cab82 */ /* 0x004ea20000000a00 */
[----:B------:R-:W-:-:S02]  /*1740*/  @!P4 MOV R35, R121 ;  /* 0x000000790023c202 */ /* 0x000fc40000000f00 */
[----:B-1----:R-:W-:Y:S01]  /*1750*/  CS2R R20, SRZ ;  /* 0x0000000000147805 */ /* 0x002fe2000001ff00 */
[----:B------:R-:W-:Y:S01]  /*1760*/  @!P4 IMAD.WIDE.U32 R34, R108, R18, R34 ;  /* 0x000000126c22c225 */ /* 0x000fe200078e0022 */
[----:B------:R-:W-:-:S03]  /*1770*/  CS2R R18, SRZ ;  /* 0x0000000000127805 */ /* 0x000fc6000001ff00 */
[----:B------:R-:W1:Y:S01]  /*1780*/  @!P1 LDC.64 R44, c[0x0][0x3a0] ;  /* 0x0000e800ff2c9b82 */ /* 0x000e620000000a00 */
[----:B------:R-:W-:Y:S01]  /*1790*/  @!P5 IADD3.X R31, PT, PT, R40, R31, RZ, P6, !PT ;  /* 0x0000001f281fd210 */ /* 0x000fe200037fe4ff */
[----:B------:R-:W5:Y:S01]  /*17a0*/  @!P3 LDG.E.64 R20, desc[UR20][R24.64] ;  /* 0x000000141814b981 */ /* 0x000f62000c1e1b00 */
[----:B------:R-:W-:Y:S01]  /*17b0*/  @!P4 IADD3 R41, PT, PT, R35, R41, RZ ;  /* 0x000000292329c210 */ /* 0x000fe20007ffe0ff */
[----:B---3--:R-:W-:Y:S01]  /*17c0*/  @!P1 IMAD R40, R105, R26, RZ ;  /* 0x0000001a69289224 */ /* 0x008fe200078e02ff */
[----:B------:R-:W-:Y:S01]  /*17d0*/  @!P4 SHF.L.U32 R35, R34, 0x2, RZ ;  /* 0x000000022223c819 */ /* 0x000fe200000006ff */
[----:B------:R3:W5:Y:S01]  /*17e0*/  @!P3 LDG.E.64 R18, desc[UR20][R22.64] ;  /* 0x000000141612b981 */ /* 0x000762000c1e1b00 */
[----:B------:R-:W-:Y:S01]  /*17f0*/  ISETP.GE.U32.AND P3, PT, R102, UR16, PT ;  /* 0x0000001066007c0c */ /* 0x000fe2000bf66070 */
[----:B------:R-:W-:Y:S01]  /*1800*/  @!P1 IMAD R27, R106, R27, R40 ;  /* 0x0000001b6a1b9224 */ /* 0x000fe200078e0228 */
[----:B------:R-:W-:Y:S01]  /*1810*/  @!P4 SHF.L.U64.HI R34, R34, 0x2, R41 ;  /* 0x000000022222c819 */ /* 0x000fe20000010229 */
[----:B------:R-:W4:Y:S01]  /*1820*/  @!P1 LDC.64 R56, c[0x0][0x398] ;  /* 0x0000e600ff389b82 */ /* 0x000f220000000a00 */
[----:B------:R-:W-:-:S02]  /*1830*/  @!P4 IADD3 R46, P6, PT, R35, R46, RZ ;  /* 0x0000002e232ec210 */ /* 0x000fc40007fde0ff */
[----:B---3--:R-:W-:Y:S02]  /*1840*/  @!P1 MOV R22, R122 ;  /* 0x0000007a00169202 */ /* 0x008fe40000000f00 */
[----:B------:R-:W-:-:S03]  /*1850*/  @!P1 MOV R23, R121 ;  /* 0x0000007900179202 */ /* 0x000fc60000000f00 */
[----:B------:R-:W3:Y:S01]  /*1860*/  @!P2 LDC.64 R58, c[0x0][0x3a0] ;  /* 0x0000e800ff3aab82 */ /* 0x000ee20000000a00 */
[----:B------:R-:W-:Y:S01]  /*1870*/  ISETP.GE.AND.EX P3, PT, R101, UR17, PT, P3 ;  /* 0x0000001165007c0c */ /* 0x000fe2000bf66330 */
[----:B------:R-:W-:Y:S01]  /*1880*/  @!P1 IMAD.WIDE.U32 R22, R106, R26, R22 ;  /* 0x0000001a6a169225 */ /* 0x000fe200078e0016 */
[C---:B------:R-:W-:Y:S02]  /*1890*/  @!P4 IADD3.X R47, PT, PT, R34.reuse, R47, RZ, P6, !PT ;  /* 0x0000002f222fc210 */ /* 0x040fe400037fe4ff */
[----:B0-----:R-:W-:Y:S01]  /*18a0*/  @!P4 IADD3 R42, P6, PT, R35, R42, RZ ;  /* 0x0000002a232ac210 */ /* 0x001fe20007fde0ff */
[----:B--2---:R-:W-:Y:S01]  /*18b0*/  @!P2 IMAD R24, R103, R28, RZ ;  /* 0x0000001c6718a224 */ /* 0x004fe200078e02ff */
[----:B------:R-:W-:Y:S01]  /*18c0*/  @!P1 IADD3 R23, PT, PT, R23, R27, RZ ;  /* 0x0000001b17179210 */ /* 0x000fe20007ffe0ff */
[----:B------:R-:W0:Y:S01]  /*18d0*/  @!P2 LDC.64 R60, c[0x0][0x398] ;  /* 0x0000e600ff3cab82 */ /* 0x000e220000000a00 */
[----:B------:R-:W-:Y:S01]  /*18e0*/  @!P4 IADD3.X R43, PT, PT, R34, R43, RZ, P6, !PT ;  /* 0x0000002b222bc210 */ /* 0x000fe200037fe4ff */
[----:B------:R-:W-:Y:S01]  /*18f0*/  @!P2 IMAD R41, R104, R29, R24 ;  /* 0x0000001d6829a224 */ /* 0x000fe200078e0218 */
[----:B------:R-:W-:-:S02]  /*1900*/  @!P1 SHF.L.U32 R35, R22, 0x2, RZ ;  /* 0x0000000216239819 */ /* 0x000fc400000006ff */
[----:B------:R-:W-:Y:S02]  /*1910*/  CS2R R24, SRZ ;  /* 0x0000000000187805 */ /* 0x000fe4000001ff00 */
[----:B------:R-:W-:Y:S02]  /*1920*/  @!P1 SHF.L.U64.HI R34, R22, 0x2, R23 ;  /* 0x0000000216229819 */ /* 0x000fe40000010217 */
[----:B------:R-:W-:Y:S01]  /*1930*/  CS2R R22, SRZ ;  /* 0x0000000000167805 */ /* 0x000fe2000001ff00 */
[----:B------:R-:W2:Y:S01]  /*1940*/  @!P3 LDC.64 R26, c[0x0][0x3f8] ;  /* 0x0000fe00ff1abb82 */ /* 0x000ea20000000a00 */
[----:B------:R4:W5:Y:S04]  /*1950*/  @!P5 LDG.E.64 R24, desc[UR20][R30.64] ;  /* 0x000000141e18d981 */ /* 0x000968000c1e1b00 */
[----:B------:R2:W5:Y:S01]  /*1960*/  @!P5 LDG.E.64 R22, desc[UR20][R32.64] ;  /* 0x000000142016d981 */ /* 0x000562000c1e1b00 */
[----:B-1----:R-:W-:-:S02]  /*1970*/  @!P1 IADD3 R44, P5, PT, R35, R44, RZ ;  /* 0x0000002c232c9210 */ /* 0x002fc40007fbe0ff */
[----:B------:R-:W1:Y:S02]  /*1980*/  @!P3 LDC.64 R50, c[0x0][0x3a0] ;  /* 0x0000e800ff32bb82 */ /* 0x000e640000000a00 */
[----:B------:R-:W-:Y:S02]  /*1990*/  @!P1 IADD3.X R45, PT, PT, R34, R45, RZ, P5, !PT ;  /* 0x0000002d222d9210 */ /* 0x000fe40002ffe4ff */
[----:B------:R-:W-:Y:S02]  /*19a0*/  ISETP.NE.AND P5, PT, RZ, UR24, PT ;  /* 0x00000018ff007c0c */ /* 0x000fe4000bfa5270 */
[----:B----4-:R-:W-:Y:S02]  /*19b0*/  @!P2 MOV R30, R122 ;  /* 0x0000007a001ea202 */ /* 0x010fe40000000f00 */
[----:B------:R-:W4:Y:S01]  /*19c0*/  @!P3 LDC.64 R52, c[0x0][0x398] ;  /* 0x0000e600ff34bb82 */ /* 0x000f220000000a00 */
[----:B------:R-:W-:-:S03]  /*19d0*/  @!P2 MOV R31, R121 ;  /* 0x00000079001fa202 */ /* 0x000fc60000000f00 */
[----:B------:R-:W-:-:S05]  /*19e0*/  @!P2 IMAD.WIDE.U32 R28, R104, R28, R30 ;  /* 0x0000001c681ca225 */ /* 0x000fca00078e001e */
[----:B------:R-:W4:Y:S01]  /*19f0*/  @P5 LDC.64 R54, c[0x0][0x3b0] ;  /* 0x0000ec00ff365b82 */ /* 0x000f220000000a00 */
[----:B------:R-:W-:Y:S01]  /*1a00*/  @!P2 IADD3 R29, PT, PT, R29, R41, RZ ;  /* 0x000000291d1da210 */ /* 0x000fe20007ffe0ff */
[----:B--2---:R-:W-:Y:S01]  /*1a10*/  @!P3 IMAD R31, R101, R26, RZ ;  /* 0x0000001a651fb224 */ /* 0x004fe200078e02ff */
[C---:B------:R-:W-:Y:S02]  /*1a20*/  @!P2 SHF.L.U32 R33, R28.reuse, 0x2, RZ ;  /* 0x000000021c21a819 */ /* 0x040fe400000006ff */
[----:B------:R-:W-:Y:S02]  /*1a30*/  @!P2 SHF.L.U64.HI R30, R28, 0x2, R29 ;  /* 0x000000021c1ea819 */ /* 0x000fe4000001021d */
[----:B------:R-:W-:Y:S02]  /*1a40*/  @!P3 MOV R28, R122 ;  /* 0x0000007a001cb202 */ /* 0x000fe40000000f00 */
[----:B------:R-:W-:Y:S01]  /*1a50*/  @!P3 MOV R29, R121 ;  /* 0x00000079001db202 */ /* 0x000fe20000000f00 */
[C---:B------:R-:W-:Y:S01]  /*1a60*/  @!P3 IMAD R31, R102.reuse, R27, R31 ;  /* 0x0000001b661fb224 */ /* 0x040fe200078e021f */
[----:B------:R-:W-:Y:S01]  /*1a70*/  @!P1 IADD3 R56, P6, PT, R35, R56, RZ ;  /* 0x0000003823389210 */ /* 0x000fe20007fde0ff */
[----:B------:R-:W-:-:S03]  /*1a80*/  @!P3 IMAD.WIDE.U32 R26, R102, R26, R28 ;  /* 0x0000001a661ab225 */ /* 0x000fc600078e001c */
[----:B------:R-:W-:Y:S02]  /*1a90*/  @!P1 IADD3.X R57, PT, PT, R34, R57, RZ, P6, !PT ;  /* 0x0000003922399210 */ /* 0x000fe400037fe4ff */
[----:B---3--:R-:W-:Y:S01]  /*1aa0*/  @!P2 IADD3 R58, P6, PT, R33, R58, RZ ;  /* 0x0000003a213aa210 */ /* 0x008fe20007fde0ff */
[----:B------:R-:W-:Y:S01]  /*1ab0*/  IMAD R28, R0, 0x38, RZ ;  /* 0x00000038001c7824 */ /* 0x000fe200078e02ff */
[----:B------:R-:W-:Y:S02]  /*1ac0*/  @!P3 IADD3 R29, PT, PT, R27, R31, RZ ;  /* 0x0000001f1b1db210 */ /* 0x000fe40007ffe0ff */
[----:B------:R-:W-:Y:S02]  /*1ad0*/  LOP3.LUT R31, R117, 0xffff, RZ, 0xc0, !PT ;  /* 0x0000ffff751f7812 */ /* 0x000fe400078ec0ff */
[----:B------:R-:W-:Y:S02]  /*1ae0*/  @!P2 IADD3.X R59, PT, PT, R30, R59, RZ, P6, !PT ;  /* 0x0000003b1e3ba210 */ /* 0x000fe400037fe4ff */
[----:B0-----:R-:W-:-:S02]  /*1af0*/  @!P2 IADD3 R60, P6, PT, R33, R60, RZ ;  /* 0x0000003c213ca210 */ /* 0x001fc40007fde0ff */
[----:B------:R-:W-:Y:S02]  /*1b00*/  IADD3 R31, PT, PT, R31, R28, RZ ;  /* 0x0000001c1f1f7210 */ /* 0x000fe40007ffe0ff */
[----:B------:R-:W-:Y:S02]  /*1b10*/  @!P3 SHF.L.U32 R27, R26, 0x2, RZ ;  /* 0x000000021a1bb819 */ /* 0x000fe400000006ff */
[----:B------:R-:W-:Y:S01]  /*1b20*/  @!P2 IADD3.X R61, PT, PT, R30, R61, RZ, P6, !PT ;  /* 0x0000003d1e3da210 */ /* 0x000fe200037fe4ff */
[----:B------:R-:W-:Y:S01]  /*1b30*/  IMAD.WIDE R76, R31, 0x4, R76 ;  /* 0x000000041f4c7825 */ /* 0x000fe200078e024c */
[----:B------:R-:W-:Y:S02]  /*1b40*/  @!P3 SHF.L.U64.HI R26, R26, 0x2, R29 ;  /* 0x000000021a1ab819 */ /* 0x000fe4000001021d */
[----:B------:R-:W-:Y:S02]  /*1b50*/  CS2R R28, SRZ ;  /* 0x00000000001c7805 */ /* 0x000fe4000001ff00 */
[----:B-1----:R-:W-:Y:S01]  /*1b60*/  @!P3 IADD3 R50, P6, PT, R27, R50, RZ ;  /* 0x000000321b32b210 */ /* 0x002fe20007fde0ff */
[----:B----4-:R-:W-:Y:S01]  /*1b70*/  @P5 IMAD.WIDE R54, R31, 0x4, R54 ;  /* 0x000000041f365825 */ /* 0x010fe200078e0236 */
[----:B------:R-:W-:-:S02]  /*1b80*/  CS2R R30, SRZ ;  /* 0x00000000001e7805 */ /* 0x000fc4000001ff00 */
[----:B------:R-:W-:Y:S02]  /*1b90*/  CS2R R32, SRZ ;  /* 0x0000000000207805 */ /* 0x000fe4000001ff00 */
[----:B------:R-:W-:Y:S02]  /*1ba0*/  CS2R R34, SRZ ;  /* 0x0000000000227805 */ /* 0x000fe4000001ff00 */
[C---:B------:R-:W-:Y:S01]  /*1bb0*/  @!P3 IADD3.X R51, PT, PT, R26.reuse, R51, RZ, P6, !PT ;  /* 0x000000331a33b210 */ /* 0x040fe200037fe4ff */
[----:B------:R0:W5:Y:S01]  /*1bc0*/  @!P0 LDG.E.64 R28, desc[UR20][R38.64] ;  /* 0x00000014261c8981 */ /* 0x000162000c1e1b00 */
[----:B------:R-:W-:Y:S02]  /*1bd0*/  @!P3 IADD3 R52, P6, PT, R27, R52, RZ ;  /* 0x000000341b34b210 */ /* 0x000fe40007fde0ff */
[----:B------:R-:W-:Y:S01]  /*1be0*/  CS2R R40, SRZ ;  /* 0x0000000000287805 */ /* 0x000fe2000001ff00 */
[----:B------:R1:W5:Y:S01]  /*1bf0*/  @!P4 LDG.E.64 R30, desc[UR20][R46.64] ;  /* 0x000000142e1ec981 */ /* 0x000362000c1e1b00 */
[----:B------:R-:W-:-:S03]  /*1c00*/  @!P3 IADD3.X R53, PT, PT, R26, R53, RZ, P6, !PT ;  /* 0x000000351a35b210 */ /* 0x000fc600037fe4ff */
[----:B------:R2:W5:Y:S01]  /*1c10*/  @!P4 LDG.E.64 R32, desc[UR20][R42.64] ;  /* 0x000000142a20c981 */ /* 0x000562000c1e1b00 */
[----:B0-----:R-:W-:-:S03]  /*1c20*/  CS2R R38, SRZ ;  /* 0x0000000000267805 */ /* 0x001fc6000001ff00 */
[----:B------:R0:W5:Y:S01]  /*1c30*/  @!P1 LDG.E.64 R34, desc[UR20][R44.64] ;  /* 0x000000142c229981 */ /* 0x000162000c1e1b00 */
[----:B-1----:R-:W-:-:S03]  /*1c40*/  CS2R R46, SRZ ;  /* 0x00000000002e7805 */ /* 0x002fc6000001ff00 */
[----:B------:R-:W5:Y:S01]  /*1c50*/  @!P2 LDG.E.64 R38, desc[UR20][R58.64] ;  /* 0x000000143a26a981 */ /* 0x000f62000c1e1b00 */
[----:B--2---:R-:W-:-:S03]  /*1c60*/  CS2R R42, SRZ ;  /* 0x00000000002a7805 */ /* 0x004fc6000001ff00 */
[----:B------:R-:W5:Y:S01]  /*1c70*/  @!P2 LDG.E.64 R40, desc[UR20][R60.64] ;  /* 0x000000143c28a981 */ /* 0x000f62000c1e1b00 */
[----:B0-----:R-:W-:-:S03]  /*1c80*/  CS2R R44, SRZ ;  /* 0x00000000002c7805 */ /* 0x001fc6000001ff00 */
[----:B------:R-:W5:Y:S04]  /*1c90*/  @!P3 LDG.E.64 R42, desc[UR20][R50.64] ;  /* 0x00000014322ab981 */ /* 0x000f68000c1e1b00 */
[----:B------:R-:W5:Y:S04]  /*1ca0*/  @!P3 LDG.E.64 R44, desc[UR20][R52.64] ;  /* 0x00000014342cb981 */ /* 0x000f68000c1e1b00 */
[----:B------:R-:W5:Y:S04]  /*1cb0*/  @P5 LDG.E.64 R46, desc[UR20][R54.64] ;  /* 0x00000014362e5981 */ /* 0x000f68000c1e1b00 */
[----:B------:R-:W5:Y:S01]  /*1cc0*/  LDG.E.64 R76, desc[UR20][R76.64] ;  /* 0x000000144c4c7981 */ /* 0x000f62000c1e1b00 */
[----:B------:R-:W-:-:S06]  /*1cd0*/  CS2R R26, SRZ ;  /* 0x00000000001a7805 */ /* 0x000fcc000001ff00 */
[----:B------:R0:W5:Y:S02]  /*1ce0*/  @!P0 LDG.E.64 R26, desc[UR20][R36.64] ;  /* 0x00000014241a8981 */ /* 0x000164000c1e1b00 */
[----:B0-----:R-:W-:-:S06]  /*1cf0*/  CS2R R36, SRZ ;  /* 0x0000000000247805 */ /* 0x001fcc000001ff00 */
[----:B------:R0:W5:Y:S01]  /*1d00*/  @!P1 LDG.E.64 R36, desc[UR20][R56.64] ;  /* 0x0000001438249981 */ /* 0x000162000c1e1b00 */
[----:B------:R-:W-:Y:S01]  /*1d10*/  UISETP.NE.AND UP1, UPT, UR24, URZ, UPT ;  /* 0x000000ff1800728c */ /* 0x000fe2000bf25270 */
[----:B------:R-:W-:Y:S01]  /*1d20*/  UMOV UR29, 0x3f800000 ;  /* 0x3f800000001d7882 */ /* 0x000fe20000000000 */
[----:B------:R-:W-:-:S13]  /*1d30*/  R2UR UR28, R48 ;  /* 0x00000000301c72ca */ /* 0x000fda00000e0000 */
        /* <DEDUP_REMOVED lines=11> */
[----:B-----5:R-:W-:Y:S01]  /*1df0*/  FADD.FTZ R49, R96, -UR28 ;  /* 0x8000001c60317e21 */ /* 0x020fe20008010000 */
[-C--:B------:R-:W-:Y:S01]  /*1e00*/  FMUL.FTZ R50, R94, R76.reuse ;  /* 0x0000004c5e327220 */ /* 0x080fe20000410000 */
[----:B------:R-:W-:Y:S01]  /*1e10*/  FADD.FTZ R48, R97, -UR28 ;  /* 0x8000001c61307e21 */ /* 0x000fe20008010000 */
[----:B------:R-:W-:Y:S01]  /*1e20*/  FMUL.FTZ R51, R95, R77 ;  /* 0x0000004d5f337220 */ /* 0x000fe20000410000 */
[----:B------:R-:W-:Y:S01]  /*1e30*/  FMUL.FTZ R49, R49, UR29 ;  /* 0x0000001d31317c20 */ /* 0x000fe20008410000 */
[----:B------:R-:W-:Y:S01]  /*1e40*/  FADD.FTZ R52, RZ, R50 ;  /* 0x00000032ff347221 */ /* 0x000fe20000010000 */
[----:B------:R-:W-:Y:S01]  /*1e50*/  FMUL.FTZ R48, R48, UR29 ;  /* 0x0000001d30307c20 */ /* 0x000fe20008410000 */
[----:B------:R-:W-:Y:S01]  /*1e60*/  FMUL.FTZ R55, R90, R76 ;  /* 0x0000004c5a377220 */ /* 0x000fe20000410000 */
[----:B------:R-:W-:Y:S01]  /*1e70*/  FFMA.FTZ R53, R49, R50, RZ ;  /* 0x0000003231357223 */ /* 0x000fe200000100ff */
[----:B------:R-:W-:Y:S01]  /*1e80*/  FADD.FTZ R50, R92, -UR28 ;  /* 0x8000001c5c327e21 */ /* 0x000fe20008010000 */
[----:B------:R-:W-:Y:S01]  /*1e90*/  FADD.FTZ R52, R51, R52 ;  /* 0x0000003433347221 */ /* 0x000fe20000010000 */
[----:B------:R-:W-:Y:S01]  /*1ea0*/  FFMA.FTZ R49, R94, R49, RZ ;  /* 0x000000315e317223 */ /* 0x000fe200000100ff */
[----:B------:R-:W-:Y:S01]  /*1eb0*/  FFMA.FTZ R53, R48, R51, R53 ;  /* 0x0000003330357223 */ /* 0x000fe20000010035 */
[----:B------:R-:W-:Y:S01]  /*1ec0*/  FMUL.FTZ R50, R50, UR29 ;  /* 0x0000001d32327c20 */ /* 0x000fe20008410000 */
[----:B------:R-:W-:Y:S01]  /*1ed0*/  FADD.FTZ R51, R93, -UR28 ;  /* 0x8000001c5d337e21 */ /* 0x000fe20008010000 */
[----:B------:R-:W-:Y:S01]  /*1ee0*/  FMUL.FTZ R57, R91, R77 ;  /* 0x0000004d5b397220 */ /* 0x000fe20000410000 */
[----:B------:R-:W-:Y:S01]  /*1ef0*/  FADD.FTZ R52, R52, R55 ;  /* 0x0000003734347221 */ /* 0x000fe20000010000 */
[----:B------:R-:W-:Y:S01]  /*1f00*/  FFMA.FTZ R49, R90, R50, R49 ;  /* 0x000000325a317223 */ /* 0x000fe20000010031 */
[----:B------:R-:W-:Y:S01]  /*1f10*/  FFMA.FTZ R53, R50, R55, R53 ;  /* 0x0000003732357223 */ /* 0x000fe20000010035 */
[----:B------:R-:W-:Y:S01]  /*1f20*/  FADD.FTZ R50, R88, -UR28 ;  /* 0x8000001c58327e21 */ /* 0x000fe20008010000 */
[----:B------:R-:W-:Y:S01]  /*1f30*/  FMUL.FTZ R54, R51, UR29 ;  /* 0x0000001d33367c20 */ /* 0x000fe20008410000 */
[----:B------:R-:W-:Y:S01]  /*1f40*/  FADD.FTZ R52, R57, R52 ;  /* 0x0000003439347221 */ /* 0x000fe20000010000 */
[----:B------:R-:W-:Y:S01]  /*1f50*/  FMUL.FTZ R55, R86, R76 ;  /* 0x0000004c56377220 */ /* 0x000fe20000410000 */
[----:B------:R-:W-:Y:S01]  /*1f60*/  FFMA.FTZ R48, R95, R48, RZ ;  /* 0x000000305f307223 */ /* 0x000fe200000100ff */
[----:B------:R-:W-:Y:S01]  /*1f70*/  FMUL.FTZ R50, R50, UR29 ;  /* 0x0000001d32327c20 */ /* 0x000fe20008410000 */
[----:B------:R-:W-:Y:S01]  /*1f80*/  FFMA.FTZ R53, R54, R57, R53 ;  /* 0x0000003936357223 */ /* 0x000fe20000010035 */
[----:B------:R-:W-:Y:S01]  /*1f90*/  FADD.FTZ R51, R89, -UR28 ;  /* 0x8000001c59337e21 */ /* 0x000fe20008010000 */
[----:B------:R-:W-:Y:S01]  /*1fa0*/  FADD.FTZ R57, R52, R55 ;  /* 0x0000003734397221 */ /* 0x000fe20000010000 */
[----:B------:R-:W-:Y:S01]  /*1fb0*/  FFMA.FTZ R48, R91, R54, R48 ;  /* 0x000000365b307223 */ /* 0x000fe20000010030 */
[----:B------:R-:W-:Y:S01]  /*1fc0*/  FFMA.FTZ R49, R86, R50, R49 ;  /* 0x0000003256317223 */ /* 0x000fe20000010031 */
[----:B------:R-:W-:Y:S01]  /*1fd0*/  FADD.FTZ R52, R84, -UR28 ;  /* 0x8000001c54347e21 */ /* 0x000fe20008010000 */
[----:B------:R-:W-:Y:S01]  /*1fe0*/  FMUL.FTZ R54, R87, R77 ;  /* 0x0000004d57367220 */ /* 0x000fe20000410000 */
[----:B------:R-:W-:Y:S01]  /*1ff0*/  FMUL.FTZ R51, R51, UR29 ;  /* 0x0000001d33337c20 */ /* 0x000fe20008410000 */
[----:B------:R-:W-:Y:S01]  /*2000*/  FFMA.FTZ R50, R50, R55, R53 ;  /* 0x0000003732327223 */ /* 0x000fe20000010035 */
[----:B------:R-:W-:Y:S01]  /*2010*/  FMUL.FTZ R53, R52, UR29 ;  /* 0x0000001d34357c20 */ /* 0x000fe20008410000 */
[----:B------:R-:W-:Y:S01]  /*2020*/  FADD.FTZ R57, R54, R57 ;  /* 0x0000003936397221 */ /* 0x000fe20000010000 */
[----:B------:R-:W-:Y:S01]  /*2030*/  FMUL.FTZ R52, R82, R76 ;  /* 0x0000004c52347220 */ /* 0x000fe20000410000 */
[----:B------:R-:W-:Y:S01]  /*2040*/  FFMA.FTZ R50, R51, R54, R50 ;  /* 0x0000003633327223 */ /* 0x000fe20000010032 */
[----:B------:R-:W-:Y:S01]  /*2050*/  FFMA.FTZ R48, R87, R51, R48 ;  /* 0x0000003357307223 */ /* 0x000fe20000010030 */
[----:B------:R-:W-:Y:S01]  /*2060*/  FADD.FTZ R51, R85, -UR28 ;  /* 0x8000001c55337e21 */ /* 0x000fe20008010000 */
[----:B------:R-:W-:Y:S01]  /*2070*/  FADD.FTZ R57, R57, R52 ;  /* 0x0000003439397221 */ /* 0x000fe20000010000 */
[----:B------:R-:W-:Y:S01]  /*2080*/  FFMA.FTZ R50, R53, R52, R50 ;  /* 0x0000003435327223 */ /* 0x000fe20000010032 */
[----:B------:R-:W-:Y:S01]  /*2090*/  FADD.FTZ R52, R80, -UR28 ;  /* 0x8000001c50347e21 */ /* 0x000fe20008010000 */
[----:B------:R-:W-:Y:S01]  /*20a0*/  FMUL.FTZ R54, R83, R77 ;  /* 0x0000004d53367220 */ /* 0x000fe20000410000 */
[----:B------:R-:W-:Y:S01]  /*20b0*/  FMUL.FTZ R51, R51, UR29 ;  /* 0x0000001d33337c20 */ /* 0x000fe20008410000 */
[----:B------:R-:W-:Y:S01]  /*20c0*/  FFMA.FTZ R49, R82, R53, R49 ;  /* 0x0000003552317223 */ /* 0x000fe20000010031 */
[----:B------:R-:W-:Y:S01]  /*20d0*/  FMUL.FTZ R53, R52, UR29 ;  /* 0x0000001d34357c20 */ /* 0x000fe20008410000 */
[----:B------:R-:W-:Y:S01]  /*20e0*/  FADD.FTZ R57, R54, R57 ;  /* 0x0000003936397221 */ /* 0x000fe20000010000 */
[----:B------:R-:W-:Y:S01]  /*20f0*/  FFMA.FTZ R50, R51, R54, R50 ;  /* 0x0000003633327223 */ /* 0x000fe20000010032 */
[----:B------:R-:W-:Y:S01]  /*2100*/  FMUL.FTZ R52, R78, R76 ;  /* 0x0000004c4e347220 */ /* 0x000fe20000410000 */
[----:B------:R-:W-:Y:S01]  /*2110*/  FFMA.FTZ R48, R83, R51, R48 ;  /* 0x0000003353307223 */ /* 0x000fe20000010030 */
[----:B------:R-:W-:Y:S01]  /*2120*/  FADD.FTZ R51, R81, -UR28 ;  /* 0x8000001c51337e21 */ /* 0x000fe20008010000 */
[----:B------:R-:W-:Y:S01]  /*2130*/  FMUL.FTZ R54, R79, R77 ;  /* 0x0000004d4f367220 */ /* 0x000fe20000410000 */
[----:B------:R-:W-:Y:S01]  /*2140*/  FADD.FTZ R57, R57, R52 ;  /* 0x0000003439397221 */ /* 0x000fe20000010000 */
[----:B------:R-:W-:Y:S01]  /*2150*/  FFMA.FTZ R50, R53, R52, R50 ;  /* 0x0000003435327223 */ /* 0x000fe20000010032 */
[----:B------:R-:W-:Y:S01]  /*2160*/  FADD.FTZ R52, R2, -UR28 ;  /* 0x8000001c02347e21 */ /* 0x000fe20008010000 */
[----:B------:R-:W-:Y:S01]  /*2170*/  FMUL.FTZ R51, R51, UR29 ;  /* 0x0000001d33337c20 */ /* 0x000fe20008410000 */
[----:B------:R-:W-:Y:S01]  /*2180*/  FFMA.FTZ R49, R78, R53, R49 ;  /* 0x000000354e317223 */ /* 0x000fe20000010031 */
[----:B------:R-:W-:Y:S01]  /*2190*/  FADD.FTZ R57, R54, R57 ;  /* 0x0000003936397221 */ /* 0x000fe20000010000 */
[----:B------:R-:W-:Y:S01]  /*21a0*/  FMUL.FTZ R53, R52, UR29 ;  /* 0x0000001d34357c20 */ /* 0x000fe20008410000 */
        /* <DEDUP_REMOVED lines=61> */
[----:B------:R-:W-:Y:S01]  /*2580*/  FFMA.FTZ R50, R51, R54, R50 ;  /* 0x0000003633327223 */ /* 0x000fe20000010032 */
[C---:B------:R-:W-:Y:S01]  /*2590*/  FMUL.FTZ R52, R20.reuse, R76 ;  /* 0x0000004c14347220 */ /* 0x040fe20000410000 */
[----:B------:R-:W-:Y:S01]  /*25a0*/  FADD.FTZ R51, R19, -UR28 ;  /* 0x8000001c13337e21 */ /* 0x000fe20008010000 */
[----:B------:R-:W-:Y:S01]  /*25b0*/  FMUL.FTZ R54, R21, R77 ;  /* 0x0000004d15367220 */ /* 0x000fe20000410000 */
[----:B------:R-:W-:Y:S01]  /*25c0*/  FFMA.FTZ R49, R20, R53, R49 ;  /* 0x0000003514317223 */ /* 0x000fe20000010031 */
[----:B------:R-:W-:Y:S01]  /*25d0*/  FADD.FTZ R57, R57, R52 ;  /* 0x0000003439397221 */ /* 0x000fe20000010000 */
[----:B------:R-:W-:Y:S01]  /*25e0*/  FFMA.FTZ R50, R53, R52, R50 ;  /* 0x0000003435327223 */ /* 0x000fe20000010032 */
[----:B------:R-:W-:Y:S01]  /*25f0*/  FMUL.FTZ R51, R51, UR29 ;  /* 0x0000001d33337c20 */ /* 0x000fe20008410000 */
[----:B------:R-:W-:Y:S01]  /*2600*/  FADD.FTZ R52, R22, -UR28 ;  /* 0x8000001c16347e21 */ /* 0x000fe20008010000 */
[----:B------:R-:W-:Y:S01]  /*2610*/  FADD.FTZ R57, R54, R57 ;  /* 0x0000003936397221 */ /* 0x000fe20000010000 */
[----:B------:R-:W-:Y:S01]  /*2620*/  FMUL.FTZ R56, R40, R76 ;  /* 0x0000004c28387220 */ /* 0x000fe20000410000 */
[----:B------:R-:W-:Y:S01]  /*2630*/  FFMA.FTZ R48, R21, R51, R48 ;  /* 0x0000003315307223 */ /* 0x000fe20000010030 */
[----:B------:R-:W-:Y:S01]  /*2640*/  FFMA.FTZ R50, R51, R54, R50 ;  /* 0x0000003633327223 */ /* 0x000fe20000010032 */
[----:B------:R-:W-:Y:S01]  /*2650*/  FMUL.FTZ R53, R52, UR29 ;  /* 0x0000001d34357c20 */ /* 0x000fe20008410000 */
[----:B------:R-:W-:Y:S01]  /*2660*/  FADD.FTZ R51, R23, -UR28 ;  /* 0x8000001c17337e21 */ /* 0x000fe20008010000 */
[C---:B------:R-:W-:Y:S01]  /*2670*/  FMUL.FTZ R52, R24.reuse, R76 ;  /* 0x0000004c18347220 */ /* 0x040fe20000410000 */
[----:B------:R-:W-:Y:S01]  /*2680*/  FMUL.FTZ R54, R25, R77 ;  /* 0x0000004d19367220 */ /* 0x000fe20000410000 */
[----:B------:R-:W-:Y:S01]  /*2690*/  FFMA.FTZ R49, R24, R53, R49 ;  /* 0x0000003518317223 */ /* 0x000fe20000010031 */
[----:B------:R-:W-:Y:S01]  /*26a0*/  FMUL.FTZ R51, R51, UR29 ;  /* 0x0000001d33337c20 */ /* 0x000fe20008410000 */
[----:B------:R-:W-:Y:S01]  /*26b0*/  FFMA.FTZ R50, R53, R52, R50 ;  /* 0x0000003435327223 */ /* 0x000fe20000010032 */
[----:B------:R-:W-:Y:S01]  /*26c0*/  FADD.FTZ R57, R57, R52 ;  /* 0x0000003439397221 */ /* 0x000fe20000010000 */
[----:B------:R-:W-:Y:S01]  /*26d0*/  FADD.FTZ R52, R30, -UR28 ;  /* 0x8000001c1e347e21 */ /* 0x000fe20008010000 */
[----:B------:R-:W-:Y:S01]  /*26e0*/  FFMA.FTZ R48, R25, R51, R48 ;  /* 0x0000003319307223 */ /* 0x000fe20000010030 */
[----:B------:R-:W-:Y:S01]  /*26f0*/  FFMA.FTZ R50, R51, R54, R50 ;  /* 0x0000003633327223 */ /* 0x000fe20000010032 */
[----:B------:R-:W-:Y:S01]  /*2700*/  FADD.FTZ R51, R31, -UR28 ;  /* 0x8000001c1f337e21 */ /* 0x000fe20008010000 */
[----:B------:R-:W-:Y:S01]  /*2710*/  FADD.FTZ R57, R54, R57 ;  /* 0x0000003936397221 */ /* 0x000fe20000010000 */
[----:B------:R-:W-:Y:S01]  /*2720*/  FMUL.FTZ R54, R32, R76 ;  /* 0x0000004c20367220 */ /* 0x000fe20000410000 */
[----:B------:R-:W-:Y:S01]  /*2730*/  FMUL.FTZ R53, R52, UR29 ;  /* 0x0000001d34357c20 */ /* 0x000fe20008410000 */
[----:B------:R-:W-:Y:S01]  /*2740*/  FMUL.FTZ R51, R51, UR29 ;  /* 0x0000001d33337c20 */ /* 0x000fe20008410000 */
[----:B------:R-:W-:Y:S01]  /*2750*/  FMUL.FTZ R52, R33, R77 ;  /* 0x0000004d21347220 */ /* 0x000fe20000410000 */
[----:B------:R-:W-:Y:S01]  /*2760*/  FADD.FTZ R57, R57, R54 ;  /* 0x0000003639397221 */ /* 0x000fe20000010000 */
[----:B------:R-:W-:Y:S01]  /*2770*/  FFMA.FTZ R54, R53, R54, R50 ;  /* 0x0000003635367223 */ /* 0x000fe20000010032 */
[----:B------:R-:W-:Y:S01]  /*2780*/  FFMA.FTZ R53, R32, R53, R49 ;  /* 0x0000003520357223 */ /* 0x000fe20000010031 */
[----:B------:R-:W-:Y:S01]  /*2790*/  FFMA.FTZ R50, R33, R51, R48 ;  /* 0x0000003321327223 */ /* 0x000fe20000010030 */
[----:B------:R-:W-:Y:S01]  /*27a0*/  FADD.FTZ R49, RZ, R94 ;  /* 0x0000005eff317221 */ /* 0x000fe20000010000 */
[----:B------:R-:W-:Y:S01]  /*27b0*/  FADD.FTZ R48, RZ, R95 ;  /* 0x0000005fff307221 */ /* 0x000fe20000010000 */
[----:B------:R-:W-:Y:S01]  /*27c0*/  FFMA.FTZ R54, R51, R52, R54 ;  /* 0x0000003433367223 */ /* 0x000fe20000010036 */
[----:B------:R-:W-:Y:S01]  /*27d0*/  FADD.FTZ R51, R34, -UR28 ;  /* 0x8000001c22337e21 */ /* 0x000fe20008010000 */
[----:B------:R-:W-:Y:S01]  /*27e0*/  FADD.FTZ R49, R90, R49 ;  /* 0x000000315a317221 */ /* 0x000fe20000010000 */
[----:B------:R-:W-:Y:S01]  /*27f0*/  FADD.FTZ R48, R91, R48 ;  /* 0x000000305b307221 */ /* 0x000fe20000010000 */
[----:B------:R-:W-:Y:S01]  /*2800*/  FADD.FTZ R57, R52, R57 ;  /* 0x0000003934397221 */ /* 0x000fe20000010000 */
[----:B------:R-:W-:Y:S01]  /*2810*/  FMUL.FTZ R52, R36, R76 ;  /* 0x0000004c24347220 */ /* 0x000fe20000410000 */
[----:B------:R-:W-:Y:S01]  /*2820*/  FADD.FTZ R49, R86, R49 ;  /* 0x0000003156317221 */ /* 0x000fe20000010000 */
[----:B------:R-:W-:Y:S01]  /*2830*/  FADD.FTZ R48, R87, R48 ;  /* 0x0000003057307221 */ /* 0x000fe20000010000 */
[----:B------:R-:W-:Y:S01]  /*2840*/  FMUL.FTZ R55, R51, UR29 ;  /* 0x0000001d33377c20 */ /* 0x000fe20008410000 */
[----:B------:R-:W-:Y:S01]  /*2850*/  FADD.FTZ R51, R35, -UR28 ;  /* 0x8000001c23337e21 */ /* 0x000fe20008010000 */
[----:B------:R-:W-:Y:S01]  /*2860*/  FADD.FTZ R49, R82, R49 ;  /* 0x0000003152317221 */ /* 0x000fe20000010000 */
[----:B------:R-:W-:Y:S01]  /*2870*/  FADD.FTZ R48, R83, R48 ;  /* 0x0000003053307221 */ /* 0x000fe20000010000 */
[----:B------:R-:W-:Y:S01]  /*2880*/  FADD.FTZ R57, R57, R52 ;  /* 0x0000003439397221 */ /* 0x000fe20000010000 */
[----:B------:R-:W-:Y:S01]  /*2890*/  FFMA.FTZ R54, R55, R52, R54 ;  /* 0x0000003437367223 */ /* 0x000fe20000010036 */
[----:B------:R-:W-:Y:S01]  /*28a0*/  FADD.FTZ R49, R78, R49 ;  /* 0x000000314e317221 */ /* 0x000fe20000010000 */
[----:B------:R-:W-:Y:S01]  /*28b0*/  FADD.FTZ R48, R79, R48 ;  /* 0x000000304f307221 */ /* 0x000fe20000010000 */
[----:B------:R-:W-:Y:S01]  /*28c0*/  FMUL.FTZ R51, R51, UR29 ;  /* 0x0000001d33337c20 */ /* 0x000fe20008410000 */
[----:B------:R-:W-:Y:S01]  /*28d0*/  FMUL.FTZ R52, R37, R77 ;  /* 0x0000004d25347220 */ /* 0x000fe20000410000 */
[----:B------:R-:W-:Y:S01]  /*28e0*/  FADD.FTZ R49, R4, R49 ;  /* 0x0000003104317221 */ /* 0x000fe20000010000 */
[----:B------:R-:W-:Y:S01]  /*28f0*/  FADD.FTZ R48, R5, R48 ;  /* 0x0000003005307221 */ /* 0x000fe20000010000 */
[----:B------:R-:W-:Y:S01]  /*2900*/  FFMA.FTZ R50, R37, R51, R50 ;  /* 0x0000003325327223 */ /* 0x000fe20000010032 */
[----:B------:R-:W-:Y:S01]  /*2910*/  FFMA.FTZ R54, R51, R52, R54 ;  /* 0x0000003433367223 */ /* 0x000fe20000010036 */
[----:B------:R-:W-:Y:S01]  /*2920*/  FADD.FTZ R51, R38, -UR28 ;  /* 0x8000001c26337e21 */ /* 0x000fe20008010000 */
[----:B------:R-:W-:Y:S01]  /*2930*/  FADD.FTZ R49, R8, R49 ;  /* 0x0000003108317221 */ /* 0x000fe20000010000 */
[----:B------:R-:W-:Y:S01]  /*2940*/  FADD.FTZ R48, R9, R48 ;  /* 0x0000003009307221 */ /* 0x000fe20000010000 */
[----:B------:R-:W-:Y:S01]  /*2950*/  FFMA.FTZ R53, R36, R55, R53 ;  /* 0x0000003724357223 */ /* 0x000fe20000010035 */
[----:B------:R-:W-:Y:S01]  /*2960*/  FMUL.FTZ R55, R51, UR29 ;  /* 0x0000001d33377c20 */ /* 0x000fe20008410000 */
[----:B------:R-:W-:Y:S01]  /*2970*/  FADD.FTZ R51, R12, R49 ;  /* 0x000000310c337221 */ /* 0x000fe20000010000 */
[----:B------:R-:W-:Y:S01]  /*2980*/  FADD.FTZ R48, R13, R48 ;  /* 0x000000300d307221 */ /* 0x000fe20000010000 */
[----:B------:R-:W-:Y:S01]  /*2990*/  FADD.FTZ R57, R52, R57 ;  /* 0x0000003934397221 */ /* 0x000fe20000010000 */
[----:B------:R-:W-:Y:S01]  /*29a0*/  FADD.FTZ R52, R39, -UR28 ;  /* 0x8000001c27347e21 */ /* 0x000fe20008010000 */
[----:B------:R-:W-:Y:S01]  /*29b0*/  FADD.FTZ R51, R28, R51 ;  /* 0x000000331c337221 */ /* 0x000fe20000010000 */
[----:B------:R-:W-:Y:S01]  /*29c0*/  FADD.FTZ R48, R29, R48 ;  /* 0x000000301d307221 */ /* 0x000fe20000010000 */
[----:B------:R-:W-:Y:S01]  /*29d0*/  FFMA.FTZ R49, R40, R55, R53 ;  /* 0x0000003728317223 */ /* 0x000fe20000010035 */
[----:B------:R-:W-:Y:S01]  /*29e0*/  FFMA.FTZ R55, R55, R56, R54 ;  /* 0x0000003837377223 */ /* 0x000fe20000010036 */
[----:B------:R-:W-:Y:S01]  /*29f0*/  FADD.FTZ R51, R16, R51 ;  /* 0x0000003310337221 */ /* 0x000fe20000010000 */
[----:B------:R-:W-:Y:S01]  /*2a00*/  FADD.FTZ R48, R17, R48 ;  /* 0x0000003011307221 */ /* 0x000fe20000010000 */
[----:B------:R-:W-:Y:S01]  /*2a10*/  FMUL.FTZ R52, R52, UR29 ;  /* 0x0000001d34347c20 */ /* 0x000fe20008410000 */
[----:B------:R-:W-:Y:S01]  /*2a20*/  FMUL.FTZ R53, R41, R77 ;  /* 0x0000004d29357220 */ /* 0x000fe20000410000 */
[----:B------:R-:W-:Y:S01]  /*2a30*/  FADD.FTZ R51, R20, R51 ;  /* 0x0000003314337221 */ /* 0x000fe20000010000 */
[----:B------:R-:W-:Y:S01]  /*2a40*/  FADD.FTZ R48, R21, R48 ;  /* 0x0000003015307221 */ /* 0x000fe20000010000 */
[----:B------:R-:W-:Y:S01]  /*2a50*/  FADD.FTZ R58, R57, R56 ;  /* 0x00000038393a7221 */ /* 0x000fe20000010000 */
[----:B------:R-:W-:Y:S01]  /*2a60*/  FFMA.FTZ R50, R41, R52, R50 ;  /* 0x0000003429327223 */ /* 0x000fe20000010032 */
[----:B------:R-:W-:Y:S01]  /*2a70*/  FADD.FTZ R51, R24, R51 ;  /* 0x0000003318337221 */ /* 0x000fe20000010000 */
[----:B------:R-:W-:Y:S01]  /*2a80*/  FADD.FTZ R48, R25, R48 ;  /* 0x0000003019307221 */ /* 0x000fe20000010000 */
[----:B------:R-:W-:Y:S01]  /*2a90*/  FFMA.FTZ R55, R52, R53, R55 ;  /* 0x0000003534377223 */ /* 0x000fe20000010037 */
[----:B------:R-:W-:Y:S01]  /*2aa0*/  FADD.FTZ R52, R42, -UR28 ;  /* 0x8000001c2a347e21 */ /* 0x000fe20008010000 */
[----:B------:R-:W-:Y:S01]  /*2ab0*/  FADD.FTZ R51, R32, R51 ;  /* 0x0000003320337221 */ /* 0x000fe20000010000 */
[----:B------:R-:W-:Y:S01]  /*2ac0*/  FADD.FTZ R48, R33, R48 ;  /* 0x0000003021307221 */ /* 0x000fe20000010000 */
[----:B------:R-:W-:Y:S01]  /*2ad0*/  FADD.FTZ R58, R53, R58 ;  /* 0x0000003a353a7221 */ /* 0x000fe20000010000 */
[----:B------:R-:W-:Y:S01]  /*2ae0*/  FMUL.FTZ R53, R44, R76 ;  /* 0x0000004c2c357220 */ /* 0x000fe20000410000 */
[----:B------:R-:W-:Y:S01]  /*2af0*/  FMUL.FTZ R72, R52, UR29 ;  /* 0x0000001d34487c20 */ /* 0x000fe20008410000 */
[----:B------:R-:W-:Y:S01]  /*2b00*/  FADD.FTZ R52, R43, -UR28 ;  /* 0x8000001c2b347e21 */ /* 0x000fe20008010000 */
[----:B------:R-:W-:Y:S01]  /*2b10*/  FADD.FTZ R51, R36, R51 ;  /* 0x0000003324337221 */ /* 0x000fe20000010000 */
[----:B------:R-:W-:Y:S01]  /*2b20*/  FADD.FTZ R48, R37, R48 ;  /* 0x0000003025307221 */ /* 0x000fe20000010000 */
[----:B------:R-:W-:Y:S01]  /*2b30*/  FADD.FTZ R58, R58, R53 ;  /* 0x000000353a3a7221 */ /* 0x000fe20000010000 */
[----:B------:R-:W-:Y:S01]  /*2b40*/  FFMA.FTZ R55, R72, R53, R55 ;  /* 0x0000003548377223 */ /* 0x000fe20000010037 */
[----:B------:R-:W-:Y:S01]  /*2b50*/  FMUL.FTZ R53, R45, R77 ;  /* 0x0000004d2d357220 */ /* 0x000fe20000410000 */
[----:B------:R-:W-:Y:S01]  /*2b60*/  FMUL.FTZ R52, R52, UR29 ;  /* 0x0000001d34347c20 */ /* 0x000fe20008410000 */
[----:B------:R-:W-:Y:S01]  /*2b70*/  FADD.FTZ R51, R40, R51 ;  /* 0x0000003328337221 */ /* 0x000fe20000010000 */
[----:B------:R-:W-:Y:S01]  /*2b80*/  FADD.FTZ R48, R41, R48 ;  /* 0x0000003029307221 */ /* 0x000fe20000010000 */
[----:B------:R-:W-:Y:S01]  /*2b90*/  FADD.FTZ R58, R53, R58 ;  /* 0x0000003a353a7221 */ /* 0x000fe20000010000 */
[----:B------:R-:W-:Y:S01]  /*2ba0*/  FFMA.FTZ R53, R52, R53, R55 ;  /* 0x0000003534357223 */ /* 0x000fe20000010037 */
[C---:B------:R-:W-:Y:S01]  /*2bb0*/  FFMA.FTZ R72, R44.reuse, R72, R49 ;  /* 0x000000482c487223 */ /* 0x040fe20000010031 */
[C---:B------:R-:W-:Y:S01]  /*2bc0*/  FFMA.FTZ R73, R45.reuse, R52, R50 ;  /* 0x000000342d497223 */ /* 0x040fe20000010032 */
[----:B------:R-:W-:Y:S01]  /*2bd0*/  FADD.FTZ R74, R44, R51 ;  /* 0x000000332c4a7221 */ /* 0x000fe20000010000 */
[----:B------:R-:W-:Y:S01]  /*2be0*/  FADD.FTZ R75, R45, R48 ;  /* 0x000000302d4b7221 */ /* 0x000fe20000010000 */
[----:B------:R-:W-:Y:S06]  /*2bf0*/  BRA `(.L_x_1339) ;  /* 0x0000002000007947 */ /* 0x000fec0003800000 */
.L_x_1338:
        /* <DEDUP_REMOVED lines=8> */
[--C-:B------:R-:W-:Y:S01]  /*2c80*/  FFMA.FTZ R50, R76, R49, R46.reuse ;  /* 0x000000314c327223 */ /* 0x100fe2000001002e */
[C-C-:B------:R-:W-:Y:S01]  /*2c90*/  FFMA.FTZ R64, R77.reuse, R48, R47.reuse ;  /* 0x000000304d407223 */ /* 0x140fe2000001002f */
[----:B------:R-:W-:Y:S01]  /*2ca0*/  FADD.FTZ R71, R88, -UR28 ;  /* 0x8000001c58477e21 */ /* 0x000fe20008010000 */
[--C-:B------:R-:W-:Y:S01]  /*2cb0*/  FFMA.FTZ R62, R76, R73, R46.reuse ;  /* 0x000000494c3e7223 */ /* 0x100fe2000001002e */
[----:B------:R-:W-:Y:S01]  /*2cc0*/  FMUL.FTZ R51, R50, -1.4426950216293334961 ;  /* 0xbfb8aa3b32337820 */ /* 0x000fe20000410000 */
[----:B------:R-:W-:Y:S01]  /*2cd0*/  FMUL.FTZ R66, R64, -1.4426950216293334961 ;  /* 0xbfb8aa3b40427820 */ /* 0x000fe20000410000 */
[--C-:B------:R-:W-:Y:S01]  /*2ce0*/  FFMA.FTZ R55, R77, R60, R47.reuse ;  /* 0x0000003c4d377223 */ /* 0x100fe2000001002f */
[----:B------:R-:W-:Y:S01]  /*2cf0*/  FMUL.FTZ R71, R71, UR29 ;  /* 0x0000001d47477c20 */ /* 0x000fe20008410000 */
[----:B------:R-:W-:Y:S01]  /*2d00*/  FMUL.FTZ R68, R62, -1.4426950216293334961 ;  /* 0xbfb8aa3b3e447820 */ /* 0x000fe20000410000 */
[----:B------:R-:W-:Y:S01]  /*2d10*/  FADD.FTZ R58, R89, -UR28 ;  /* 0x8000001c593a7e21 */ /* 0x000fe20008010000 */
[----:B------:R-:W0:Y:S01]  /*2d20*/  MUFU.EX2 R51, R51 ;  /* 0x0000003300337308 */ /* 0x000e220000000800 */
[----:B------:R-:W-:Y:S01]  /*2d30*/  FMUL.FTZ R67, R55, -1.4426950216293334961 ;  /* 0xbfb8aa3b37437820 */ /* 0x000fe20000410000 */
[--C-:B------:R-:W-:Y:S01]  /*2d40*/  FFMA.FTZ R54, R76, R71, R46.reuse ;  /* 0x000000474c367223 */ /* 0x100fe2000001002e */
[----:B------:R-:W-:Y:S01]  /*2d50*/  FADD.FTZ R59, R84, -UR28 ;  /* 0x8000001c543b7e21 */ /* 0x000fe20008010000 */
[----:B------:R-:W-:Y:S01]  /*2d60*/  FADD.FTZ R70, R85, -UR28 ;  /* 0x8000001c55467e21 */ /* 0x000fe20008010000 */
[----:B------:R-:W-:Y:S01]  /*2d70*/  FMUL.FTZ R58, R58, UR29 ;  /* 0x0000001d3a3a7c20 */ /* 0x000fe20008410000 */
[----:B------:R-:W-:Y:S01]  /*2d80*/  FMUL.FTZ R65, R54, -1.4426950216293334961 ;  /* 0xbfb8aa3b36417820 */ /* 0x000fe20000410000 */
[----:B------:R-:W-:Y:S01]  /*2d90*/  FMUL.FTZ R59, R59, UR29 ;  /* 0x0000001d3b3b7c20 */ /* 0x000fe20008410000 */
[----:B------:R-:W1:Y:S01]  /*2da0*/  MUFU.EX2 R66, R66 ;  /* 0x0000004200427308 */ /* 0x000e620000000800 */
[----:B------:R-:W-:Y:S01]  /*2db0*/  FMUL.FTZ R70, R70, UR29 ;  /* 0x0000001d46467c20 */ /* 0x000fe20008410000 */
[--C-:B------:R-:W-:Y:S01]  /*2dc0*/  FFMA.FTZ R53, R77, R58, R47.reuse ;  /* 0x0000003a4d357223 */ /* 0x100fe2000001002f */
[----:B------:R-:W-:Y:S01]  /*2dd0*/  FADD.FTZ R125, R80, -UR28 ;  /* 0x8000001c507d7e21 */ /* 0x000fe20008010000 */
[----:B------:R-:W-:Y:S01]  /*2de0*/  FADD.FTZ R124, R81, -UR28 ;  /* 0x8000001c517c7e21 */ /* 0x000fe20008010000 */
[----:B------:R-:W-:Y:S01]  /*2df0*/  FFMA.FTZ R52, R77, R70, R47 ;  /* 0x000000464d347223 */ /* 0x000fe2000001002f */
[----:B------:R-:W-:Y:S01]  /*2e00*/  FMUL.FTZ R63, R53, -1.4426950216293334961 ;  /* 0xbfb8aa3b353f7820 */ /* 0x000fe20000410000 */
[----:B------:R-:W-:Y:S01]  /*2e10*/  FMUL.FTZ R125, R125, UR29 ;  /* 0x0000001d7d7d7c20 */ /* 0x000fe20008410000 */
[----:B------:R-:W2:Y:S01]  /*2e20*/  MUFU.EX2 R68, R68 ;  /* 0x0000004400447308 */ /* 0x000ea20000000800 */
[----:B0-----:R-:W-:Y:S01]  /*2e30*/  FADD.FTZ R57, R51, 1 ;  /* 0x3f80000033397421 */ /* 0x001fe20000010000 */
[----:B------:R-:W-:Y:S01]  /*2e40*/  FFMA.FTZ R51, R76, R59, R46 ;  /* 0x0000003b4c337223 */ /* 0x000fe2000001002e */
[----:B------:R-:W-:Y:S01]  /*2e50*/  FMUL.FTZ R56, R52, -1.4426950216293334961 ;  /* 0xbfb8aa3b34387820 */ /* 0x000fe20000410000 */
[----:B------:R-:W-:-:S02]  /*2e60*/  FMUL.FTZ R124, R124, UR29 ;  /* 0x0000001d7c7c7c20 */ /* 0x000fc40008410000 */
[----:B------:R-:W-:Y:S02]  /*2e70*/  FMUL.FTZ R61, R51, -1.4426950216293334961 ;  /* 0xbfb8aa3b333d7820 */ /* 0x000fe40000410000 */
[----:B------:R-:W0:Y:S01]  /*2e80*/  MUFU.EX2 R67, R67 ;  /* 0x0000004300437308 */ /* 0x000e220000000800 */
[----:B-1----:R-:W-:-:S07]  /*2e90*/  FADD.FTZ R72, R66, 1 ;  /* 0x3f80000042487421 */ /* 0x002fce0000010000 */
[----:B------:R-:W1:Y:S01]  /*2ea0*/  MUFU.EX2 R65, R65 ;  /* 0x0000004100417308 */ /* 0x000e620000000800 */
[----:B--2---:R-:W-:-:S07]  /*2eb0*/  FADD.FTZ R75, R68, 1 ;  /* 0x3f800000444b7421 */ /* 0x004fce0000010000 */
[----:B------:R-:W2:Y:S01]  /*2ec0*/  MUFU.RCP R57, R57 ;  /* 0x0000003900397308 */ /* 0x000ea20000001000 */
[----:B0-----:R-:W-:-:S07]  /*2ed0*/  FADD.FTZ R68, R67, 1 ;  /* 0x3f80000043447421 */ /* 0x001fce0000010000 */
[----:B------:R-:W0:Y:S01]  /*2ee0*/  MUFU.EX2 R63, R63 ;  /* 0x0000003f003f7308 */ /* 0x000e220000000800 */
[----:B-1----:R-:W-:-:S07]  /*2ef0*/  FADD.FTZ R65, R65, 1 ;  /* 0x3f80000041417421 */ /* 0x002fce0000010000 */
[----:B------:R-:W1:Y:S01]  /*2f00*/  MUFU.EX2 R61, R61 ;  /* 0x0000003d003d7308 */ /* 0x000e620000000800 */
[----:B--2---:R-:W-:Y:S01]  /*2f10*/  FADD.FTZ R69, -R57, 1 ;  /* 0x3f80000039457421 */ /* 0x004fe20000010100 */
[----:B------:R-:W-:-:S03]  /*2f20*/  FMUL.FTZ R66, R94, R57 ;  /* 0x000000395e427220 */ /* 0x000fc60000410000 */
[----:B------:R-:W-:Y:S01]  /*2f30*/  FFMA.FTZ R69, R50, R69, 1 ;  /* 0x3f80000032457423 */ /* 0x000fe20000010045 */
[----:B------:R-:W-:Y:S02]  /*2f40*/  FFMA.FTZ R50, R76, R125, R46 ;  /* 0x0000007d4c327223 */ /* 0x000fe4000001002e */
[----:B------:R-:W2:Y:S01]  /*2f50*/  MUFU.RCP R72, R72 ;  /* 0x0000004800487308 */ /* 0x000ea20000001000 */
[----:B0-----:R-:W-:Y:S01]  /*2f60*/  FADD.FTZ R63, R63, 1 ;  /* 0x3f8000003f3f7421 */ /* 0x001fe20000010000 */
[----:B------:R-:W-:Y:S01]  /*2f70*/  FMUL.FTZ R57, R50, -1.4426950216293334961 ;  /* 0xbfb8aa3b32397820 */ /* 0x000fe20000410000 */
[----:B------:R-:W-:-:S05]  /*2f80*/  FMUL.FTZ R66, R66, R69 ;  /* 0x0000004542427220 */ /* 0x000fca0000410000 */
[----:B------:R-:W0:Y:S01]  /*2f90*/  MUFU.EX2 R56, R56 ;  /* 0x0000003800387308 */ /* 0x000e220000000800 */
[----:B-1----:R-:W-:-:S07]  /*2fa0*/  FADD.FTZ R61, R61, 1 ;  /* 0x3f8000003d3d7421 */ /* 0x002fce0000010000 */
[----:B------:R-:W1:Y:S01]  /*2fb0*/  MUFU.RCP R68, R68 ;  /* 0x0000004400447308 */ /* 0x000e620000001000 */
[----:B--2---:R-:W-:Y:S01]  /*2fc0*/  FADD.FTZ R67, -R72, 1 ;  /* 0x3f80000048437421 */ /* 0x004fe20000010100 */
[----:B------:R-:W-:-:S03]  /*2fd0*/  FMUL.FTZ R69, R95, R72 ;  /* 0x000000485f457220 */ /* 0x000fc60000410000 */
[----:B------:R-:W-:-:S03]  /*2fe0*/  FFMA.FTZ R64, R64, R67, 1 ;  /* 0x3f80000040407423 */ /* 0x000fc60000010043 */
[----:B------:R-:W2:Y:S01]  /*2ff0*/  MUFU.RCP R65, R65 ;  /* 0x0000004100417308 */ /* 0x000ea20000001000 */
[----:B0-----:R-:W-:Y:S01]  /*3000*/  FADD.FTZ R56, R56, 1 ;  /* 0x3f80000038387421 */ /* 0x001fe20000010000 */
[----:B------:R-:W-:-:S06]  /*3010*/  FMUL.FTZ R69, R69, R64 ;  /* 0x0000004045457220 */ /* 0x000fcc0000410000 */
[----:B------:R-:W0:Y:S01]  /*3020*/  MUFU.RCP R72, R63 ;  /* 0x0000003f00487308 */ /* 0x000e220000001000 */
[----:B-1----:R-:W-:Y:S01]  /*3030*/  FADD.FTZ R64, -R68, 1 ;  /* 0x3f80000044407421 */ /* 0x002fe20000010100 */
[----:B------:R-:W-:-:S03]  /*3040*/  FMUL.FTZ R99, R91, R68 ;  /* 0x000000445b637220 */ /* 0x000fc60000410000 */
[----:B------:R-:W-:-:S03]  /*3050*/  FFMA.FTZ R64, R55, R64, 1 ;  /* 0x3f80000037407423 */ /* 0x000fc60000010040 */
[----:B------:R-:W1:Y:S01]  /*3060*/  MUFU.EX2 R57, R57 ;  /* 0x0000003900397308 */ /* 0x000e620000000800 */
[----:B--2---:R-:W-:Y:S01]  /*3070*/  FADD.FTZ R55, -R65, 1 ;  /* 0x3f80000041377421 */ /* 0x004fe20000010100 */
[----:B------:R-:W-:Y:S01]  /*3080*/  FMUL.FTZ R99, R99, R64 ;  /* 0x0000004063637220 */ /* 0x000fe20000410000 */
[----:B------:R-:W-:Y:S02]  /*3090*/  FMUL.FTZ R64, R86, R65 ;  /* 0x0000004156407220 */ /* 0x000fe40000410000 */
[----:B------:R-:W-:-:S03]  /*30a0*/  FFMA.FTZ R55, R54, R55, 1 ;  /* 0x3f80000036377423 */ /* 0x000fc60000010037 */
[----:B------:R-:W2:Y:S01]  /*30b0*/  MUFU.RCP R61, R61 ;  /* 0x0000003d003d7308 */ /* 0x000ea20000001000 */
[----:B0-----:R-:W-:Y:S01]  /*30c0*/  FADD.FTZ R54, -R72, 1 ;  /* 0x3f80000048367421 */ /* 0x001fe20000010100 */
[----:B------:R-:W-:Y:S01]  /*30d0*/  FMUL.FTZ R64, R64, R55 ;  /* 0x0000003740407220 */ /* 0x000fe20000410000 */
[----:B------:R-:W-:Y:S02]  /*30e0*/  FADD.FTZ R55, R6, -UR28 ;  /* 0x8000001c06377e21 */ /* 0x000fe40008010000 */
[----:B------:R-:W-:Y:S02]  /*30f0*/  FFMA.FTZ R54, R53, R54, 1 ;  /* 0x3f80000035367423 */ /* 0x000fe40000010036 */
[----:B------:R-:W-:Y:S01]  /*3100*/  FMUL.FTZ R55, R55, UR29 ;  /* 0x0000001d37377c20 */ /* 0x000fe20008410000 */
[----:B------:R-:W0:Y:S01]  /*3110*/  MUFU.RCP R56, R56 ;  /* 0x0000003800387308 */ /* 0x000e220000001000 */
[----:B-1----:R-:W-:-:S07]  /*3120*/  FADD.FTZ R57, R57, 1 ;  /* 0x3f80000039397421 */ /* 0x002fce0000010000 */
[----:B------:R-:W1:Y:S01]  /*3130*/  MUFU.RCP R75, R75 ;  /* 0x0000004b004b7308 */ /* 0x000e620000001000 */
[----:B--2---:R-:W-:Y:S01]  /*3140*/  FADD.FTZ R68, -R61, 1 ;  /* 0x3f8000003d447421 */ /* 0x004fe20000010100 */
[----:B------:R-:W-:-:S03]  /*3150*/  FMUL.FTZ R98, R82, R61 ;  /* 0x0000003d52627220 */ /* 0x000fc60000410000 */
[----:B------:R-:W-:-:S03]  /*3160*/  FFMA.FTZ R51, R51, R68, 1 ;  /* 0x3f80000033337423 */ /* 0x000fc60000010044 */
[----:B------:R2:W3:Y:S01]  /*3170*/  MUFU.RCP R63, R57 ;  /* 0x00000039003f7308 */ /* 0x0004e20000001000 */
[----:B0-----:R-:W-:Y:S01]  /*3180*/  FADD.FTZ R53, -R56, 1 ;  /* 0x3f80000038357421 */ /* 0x001fe20000010100 */
[----:B------:R-:W-:Y:S01]  /*3190*/  FMUL.FTZ R61, R83, R56 ;  /* 0x00000038533d7220 */ /* 0x000fe20000410000 */
[----:B------:R-:W-:Y:S02]  /*31a0*/  FMUL.FTZ R98, R98, R51 ;  /* 0x0000003362627220 */ /* 0x000fe40000410000 */
[----:B------:R-:W-:Y:S01]  /*31b0*/  FFMA.FTZ R68, R52, R53, 1 ;  /* 0x3f80000034447423 */ /* 0x000fe20000010035 */
[----:B------:R-:W-:Y:S01]  /*31c0*/  FFMA.FTZ R52, R77, R124, R47 ;  /* 0x0000007c4d347223 */ /* 0x000fe2000001002f */
[----:B-1----:R-:W-:Y:S01]  /*31d0*/  FADD.FTZ R67, -R75, 1 ;  /* 0x3f8000004b437421 */ /* 0x002fe20000010100 */
[----:B--2---:R-:W-:Y:S01]  /*31e0*/  FADD.FTZ R57, R2, -UR28 ;  /* 0x8000001c02397e21 */ /* 0x004fe20008010000 */
[----:B------:R-:W-:Y:S01]  /*31f0*/  FMUL.FTZ R61, R61, R68 ;  /* 0x000000443d3d7220 */ /* 0x000fe20000410000 */
[----:B------:R-:W-:Y:S01]  /*3200*/  FMUL.FTZ R68, R52, -1.4426950216293334961 ;  /* 0xbfb8aa3b34447820 */ /* 0x000fe20000410000 */
[----:B------:R-:W-:Y:S01]  /*3210*/  FFMA.FTZ R67, R62, R67, 1 ;  /* 0x3f8000003e437423 */ /* 0x000fe20000010043 */
[----:B------:R-:W-:Y:S01]  /*3220*/  FMUL.FTZ R62, R90, R75 ;  /* 0x0000004b5a3e7220 */ /* 0x000fe20000410000 */
[----:B------:R-:W-:Y:S01]  /*3230*/  FMUL.FTZ R57, R57, UR29 ;  /* 0x0000001d39397c20 */ /* 0x000fe20008410000 */
[----:B---3--:R-:W-:-:S02]  /*3240*/  FADD.FTZ R51, -R63, 1 ;  /* 0x3f8000003f337421 */ /* 0x008fc40000010100 */
[----:B------:R-:W-:Y:S01]  /*3250*/  FMUL.FTZ R62, R62, R67 ;  /* 0x000000433e3e7220 */ /* 0x000fe20000410000 */
[----:B------:R-:W-:Y:S01]  /*3260*/  FMUL.FTZ R67, R87, R72 ;  /* 0x0000004857437220 */ /* 0x000fe20000410000 */
[--C-:B------:R-:W-:Y:S01]  /*3270*/  FFMA.FTZ R53, R76, R57, R46.reuse ;  /* 0x000000394c357223 */ /* 0x100fe2000001002e */
[----:B------:R-:W0:Y:S01]  /*3280*/  MUFU.EX2 R68, R68 ;  /* 0x0000004400447308 */ /* 0x000e220000000800 */
[----:B------:R-:W-:Y:S01]  /*3290*/  FFMA.FTZ R74, R50, R51, 1 ;  /* 0x3f800000324a7423 */ /* 0x000fe20000010033 */
[----:B------:R-:W-:Y:S01]  /*32a0*/  FMUL.FTZ R67, R67, R54 ;  /* 0x0000003643437220 */ /* 0x000fe20000410000 */
[----:B------:R-:W-:Y:S01]  /*32b0*/  FMUL.FTZ R65, R53, -1.4426950216293334961 ;  /* 0xbfb8aa3b35417820 */ /* 0x000fe20000410000 */
[----:B------:R-:W-:Y:S01]  /*32c0*/  FADD.FTZ R54, R3, -UR28 ;  /* 0x8000001c03367e21 */ /* 0x000fe20008010000 */
[----:B------:R-:W-:Y:S01]  /*32d0*/  FFMA.FTZ R51, R76, R55, R46 ;  /* 0x000000374c337223 */ /* 0x000fe2000001002e */
[----:B------:R-:W-:Y:S02]  /*32e0*/  FMUL.FTZ R63, R78, R63 ;  /* 0x0000003f4e3f7220 */ /* 0x000fe40000410000 */
[----:B------:R-:W-:Y:S01]  /*32f0*/  FMUL.FTZ R54, R54, UR29 ;  /* 0x0000001d36367c20 */ /* 0x000fe20008410000 */
[----:B------:R-:W1:Y:S01]  /*3300*/  MUFU.EX2 R65, R65 ;  /* 0x0000004100417308 */ /* 0x000e620000000800 */
[----:B------:R-:W-:Y:S01]  /*3310*/  FMUL.FTZ R56, R51, -1.4426950216293334961 ;  /* 0xbfb8aa3b33387820 */ /* 0x000fe20000410000 */
[----:B------:R-:W-:Y:S01]  /*3320*/  FMUL.FTZ R74, R63, R74 ;  /* 0x0000004a3f4a7220 */ /* 0x000fe20000410000 */
[----:B------:R-:W-:-:S04]  /*3330*/  FFMA.FTZ R50, R77, R54, R47 ;  /* 0x000000364d327223 */ /* 0x000fc8000001002f */
[----:B------:R-:W-:Y:S01]  /*3340*/  FMUL.FTZ R72, R50, -1.4426950216293334961 ;  /* 0xbfb8aa3b32487820 */ /* 0x000fe20000410000 */
[----:B0-----:R-:W-:Y:S01]  /*3350*/  FADD.FTZ R68, R68, 1 ;  /* 0x3f80000044447421 */ /* 0x001fe20000010000 */
[----:B------:R-:W0:Y:S08]  /*3360*/  MUFU.EX2 R56, R56 ;  /* 0x0000003800387308 */ /* 0x000e300000000800 */
[----:B------:R-:W2:Y:S01]  /*3370*/  MUFU.EX2 R72, R72 ;  /* 0x0000004800487308 */ /* 0x000ea20000000800 */
[----:B-1----:R-:W-:-:S07]  /*3380*/  FADD.FTZ R65, R65, 1 ;  /* 0x3f80000041417421 */ /* 0x002fce0000010000 */
[----:B------:R-:W1:Y:S01]  /*3390*/  MUFU.RCP R68, R68 ;  /* 0x0000004400447308 */ /* 0x000e620000001000 */
[----:B0-----:R-:W-:-:S07]  /*33a0*/  FADD.FTZ R119, R56, 1 ;  /* 0x3f80000038777421 */ /* 0x001fce0000010000 */
[----:B------:R-:W0:Y:S01]  /*33b0*/  MUFU.RCP R65, R65 ;  /* 0x0000004100417308 */ /* 0x000e220000001000 */
[----:B--2---:R-:W-:-:S07]  /*33c0*/  FADD.FTZ R75, R72, 1 ;  /* 0x3f800000484b7421 */ /* 0x004fce0000010000 */
[----:B------:R2:W3:Y:S01]  /*33d0*/  MUFU.RCP R72, R75 ;  /* 0x0000004b00487308 */ /* 0x0004e20000001000 */
[----:B-1----:R-:W-:-:S04]  /*33e0*/  FADD.FTZ R63, -R68, 1 ;  /* 0x3f800000443f7421 */ /* 0x002fc80000010100 */
[----:B------:R-:W-:-:S03]  /*33f0*/  FFMA.FTZ R52, R52, R63, 1 ;  /* 0x3f80000034347423 */ /* 0x000fc6000001003f */
[----:B------:R-:W1:Y:S01]  /*3400*/  MUFU.RCP R63, R119 ;  /* 0x00000077003f7308 */ /* 0x000e620000001000 */
[----:B0-----:R-:W-:Y:S01]  /*3410*/  FADD.FTZ R56, -R65, 1 ;  /* 0x3f80000041387421 */ /* 0x001fe20000010100 */
[----:B------:R-:W-:Y:S01]  /*3420*/  FMUL.FTZ R65, R4, R65 ;  /* 0x0000004104417220 */ /* 0x000fe20000410000 */
[----:B--2---:R-:W-:Y:S02]  /*3430*/  FADD.FTZ R75, RZ, R66 ;  /* 0x00000042ff4b7221 */ /* 0x004fe40000010000 */
[----:B------:R-:W-:Y:S01]  /*3440*/  FFMA.FTZ R56, R53, R56, 1 ;  /* 0x3f80000035387423 */ /* 0x000fe20000010038 */
[----:B------:R-:W-:Y:S01]  /*3450*/  FMUL.FTZ R53, R79, R68 ;  /* 0x000000444f357220 */ /* 0x000fe20000410000 */
[----:B------:R-:W-:-:S03]  /*3460*/  FADD.FTZ R75, R75, R62 ;  /* 0x0000003e4b4b7221 */ /* 0x000fc60000010000 */
[----:B------:R-:W-:Y:S01]  /*3470*/  FMUL.FTZ R68, R53, R52 ;  /* 0x0000003435447220 */ /* 0x000fe20000410000 */
[----:B------:R-:W-:Y:S01]  /*3480*/  FMUL.FTZ R53, R65, R56 ;  /* 0x0000003841357220 */ /* 0x000fe20000410000 */
[----:B---3--:R-:W-:Y:S01]  /*3490*/  FADD.FTZ R65, -R72, 1 ;  /* 0x3f80000048417421 */ /* 0x008fe20000010100 */
[----:B------:R-:W-:-:S03]  /*34a0*/  FADD.FTZ R75, R75, R64 ;  /* 0x000000404b4b7221 */ /* 0x000fc60000010000 */
[----:B------:R-:W-:Y:S01]  /*34b0*/  FFMA.FTZ R65, R50, R65, 1 ;  /* 0x3f80000032417423 */ /* 0x000fe20000010041 */
[----:B-1----:R-:W-:Y:S01]  /*34c0*/  FADD.FTZ R50, -R63, 1 ;  /* 0x3f8000003f327421 */ /* 0x002fe20000010100 */
[----:B------:R-:W-:-:S03]  /*34d0*/  FADD.FTZ R75, R75, R98 ;  /* 0x000000624b4b7221 */ /* 0x000fc60000010000 */
[----:B------:R-:W-:Y:S01]  /*34e0*/  FFMA.FTZ R52, R51, R50, 1 ;  /* 0x3f80000033347423 */ /* 0x000fe20000010032 */
[----:B------:R-:W-:Y:S01]  /*34f0*/  FMUL.FTZ R51, R8, R63 ;  /* 0x0000003f08337220 */ /* 0x000fe20000410000 */
[----:B------:R-:W-:Y:S01]  /*3500*/  FMUL.FTZ R50, R5, R72 ;  /* 0x0000004805327220 */ /* 0x000fe20000410000 */
[----:B------:R-:W-:Y:S01]  /*3510*/  FFMA.FTZ R72, R49, R66, RZ ;  /* 0x0000004231487223 */ /* 0x000fe200000100ff */
[----:B------:R-:W-:Y:S01]  /*3520*/  FADD.FTZ R75, R75, R74 ;  /* 0x0000004a4b4b7221 */ /* 0x000fe20000010000 */
[----:B------:R-:W-:Y:S01]  /*3530*/  FMUL.FTZ R51, R51, R52 ;  /* 0x0000003433337220 */ /* 0x000fe20000410000 */
[----:B------:R-:W-:Y:S01]  /*3540*/  FMUL.FTZ R52, R76, R66 ;  /* 0x000000424c347220 */ /* 0x000fe20000410000 */
[----:B------:R-:W-:Y:S01]  /*3550*/  FMUL.FTZ R50, R50, R65 ;  /* 0x0000004132327220 */ /* 0x000fe20000410000 */
[----:B------:R-:W-:Y:S01]  /*3560*/  FMUL.FTZ R65, R77, R69 ;  /* 0x000000454d417220 */ /* 0x000fe20000410000 */
[----:B------:R-:W-:Y:S01]  /*3570*/  FFMA.FTZ R72, R73, R62, R72 ;  /* 0x0000003e49487223 */ /* 0x000fe20000010048 */
[----:B------:R-:W-:Y:S01]  /*3580*/  FFMA.FTZ R119, R49, R52, RZ ;  /* 0x0000003431777223 */ /* 0x000fe200000100ff */
[----:B------:R-:W-:Y:S01]  /*3590*/  FADD.FTZ R56, RZ, R52 ;  /* 0x00000034ff387221 */ /* 0x000fe20000010000 */
[----:B------:R-:W-:Y:S01]  /*35a0*/  FADD.FTZ R52, R7, -UR28 ;  /* 0x8000001c07347e21 */ /* 0x000fe20008010000 */
[----:B------:R-:W-:Y:S01]  /*35b0*/  FMUL.FTZ R62, R76, R62 ;  /* 0x0000003e4c3e7220 */ /* 0x000fe20000410000 */
[----:B------:R-:W-:Y:S01]  /*35c0*/  FFMA.FTZ R119, R48, R65, R119 ;  /* 0x0000004130777223 */ /* 0x000fe20000010077 */
[----:B------:R-:W-:Y:S01]  /*35d0*/  FADD.FTZ R65, R65, R56 ;  /* 0x0000003841417221 */ /* 0x000fe20000010000 */
[----:B------:R-:W-:Y:S01]  /*35e0*/  FMUL.FTZ R52, R52, UR29 ;  /* 0x0000001d34347c20 */ /* 0x000fe20008410000 */
[----:B------:R-:W-:Y:S01]  /*35f0*/  FFMA.FTZ R72, R71, R64, R72 ;  /* 0x0000004047487223 */ /* 0x000fe20000010048 */
[----:B------:R-:W-:Y:S01]  /*3600*/  FFMA.FTZ R66, R73, R62, R119 ;  /* 0x0000003e49427223 */ /* 0x000fe20000010077 */
[----:B------:R-:W-:Y:S01]  /*3610*/  FADD.FTZ R65, R65, R62 ;  /* 0x0000003e41417221 */ /* 0x000fe20000010000 */
[C---:B------:R-:W-:Y:S01]  /*3620*/  FFMA.FTZ R56, R77.reuse, R52, R47 ;  /* 0x000000344d387223 */ /* 0x040fe2000001002f */
[----:B------:R-:W-:Y:S01]  /*3630*/  FFMA.FTZ R73, R48, R69, RZ ;  /* 0x0000004530497223 */ /* 0x000fe200000100ff */
[----:B------:R-:W-:Y:S01]  /*3640*/  FADD.FTZ R48, RZ, R69 ;  /* 0x00000045ff307221 */ /* 0x000fe20000010000 */
[----:B------:R-:W-:Y:S01]  /*3650*/  FMUL.FTZ R64, R76, R64 ;  /* 0x000000404c407220 */ /* 0x000fe20000410000 */
[----:B------:R-:W-:Y:S01]  /*3660*/  FMUL.FTZ R63, R56, -1.4426950216293334961 ;  /* 0xbfb8aa3b383f7820 */ /* 0x000fe20000410000 */
[-C--:B------:R-:W-:Y:S01]  /*3670*/  FFMA.FTZ R69, R60, R99.reuse, R73 ;  /* 0x000000633c457223 */ /* 0x080fe20000010049 */
[----:B------:R-:W-:Y:S01]  /*3680*/  FADD.FTZ R48, R48, R99 ;  /* 0x0000006330307221 */ /* 0x000fe20000010000 */
[----:B------:R-:W-:Y:S01]  /*3690*/  FMUL.FTZ R99, R77, R99 ;  /* 0x000000634d637220 */ /* 0x000fe20000410000 */
[----:B------:R-:W-:Y:S01]  /*36a0*/  FADD.FTZ R75, R75, R53 ;  /* 0x000000354b4b7221 */ /* 0x000fe20000010000 */
[----:B------:R-:W-:Y:S01]  /*36b0*/  FFMA.FTZ R69, R58, R67, R69 ;  /* 0x000000433a457223 */ /* 0x000fe20000010045 */
[----:B------:R-:W0:Y:S01]  /*36c0*/  MUFU.EX2 R63, R63 ;  /* 0x0000003f003f7308 */ /* 0x000e220000000800 */
[----:B------:R-:W-:Y:S01]  /*36d0*/  FFMA.FTZ R73, R60, R99, R66 ;  /* 0x000000633c497223 */ /* 0x000fe20000010042 */
[----:B------:R-:W-:Y:S01]  /*36e0*/  FADD.FTZ R66, R11, -UR28 ;  /* 0x8000001c0b427e21 */ /* 0x000fe20008010000 */
[----:B------:R-:W-:Y:S01]  /*36f0*/  FADD.FTZ R65, R99, R65 ;  /* 0x0000004163417221 */ /* 0x000fe20000010000 */
[----:B------:R-:W-:Y:S01]  /*3700*/  FADD.FTZ R48, R48, R67 ;  /* 0x0000004330307221 */ /* 0x000fe20000010000 */
[----:B------:R-:W-:Y:S01]  /*3710*/  FFMA.FTZ R71, R71, R64, R73 ;  /* 0x0000004047477223 */ /* 0x000fe20000010049 */
[----:B------:R-:W-:Y:S01]  /*3720*/  FMUL.FTZ R66, R66, UR29 ;  /* 0x0000001d42427c20 */ /* 0x000fe20008410000 */
[----:B------:R-:W-:Y:S01]  /*3730*/  FADD.FTZ R65, R65, R64 ;  /* 0x0000004041417221 */ /* 0x000fe20000010000 */
[----:B------:R-:W-:Y:S01]  /*3740*/  FMUL.FTZ R67, R77, R67 ;  /* 0x000000434d437220 */ /* 0x000fe20000410000 */
[----:B------:R-:W-:Y:S01]  /*3750*/  FFMA.FTZ R69, R70, R61, R69 ;  /* 0x0000003d46457223 */ /* 0x000fe20000010045 */
[----:B------:R-:W-:-:S02]  /*3760*/  FADD.FTZ R75, R75, R51 ;  /* 0x000000334b4b7221 */ /* 0x000fc40000010000 */
[----:B------:R-:W-:Y:S01]  /*3770*/  FFMA.FTZ R71, R58, R67, R71 ;  /* 0x000000433a477223 */ /* 0x000fe20000010047 */
[----:B------:R-:W-:Y:S01]  /*3780*/  FADD.FTZ R65, R67, R65 ;  /* 0x0000004143417221 */ /* 0x000fe20000010000 */
[----:B------:R-:W-:Y:S01]  /*3790*/  FFMA.FTZ R69, R124, R68, R69 ;  /* 0x000000447c457223 */ /* 0x000fe20000010045 */
[----:B0-----:R-:W-:-:S03]  /*37a0*/  FADD.FTZ R63, R63, 1 ;  /* 0x3f8000003f3f7421 */ /* 0x001fc60000010000 */
[----:B------:R-:W-:-:S03]  /*37b0*/  FFMA.FTZ R69, R54, R50, R69 ;  /* 0x0000003236457223 */ /* 0x000fc60000010045 */
[----:B------:R-:W0:Y:S02]  /*37c0*/  MUFU.RCP R63, R63 ;  /* 0x0000003f003f7308 */ /* 0x000e240000001000 */
[----:B0-----:R-:W-:-:S04]  /*37d0*/  FADD.FTZ R49, -R63, 1 ;  /* 0x3f8000003f317421 */ /* 0x001fc80000010100 */
[----:B------:R-:W-:Y:S01]  /*37e0*/  FFMA.FTZ R49, R56, R49, 1 ;  /* 0x3f80000038317423 */ /* 0x000fe20000010031 */
[----:B------:R-:W-:-:S04]  /*37f0*/  FMUL.FTZ R56, R9, R63 ;  /* 0x0000003f09387220 */ /* 0x000fc80000410000 */
        /* <DEDUP_REMOVED lines=13> */
[----:B------:R-:W-:-:S04]  /*38d0*/  FFMA.FTZ R62, R77, R66, R47 ;  /* 0x000000424d3e7223 */ /* 0x000fc8000001002f */
[----:B------:R-:W-:-:S06]  /*38e0*/  FMUL.FTZ R99, R62, -1.4426950216293334961 ;  /* 0xbfb8aa3b3e637820 */ /* 0x000fcc0000410000 */
[----:B------:R-:W0:Y:S02]  /*38f0*/  MUFU.EX2 R99, R99 ;  /* 0x0000006300637308 */ /* 0x000e240000000800 */
[----:B0-----:R-:W-:-:S06]  /*3900*/  FADD.FTZ R119, R99, 1 ;  /* 0x3f80000063777421 */ /* 0x001fcc0000010000 */
[----:B------:R-:W0:Y:S02]  /*3910*/  MUFU.RCP R63, R119 ;  /* 0x00000077003f7308 */ /* 0x000e240000001000 */
[----:B0-----:R-:W-:-:S04]  /*3920*/  FADD.FTZ R73, -R63, 1 ;  /* 0x3f8000003f497421 */ /* 0x001fc80000010100 */
[----:B------:R-:W-:Y:S01]  /*3930*/  FFMA.FTZ R73, R62, R73, 1 ;  /* 0x3f8000003e497423 */ /* 0x000fe20000010049 */
[----:B------:R-:W-:Y:S01]  /*3940*/  FMUL.FTZ R62, R13, R63 ;  /* 0x0000003f0d3e7220 */ /* 0x000fe20000410000 */
[----:B------:R-:W-:-:S03]  /*3950*/  FADD.FTZ R63, R26, -UR28 ;  /* 0x8000001c1a3f7e21 */ /* 0x000fc60008010000 */
[----:B------:R-:W-:Y:S01]  /*3960*/  FMUL.FTZ R62, R62, R73 ;  /* 0x000000493e3e7220 */ /* 0x000fe20000410000 */
[----:B------:R-:W-:-:S03]  /*3970*/  FMUL.FTZ R63, R63, UR29 ;  /* 0x0000001d3f3f7c20 */ /* 0x000fc60008410000 */
[----:B------:R-:W-:Y:S01]  /*3980*/  FFMA.FTZ R69, R66, R62, R69 ;  /* 0x0000003e42457223 */ /* 0x000fe20000010045 */
        /* <DEDUP_REMOVED lines=8> */
[----:B------:R-:W-:Y:S01]  /*3a10*/  FFMA.FTZ R72, R59, R98, R71 ;  /* 0x000000623b487223 */ /* 0x000fe20000010047 */
[----:B------:R-:W-:Y:S01]  /*3a20*/  FADD.FTZ R65, R65, R98 ;  /* 0x0000006241417221 */ /* 0x000fe20000010000 */
[----:B------:R-:W-:Y:S01]  /*3a30*/  FADD.FTZ R71, R48, R61 ;  /* 0x0000003d30477221 */ /* 0x000fe20000010000 */
[----:B------:R-:W-:Y:S01]  /*3a40*/  FMUL.FTZ R48, R77, R61 ;  /* 0x0000003d4d307220 */ /* 0x000fe20000410000 */
[----:B------:R-:W-:Y:S01]  /*3a50*/  FMUL.FTZ R74, R76, R74 ;  /* 0x0000004a4c4a7220 */ /* 0x000fe20000410000 */
[-C--:B------:R-:W-:Y:S01]  /*3a60*/  FFMA.FTZ R99, R57, R53.reuse, R99 ;  /* 0x0000003539637223 */ /* 0x080fe20000010063 */
[----:B------:R-:W-:Y:S01]  /*3a70*/  FADD.FTZ R71, R71, R68 ;  /* 0x0000004447477221 */ /* 0x000fe20000010000 */
[----:B------:R-:W-:Y:S01]  /*3a80*/  FFMA.FTZ R61, R70, R48, R72 ;  /* 0x00000030463d7223 */ /* 0x000fe20000010048 */
[----:B------:R-:W-:Y:S01]  /*3a90*/  FADD.FTZ R72, R15, -UR28 ;  /* 0x8000001c0f487e21 */ /* 0x000fe20008010000 */
[----:B------:R-:W-:Y:S01]  /*3aa0*/  FADD.FTZ R65, R48, R65 ;  /* 0x0000004130417221 */ /* 0x000fe20000010000 */
[----:B------:R-:W-:Y:S01]  /*3ab0*/  FMUL.FTZ R68, R77, R68 ;  /* 0x000000444d447220 */ /* 0x000fe20000410000 */
[----:B------:R-:W-:Y:S01]  /*3ac0*/  FFMA.FTZ R125, R125, R74, R61 ;  /* 0x0000004a7d7d7223 */ /* 0x000fe2000001003d */
[----:B------:R-:W-:Y:S01]  /*3ad0*/  FMUL.FTZ R72, R72, UR29 ;  /* 0x0000001d48487c20 */ /* 0x000fe20008410000 */
[----:B------:R-:W-:Y:S01]  /*3ae0*/  FADD.FTZ R65, R65, R74 ;  /* 0x0000004a41417221 */ /* 0x000fe20000010000 */
[----:B------:R-:W-:Y:S01]  /*3af0*/  FMUL.FTZ R53, R76, R53 ;  /* 0x000000354c357220 */ /* 0x000fe20000410000 */
[----:B0-----:R-:W-:Y:S01]  /*3b00*/  FADD.FTZ R58, -R73, 1 ;  /* 0x3f800000493a7421 */ /* 0x001fe20000010100 */
[----:B------:R-:W-:Y:S01]  /*3b10*/  FMUL.FTZ R73, R28, R73 ;  /* 0x000000491c497220 */ /* 0x000fe20000410000 */
[----:B------:R-:W-:Y:S01]  /*3b20*/  FFMA.FTZ R48, R77, R72, R47 ;  /* 0x000000484d307223 */ /* 0x000fe2000001002f */
[----:B------:R-:W-:Y:S01]  /*3b30*/  FFMA.FTZ R124, R124, R68, R125 ;  /* 0x000000447c7c7223 */ /* 0x000fe2000001007d */
[----:B------:R-:W-:Y:S01]  /*3b40*/  FFMA.FTZ R58, R64, R58, 1 ;  /* 0x3f800000403a7423 */ /* 0x000fe2000001003a */
[----:B------:R-:W-:Y:S01]  /*3b50*/  FADD.FTZ R64, R27, -UR28 ;  /* 0x8000001c1b407e21 */ /* 0x000fe20008010000 */
[----:B------:R-:W-:Y:S01]  /*3b60*/  FADD.FTZ R65, R68, R65 ;  /* 0x0000004144417221 */ /* 0x000fe20000010000 */
[----:B------:R-:W-:Y:S01]  /*3b70*/  FFMA.FTZ R57, R57, R53, R124 ;  /* 0x0000003539397223 */ /* 0x000fe2000001007c */
[----:B------:R-:W-:Y:S01]  /*3b80*/  FMUL.FTZ R73, R73, R58 ;  /* 0x0000003a49497220 */ /* 0x000fe20000410000 */
[----:B------:R-:W-:Y:S01]  /*3b90*/  FMUL.FTZ R64, R64, UR29 ;  /* 0x0000001d40407c20 */ /* 0x000fe20008410000 */
[----:B------:R-:W-:Y:S01]  /*3ba0*/  FADD.FTZ R65, R65, R53 ;  /* 0x0000003541417221 */ /* 0x000fe20000010000 */
[----:B------:R-:W-:Y:S01]  /*3bb0*/  FADD.FTZ R71, R71, R50 ;  /* 0x0000003247477221 */ /* 0x000fe20000010000 */
[C---:B------:R-:W-:Y:S01]  /*3bc0*/  FMUL.FTZ R50, R77.reuse, R50 ;  /* 0x000000324d327220 */ /* 0x040fe20000410000 */
[----:B------:R-:W-:Y:S01]  /*3bd0*/  FFMA.FTZ R58, R77, R64, R47 ;  /* 0x000000404d3a7223 */ /* 0x000fe2000001002f */
[-C--:B------:R-:W-:Y:S01]  /*3be0*/  FFMA.FTZ R99, R55, R51.reuse, R99 ;  /* 0x0000003337637223 */ /* 0x080fe20000010063 */
[----:B------:R-:W-:Y:S01]  /*3bf0*/  FMUL.FTZ R51, R76, R51 ;  /* 0x000000334c337220 */ /* 0x000fe20000410000 */
[----:B------:R-:W-:Y:S01]  /*3c00*/  FFMA.FTZ R54, R54, R50, R57 ;  /* 0x0000003236367223 */ /* 0x000fe20000010039 */
[----:B------:R-:W-:Y:S01]  /*3c10*/  FMUL.FTZ R119, R58, -1.4426950216293334961 ;  /* 0xbfb8aa3b3a777820 */ /* 0x000fe20000410000 */
[----:B------:R-:W-:Y:S01]  /*3c20*/  FADD.FTZ R65, R50, R65 ;  /* 0x0000004132417221 */ /* 0x000fe20000010000 */
[----:B------:R-:W-:Y:S01]  /*3c30*/  FADD.FTZ R71, R71, R56 ;  /* 0x0000003847477221 */ /* 0x000fe20000010000 */
[----:B------:R-:W-:Y:S01]  /*3c40*/  FFMA.FTZ R55, R55, R51, R54 ;  /* 0x0000003337377223 */ /* 0x000fe20000010036 */
[----:B------:R-:W-:Y:S01]  /*3c50*/  FMUL.FTZ R56, R77, R56 ;  /* 0x000000384d387220 */ /* 0x000fe20000410000 */
[----:B------:R-:W-:Y:S01]  /*3c60*/  FADD.FTZ R65, R65, R51 ;  /* 0x0000003341417221 */ /* 0x000fe20000010000 */
[----:B------:R-:W0:Y:S01]  /*3c70*/  MUFU.EX2 R119, R119 ;  /* 0x0000007700777308 */ /* 0x000e220000000800 */
[----:B------:R-:W-:Y:S01]  /*3c80*/  FFMA.FTZ R99, R49, R60, R99 ;  /* 0x0000003c31637223 */ /* 0x000fe20000010063 */
[----:B------:R-:W-:Y:S01]  /*3c90*/  FFMA.FTZ R52, R52, R56, R55 ;  /* 0x0000003834347223 */ /* 0x000fe20000010037 */
[----:B------:R-:W-:Y:S01]  /*3ca0*/  FADD.FTZ R65, R56, R65 ;  /* 0x0000004138417221 */ /* 0x000fe20000010000 */
[----:B------:R-:W-:Y:S01]  /*3cb0*/  FADD.FTZ R71, R71, R62 ;  /* 0x0000003e47477221 */ /* 0x000fe20000010000 */
[----:B------:R-:W-:Y:S01]  /*3cc0*/  FMUL.FTZ R62, R77, R62 ;  /* 0x0000003e4d3e7220 */ /* 0x000fe20000410000 */
[----:B0-----:R-:W-:-:S06]  /*3cd0*/  FADD.FTZ R67, R119, 1 ;  /* 0x3f80000077437421 */ /* 0x001fcc0000010000 */
[----:B------:R-:W0:Y:S02]  /*3ce0*/  MUFU.RCP R67, R67 ;  /* 0x0000004300437308 */ /* 0x000e240000001000 */
[----:B0-----:R-:W-:-:S04]  /*3cf0*/  FADD.FTZ R59, -R67, 1 ;  /* 0x3f800000433b7421 */ /* 0x001fc80000010100 */
[----:B------:R-:W-:Y:S01]  /*3d00*/  FFMA.FTZ R59, R58, R59, 1 ;  /* 0x3f8000003a3b7423 */ /* 0x000fe2000001003b */
[----:B------:R-:W-:-:S04]  /*3d10*/  FMUL.FTZ R58, R29, R67 ;  /* 0x000000431d3a7220 */ /* 0x000fc80000410000 */
[----:B------:R-:W-:Y:S01]  /*3d20*/  FMUL.FTZ R58, R58, R59 ;  /* 0x0000003b3a3a7220 */ /* 0x000fe20000410000 */
[----:B------:R-:W-:-:S03]  /*3d30*/  FADD.FTZ R59, R14, -UR28 ;  /* 0x8000001c0e3b7e21 */ /* 0x000fc60008010000 */
[----:B------:R-:W-:Y:S01]  /*3d40*/  FADD.FTZ R71, R71, R58 ;  /* 0x0000003a47477221 */ /* 0x000fe20000010000 */
[----:B------:R-:W-:Y:S01]  /*3d50*/  FMUL.FTZ R59, R59, UR29 ;  /* 0x0000001d3b3b7c20 */ /* 0x000fe20008410000 */
[-C--:B------:R-:W-:Y:S01]  /*3d60*/  FFMA.FTZ R69, R64, R58.reuse, R69 ;  /* 0x0000003a40457223 */ /* 0x080fe20000010045 */
[----:B------:R-:W-:Y:S02]  /*3d70*/  FMUL.FTZ R58, R77, R58 ;  /* 0x0000003a4d3a7220 */ /* 0x000fe40000410000 */
        /* <DEDUP_REMOVED lines=9> */
[----:B------:R-:W-:-:S06]  /*3e10*/  FMUL.FTZ R67, R48, -1.4426950216293334961 ;  /* 0xbfb8aa3b30437820 */ /* 0x000fcc0000410000 */
[----:B------:R-:W0:Y:S02]  /*3e20*/  MUFU.EX2 R67, R67 ;  /* 0x0000004300437308 */ /* 0x000e240000000800 */
[----:B0-----:R-:W-:Y:S01]  /*3e30*/  FADD.FTZ R98, R67, 1 ;  /* 0x3f80000043627421 */ /* 0x001fe20000010000 */
[----:B------:R-:W-:-:S04]  /*3e40*/  FADD.FTZ R67, R18, -UR28 ;  /* 0x8000001c12437e21 */ /* 0x000fc80008010000 */
[----:B------:R-:W-:Y:S01]  /*3e50*/  FMUL.FTZ R67, R67, UR29 ;  /* 0x0000001d43437c20 */ /* 0x000fe20008410000 */
[----:B------:R-:W0:Y:S02]  /*3e60*/  MUFU.RCP R98, R98 ;  /* 0x0000006200627308 */ /* 0x000e240000001000 */
[----:B0-----:R-:W-:-:S04]  /*3e70*/  FADD.FTZ R61, -R98, 1 ;  /* 0x3f800000623d7421 */ /* 0x001fc80000010100 */
[----:B------:R-:W-:Y:S01]  /*3e80*/  FFMA.FTZ R61, R48, R61, 1 ;  /* 0x3f800000303d7423 */ /* 0x000fe2000001003d */
[----:B------:R-:W-:-:S04]  /*3e90*/  FMUL.FTZ R48, R17, R98 ;  /* 0x0000006211307220 */ /* 0x000fc80000410000 */
[----:B------:R-:W-:Y:S01]  /*3ea0*/  FMUL.FTZ R48, R48, R61 ;  /* 0x0000003d30307220 */ /* 0x000fe20000410000 */
[----:B------:R-:W-:-:S03]  /*3eb0*/  FFMA.FTZ R61, R76, R67, R46 ;  /* 0x000000434c3d7223 */ /* 0x000fc6000001002e */
[----:B------:R-:W-:Y:S01]  /*3ec0*/  FADD.FTZ R71, R71, R48 ;  /* 0x0000003047477221 */ /* 0x000fe20000010000 */
[----:B------:R-:W-:Y:S01]  /*3ed0*/  FMUL.FTZ R74, R61, -1.4426950216293334961 ;  /* 0xbfb8aa3b3d4a7820 */ /* 0x000fe20000410000 */
[-C--:B------:R-:W-:Y:S01]  /*3ee0*/  FFMA.FTZ R69, R72, R48.reuse, R69 ;  /* 0x0000003048457223 */ /* 0x080fe20000010045 */
[----:B------:R-:W-:-:S04]  /*3ef0*/  FMUL.FTZ R48, R77, R48 ;  /* 0x000000304d307220 */ /* 0x000fc80000410000 */
[----:B------:R-:W0:Y:S02]  /*3f00*/  MUFU.EX2 R74, R74 ;  /* 0x0000004a004a7308 */ /* 0x000e240000000800 */
[----:B0-----:R-:W-:Y:S01]  /*3f10*/  FADD.FTZ R119, R74, 1 ;  /* 0x3f8000004a777421 */ /* 0x001fe20000010000 */
[----:B------:R-:W-:-:S04]  /*3f20*/  FADD.FTZ R74, R19, -UR28 ;  /* 0x8000001c134a7e21 */ /* 0x000fc80008010000 */
[----:B------:R-:W-:Y:S01]  /*3f30*/  FMUL.FTZ R74, R74, UR29 ;  /* 0x0000001d4a4a7c20 */ /* 0x000fe20008410000 */
[----:B------:R-:W0:Y:S03]  /*3f40*/  MUFU.RCP R119, R119 ;  /* 0x0000007700777308 */ /* 0x000e260000001000 */
[----:B------:R-:W-:Y:S01]  /*3f50*/  FFMA.FTZ R68, R77, R74, R47 ;  /* 0x0000004a4d447223 */ /* 0x000fe2000001002f */
[----:B0-----:R-:W-:-:S04]  /*3f60*/  FADD.FTZ R98, -R119, 1 ;  /* 0x3f80000077627421 */ /* 0x001fc80000010100 */
[----:B------:R-:W-:Y:S01]  /*3f70*/  FFMA.FTZ R98, R61, R98, 1 ;  /* 0x3f8000003d627423 */ /* 0x000fe20000010062 */
[----:B------:R-:W-:Y:S01]  /*3f80*/  FMUL.FTZ R61, R20, R119 ;  /* 0x00000077143d7220 */ /* 0x000fe20000410000 */
[----:B------:R-:W-:-:S03]  /*3f90*/  FMUL.FTZ R119, R68, -1.4426950216293334961 ;  /* 0xbfb8aa3b44777820 */ /* 0x000fc60000410000 */
[----:B------:R-:W-:-:S03]  /*3fa0*/  FMUL.FTZ R61, R61, R98 ;  /* 0x000000623d3d7220 */ /* 0x000fc60000410000 */
        /* <DEDUP_REMOVED lines=11> */
[----:B------:R-:W0:Y:S01]  /*4060*/  MUFU.EX2 R98, R98 ;  /* 0x0000006200627308 */ /* 0x000e220000000800 */
[----:B------:R-:W-:Y:S01]  /*4070*/  FADD.FTZ R71, R71, R68 ;  /* 0x0000004447477221 */ /* 0x000fe20000010000 */
[-C--:B------:R-:W-:Y:S01]  /*4080*/  FFMA.FTZ R69, R74, R68.reuse, R69 ;  /* 0x000000444a457223 */ /* 0x080fe20000010045 */
[----:B------:R-:W-:Y:S01]  /*4090*/  FMUL.FTZ R68, R77, R68 ;  /* 0x000000444d447220 */ /* 0x000fe20000410000 */
[----:B0-----:R-:W-:Y:S01]  /*40a0*/  FADD.FTZ R125, R98, 1 ;  /* 0x3f800000627d7421 */ /* 0x001fe20000010000 */
[----:B------:R-:W-:-:S04]  /*40b0*/  FADD.FTZ R98, R23, -UR28 ;  /* 0x8000001c17627e21 */ /* 0x000fc80008010000 */
[----:B------:R-:W-:Y:S01]  /*40c0*/  FMUL.FTZ R98, R98, UR29 ;  /* 0x0000001d62627c20 */ /* 0x000fe20008410000 */
[----:B------:R-:W0:Y:S03]  /*40d0*/  MUFU.RCP R125, R125 ;  /* 0x0000007d007d7308 */ /* 0x000e260000001000 */
[----:B------:R-:W-:-:S04]  /*40e0*/  FFMA.FTZ R50, R77, R98, R47 ;  /* 0x000000624d327223 */ /* 0x000fc8000001002f */
[----:B------:R-:W-:-:S06]  /*40f0*/  FMUL.FTZ R57, R50, -1.4426950216293334961 ;  /* 0xbfb8aa3b32397820 */ /* 0x000fcc0000410000 */
[----:B------:R-:W1:Y:S01]  /*4100*/  MUFU.EX2 R57, R57 ;  /* 0x0000003900397308 */ /* 0x000e620000000800 */
[----:B0-----:R-:W-:-:S04]  /*4110*/  FADD.FTZ R124, -R125, 1 ;  /* 0x3f8000007d7c7421 */ /* 0x001fc80000010100 */
[----:B------:R-:W-:Y:S01]  /*4120*/  FFMA.FTZ R124, R53, R124, 1 ;  /* 0x3f800000357c7423 */ /* 0x000fe2000001007c */
[----:B------:R-:W-:-:S04]  /*4130*/  FMUL.FTZ R53, R24, R125 ;  /* 0x0000007d18357220 */ /* 0x000fc80000410000 */
[----:B------:R-:W-:Y:S01]  /*4140*/  FMUL.FTZ R53, R53, R124 ;  /* 0x0000007c35357220 */ /* 0x000fe20000410000 */
[----:B-1----:R-:W-:Y:S01]  /*4150*/  FADD.FTZ R124, R57, 1 ;  /* 0x3f800000397c7421 */ /* 0x002fe20000010000 */
        /* <DEDUP_REMOVED lines=11> */
[----:B------:R-:W-:Y:S02]  /*4210*/  FADD.FTZ R54, R31, -UR28 ;  /* 0x8000001c1f367e21 */ /* 0x000fe40008010000 */
[----:B------:R-:W-:Y:S01]  /*4220*/  FADD.FTZ R71, R71, R50 ;  /* 0x0000003247477221 */ /* 0x000fe20000010000 */
[----:B------:R-:W-:Y:S01]  /*4230*/  FFMA.FTZ R69, R98, R50, R69 ;  /* 0x0000003262457223 */ /* 0x000fe20000010045 */
[----:B------:R-:W-:Y:S01]  /*4240*/  FMUL.FTZ R54, R54, UR29 ;  /* 0x0000001d36367c20 */ /* 0x000fe20008410000 */
[----:B------:R-:W0:Y:S03]  /*4250*/  MUFU.RCP R125, R125 ;  /* 0x0000007d007d7308 */ /* 0x000e260000001000 */
[----:B------:R-:W-:Y:S01]  /*4260*/  FFMA.FTZ R55, R77, R54, R47 ;  /* 0x000000364d377223 */ /* 0x000fe2000001002f */
        /* <DEDUP_REMOVED lines=9> */
[----:B------:R-:W-:-:S03]  /*4300*/  FADD.FTZ R65, R65, R75 ;  /* 0x0000004b41417221 */ /* 0x000fc60000010000 */
[----:B------:R-:W-:Y:S01]  /*4310*/  FFMA.FTZ R66, R66, R62, R49 ;  /* 0x0000003e42427223 */ /* 0x000fe20000010031 */
[----:B------:R-:W-:Y:S01]  /*4320*/  FADD.FTZ R65, R62, R65 ;  /* 0x000000413e417221 */ /* 0x000fe20000010000 */
[----:B0-----:R-:W-:-:S06]  /*4330*/  FADD.FTZ R56, R125, 1 ;  /* 0x3f8000007d387421 */ /* 0x001fcc0000010000 */
[----:B------:R-:W0:Y:S02]  /*4340*/  MUFU.RCP R56, R56 ;  /* 0x0000003800387308 */ /* 0x000e240000001000 */
[----:B0-----:R-:W-:-:S04]  /*4350*/  FADD.FTZ R52, -R56, 1 ;  /* 0x3f80000038347421 */ /* 0x001fc80000010100 */
[----:B------:R-:W-:Y:S01]  /*4360*/  FFMA.FTZ R55, R55, R52, 1 ;  /* 0x3f80000037377423 */ /* 0x000fe20000010034 */
[----:B------:R-:W-:-:S04]  /*4370*/  FMUL.FTZ R52, R33, R56 ;  /* 0x0000003821347220 */ /* 0x000fc80000410000 */
        /* <DEDUP_REMOVED lines=13> */
[----:B------:R-:W-:Y:S01]  /*4450*/  FADD.FTZ R75, R124, R73 ;  /* 0x000000497c4b7221 */ /* 0x000fe20000010000 */
[-C--:B------:R-:W-:Y:S01]  /*4460*/  FFMA.FTZ R124, R63, R73.reuse, R99 ;  /* 0x000000493f7c7223 */ /* 0x080fe20000010063 */
[----:B------:R-:W-:Y:S01]  /*4470*/  FMUL.FTZ R73, R76, R73 ;  /* 0x000000494c497220 */ /* 0x000fe20000410000 */
[----:B------:R-:W-:Y:S01]  /*4480*/  FMUL.FTZ R49, R49, R56 ;  /* 0x0000003831317220 */ /* 0x000fe20000410000 */
[----:B------:R-:W-:Y:S01]  /*4490*/  FADD.FTZ R56, R35, -UR28 ;  /* 0x8000001c23387e21 */ /* 0x000fe20008010000 */
[----:B------:R-:W-:Y:S01]  /*44a0*/  FFMA.FTZ R124, R59, R70, R124 ;  /* 0x000000463b7c7223 */ /* 0x000fe2000001007c */
[----:B------:R-:W-:Y:S01]  /*44b0*/  FFMA.FTZ R63, R63, R73, R66 ;  /* 0x000000493f3f7223 */ /* 0x000fe20000010042 */
[----:B------:R-:W-:Y:S01]  /*44c0*/  FADD.FTZ R65, R65, R73 ;  /* 0x0000004941417221 */ /* 0x000fe20000010000 */
[----:B------:R-:W-:Y:S01]  /*44d0*/  FMUL.FTZ R56, R56, UR29 ;  /* 0x0000001d38387c20 */ /* 0x000fe20008410000 */
[----:B------:R-:W-:Y:S01]  /*44e0*/  FADD.FTZ R75, R75, R70 ;  /* 0x000000464b4b7221 */ /* 0x000fe20000010000 */
[----:B------:R-:W-:Y:S01]  /*44f0*/  FFMA.FTZ R64, R64, R58, R63 ;  /* 0x0000003a40407223 */ /* 0x000fe2000001003f */
[----:B------:R-:W-:Y:S01]  /*4500*/  FADD.FTZ R65, R58, R65 ;  /* 0x000000413a417221 */ /* 0x000fe20000010000 */
[----:B------:R-:W-:Y:S01]  /*4510*/  FFMA.FTZ R60, R77, R56, R47 ;  /* 0x000000384d3c7223 */ /* 0x000fe2000001002f */
[----:B------:R-:W-:Y:S01]  /*4520*/  FADD.FTZ R75, R75, R61 ;  /* 0x0000003d4b4b7221 */ /* 0x000fe20000010000 */
[-C--:B------:R-:W-:Y:S01]  /*4530*/  FFMA.FTZ R124, R67, R61.reuse, R124 ;  /* 0x0000003d437c7223 */ /* 0x080fe2000001007c */
[----:B------:R-:W-:Y:S01]  /*4540*/  FMUL.FTZ R61, R76, R61 ;  /* 0x0000003d4c3d7220 */ /* 0x000fe20000410000 */
[----:B------:R-:W-:-:S02]  /*4550*/  FMUL.FTZ R125, R60, -1.4426950216293334961 ;  /* 0xbfb8aa3b3c7d7820 */ /* 0x000fc40000410000 */
[----:B------:R-:W-:-:S04]  /*4560*/  FFMA.FTZ R124, R119, R53, R124 ;  /* 0x00000035777c7223 */ /* 0x000fc8000001007c */
[----:B------:R-:W0:Y:S01]  /*4570*/  MUFU.EX2 R125, R125 ;  /* 0x0000007d007d7308 */ /* 0x000e220000000800 */
[----:B------:R-:W-:Y:S01]  /*4580*/  FFMA.FTZ R124, R57, R51, R124 ;  /* 0x00000033397c7223 */ /* 0x000fe2000001007c */
        /* <DEDUP_REMOVED lines=22> */
[----:B------:R-:W-:Y:S01]  /*46f0*/  FMUL.FTZ R62, R40, R73 ;  /* 0x00000049283e7220 */ /* 0x000fe20000410000 */
[----:B------:R-:W-:-:S03]  /*4700*/  FMUL.FTZ R73, R76, R70 ;  /* 0x000000464c497220 */ /* 0x000fc60000410000 */
[----:B------:R-:W-:Y:S01]  /*4710*/  FMUL.FTZ R62, R62, R63 ;  /* 0x0000003f3e3e7220 */ /* 0x000fe20000410000 */
[----:B------:R-:W-:Y:S01]  /*4720*/  FFMA.FTZ R59, R59, R73, R64 ;  /* 0x000000493b3b7223 */ /* 0x000fe20000010040 */
[----:B------:R-:W-:Y:S01]  /*4730*/  FADD.FTZ R65, R65, R73 ;  /* 0x0000004941417221 */ /* 0x000fe20000010000 */
[----:B-1----:R-:W-:Y:S02]  /*4740*/  FADD.FTZ R63, R125, 1 ;  /* 0x3f8000007d3f7421 */ /* 0x002fe40000010000 */
[----:B------:R-:W-:Y:S01]  /*4750*/  FFMA.FTZ R72, R72, R48, R59 ;  /* 0x0000003048487223 */ /* 0x000fe2000001003b */
[----:B------:R-:W-:-:S03]  /*4760*/  FADD.FTZ R65, R48, R65 ;  /* 0x0000004130417221 */ /* 0x000fc60000010000 */
[----:B------:R-:W-:Y:S01]  /*4770*/  FFMA.FTZ R67, R67, R61, R72 ;  /* 0x0000003d43437223 */ /* 0x000fe20000010048 */
[----:B------:R-:W0:Y:S01]  /*4780*/  MUFU.RCP R63, R63 ;  /* 0x0000003f003f7308 */ /* 0x000e220000001000 */
[----:B------:R-:W-:Y:S01]  /*4790*/  FADD.FTZ R65, R65, R61 ;  /* 0x0000003d41417221 */ /* 0x000fe20000010000 */
[----:B------:R-:W-:Y:S01]  /*47a0*/  FMUL.FTZ R61, R77, R50 ;  /* 0x000000324d3d7220 */ /* 0x000fe20000410000 */
[----:B------:R-:W-:Y:S02]  /*47b0*/  FFMA.FTZ R74, R74, R68, R67 ;  /* 0x000000444a4a7223 */ /* 0x000fe40000010043 */
[----:B------:R-:W-:Y:S01]  /*47c0*/  FADD.FTZ R65, R68, R65 ;  /* 0x0000004144417221 */ /* 0x000fe20000010000 */
        /* <DEDUP_REMOVED lines=28> */
[----:B------:R-:W-:Y:S02]  /*4990*/  FMUL.FTZ R53, R76, R53 ;  /* 0x000000354c357220 */ /* 0x000fe40000410000 */
        /* <DEDUP_REMOVED lines=8> */
[----:B------:R-:W-:Y:S01]  /*4a20*/  FFMA.FTZ R73, R64, R48, R69 ;  /* 0x0000003040497223 */ /* 0x000fe20000010045 */
[----:B------:R-:W-:Y:S01]  /*4a30*/  FFMA.FTZ R72, R99, R62, R51 ;  /* 0x0000003e63487223 */ /* 0x000fe20000010033 */
[----:B------:R-:W-:Y:S01]  /*4a40*/  FFMA.FTZ R74, R57, R53, R74 ;  /* 0x00000035394a7223 */ /* 0x000fe2000001004a */
[----:B------:R-:W-:Y:S01]  /*4a50*/  FMUL.FTZ R57, R77, R52 ;  /* 0x000000344d397220 */ /* 0x000fe20000410000 */
        /* <DEDUP_REMOVED lines=21> */
[----:B------:R-:W-:-:S03]  /*4bb0*/  FADD.FTZ R52, R55, R52 ;  /* 0x0000003437347221 */ /* 0x000fc60000010000 */
[----:B------:R-:W-:Y:S01]  /*4bc0*/  FFMA.FTZ R53, R63, R51, R50 ;  /* 0x000000333f357223 */ /* 0x000fe20000010032 */
[----:B------:R-:W-:-:S03]  /*4bd0*/  FADD.FTZ R52, R52, R51 ;  /* 0x0000003334347221 */ /* 0x000fc60000010000 */
[----:B------:R-:W-:Y:S01]  /*4be0*/  FFMA.FTZ R53, R64, R49, R53 ;  /* 0x0000003140357223 */ /* 0x000fe20000010035 */
[----:B------:R-:W-:-:S07]  /*4bf0*/  FADD.FTZ R58, R49, R52 ;  /* 0x00000034313a7221 */ /* 0x000fce0000010000 */
.L_x_1339:
[----:B------:R-:W0:Y:S01]  /*4c00*/  SHFL.DOWN PT, R48, R53, 0x1, 0x1f ;  /* 0x08201f0035307f89 */ /* 0x000e2200000e0000 */
[C---:B------:R-:W-:Y:S01]  /*4c10*/  ISETP.GT.AND P1, PT, R100.reuse, 0x1e, PT ;  /* 0x0000001e6400780c */ /* 0x040fe20003f24270 */
[----:B------:R-:W-:Y:S01]  /*4c20*/  BSSY.RECONVERGENT B0, `(.L_x_1340) ;  /* 0x0000020000007945 */ /* 0x000fe20003800200 */
[----:B------:R-:W-:Y:S01]  /*4c30*/  ISETP.GT.AND P3, PT, R100, 0xf, PT ;  /* 0x0000000f6400780c */ /* 0x000fe20003f64270 */
[----:B------:R-:W1:Y:S01]  /*4c40*/  SHFL.DOWN PT, R49, R58, 0x1, 0x1f ;  /* 0x08201f003a317f89 */ /* 0x000e6200000e0000 */
[C---:B------:R-:W-:Y:S02]  /*4c50*/  ISETP.NE.AND P2, PT, R115.reuse, RZ, PT ;  /* 0x000000ff7300720c */ /* 0x040fe40003f45270 */
[----:B------:R-:W-:Y:S01]  /*4c60*/  ISETP.GT.U32.AND P4, PT, R115, 0x1b, PT ;  /* 0x0000001b7300780c */ /* 0x000fe20003f84070 */
        /* <DEDUP_REMOVED lines=27> */
.L_x_1341:
[----:B------:R-:W-:Y:S05]  /*4e20*/  BSYNC.RECONVERGENT B0 ;  /* 0x0000000000007941 */ /* 0x000fea0003800200 */
.L_x_1340:
[----:B------:R-:W-:Y:S06]  /*4e30*/  BAR.SYNC.DEFER_BLOCKING 0x0 ;  /* 0x0000000000007b1d */ /* 0x000fec0000010000 */
[----:B------:R-:W-:Y:S04]  /*4e40*/  BSSY.RECONVERGENT B0, `(.L_x_1342) ;  /* 0x0000026000007945 */ /* 0x000fe80003800200 */
[----:B------:R-:W-:Y:S05]  /*4e50*/  @P2 BRA `(.L_x_1343) ;  /* 0x0000000000902947 */ /* 0x000fea0003800000 */
[----:B------:R-:W4:Y:S01]  /*4e60*/  S2UR UR9, SR_CgaCtaId ;  /* 0x00000000000979c3 */ /* 0x000f220000008800 */
[----:B------:R-:W-:Y:S02]  /*4e70*/  UMOV UR8, 0x400 ;  /* 0x0000040000087882 */ /* 0x000fe40000000000 */
[----:B----4-:R-:W-:-:S09]  /*4e80*/  ULEA UR8, UR9, UR8, 0x18 ;  /* 0x0000000809087291 */ /* 0x010fd2000f8ec0ff */
[----:B------:R-:W1:Y:S04]  /*4e90*/  LDS.64 R48, [UR8+0x18] ;  /* 0x00001808ff307984 */ /* 0x000e680008000a00 */
[----:B------:R-:W4:Y:S04]  /*4ea0*/  LDS.128 R64, [UR8+0x20] ;  /* 0x00002008ff407984 */ /* 0x000f280008000c00 */
[----:B------:R-:W5:Y:S04]  /*4eb0*/  LDS.128 R60, [UR8+0x30] ;  /* 0x00003008ff3c7984 */ /* 0x000f680008000c00 */
[----:B------:R-:W0:Y:S04]  /*4ec0*/  LDS.128 R56, [UR8+0x40] ;  /* 0x00004008ff387984 */ /* 0x000e280008000c00 */
[----:B------:R-:W3:Y:S01]  /*4ed0*/  LDS.128 R52, [UR8+0x50] ;  /* 0x00005008ff347984 */ /* 0x000ee20008000c00 */
[----:B-1----:R-:W-:Y:S01]  /*4ee0*/  FADD.FTZ R51, R98, R48 ;  /* 0x0000003062337221 */ /* 0x002fe20000010000 */
[----:B------:R-:W-:-:S03]  /*4ef0*/  FADD.FTZ R48, R99, R49 ;  /* 0x0000003163307221 */ /* 0x000fc60000010000 */
[----:B----4-:R-:W-:Y:S01]  /*4f00*/  FADD.FTZ R69, R51, R64 ;  /* 0x0000004033457221 */ /* 0x010fe20000010000 */
[----:B------:R-:W-:Y:S02]  /*4f10*/  FADD.FTZ R64, R48, R65 ;  /* 0x0000004130407221 */ /* 0x000fe40000010000 */
[----:B--2---:R-:W1:Y:S01]  /*4f20*/  LDS.128 R48, [UR8+0x60] ;  /* 0x00006008ff307984 */ /* 0x004e620008000c00 */
[----:B------:R-:W-:Y:S01]  /*4f30*/  FADD.FTZ R69, R69, R66 ;  /* 0x0000004245457221 */ /* 0x000fe20000010000 */
[----:B------:R-:W-:Y:S02]  /*4f40*/  FADD.FTZ R68, R64, R67 ;  /* 0x0000004340447221 */ /* 0x000fe40000010000 */
[----:B------:R-:W2:Y:S01]  /*4f50*/  LDS.128 R64, [UR8+0x70] ;  /* 0x00007008ff407984 */ /* 0x000ea20008000c00 */
        /* <DEDUP_REMOVED lines=8> */
[----:B---3--:R-:W-:Y:S01]  /*4fe0*/  FADD.FTZ R69, R69, R52 ;  /* 0x0000003445457221 */ /* 0x008fe20000010000 */
        /* <DEDUP_REMOVED lines=11> */
.L_x_1343:
[----:B------:R-:W-:Y:S05]  /*50a0*/  BSYNC.RECONVERGENT B0 ;  /* 0x0000000000007941 */ /* 0x000fea0003800200 */
.L_x_1342:
[----:B------:R-:W-:Y:S06]  /*50b0*/  BAR.SYNC.DEFER_BLOCKING 0x0 ;  /* 0x0000000000007b1d */ /* 0x000fec0000010000 */
[----:B------:R-:W-:Y:S04]  /*50c0*/  BSSY.RECONVERGENT B0, `(.L_x_1344) ;  /* 0x000004d000007945 */ /* 0x000fe80003800200 */
[----:B------:R-:W-:Y:S05]  /*50d0*/  @P4 BRA `(.L_x_1345) ;  /* 0x00000004002c4947 */ /* 0x000fea0003800000 */
[----:B------:R-:W4:Y:S04]  /*50e0*/  LDS.128 R52, [R116+0x1c0] ;  /* 0x0001c00074347984 */ /* 0x000f280000000c00 */
[----:B-12---:R-:W1:Y:S04]  /*50f0*/  LDS.128 R48, [R116+0x380] ;  /* 0x0003800074307984 */ /* 0x006e680000000c00 */
[----:B------:R-:W2:Y:S04]  /*5100*/  LDS.128 R60, [R116+0x540] ;  /* 0x00054000743c7984 */ /* 0x000ea80000000c00 */
[----:B------:R-:W5:Y:S04]  /*5110*/  LDS.128 R64, [R116+0x700] ;  /* 0x0007000074407984 */ /* 0x000f680000000c00 */
[----:B------:R-:W0:Y:S01]  /*5120*/  LDS.128 R68, [R116+0x8c0] ;  /* 0x0008c00074447984 */ /* 0x000e220000000c00 */
[----:B----4-:R-:W-:Y:S01]  /*5130*/  FADD.FTZ R57, R72, R52 ;  /* 0x0000003448397221 */ /* 0x010fe20000010000 */
        /* <DEDUP_REMOVED lines=12> */
[----:B-----5:R-:W-:Y:S01]  /*5200*/  FADD.FTZ R119, R119, R64 ;  /* 0x0000004077777221 */ /* 0x020fe20000010000 */
[----:B------:R-:W4:Y:S01]  /*5210*/  LDS.128 R56, [R116+0xe00] ;  /* 0x000e000074387984 */ /* 0x000f220000000c00 */
[----:B------:R-:W-:Y:S01]  /*5220*/  FADD.FTZ R60, R60, R65 ;  /* 0x000000413c3c7221 */ /* 0x000fe20000010000 */
[----:B------:R-:W-:Y:S01]  /*5230*/  FADD.FTZ R61, R61, R66 ;  /* 0x000000423d3d7221 */ /* 0x000fe20000010000 */
[----:B------:R-:W-:Y:S01]  /*5240*/  FADD.FTZ R124, R124, R63 ;  /* 0x0000003f7c7c7221 */ /* 0x000fe20000010000 */
[----:B------:R-:W5:Y:S01]  /*5250*/  LDS.128 R52, [R116+0xfc0] ;  /* 0x000fc00074347984 */ /* 0x000f620000000c00 */
[----:B0-----:R-:W-:Y:S01]  /*5260*/  FADD.FTZ R119, R119, R68 ;  /* 0x0000004477777221 */ /* 0x001fe20000010000 */
[----:B------:R-:W-:Y:S01]  /*5270*/  FADD.FTZ R60, R60, R69 ;  /* 0x000000453c3c7221 */ /* 0x000fe20000010000 */
[----:B------:R-:W-:Y:S01]  /*5280*/  FADD.FTZ R61, R61, R70 ;  /* 0x000000463d3d7221 */ /* 0x000fe20000010000 */
[----:B------:R-:W-:-:S04]  /*5290*/  FADD.FTZ R124, R124, R67 ;  /* 0x000000437c7c7221 */ /* 0x000fc80000010000 */
[----:B------:R-:W-:Y:S01]  /*52a0*/  FADD.FTZ R124, R124, R71 ;  /* 0x000000477c7c7221 */ /* 0x000fe20000010000 */
[----:B-1----:R-:W-:Y:S01]  /*52b0*/  FADD.FTZ R119, R119, R72 ;  /* 0x0000004877777221 */ /* 0x002fe20000010000 */
[----:B------:R-:W-:Y:S01]  /*52c0*/  FADD.FTZ R64, R60, R73 ;  /* 0x000000493c407221 */ /* 0x000fe20000010000 */
[----:B------:R-:W-:Y:S01]  /*52d0*/  FADD.FTZ R65, R61, R74 ;  /* 0x0000004a3d417221 */ /* 0x000fe20000010000 */
[----:B------:R-:W-:Y:S01]  /*52e0*/  FADD.FTZ R124, R124, R75 ;  /* 0x0000004b7c7c7221 */ /* 0x000fe20000010000 */
[----:B------:R-:W0:Y:S01]  /*52f0*/  LDS.128 R60, [R116+0x1180] ;  /* 0x00118000743c7984 */ /* 0x000e220000000c00 */
[----:B--2---:R-:W-:Y:S01]  /*5300*/  FADD.FTZ R119, R119, R48 ;  /* 0x0000003077777221 */ /* 0x004fe20000010000 */
[----:B------:R-:W-:Y:S01]  /*5310*/  FADD.FTZ R48, R64, R49 ;  /* 0x0000003140307221 */ /* 0x000fe20000010000 */
[----:B------:R-:W-:Y:S01]  /*5320*/  FADD.FTZ R49, R65, R50 ;  /* 0x0000003241317221 */ /* 0x000fe20000010000 */
[----:B------:R-:W-:Y:S01]  /*5330*/  FADD.FTZ R124, R124, R51 ;  /* 0x000000337c7c7221 */ /* 0x000fe20000010000 */
[----:B------:R-:W1:Y:S01]  /*5340*/  LDS.128 R64, [R116+0x1340] ;  /* 0x0013400074407984 */ /* 0x000e620000000c00 */
[----:B----4-:R-:W-:Y:S01]  /*5350*/  FADD.FTZ R119, R119, R56 ;  /* 0x0000003877777221 */ /* 0x010fe20000010000 */
[----:B------:R-:W-:Y:S01]  /*5360*/  FADD.FTZ R56, R48, R57 ;  /* 0x0000003930387221 */ /* 0x000fe20000010000 */
[----:B------:R-:W-:Y:S01]  /*5370*/  FADD.FTZ R69, R49, R58 ;  /* 0x0000003a31457221 */ /* 0x000fe20000010000 */
[----:B------:R-:W-:Y:S01]  /*5380*/  FADD.FTZ R124, R124, R59 ;  /* 0x0000003b7c7c7221 */ /* 0x000fe20000010000 */
[----:B------:R-:W2:Y:S01]  /*5390*/  LDS.128 R48, [R116+0x1500] ;  /* 0x0015000074307984 */ /* 0x000ea20000000c00 */
[----:B-----5:R-:W-:Y:S01]  /*53a0*/  FADD.FTZ R119, R119, R52 ;  /* 0x0000003477777221 */ /* 0x020fe20000010000 */
[----:B------:R-:W-:Y:S01]  /*53b0*/  FADD.FTZ R52, R56, R53 ;  /* 0x0000003538347221 */ /* 0x000fe20000010000 */
[----:B------:R-:W-:Y:S01]  /*53c0*/  FADD.FTZ R53, R69, R54 ;  /* 0x0000003645357221 */ /* 0x000fe20000010000 */
[----:B------:R-:W4:Y:S01]  /*53d0*/  LDS.128 R56, [R116+0x16c0] ;  /* 0x0016c00074387984 */ /* 0x000f220000000c00 */
[----:B------:R-:W-:-:S03]  /*53e0*/  FADD.FTZ R124, R124, R55 ;  /* 0x000000377c7c7221 */ /* 0x000fc60000010000 */
[----:B------:R-:W5:Y:S04]  /*53f0*/  LDS.128 R68, [R116+0x1880] ;  /* 0x0018800074447984 */ /* 0x000f680000000c00 */
[----:B------:R-:W3:Y:S01]  /*5400*/  LDS.128 R72, [R116+0x1a40] ;  /* 0x001a400074487984 */ /* 0x000ee20000000c00 */
        /* <DEDUP_REMOVED lines=20> */
[----:B---3--:R-:W-:Y:S01]  /*5550*/  FADD.FTZ R72, R119, R72 ;  /* 0x0000004877487221 */ /* 0x008fe20000010000 */
[----:B------:R-:W-:Y:S01]  /*5560*/  FADD.FTZ R73, R52, R73 ;  /* 0x0000004934497221 */ /* 0x000fe20000010000 */
[----:B------:R-:W-:Y:S01]  /*5570*/  FADD.FTZ R74, R53, R74 ;  /* 0x0000004a354a7221 */ /* 0x000fe20000010000 */
[----:B------:R-:W-:-:S07]  /*5580*/  FADD.FTZ R75, R124, R75 ;  /* 0x0000004b7c4b7221 */ /* 0x000fce0000010000 */
.L_x_1345:
[----:B------:R-:W-:Y:S05]  /*5590*/  BSYNC.RECONVERGENT B0 ;  /* 0x0000000000007941 */ /* 0x000fea0003800200 */
.L_x_1344:
[----:B------:R-:W-:Y:S04]  /*55a0*/  BSSY.RECONVERGENT B0, `(.L_x_1346) ;  /* 0x000001d000007945 */ /* 0x000fe80003800200 */
[----:B------:R-:W-:Y:S05]  /*55b0*/  @P4 BRA `(.L_x_1347) ;  /* 0x00000000006c4947 */ /* 0x000fea0003800000 */
[----:B------:R-:W4:Y:S01]  /*55c0*/  LDC.64 R48, c[0x0][0x3f8] ;  /* 0x0000fe00ff307b82 */ /* 0x000f220000000a00 */
[----:B------:R-:W-:-:S07]  /*55d0*/  IMAD R55, R0, 0x1c, R115 ;  /* 0x0000001c00377824 */ /* 0x000fce00078e0273 */
[----:B-12---:R-:W1:Y:S01]  /*55e0*/  LDC.64 R50, c[0x0][0x3d8] ;  /* 0x0000f600ff327b82 */ /* 0x006e620000000a00 */
[----:B----4-:R-:W-:Y:S01]  /*55f0*/  IMAD.WIDE.U32 R52, R48, 0x3, RZ ;  /* 0x0000000330347825 */ /* 0x010fe200078e00ff */
[C---:B------:R-:W-:Y:S02]  /*5600*/  LEA R57, R49.reuse, R49, 0x1 ;  /* 0x0000003131397211 */ /* 0x040fe400078e08ff */
[----:B------:R-:W-:Y:S02]  /*5610*/  LEA.HI R59, P1, R49, R48, RZ, 0x1 ;  /* 0x00000030313b7211 */ /* 0x000fe400078308ff */
[----:B------:R-:W-:Y:S02]  /*5620*/  IADD3 R57, PT, PT, R53, R57, RZ ;  /* 0x0000003935397210 */ /* 0x000fe40007ffe0ff */
[----:B------:R-:W-:Y:S01]  /*5630*/  IADD3.X R54, PT, PT, RZ, R49, RZ, P1, !PT ;  /* 0x00000031ff367210 */ /* 0x000fe20000ffe4ff */
[----:B-1----:R-:W-:Y:S01]  /*5640*/  IMAD.WIDE R50, R55, 0x4, R50 ;  /* 0x0000000437327825 */ /* 0x002fe200078e0232 */
[----:B------:R-:W-:-:S02]  /*5650*/  LEA.HI R0, P1, R57, R52, RZ, 0x1 ;  /* 0x0000003439007211 */ /* 0x000fc400078308ff */
[----:B------:R-:W-:Y:S02]  /*5660*/  SHF.L.U32 R53, R59, 0x1, RZ ;  /* 0x000000013b357819 */ /* 0x000fe400000006ff */
[----:B------:R-:W-:Y:S01]  /*5670*/  SHF.L.U32 R55, R0, 0x1, RZ ;  /* 0x0000000100377819 */ /* 0x000fe200000006ff */
[----:B------:R4:W-:Y:S01]  /*5680*/  REDG.E.ADD.F32.FTZ.RN.STRONG.GPU desc[UR20][R50.64], R72 ;  /* 0x00000048320079a6 */ /* 0x0009e2000c12f314 */
[----:B------:R-:W-:Y:S02]  /*5690*/  LOP3.LUT R53, R53, 0xfffffffc, RZ, 0xc0, !PT ;  /* 0xfffffffc35357812 */ /* 0x000fe400078ec0ff */
[----:B------:R-:W-:Y:S02]  /*56a0*/  LEA R52, P3, R48, R50, 0x2 ;  /* 0x0000003230347211 */ /* 0x000fe400078610ff */
[----:B------:R-:W-:Y:S02]  /*56b0*/  IADD3.X R57, PT, PT, RZ, R57, RZ, P1, !PT ;  /* 0x00000039ff397210 */ /* 0x000fe40000ffe4ff */
[----:B------:R-:W-:-:S02]  /*56c0*/  LOP3.LUT R55, R55, 0xfffffffc, RZ, 0xc0, !PT ;  /* 0xfffffffc37377812 */ /* 0x000fc400078ec0ff */
[----:B------:R-:W-:Y:S02]  /*56d0*/  SHF.L.U64.HI R59, R59, 0x1, R54 ;  /* 0x000000013b3b7819 */ /* 0x000fe40000010236 */
        /* <DEDUP_REMOVED lines=9> */
.L_x_1347:
[----:B------:R-:W-:Y:S05]  /*5770*/  BSYNC.RECONVERGENT B0 ;  /* 0x0000000000007941 */ /* 0x000fea0003800200 */
.L_x_1346:
[----:B------:R-:W-:-:S09]  /*5780*/  UISETP.GE.U32.AND UP0, UPT, UR25, 0x2, UPT ;  /* 0x000000021900788c */ /* 0x000fd2000bf06070 */
[----:B------:R-:W-:Y:S05]  /*5790*/  BRA.U !UP0, `(.L_x_1348) ;  /* 0x0000000d08407547 */ /* 0x000fea000b800000 */
[----:B------:R-:W5:Y:S01]  /*57a0*/  LDCU.64 UR8, c[0x0][0x3d0] ;  /* 0x00007a00ff0877ac */ /* 0x000f620008000a00 */
[----:B------:R-:W-:Y:S01]  /*57b0*/  MOV R0, UR25 ;  /* 0x0000001900007c02 */ /* 0x000fe20008000f00 */
[----:B------:R-:W-:-:S03]  /*57c0*/  ULOP3.LUT UR15, UR4, 0x1, URZ, 0xc0, !UPT ;  /* 0x00000001040f7892 */ /* 0x000fc6000f8ec0ff */
[----:B------:R-:W-:Y:S01]  /*57d0*/  ISETP.GE.U32.AND P3, PT, R0, 0x8, PT ;  /* 0x000000080000780c */ /* 0x000fe20003f66070 */
[----:B------:R-:W-:-:S04]  /*57e0*/  UIMAD UR16, UR15, UR23, URZ ;  /* 0x000000170f1072a4 */ /* 0x000fc8000f8e02ff */
[----:B------:R-:W-:-:S04]  /*57f0*/  UIMAD UR15, UR16, UR25, URZ ;  /* 0x00000019100f72a4 */ /* 0x000fc8000f8e02ff */
[----:B------:R-:W-:-:S04]  /*5800*/  USHF.L.U32 UR15, UR15, 0x1, URZ ;  /* 0x000000010f0f7899 */ /* 0x000fc800080006ff */
[----:B-----5:R-:W-:Y:S01]  /*5810*/  UIMAD.WIDE UR8, UR15, 0x4, UR8 ;  /* 0x000000040f0878a5 */ /* 0x020fe2000f8e0208 */
[----:B------:R-:W-:Y:S11]  /*5820*/  @P2 BRA `(.L_x_1349) ;  /* 0x00000000005c2947 */ /* 0x000ff60003800000 */
[----:B----4-:R-:W4:Y:S01]  /*5830*/  LDC.64 R48, c[0x0][0x3c8] ;  /* 0x0000f200ff307b82 */ /* 0x010f220000000a00 */
[----:B------:R-:W-:Y:S01]  /*5840*/  MOV R0, UR4 ;  /* 0x0000000400007c02 */ /* 0x000fe20008000f00 */
[----:B------:R-:W-:Y:S02]  /*5850*/  UIADD3 UR15, UPT, UPT, UR16, UR5, URZ ;  /* 0x00000005100f7290 */ /* 0x000fe4000fffe0ff */
[----:B------:R-:W-:Y:S01]  /*5860*/  UIMAD.WIDE.U32 UR18, UR26, 0x8, UR8 ;  /* 0x000000081a1278a5 */ /* 0x000fe2000f8e0008 */
[----:B------:R-:W-:-:S03]  /*5870*/  LOP3.LUT P1, R0, R0, 0x2, RZ, 0xc0, !PT ;  /* 0x0000000200007812 */ /* 0x000fc6000782c0ff */
[----:B------:R-:W-:Y:S02]  /*5880*/  MOV R53, UR15 ;  /* 0x0000000f00357c02 */ /* 0x000fe40008000f00 */
[----:B------:R-:W-:Y:S02]  /*5890*/  SEL R55, RZ, UR25, P1 ;  /* 0x00000019ff377c07 */ /* 0x000fe40008800000 */
[----:B--2---:R-:W-:Y:S02]  /*58a0*/  MOV R50, UR18 ;  /* 0x0000001200327c02 */ /* 0x004fe40008000f00 */
[----:B------:R-:W-:Y:S02]  /*58b0*/  ISETP.NE.AND P1, PT, R55, -0x1, PT ;  /* 0xffffffff3700780c */ /* 0x000fe40003f25270 */
[----:B-1----:R-:W-:-:S05]  /*58c0*/  MOV R51, UR19 ;  /* 0x0000001300337c02 */ /* 0x002fca0008000f00 */
[----:B------:R1:W-:Y:S01]  /*58d0*/  STG.E.64 desc[UR20][R50.64], R98 ;  /* 0x0000006232007986 */ /* 0x0003e2000c101b14 */
[----:B----4-:R-:W-:Y:S01]  /*58e0*/  IMAD.WIDE.U32 R48, R53, 0x4, R48 ;  /* 0x0000000435307825 */ /* 0x010fe200078e0030 */
[----:B------:R-:W-:Y:S01]  /*58f0*/  IADD3 R53, PT, PT, -R0, 0x1, RZ ;  /* 0x0000000100357810 */ /* 0x000fe20007ffe1ff */
[----:B------:R-:W-:Y:S06]  /*5900*/  MEMBAR.ALL.GPU ;  /* 0x0000000000007992 */ /* 0x000fec000000a000 */
[----:B------:R-:W-:-:S00]  /*5910*/  ERRBAR ;  /* 0x00000000000079ab */ /* 0x000fc00000000000 */
[----:B------:R-:W-:Y:S06]  /*5920*/  CGAERRBAR ;  /* 0x00000000000075ab */ /* 0x000fec0000000000 */
[----:B------:R1:W-:Y:S01]  /*5930*/  REDG.E.ADD.S32.STRONG.GPU desc[UR20][R48.64], R53 ;  /* 0x000000353000798e */ /* 0x0003e2000c12e314 */
[----:B------:R-:W-:Y:S05]  /*5940*/  @!P1 BRA `(.L_x_1349) ;  /* 0x0000000000149947 */ /* 0x000fea0003800000 */
.L_x_1350:
[----:B------:R-:W2:Y:S04]  /*5950*/  LDG.E.STRONG.GPU R0, desc[UR20][R48.64] ;  /* 0x0000001430007981 */ /* 0x000ea8000c1ef900 */
[----:B--2---:R-:W-:Y:S01]  /*5960*/  CCTL.IVALL ;  /* 0x00000000ff00798f */ /* 0x004fe20002000000 */
[----:B------:R-:W-:Y:S05]  /*5970*/  YIELD ;  /* 0x0000000000007946 */ /* 0x000fea0003800000 */
[----:B------:R-:W-:-:S13]  /*5980*/  ISETP.NE.AND P1, PT, R0, R55, PT ;  /* 0x000000370000720c */ /* 0x000fda0003f25270 */
[----:B------:R-:W-:Y:S05]  /*5990*/  @P1 BRA `(.L_x_1350) ;  /* 0xfffffffc00ec1947 */ /* 0x000fea000383ffff */
.L_x_1349:
[----:B------:R-:W-:Y:S05]  /*59a0*/  WARPSYNC.ALL ;  /* 0x0000000000007948 */ /* 0x000fea0003800000 */
[----:B------:R-:W-:Y:S01]  /*59b0*/  BAR.SYNC.DEFER_BLOCKING 0x0 ;  /* 0x0000000000007b1d */ /* 0x000fe20000010000 */
[----:B------:R-:W-:-:S05]  /*59c0*/  HFMA2 R0, -RZ, RZ, 0, 0 ;  /* 0x00000000ff007431 */ /* 0x000fca00000001ff */
[----:B------:R-:W-:Y:S05]  /*59d0*/  @!P3 BRA `(.L_x_1351) ;  /* 0x00000004007cb947 */ /* 0x000fea0003800000 */
[----:B------:R-:W-:Y:S01]  /*59e0*/  MOV R56, RZ ;  /* 0x000000ff00387202 */ /* 0x000fe20000000f00 */
[----:B------:R-:W-:Y:S02]  /*59f0*/  UIMAD UR30, UR23, 0x3, UR5 ;  /* 0x00000003171e78a4 */ /* 0x000fe4000f8e0205 */
[----:B------:R-:W-:Y:S02]  /*5a00*/  UIMAD UR31, UR23, 0x7, UR5 ;  /* 0x00000007171f78a4 */ /* 0x000fe4000f8e0205 */
[----:B------:R-:W-:Y:S02]  /*5a10*/  UIADD3 UR32, UPT, UPT, UR5, UR23, URZ ;  /* 0x0000001705207290 */ /* 0x000fe4000fffe0ff */
[----:B------:R-:W-:Y:S02]  /*5a20*/  UIADD3 UR33, UPT, UPT, -UR22, URZ, URZ ;  /* 0x000000ff16217290 */ /* 0x000fe4000fffe1ff */
[----:B------:R-:W-:Y:S01]  /*5a30*/  ULOP3.LUT UR38, UR25, 0x7ffffff8, URZ, 0xc0, !UPT ;  /* 0x7ffffff819267892 */ /* 0x000fe2000f8ec0ff */
[----:B------:R-:W-:Y:S01]  /*5a40*/  UMOV UR15, UR5 ;  /* 0x00000005000f7c82 */ /* 0x000fe20008000000 */
[----:B------:R-:W-:Y:S01]  /*5a50*/  UMOV UR16, UR12 ;  /* 0x0000000c00107c82 */ /* 0x000fe20008000000 */
[----:B------:R-:W-:Y:S01]  /*5a60*/  UMOV UR17, UR13 ;  /* 0x0000000d00117c82 */ /* 0x000fe20008000000 */
[----:B------:R-:W-:Y:S01]  /*5a70*/  UMOV UR18, UR11 ;  /* 0x0000000b00127c82 */ /* 0x000fe20008000000 */
[----:B------:R-:W-:-:S07]  /*5a80*/  UMOV UR19, UR10 ;  /* 0x0000000a00137c82 */ /* 0x000fce0008000000 */
.L_x_1352:
[----:B------:R-:W-:Y:S02]  /*5a90*/  IADD3 R0, PT, PT, R56, 0x1, RZ ;  /* 0x0000000138007810 */ /* 0x000fe40007ffe0ff */
[----:B------:R-:W-:Y:S02]  /*5aa0*/  ISETP.EQ.OR P1, PT, RZ, UR33, P2 ;  /* 0x00000021ff007c0c */ /* 0x000fe40009722670 */
[----:B------:R-:W-:Y:S02]  /*5ab0*/  ISETP.EQ.OR P3, PT, R0, UR22, P2 ;  /* 0x0000001600007c0c */ /* 0x000fe40009762670 */
[----:B------:R-:W-:-:S04]  /*5ac0*/  IADD3 R0, PT, PT, R56, 0x2, RZ ;  /* 0x0000000238007810 */ /* 0x000fc80007ffe0ff */
[----:B------:R-:W-:Y:S02]  /*5ad0*/  ISETP.EQ.OR P6, PT, R0, UR22, P2 ;  /* 0x0000001600007c0c */ /* 0x000fe400097c2670 */
[----:B------:R-:W-:-:S03]  /*5ae0*/  IADD3 R0, PT, PT, R56, 0x3, RZ ;  /* 0x0000000338007810 */ /* 0x000fc60007ffe0ff */
[----:B------:R-:W-:Y:S01]  /*5af0*/  VOTEU.ALL UP1, P1 ;  /* 0x0000000000ff7886 */ /* 0x000fe20000820000 */
[----:B------:R-:W-:Y:S01]  /*5b00*/  ISETP.EQ.OR P4, PT, R0, UR22, P2 ;  /* 0x0000001600007c0c */ /* 0x000fe20009782670 */
[----:B------:R-:W-:-:S03]  /*5b10*/  VOTEU.ALL UP0, P3 ;  /* 0x0000000000ff7886 */ /* 0x000fc60001800000 */
[----:B------:R-:W-:Y:S02]  /*5b20*/  @!UP1 UIMAD.WIDE.U32 UR34, UR15, 0x8, UR8 ;  /* 0x000000080f2298a5 */ /* 0x000fe4000f8e0008 */
[----:B------:R-:W-:Y:S01]  /*5b30*/  @!UP0 UIMAD.WIDE.U32 UR36, UR32, 0x8, UR8 ;  /* 0x00000008202488a5 */ /* 0x000fe2000f8e0008 */
[----:B------:R-:W-:-:S03]  /*5b40*/  VOTEU.ALL UP1, P6 ;  /* 0x0000000000ff7886 */ /* 0x000fc60003020000 */
[----:B-1--4-:R-:W-:Y:S02]  /*5b50*/  MOV R48, UR34 ;  /* 0x0000002200307c02 */ /* 0x012fe40008000f00 */
[----:B------:R-:W-:Y:S01]  /*5b60*/  MOV R49, UR35 ;  /* 0x0000002300317c02 */ /* 0x000fe20008000f00 */
[----:B------:R-:W-:Y:S01]  /*5b70*/  @!UP1 UIMAD.WIDE.U32 UR34, UR16, 0x8, UR8 ;  /* 0x00000008102298a5 */ /* 0x000fe2000f8e0008 */
[----:B--2---:R-:W-:Y:S01]  /*5b80*/  MOV R50, UR36 ;  /* 0x0000002400327c02 */ /* 0x004fe20008000f00 */
[----:B------:R-:W-:Y:S01]  /*5b90*/  VOTEU.ALL UP0, P4 ;  /* 0x0000000000ff7886 */ /* 0x000fe20002000000 */
[----:B------:R-:W-:Y:S02]  /*5ba0*/  MOV R51, UR37 ;  /* 0x0000002500337c02 */ /* 0x000fe40008000f00 */
[----:B------:R-:W0:Y:S01]  /*5bb0*/  @!P1 LDG.E.64 R48, desc[UR20][R48.64] ;  /* 0x0000001430309981 */ /* 0x000e22000c1e1b00 */
[----:B------:R-:W-:Y:S02]  /*5bc0*/  MOV R52, UR34 ;  /* 0x0000002200347c02 */ /* 0x000fe40008000f00 */
[----:B------:R-:W-:Y:S01]  /*5bd0*/  MOV R53, UR35 ;  /* 0x0000002300357c02 */ /* 0x000fe20008000f00 */
[----:B------:R-:W-:Y:S01]  /*5be0*/  @!UP0 UIMAD.WIDE.U32 UR34, UR30, 0x8, UR8 ;  /* 0x000000081e2288a5 */ /* 0x000fe2000f8e0008 */
[----:B------:R-:W2:Y:S04]  /*5bf0*/  @!P3 LDG.E.64 R50, desc[UR20][R50.64] ;  /* 0x000000143232b981 */ /* 0x000ea8000c1e1b00 */
[----:B------:R-:W4:Y:S01]  /*5c00*/  @!P6 LDG.E.64 R52, desc[UR20][R52.64] ;  /* 0x000000143434e981 */ /* 0x000f22000c1e1b00 */
[----:B------:R-:W-:-:S02]  /*5c10*/  MOV R54, UR34 ;  /* 0x0000002200367c02 */ /* 0x000fc40008000f00 */
[----:B------:R-:W-:-:S06]  /*5c20*/  MOV R55, UR35 ;  /* 0x0000002300377c02 */ /* 0x000fcc0008000f00 */
[----:B------:R-:W5:Y:S01]  /*5c30*/  @!P4 LDG.E.64 R54, desc[UR20][R54.64] ;  /* 0x000000143636c981 */ /* 0x000f62000c1e1b00 */
[----:B------:R-:W-:Y:S01]  /*5c40*/  IADD3 R0, PT, PT, R56, 0x4, RZ ;  /* 0x0000000438007810 */ /* 0x000fe20007ffe0ff */
[----:B0--3--:R-:W-:Y:S01]  /*5c50*/  @!P1 FADD.FTZ R98, R98, R48 ;  /* 0x0000003062629221 */ /* 0x009fe20000010000 */
[----:B------:R-:W-:Y:S02]  /*5c60*/  @!P1 FADD.FTZ R99, R99, R49 ;  /* 0x0000003163639221 */ /* 0x000fe40000010000 */
[----:B------:R-:W-:Y:S02]  /*5c70*/  ISETP.EQ.OR P1, PT, R0, UR22, P2 ;  /* 0x0000001600007c0c */ /* 0x000fe40009722670 */
[----:B------:R-:W-:Y:S01]  /*5c80*/  IADD3 R48, PT, PT, R56, 0x5, RZ ;  /* 0x0000000538307810 */ /* 0x000fe20007ffe0ff */
[----:B--2---:R-:W-:Y:S01]  /*5c90*/  @!P3 FADD.FTZ R98, R98, R50 ;  /* 0x000000326262b221 */ /* 0x004fe20000010000 */
[----:B------:R-:W-:Y:S01]  /*5ca0*/  @!P3 FADD.FTZ R99, R99, R51 ;  /* 0x000000336363b221 */ /* 0x000fe20000010000 */
[----:B------:R-:W-:-:S02]  /*5cb0*/  IADD3 R0, PT, PT, R56, 0x6, RZ ;  /* 0x0000000638007810 */ /* 0x000fc40007ffe0ff */
[----:B------:R-:W-:Y:S01]  /*5cc0*/  ISETP.EQ.OR P3, PT, R48, UR22, P2 ;  /* 0x0000001630007c0c */ /* 0x000fe20009762670 */
[----:B----4-:R-:W-:Y:S01]  /*5cd0*/  @!P6 FADD.FTZ R98, R98, R52 ;  /* 0x000000346262e221 */ /* 0x010fe20000010000 */
[----:B------:R-:W-:Y:S01]  /*5ce0*/  @!P6 FADD.FTZ R99, R99, R53 ;  /* 0x000000356363e221 */ /* 0x000fe20000010000 */
[----:B------:R-:W-:Y:S02]  /*5cf0*/  ISETP.EQ.OR P6, PT, R0, UR22, P2 ;  /* 0x0000001600007c0c */ /* 0x000fe400097c2670 */
[----:B------:R-:W-:Y:S01]  /*5d00*/  IADD3 R0, PT, PT, R56, 0x7, RZ ;  /* 0x0000000738007810 */ /* 0x000fe20007ffe0ff */
[----:B------:R-:W-:Y:S01]  /*5d10*/  VOTEU.ALL UP1, P1 ;  /* 0x0000000000ff7886 */ /* 0x000fe20000820000 */
[----:B-----5:R-:W-:Y:S01]  /*5d20*/  @!P4 FADD.FTZ R98, R98, R54 ;  /* 0x000000366262c221 */ /* 0x020fe20000010000 */
[----:B------:R-:W-:Y:S01]  /*5d30*/  @!P4 FADD.FTZ R99, R99, R55 ;  /* 0x000000376363c221 */ /* 0x000fe20000010000 */
[----:B------:R-:W-:Y:S02]  /*5d40*/  ISETP.EQ.OR P4, PT, R0, UR22, P2 ;  /* 0x0000001600007c0c */ /* 0x000fe40009782670 */
[----:B------:R-:W-:-:S02]  /*5d50*/  @!UP1 UIMAD.WIDE.U32 UR34, UR17, 0x8, UR8 ;  /* 0x00000008112298a5 */ /* 0x000fc4000f8e0008 */
[----:B------:R-:W-:-:S03]  /*5d60*/  VOTEU.ALL UP0, P3 ;  /* 0x0000000000ff7886 */ /* 0x000fc60001800000 */
[----:B------:R-:W-:Y:S01]  /*5d70*/  VOTEU.ALL UP1, P6 ;  /* 0x0000000000ff7886 */ /* 0x000fe20003020000 */
[----:B------:R-:W-:Y:S01]  /*5d80*/  MOV R48, UR34 ;  /* 0x0000002200307c02 */ /* 0x000fe20008000f00 */
[----:B------:R-:W-:Y:S01]  /*5d90*/  @!UP0 UIMAD.WIDE.U32 UR36, UR18, 0x8, UR8 ;  /* 0x00000008122488a5 */ /* 0x000fe2000f8e0008 */
[----:B------:R-:W-:Y:S02]  /*5da0*/  MOV R49, UR35 ;  /* 0x0000002300317c02 */ /* 0x000fe40008000f00 */
[----:B------:R-:W-:Y:S01]  /*5db0*/  @!UP1 UIMAD.WIDE.U32 UR34, UR19, 0x8, UR8 ;  /* 0x00000008132298a5 */ /* 0x000fe2000f8e0008 */
[----:B------:R-:W-:Y:S02]  /*5dc0*/  VOTEU.ALL UP0, P4 ;  /* 0x0000000000ff7886 */ /* 0x000fe40002000000 */
[----:B------:R-:W-:Y:S01]  /*5dd0*/  MOV R50, UR36 ;  /* 0x0000002400327c02 */ /* 0x000fe20008000f00 */
[----:B------:R-:W2:Y:S01]  /*5de0*/  @!P1 LDG.E.64 R48, desc[UR20][R48.64] ;  /* 0x0000001430309981 */ /* 0x000ea2000c1e1b00 */
[----:B------:R-:W-:-:S02]  /*5df0*/  MOV R51, UR37 ;  /* 0x0000002500337c02 */ /* 0x000fc40008000f00 */
[----:B------:R-:W-:Y:S02]  /*5e00*/  MOV R52, UR34 ;  /* 0x0000002200347c02 */ /* 0x000fe40008000f00 */
[----:B------:R-:W-:Y:S01]  /*5e10*/  MOV R53, UR35 ;  /* 0x0000002300357c02 */ /* 0x000fe20008000f00 */
[----:B------:R-:W-:Y:S01]  /*5e20*/  @!UP0 UIMAD.WIDE.U32 UR34, UR31, 0x8, UR8 ;  /* 0x000000081f2288a5 */ /* 0x000fe2000f8e0008 */
[----:B------:R-:W3:Y:S04]  /*5e30*/  @!P3 LDG.E.64 R50, desc[UR20][R50.64] ;  /* 0x000000143232b981 */ /* 0x000ee8000c1e1b00 */
[----:B------:R-:W4:Y:S01]  /*5e40*/  @!P6 LDG.E.64 R52, desc[UR20][R52.64] ;  /* 0x000000143434e981 */ /* 0x000f22000c1e1b00 */
[----:B------:R-:W-:Y:S02]  /*5e50*/  MOV R54, UR34 ;  /* 0x0000002200367c02 */ /* 0x000fe40008000f00 */
[----:B------:R-:W-:-:S06]  /*5e60*/  MOV R55, UR35 ;  /* 0x0000002300377c02 */ /* 0x000fcc0008000f00 */
[----:B------:R-:W5:Y:S01]  /*5e70*/  @!P4 LDG.E.64 R54, desc[UR20][R54.64] ;  /* 0x000000143636c981 */ /* 0x000f62000c1e1b00 */
[----:B------:R-:W-:Y:S01]  /*5e80*/  IADD3 R56, PT, PT, R56, 0x8, RZ ;  /* 0x0000000838387810 */ /* 0x000fe20007ffe0ff */
[----:B------:R-:W-:Y:S02]  /*5e90*/  UIADD3 UR33, UPT, UPT, UR33, 0x8, URZ ;  /* 0x0000000821217890 */ /* 0x000fe4000fffe0ff */
[----:B------:R-:W-:Y:S02]  /*5ea0*/  ULEA UR15, UR23, UR15, 0x3 ;  /* 0x0000000f170f7291 */ /* 0x000fe4000f8e18ff */
[----:B------:R-:W-:Y:S02]  /*5eb0*/  ULEA UR32, UR23, UR32, 0x3 ;  /* 0x0000002017207291 */ /* 0x000fe4000f8e18ff */
[----:B------:R-:W-:Y:S02]  /*5ec0*/  ULEA UR16, UR23, UR16, 0x3 ;  /* 0x0000001017107291 */ /* 0x000fe4000f8e18ff */
[----:B------:R-:W-:-:S02]  /*5ed0*/  ULEA UR30, UR23, UR30, 0x3 ;  /* 0x0000001e171e7291 */ /* 0x000fc4000f8e18ff */
[----:B------:R-:W-:Y:S02]  /*5ee0*/  ULEA UR17, UR23, UR17, 0x3 ;  /* 0x0000001117117291 */ /* 0x000fe4000f8e18ff */
[----:B------:R-:W-:Y:S02]  /*5ef0*/  ULEA UR18, UR23, UR18, 0x3 ;  /* 0x0000001217127291 */ /* 0x000fe4000f8e18ff */
[----:B------:R-:W-:Y:S02]  /*5f00*/  ULEA UR19, UR23, UR19, 0x3 ;  /* 0x0000001317137291 */ /* 0x000fe4000f8e18ff */
[----:B------:R-:W-:Y:S01]  /*5f10*/  ULEA UR31, UR23, UR31, 0x3 ;  /* 0x0000001f171f7291 */ /* 0x000fe2000f8e18ff */
[----:B--2---:R-:W-:Y:S01]  /*5f20*/  @!P1 FADD.FTZ R98, R98, R48 ;  /* 0x0000003062629221 */ /* 0x004fe20000010000 */
[----:B------:R-:W-:Y:S01]  /*5f30*/  @!P1 FADD.FTZ R99, R99, R49 ;  /* 0x0000003163639221 */ /* 0x000fe20000010000 */
[----:B------:R-:W-:Y:S02]  /*5f40*/  ISETP.NE.AND P1, PT, R56, UR38, PT ;  /* 0x0000002638007c0c */ /* 0x000fe4000bf25270 */
[----:B---3--:R-:W-:Y:S01]  /*5f50*/  @!P3 FADD.FTZ R98, R98, R50 ;  /* 0x000000326262b221 */ /* 0x008fe20000010000 */
[----:B------:R-:W-:-:S03]  /*5f60*/  @!P3 FADD.FTZ R99, R99, R51 ;  /* 0x000000336363b221 */ /* 0x000fc60000010000 */
[----:B----4-:R-:W-:Y:S01]  /*5f70*/  @!P6 FADD.FTZ R98, R98, R52 ;  /* 0x000000346262e221 */ /* 0x010fe20000010000 */
[----:B------:R-:W-:-:S03]  /*5f80*/  @!P6 FADD.FTZ R99, R99, R53 ;  /* 0x000000356363e221 */ /* 0x000fc60000010000 */
[----:B-----5:R-:W-:Y:S01]  /*5f90*/  @!P4 FADD.FTZ R98, R98, R54 ;  /* 0x000000366262c221 */ /* 0x020fe20000010000 */
[----:B------:R-:W-:Y:S02]  /*5fa0*/  @!P4 FADD.FTZ R99, R99, R55 ;  /* 0x000000376363c221 */ /* 0x000fe40000010000 */
[----:B------:R-:W-:Y:S05]  /*5fb0*/  @P1 BRA `(.L_x_1352) ;  /* 0xfffffff800b41947 */ /* 0x000fea000383ffff */
[----:B------:R-:W-:-:S07]  /*5fc0*/  MOV R0, UR38 ;  /* 0x0000002600007c02 */ /* 0x000fce0008000f00 */
.L_x_1351:
[----:B------:R-:W-:-:S09]  /*5fd0*/  UISETP.NE.AND UP0, UPT, UR27, URZ, UPT ;  /* 0x000000ff1b00728c */ /* 0x000fd2000bf05270 */
[----:B------:R-:W-:Y:S05]  /*5fe0*/  BRA.U !UP0, `(.L_x_1348) ;  /* 0x00000005082c7547 */ /* 0x000fea000b800000 */
[----:B------:R-:W-:Y:S02]  /*5ff0*/  UIADD3 UR15, UPT, UPT, UR27, -0x1, URZ ;  /* 0xffffffff1b0f7890 */ /* 0x000fe4000fffe0ff */
[----:B------:R-:W-:Y:S02]  /*6000*/  ULOP3.LUT UP1, UR16, UR25, 0x3, URZ, 0xc0, !UPT ;  /* 0x0000000319107892 */ /* 0x000fe4000f82c0ff */
[----:B------:R-:W-:-:S09]  /*6010*/  UISETP.GE.U32.AND UP0, UPT, UR15, 0x3, UPT ;  /* 0x000000030f00788c */ /* 0x000fd2000bf06070 */
[----:B------:R-:W-:Y:S05]  /*6020*/  BRA.U !UP0, `(.L_x_1353) ;  /* 0x0000000108907547 */ /* 0x000fea000b800000 */
[C---:B-12-4-:R-:W-:Y:S02]  /*6030*/  IADD3 R50, PT, PT, R0.reuse, 0x1, RZ ;  /* 0x0000000100327810 */ /* 0x056fe40007ffe0ff */
[----:B------:R-:W-:Y:S02]  /*6040*/  ISETP.EQ.OR P1, PT, R0, UR22, P2 ;  /* 0x0000001600007c0c */ /* 0x000fe40009722670 */
[----:B------:R-:W-:Y:S02]  /*6050*/  ISETP.EQ.OR P3, PT, R50, UR22, P2 ;  /* 0x0000001632007c0c */ /* 0x000fe40009762670 */
[C---:B------:R-:W-:Y:S02]  /*6060*/  IADD3 R54, PT, PT, R0.reuse, 0x3, RZ ;  /* 0x0000000300367810 */ /* 0x040fe40007ffe0ff */
[----:B------:R-:W-:Y:S02]  /*6070*/  IADD3 R52, PT, PT, R0, 0x2, RZ ;  /* 0x0000000200347810 */ /* 0x000fe40007ffe0ff */
[----:B------:R-:W-:-:S02]  /*6080*/  MOV R53, UR23 ;  /* 0x0000001700357c02 */ /* 0x000fc40008000f00 */
[----:B------:R-:W-:Y:S02]  /*6090*/  ISETP.EQ.OR P6, PT, R54, UR22, P2 ;  /* 0x0000001636007c0c */ /* 0x000fe400097c2670 */
[----:B------:R-:W-:Y:S02]  /*60a0*/  ISETP.EQ.OR P4, PT, R52, UR22, P2 ;  /* 0x0000001634007c0c */ /* 0x000fe40009782670 */
[----:B------:R-:W-:Y:S01]  /*60b0*/  MOV R49, UR23 ;  /* 0x0000001700317c02 */ /* 0x000fe20008000f00 */
[----:B------:R-:W-:Y:S02]  /*60c0*/  @!P3 IMAD R50, R50, R53, UR5 ;  /* 0x000000053232be24 */ /* 0x000fe4000f8e0235 */
[----:B------:R-:W-:Y:S01]  /*60d0*/  HFMA2 R53, -RZ, RZ, 0, 4.76837158203125e-07 ;  /* 0x00000008ff357431 */ /* 0x000fe200000001ff */
[----:B------:R-:W-:Y:S01]  /*60e0*/  MOV R51, 0x8 ;  /* 0x0000000800337802 */ /* 0x000fe20000000f00 */
[----:B------:R-:W-:Y:S01]  /*60f0*/  @!P1 IMAD R48, R0, R49, UR5 ;  /* 0x0000000500309e24 */ /* 0x000fe2000f8e0231 */
[----:B------:R-:W-:-:S02]  /*6100*/  MOV R57, UR23 ;  /* 0x0000001700397c02 */ /* 0x000fc40008000f00 */
[----:B------:R-:W-:Y:S01]  /*6110*/  MOV R55, UR23 ;  /* 0x0000001700377c02 */ /* 0x000fe20008000f00 */
[----:B------:R-:W-:-:S04]  /*6120*/  @!P1 IMAD.WIDE.U32 R48, R48, R51, UR8 ;  /* 0x0000000830309e25 */ /* 0x000fc8000f8e0033 */
[----:B------:R-:W-:Y:S02]  /*6130*/  @!P6 IMAD R54, R54, R57, UR5 ;  /* 0x000000053636ee24 */ /* 0x000fe4000f8e0239 */
[----:B------:R-:W-:Y:S02]  /*6140*/  HFMA2 R57, -RZ, RZ, 0, 4.76837158203125e-07 ;  /* 0x00000008ff397431 */ /* 0x000fe400000001ff */
[----:B------:R-:W-:Y:S01]  /*6150*/  @!P4 IMAD R52, R52, R55, UR5 ;  /* 0x000000053434ce24 */ /* 0x000fe2000f8e0237 */
[----:B------:R-:W-:Y:S01]  /*6160*/  MOV R55, 0x8 ;  /* 0x0000000800377802 */ /* 0x000fe20000000f00 */
[----:B------:R-:W-:Y:S01]  /*6170*/  @!P3 IMAD.WIDE.U32 R50, R50, R53, UR8 ;  /* 0x000000083232be25 */ /* 0x000fe2000f8e0035 */
[----:B------:R-:W0:Y:S03]  /*6180*/  @!P1 LDG.E.64 R48, desc[UR20][R48.64] ;  /* 0x0000001430309981 */ /* 0x000e26000c1e1b00 */
[----:B------:R-:W-:-:S02]  /*6190*/  @!P4 IMAD.WIDE.U32 R52, R52, R55, UR8 ;  /* 0x000000083434ce25 */ /* 0x000fc4000f8e0037 */
[----:B------:R-:W2:Y:S02]  /*61a0*/  @!P3 LDG.E.64 R50, desc[UR20][R50.64] ;  /* 0x000000143232b981 */ /* 0x000ea4000c1e1b00 */
[----:B------:R-:W-:Y:S02]  /*61b0*/  @!P6 IMAD.WIDE.U32 R54, R54, R57, UR8 ;  /* 0x000000083636ee25 */ /* 0x000fe4000f8e0039 */
[----:B------:R-:W4:Y:S04]  /*61c0*/  @!P4 LDG.E.64 R52, desc[UR20][R52.64] ;  /* 0x000000143434c981 */ /* 0x000f28000c1e1b00 */
[----:B------:R-:W5:Y:S01]  /*61d0*/  @!P6 LDG.E.64 R54, desc[UR20][R54.64] ;  /* 0x000000143636e981 */ /* 0x000f62000c1e1b00 */
[----:B------:R-:W-:Y:S01]  /*61e0*/  IADD3 R0, PT, PT, R0, 0x4, RZ ;  /* 0x0000000400007810 */ /* 0x000fe20007ffe0ff */
[----:B0--3--:R-:W-:Y:S01]  /*61f0*/  @!P1 FADD.FTZ R98, R98, R48 ;  /* 0x0000003062629221 */ /* 0x009fe20000010000 */
[----:B------:R-:W-:-:S03]  /*6200*/  @!P1 FADD.FTZ R99, R99, R49 ;  /* 0x0000003163639221 */ /* 0x000fc60000010000 */
[----:B--2---:R-:W-:Y:S01]  /*6210*/  @!P3 FADD.FTZ R98, R98, R50 ;  /* 0x000000326262b221 */ /* 0x004fe20000010000 */
[----:B------:R-:W-:-:S03]  /*6220*/  @!P3 FADD.FTZ R99, R99, R51 ;  /* 0x000000336363b221 */ /* 0x000fc60000010000 */
[----:B----4-:R-:W-:Y:S01]  /*6230*/  @!P4 FADD.FTZ R98, R98, R52 ;  /* 0x000000346262c221 */ /* 0x010fe20000010000 */
[----:B------:R-:W-:-:S03]  /*6240*/  @!P4 FADD.FTZ R99, R99, R53 ;  /* 0x000000356363c221 */ /* 0x000fc60000010000 */
[----:B-----5:R-:W-:Y:S01]  /*6250*/  @!P6 FADD.FTZ R98, R98, R54 ;  /* 0x000000366262e221 */ /* 0x020fe20000010000 */
[----:B------:R-:W-:-:S07]  /*6260*/  @!P6 FADD.FTZ R99, R99, R55 ;  /* 0x000000376363e221 */ /* 0x000fce0000010000 */
.L_x_1353:
[----:B------:R-:W-:Y:S05]  /*6270*/  BRA.U !UP1, `(.L_x_1348) ;  /* 0x0000000109887547 */ /* 0x000fea000b800000 */
[----:B------:R-:W-:Y:S02]  /*6280*/  UISETP.NE.AND UP0, UPT, UR16, 0x1, UPT ;  /* 0x000000011000788c */ /* 0x000fe4000bf05270 */
[----:B------:R-:W-:-:S06]  /*6290*/  ULOP3.LUT UR15, UR25, 0x1, URZ, 0xc0, !UPT ;  /* 0x00000001190f7892 */ /* 0x000fcc000f8ec0ff */
[----:B----4-:R-:W-:Y:S01]  /*62a0*/  MOV R52, UR15 ;  /* 0x0000000f00347c02 */ /* 0x010fe20008000f00 */
[----:B------:R-:W-:Y:S06]  /*62b0*/  BRA.U !UP0, `(.L_x_1354) ;  /* 0x0000000108487547 */ /* 0x000fec000b800000 */
[C---:B------:R-:W-:Y:S02]  /*62c0*/  ISETP.EQ.OR P3, PT, R0.reuse, UR22, P2 ;  /* 0x0000001600007c0c */ /* 0x040fe40009762670 */
[----:B-1----:R-:W-:Y:S02]  /*62d0*/  IADD3 R48, PT, PT, R0, 0x1, RZ ;  /* 0x0000000100307810 */ /* 0x002fe40007ffe0ff */
[----:B------:R-:W-:Y:S02]  /*62e0*/  MOV R49, UR23 ;  /* 0x0000001700317c02 */ /* 0x000fe40008000f00 */
[----:B------:R-:W-:Y:S02]  /*62f0*/  ISETP.EQ.OR P1, PT, R48, UR22, P2 ;  /* 0x0000001630007c0c */ /* 0x000fe40009722670 */
[----:B------:R-:W-:Y:S02]  /*6300*/  MOV R53, UR23 ;  /* 0x0000001700357c02 */ /* 0x000fe40008000f00 */
[----:B------:R-:W-:-:S03]  /*6310*/  MOV R51, 0x8 ;  /* 0x0000000800337802 */ /* 0x000fc60000000f00 */
[----:B--2---:R-:W-:Y:S02]  /*6320*/  @!P3 IMAD R50, R0, R49, UR5 ;  /* 0x000000050032be24 */ /* 0x004fe4000f8e0231 */
[----:B------:R-:W-:Y:S02]  /*6330*/  HFMA2 R49, -RZ, RZ, 0, 4.76837158203125e-07 ;  /* 0x00000008ff317431 */ /* 0x000fe400000001ff */
[----:B------:R-:W-:-:S04]  /*6340*/  @!P3 IMAD.WIDE.U32 R50, R50, R51, UR8 ;  /* 0x000000083232be25 */ /* 0x000fc8000f8e0033 */
[----:B------:R-:W-:Y:S02]  /*6350*/  @!P1 IMAD R48, R48, R53, UR5 ;  /* 0x0000000530309e24 */ /* 0x000fe4000f8e0235 */
[----:B------:R-:W0:Y:S02]  /*6360*/  @!P3 LDG.E.64 R50, desc[UR20][R50.64] ;  /* 0x000000143232b981 */ /* 0x000e24000c1e1b00 */
[----:B------:R-:W-:-:S06]  /*6370*/  @!P1 IMAD.WIDE.U32 R48, R48, R49, UR8 ;  /* 0x0000000830309e25 */ /* 0x000fcc000f8e0031 */
[----:B------:R-:W2:Y:S01]  /*6380*/  @!P1 LDG.E.64 R48, desc[UR20][R48.64] ;  /* 0x0000001430309981 */ /* 0x000ea2000c1e1b00 */
[----:B------:R-:W-:Y:S01]  /*6390*/  IADD3 R0, PT, PT, R0, 0x2, RZ ;  /* 0x0000000200007810 */ /* 0x000fe20007ffe0ff */
[----:B0--3--:R-:W-:Y:S01]  /*63a0*/  @!P3 FADD.FTZ R98, R98, R50 ;  /* 0x000000326262b221 */ /* 0x009fe20000010000 */
[----:B------:R-:W-:-:S03]  /*63b0*/  @!P3 FADD.FTZ R99, R99, R51 ;  /* 0x000000336363b221 */ /* 0x000fc60000010000 */
[----:B--2---:R-:W-:Y:S01]  /*63c0*/  @!P1 FADD.FTZ R98, R98, R48 ;  /* 0x0000003062629221 */ /* 0x004fe20000010000 */
[----:B------:R-:W-:-:S07]  /*63d0*/  @!P1 FADD.FTZ R99, R99, R49 ;  /* 0x0000003163639221 */ /* 0x000fce0000010000 */
.L_x_1354:
[----:B------:R-:W-:Y:S01]  /*63e0*/  ISETP.EQ.OR P1, PT, R0, UR22, P2 ;  /* 0x0000001600007c0c */ /* 0x000fe20009722670 */
[----:B------:R-:W-:Y:S03]  /*63f0*/  BSSY.RECONVERGENT B0, `(.L_x_1348) ;  /* 0x000000a000007945 */ /* 0x000fe60003800200 */
[----:B------:R-:W-:-:S13]  /*6400*/  ISETP.NE.U32.OR P1, PT, R52, 0x1, P1 ;  /* 0x000000013400780c */ /* 0x000fda0000f25470 */
[----:B------:R-:W-:Y:S05]  /*6410*/  @P1 BRA `(.L_x_1355) ;  /* 0x00000000001c1947 */ /* 0x000fea0003800000 */
[----:B-1----:R-:W-:Y:S02]  /*6420*/  MOV R49, UR23 ;  /* 0x0000001700317c02 */ /* 0x002fe40008000f00 */
[----:B------:R-:W-:-:S03]  /*6430*/  MOV R51, 0x8 ;  /* 0x0000000800337802 */ /* 0x000fc60000000f00 */
[----:B------:R-:W-:-:S04]  /*6440*/  IMAD R48, R0, R49, UR5 ;  /* 0x0000000500307e24 */ /* 0x000fc8000f8e0231 */
[----:B------:R-:W-:-:S06]  /*6450*/  IMAD.WIDE.U32 R48, R48, R51, UR8 ;  /* 0x0000000830307e25 */ /* 0x000fcc000f8e0033 */
[----:B------:R-:W0:Y:S02]  /*6460*/  LDG.E.64 R48, desc[UR20][R48.64] ;  /* 0x0000001430307981 */ /* 0x000e24000c1e1b00 */
[----:B0--3--:R-:W-:Y:S01]  /*6470*/  FADD.FTZ R98, R98, R48 ;  /* 0x0000003062627221 */ /* 0x009fe20000010000 */
[----:B------:R-:W-:-:S07]  /*6480*/  FADD.FTZ R99, R99, R49 ;  /* 0x0000003163637221 */ /* 0x000fce0000010000 */
.L_x_1355:
[----:B------:R-:W-:Y:S05]  /*6490*/  BSYNC.RECONVERGENT B0 ;  /* 0x0000000000007941 */ /* 0x000fea0003800200 */
.L_x_1348:
[----:B------:R-:W5:Y:S01]  /*64a0*/  S2UR UR9, SR_CgaCtaId ;  /* 0x00000000000979c3 */ /* 0x000f620000008800 */
[----:B------:R-:W-:Y:S01]  /*64b0*/  UMOV UR8, 0x400 ;  /* 0x0000040000087882 */ /* 0x000fe20000000000 */
[----:B------:R-:W0:Y:S01]  /*64c0*/  LDCU UR16, c[0x0][0x42c] ;  /* 0x00008580ff1077ac */ /* 0x000e220008000800 */
[----:B-12-4-:R-:W-:Y:S01]  /*64d0*/  IADD3 R50, PT, PT, R118, 0x10, RZ ;  /* 0x0000001076327810 */ /* 0x016fe20007ffe0ff */
[----:B------:R-:W-:Y:S01]  /*64e0*/  FADD.FTZ R96, R96, -UR28 ;  /* 0x8000001c60607e21 */ /* 0x000fe20008010000 */
[----:B------:R-:W-:Y:S01]  /*64f0*/  IADD3 R48, PT, PT, R118, 0x20, RZ ;  /* 0x0000002076307810 */ /* 0x000fe20007ffe0ff */
[----:B------:R-:W-:Y:S01]  /*6500*/  FADD.FTZ R97, R97, -UR28 ;  /* 0x8000001c61617e21 */ /* 0x000fe20008010000 */
[----:B------:R-:W-:Y:S02]  /*6510*/  SHF.R.S32.HI R51, RZ, 0x1f, R50 ;  /* 0x0000001fff337819 */ /* 0x000fe40000011432 */
[----:B------:R-:W-:Y:S01]  /*6520*/  SHF.R.S32.HI R49, RZ, 0x1f, R48 ;  /* 0x0000001fff317819 */ /* 0x000fe20000011430 */
[----:B------:R-:W-:Y:S01]  /*6530*/  FMUL.FTZ R97, R97, UR29 ;  /* 0x0000001d61617c20 */ /* 0x000fe20008410000 */
[----:B-----5:R-:W-:-:S09]  /*6540*/  ULEA UR8, UR9, UR8, 0x18 ;  /* 0x0000000809087291 */ /* 0x020fd2000f8ec0ff */
[----:B------:R-:W-:Y:S01]  /*6550*/  @!P2 STS.64 [UR8+0x88], R98 ;  /* 0x00008862ff00a988 */ /* 0x000fe20008000a08 */
[----:B------:R-:W-:Y:S06]  /*6560*/  BAR.SYNC.DEFER_BLOCKING 0x0 ;  /* 0x0000000000007b1d */ /* 0x000fec0000010000 */
[----:B------:R-:W0:Y:S01]  /*6570*/  LDS.64 R52, [UR8+0x88] ;  /* 0x00008808ff347984 */ /* 0x000e220008000a00 */
[----:B------:R-:W1:Y:S02]  /*6580*/  LDCU.64 UR8, c[0x0][0x400] ;  /* 0x00008000ff0877ac */ /* 0x000e640008000a00 */
[----:B-1----:R-:W-:-:S02]  /*6590*/  ISETP.GE.U32.AND P1, PT, R118, UR8, PT ;  /* 0x0000000876007c0c */ /* 0x002fc4000bf26070 */
[----:B------:R-:W-:Y:S02]  /*65a0*/  ISETP.GE.U32.AND P2, PT, R50, UR8, PT ;  /* 0x0000000832007c0c */ /* 0x000fe4000bf46070 */
[----:B------:R-:W-:Y:S02]  /*65b0*/  ISETP.GE.U32.AND P3, PT, R48, UR8, PT ;  /* 0x0000000830007c0c */ /* 0x000fe4000bf66070 */
[----:B------:R-:W-:Y:S02]  /*65c0*/  ISETP.GE.AND.EX P1, PT, R113, UR9, PT, P1 ;  /* 0x0000000971007c0c */ /* 0x000fe4000bf26310 */
[----:B------:R-:W-:Y:S02]  /*65d0*/  ISETP.GE.AND.EX P2, PT, R51, UR9, PT, P2 ;  /* 0x0000000933007c0c */ /* 0x000fe4000bf46320 */
[----:B------:R-:W-:Y:S01]  /*65e0*/  ISETP.GE.AND.EX P3, PT, R49, UR9, PT, P3 ;  /* 0x0000000931007c0c */ /* 0x000fe2000bf66330 */
[----:B0-----:R-:W-:Y:S01]  /*65f0*/  FMUL.FTZ R52, R52, UR16 ;  /* 0x0000001034347c20 */ /* 0x001fe20008410000 */
[----:B------:R-:W-:Y:S01]  /*6600*/  FMUL.FTZ R0, R53, UR16 ;  /* 0x0000001035007c20 */ /* 0x000fe20008410000 */
[----:B------:R-:W-:-:S03]  /*6610*/  FMUL.FTZ R53, R96, UR29 ;  /* 0x0000001d60357c20 */ /* 0x000fc60008410000 */
[----:B------:R-:W-:-:S13]  /*6620*/  R2UR UR15, R52 ;  /* 0x00000000340f72ca */ /* 0x000fda00000e0000 */
[----:B------:R-:W-:Y:S01]  /*6630*/  FFMA.FTZ R61, R53, UR15, R0 ;  /* 0x0000000f353d7c23 */ /* 0x000fe20008010000 */
        /* <DEDUP_REMOVED lines=19> */
.L_x_1356:
[----:B------:R-:W-:Y:S01]  /*6770*/  FADD.FTZ R92, R92, -UR28 ;  /* 0x8000001c5c5c7e21 */ /* 0x000fe20008010000 */
[----:B------:R-:W-:Y:S01]  /*6780*/  FFMA.FTZ R52, R97, UR15, R0 ;  /* 0x0000000f61347c23 */ /* 0x000fe20008010000 */
        /* <DEDUP_REMOVED lines=19> */
.L_x_1358:
[----:B------:R-:W-:Y:S05]  /*68c0*/  BSYNC.RECONVERGENT B0 ;  /* 0x0000000000007941 */ /* 0x000fea0003800200 */
.L_x_1357:
[----:B------:R-:W-:Y:S01]  /*68d0*/  FFMA.FTZ R61, R59, UR15, R0 ;  /* 0x0000000f3b3d7c23 */ /* 0x000fe20008010000 */
        /* <DEDUP_REMOVED lines=20> */
.L_x_1359:
[----:B------:R-:W-:Y:S01]  /*6a20*/  FADD.FTZ R88, R88, -UR28 ;  /* 0x8000001c58587e21 */ /* 0x000fe20008010000 */
[----:B------:R-:W-:Y:S01]  /*6a30*/  FFMA.FTZ R52, R93, UR15, R0 ;  /* 0x0000000f5d347c23 */ /* 0x000fe20008010000 */
        /* <DEDUP_REMOVED lines=19> */
.L_x_1361:
[----:B------:R-:W-:Y:S05]  /*6b70*/  BSYNC.RECONVERGENT B0 ;  /* 0x0000000000007941 */ /* 0x000fea0003800200 */
.L_x_1360:
[----:B------:R-:W-:Y:S01]  /*6b80*/  FFMA.FTZ R59, R57, UR15, R0 ;  /* 0x0000000f393b7c23 */ /* 0x000fe20008010000 */
        /* <DEDUP_REMOVED lines=20> */
.L_x_1362:
[----:B0-----:R-:W-:Y:S01]  /*6cd0*/  FFMA.FTZ R50, R89, UR15, R0 ;  /* 0x0000000f59327c23 */ /* 0x001fe20008010000 */
[----:B------:R-:W-:Y:S01]  /*6ce0*/  BSSY.RECONVERGENT B0, `(.L_x_1363) ;  /* 0x0000013000007945 */ /* 0x000fe20003800200 */
[----:B------:R-:W-:Y:S01]  /*6cf0*/  FFMA.FTZ R59, R76, R86, -R59 ;  /* 0x000000564c3b7223 */ /* 0x000fe2000001083b */
[----:B------:R-:W-:Y:S01]  /*6d00*/  FADD.FTZ R84, R84, -UR28 ;  /* 0x8000001c54547e21 */ /* 0x000fe20008010000 */
[----:B------:R-:W-:Y:S01]  /*6d10*/  IADD3 R56, PT, PT, R118, 0x30, RZ ;  /* 0x0000003076387810 */ /* 0x000fe20007ffe0ff */
        /* <DEDUP_REMOVED lines=15> */
.L_x_1364:
[----:B------:R-:W-:Y:S05]  /*6e10*/  BSYNC.RECONVERGENT B0 ;  /* 0x0000000000007941 */ /* 0x000fea0003800200 */
.L_x_1363:
[----:B------:R-:W-:Y:S01]  /*6e20*/  IADD3 R54, PT, PT, R118, 0x40, RZ ;  /* 0x0000004076367810 */ /* 0x000fe20007ffe0ff */
[----:B------:R-:W-:Y:S01]  /*6e30*/  FMUL.FTZ R57, R84, UR29 ;  /* 0x0000001d54397c20 */ /* 0x000fe20008410000 */
[C---:B0-----:R-:W-:Y:S01]  /*6e40*/  IADD3 R52, PT, PT, R118.reuse, 0x50, RZ ;  /* 0x0000005076347810 */ /* 0x041fe20007ffe0ff */
[----:B------:R-:W-:Y:S01]  /*6e50*/  FADD.FTZ R85, R85, -UR28 ;  /* 0x8000001c55557e21 */ /* 0x000fe20008010000 */
[C---:B------:R-:W-:Y:S01]  /*6e60*/  IADD3 R50, PT, PT, R118.reuse, 0x60, RZ ;  /* 0x0000006076327810 */ /* 0x040fe20007ffe0ff */
[----:B------:R-:W-:Y:S01]  /*6e70*/  FFMA.FTZ R67, R57, UR15, R0 ;  /* 0x0000000f39437c23 */ /* 0x000fe20008010000 */
[----:B------:R-:W-:Y:S01]  /*6e80*/  IADD3 R48, PT, PT, R118, 0x70, RZ ;  /* 0x0000007076307810 */ /* 0x000fe20007ffe0ff */
[----:B------:R-:W-:Y:S01]  /*6e90*/  FMUL.FTZ R85, R85, UR29 ;  /* 0x0000001d55557c20 */ /* 0x000fe20008410000 */
[----:B------:R-:W-:Y:S02]  /*6ea0*/  ISETP.GE.U32.AND P2, PT, R56, UR8, PT ;  /* 0x0000000838007c0c */ /* 0x000fe4000bf46070 */
[----:B------:R-:W-:-:S02]  /*6eb0*/  ISETP.GE.U32.AND P1, PT, R54, UR8, PT ;  /* 0x0000000836007c0c */ /* 0x000fc4000bf26070 */
[----:B------:R-:W-:Y:S02]  /*6ec0*/  ISETP.GE.U32.AND P6, PT, R52, UR8, PT ;  /* 0x0000000834007c0c */ /* 0x000fe4000bfc6070 */
[----:B------:R-:W-:Y:S02]  /*6ed0*/  ISETP.GE.U32.AND P3, PT, R50, UR8, PT ;  /* 0x0000000832007c0c */ /* 0x000fe4000bf66070 */
[----:B------:R-:W-:Y:S02]  /*6ee0*/  ISETP.GE.U32.AND P4, PT, R48, UR8, PT ;  /* 0x0000000830007c0c */ /* 0x000fe4000bf86070 */
[----:B------:R-:W-:Y:S02]  /*6ef0*/  SHF.R.S32.HI R68, RZ, 0x1f, R56 ;  /* 0x0000001fff447819 */ /* 0x000fe40000011438 */
[----:B------:R-:W-:Y:S02]  /*6f00*/  SHF.R.S32.HI R55, RZ, 0x1f, R54 ;  /* 0x0000001fff377819 */ /* 0x000fe40000011436 */
[----:B------:R-:W-:-:S02]  /*6f10*/  SHF.R.S32.HI R53, RZ, 0x1f, R52 ;  /* 0x0000001fff357819 */ /* 0x000fc40000011434 */
[----:B------:R-:W-:Y:S02]  /*6f20*/  SHF.R.S32.HI R51, RZ, 0x1f, R50 ;  /* 0x0000001fff337819 */ /* 0x000fe40000011432 */
[----:B------:R-:W-:Y:S02]  /*6f30*/  SHF.R.S32.HI R49, RZ, 0x1f, R48 ;  /* 0x0000001fff317819 */ /* 0x000fe40000011430 */
[----:B------:R-:W-:Y:S02]  /*6f40*/  ISETP.GE.AND.EX P2, PT, R68, UR9, PT, P2 ;  /* 0x0000000944007c0c */ /* 0x000fe4000bf46320 */
[----:B------:R-:W-:Y:S02]  /*6f50*/  ISETP.GE.AND.EX P1, PT, R55, UR9, PT, P1 ;  /* 0x0000000937007c0c */ /* 0x000fe4000bf26310 */
[----:B------:R-:W-:Y:S02]  /*6f60*/  ISETP.GE.AND.EX P6, PT, R53, UR9, PT, P6 ;  /* 0x0000000935007c0c */ /* 0x000fe4000bfc6360 */
[----:B------:R-:W-:-:S02]  /*6f70*/  ISETP.GE.AND.EX P3, PT, R51, UR9, PT, P3 ;  /* 0x0000000933007c0c */ /* 0x000fc4000bf66330 */
[----:B------:R-:W-:Y:S01]  /*6f80*/  ISETP.GE.AND.EX P4, PT, R49, UR9, PT, P4 ;  /* 0x0000000931007c0c */ /* 0x000fe2000bf86340 */
[----:B------:R-:W-:-:S12]  /*6f90*/  @!P5 BRA `(.L_x_1365) ;  /* 0x000000000048d947 */ /* 0x000fd80003800000 */
        /* <DEDUP_REMOVED lines=18> */
.L_x_1365:
        /* <DEDUP_REMOVED lines=21> */
.L_x_1367:
[----:B------:R-:W-:Y:S05]  /*7210*/  BSYNC.RECONVERGENT B0 ;  /* 0x0000000000007941 */ /* 0x000fea0003800200 */
.L_x_1366:
        /* <DEDUP_REMOVED lines=21> */
.L_x_1368:
[----:B0-----:R-:W-:Y:S01]  /*7370*/  FADD.FTZ R56, R2, -UR28 ;  /* 0x8000001c02387e21 */ /* 0x001fe20008010000 */
        /* <DEDUP_REMOVED lines=17> */
[----:B------:R-:W-:Y:S01]  /*7490*/  LEA.HI.X R3, R56, UR19, R55, 0x2, P1 ;  /* 0x0000001338037c11 */ /* 0x000fe200088f1437 */
[----:B------:R-:W-:-:S05]  /*74a0*/  FMUL.FTZ R55, R79, UR29 ;  /* 0x0000001d4f377c20 */ /* 0x000fca0008410000 */
[----:B------:R0:W-:Y:S02]  /*74b0*/  STG.E.64 desc[UR20][R2.64], R54 ;  /* 0x0000003602007986 */ /* 0x0001e4000c101b14 */
.L_x_1370:
[----:B------:R-:W-:Y:S05]  /*74c0*/  BSYNC.RECONVERGENT B0 ;  /* 0x0000000000007941 */ /* 0x000fea0003800200 */
.L_x_1369:
        /* <DEDUP_REMOVED lines=21> */
.L_x_1371:
[----:B------:R-:W-:Y:S01]  /*7620*/  FADD.FTZ R6, R6, -UR28 ;  /* 0x8000001c06067e21 */ /* 0x000fe20008010000 */
[----:B0-----:R-:W-:Y:S01]  /*7630*/  FFMA.FTZ R2, R63, UR15, R0 ;  /* 0x0000000f3f027c23 */ /* 0x001fe20008010000 */
[----:B------:R-:W-:Y:S01]  /*7640*/  BSSY.RECONVERGENT B0, `(.L_x_1372) ;  /* 0x0000013000007945 */ /* 0x000fe20003800200 */
[----:B------:R-:W-:Y:S01]  /*7650*/  FADD.FTZ R54, R7, -UR28 ;  /* 0x8000001c07367e21 */ /* 0x000fe20008010000 */
[----:B------:R-:W-:Y:S01]  /*7660*/  FFMA.FTZ R61, R76, R4, -R61 ;  /* 0x000000044c3d7223 */ /* 0x000fe2000001083d */
        /* <DEDUP_REMOVED lines=16> */
.L_x_1373:
[----:B------:R-:W-:Y:S05]  /*7770*/  BSYNC.RECONVERGENT B0 ;  /* 0x0000000000007941 */ /* 0x000fea0003800200 */
.L_x_1372:
        /* <DEDUP_REMOVED lines=21> */
.L_x_1374:
[----:B------:R-:W-:Y:S01]  /*78d0*/  FADD.FTZ R10, R10, -UR28 ;  /* 0x8000001c0a0a7e21 */ /* 0x000fe20008010000 */
[----:B0-----:R-:W-:Y:S01]  /*78e0*/  FFMA.FTZ R2, R59, UR15, R0 ;  /* 0x0000000f3b027c23 */ /* 0x001fe20008010000 */
        /* <DEDUP_REMOVED lines=19> */
.L_x_1376:
[----:B------:R-:W-:Y:S05]  /*7a20*/  BSYNC.RECONVERGENT B0 ;  /* 0x0000000000007941 */ /* 0x000fea0003800200 */
.L_x_1375:
        /* <DEDUP_REMOVED lines=21> */
.L_x_1377:
[----:B0-----:R-:W-:Y:S01]  /*7b80*/  FFMA.FTZ R2, R51, UR15, R0 ;  /* 0x0000000f33027c23 */ /* 0x001fe20008010000 */
        /* <DEDUP_REMOVED lines=19> */
.L_x_1379:
[----:B------:R-:W-:Y:S05]  /*7cc0*/  BSYNC.RECONVERGENT B0 ;  /* 0x0000000000007941 */ /* 0x000fea0003800200 */
.L_x_1378:
[----:B------:R-:W-:Y:S01]  /*7cd0*/  FADD.FTZ R14, R14, -UR28 ;  /* 0x8000001c0e0e7e21 */ /* 0x000fe20008010000 */
[----:B------:R-:W-:Y:S01]  /*7ce0*/  IADD3 R13, PT, PT, R118, 0x90, RZ ;  /* 0x00000090760d7810 */ /* 0x000fe20007ffe0ff */
[----:B------:R-:W-:Y:S01]  /*7cf0*/  FMUL.FTZ R11, R26, UR29 ;  /* 0x0000001d1a0b7c20 */ /* 0x000fe20008410000 */
        /* <DEDUP_REMOVED lines=20> */
.L_x_1380:
[----:B------:R-:W-:Y:S04]  /*7e40*/  BSSY.RECONVERGENT B0, `(.L_x_1381) ;  /* 0x0000015000007945 */ /* 0x000fe80003800200 */
[----:B------:R-:W-:Y:S05]  /*7e50*/  @P0 BRA `(.L_x_1382) ;  /* 0x00000000004c0947 */ /* 0x000fea0003800000 */
[----:B------:R-:W1:Y:S01]  /*7e60*/  LDCU.64 UR16, c[0x0][0x3f8] ;  /* 0x00007f00ff1077ac */ /* 0x000e620008000a00 */
[----:B------:R-:W-:Y:S01]  /*7e70*/  IADD3 R9, PT, PT, R118, 0x80, RZ ;  /* 0x0000008076097810 */ /* 0x000fe20007ffe0ff */
[----:B0-----:R-:W-:Y:S01]  /*7e80*/  FFMA.FTZ R7, R11, UR15, R0 ;  /* 0x0000000f0b077c23 */ /* 0x001fe20008010000 */
[----:B------:R-:W-:Y:S01]  /*7e90*/  MOV R2, R122 ;  /* 0x0000007a00027202 */ /* 0x000fe20000000f00 */
[----:B------:R-:W0:Y:S01]  /*7ea0*/  LDCU.64 UR18, c[0x0][0x380] ;  /* 0x00007000ff1277ac */ /* 0x000e220008000a00 */
[----:B------:R-:W-:Y:S01]  /*7eb0*/  SHF.R.S32.HI R6, RZ, 0x1f, R9 ;  /* 0x0000001fff067819 */ /* 0x000fe20000011409 */
[----:B------:R-:W-:Y:S01]  /*7ec0*/  FFMA.FTZ R7, R76, R28, -R7 ;  /* 0x0000001c4c077223 */ /* 0x000fe20000010807 */
[----:B------:R-:W-:-:S03]  /*7ed0*/  MOV R3, R121 ;  /* 0x0000007900037202 */ /* 0x000fc60000000f00 */
[----:B-1----:R-:W-:Y:S02]  /*7ee0*/  IMAD R6, R6, UR16, RZ ;  /* 0x0000001006067c24 */ /* 0x002fe4000f8e02ff */
[----:B------:R-:W-:-:S04]  /*7ef0*/  IMAD.WIDE.U32 R4, R9, UR16, R2 ;  /* 0x0000001009047c25 */ /* 0x000fc8000f8e0002 */
[----:B------:R-:W-:Y:S02]  /*7f00*/  IMAD R3, R9, UR17, R6 ;  /* 0x0000001109037c24 */ /* 0x000fe4000f8e0206 */
[----:B------:R-:W-:Y:S01]  /*7f10*/  FFMA.FTZ R6, R27, UR15, R0 ;  /* 0x0000000f1b067c23 */ /* 0x000fe20008010000 */
[C---:B0-----:R-:W-:Y:S02]  /*7f20*/  LEA R2, P0, R4.reuse, UR18, 0x2 ;  /* 0x0000001204027c11 */ /* 0x041fe4000f8010ff */
[----:B------:R-:W-:Y:S01]  /*7f30*/  IADD3 R3, PT, PT, R5, R3, RZ ;  /* 0x0000000305037210 */ /* 0x000fe20007ffe0ff */
[----:B------:R-:W-:Y:S01]  /*7f40*/  FFMA.FTZ R29, R77, R29, -R6 ;  /* 0x0000001d4d1d7223 */ /* 0x000fe20000010806 */
[----:B------:R-:W-:Y:S02]  /*7f50*/  FMUL.FTZ R6, R7, UR29 ;  /* 0x0000001d07067c20 */ /* 0x000fe40008410000 */
[----:B------:R-:W-:Y:S01]  /*7f60*/  LEA.HI.X R3, R4, UR19, R3, 0x2, P0 ;  /* 0x0000001304037c11 */ /* 0x000fe200080f1403 */
[----:B------:R-:W-:-:S05]  /*7f70*/  FMUL.FTZ R7, R29, UR29 ;  /* 0x0000001d1d077c20 */ /* 0x000fca0008410000 */
[----:B------:R1:W-:Y:S02]  /*7f80*/  STG.E.64 desc[UR20][R2.64], R6 ;  /* 0x0000000602007986 */ /* 0x0003e4000c101b14 */
.L_x_1382:
[----:B------:R-:W-:Y:S05]  /*7f90*/  BSYNC.RECONVERGENT B0 ;  /* 0x0000000000007941 */ /* 0x000fea0003800200 */
.L_x_1381:
[----:B------:R-:W-:Y:S01]  /*7fa0*/  UISETP.NE.AND UP0, UPT, UR24, URZ, UPT ;  /* 0x000000ff1800728c */ /* 0x000fe2000bf05270 */
[----:B------:R-:W-:Y:S01]  /*7fb0*/  FADD.FTZ R15, R15, -UR28 ;  /* 0x8000001c0f0f7e21 */ /* 0x000fe20008010000 */
[----:B------:R-:W-:Y:S01]  /*7fc0*/  ISETP.GE.U32.AND P2, PT, R13, UR8, PT ;  /* 0x000000080d007c0c */ /* 0x000fe2000bf46070 */
[----:B01----:R-:W-:Y:S01]  /*7fd0*/  FMUL.FTZ R3, R14, UR29 ;  /* 0x0000001d0e037c20 */ /* 0x003fe20008410000 */
[----:B------:R-:W-:Y:S01]  /*7fe0*/  ISETP.GE.U32.AND P1, PT, R112, UR8, PT ;  /* 0x0000000870007c0c */ /* 0x000fe2000bf26070 */
[----:B------:R-:W-:Y:S01]  /*7ff0*/  FMUL.FTZ R15, R15, UR29 ;  /* 0x0000001d0f0f7c20 */ /* 0x000fe20008410000 */
[----:B------:R-:W-:Y:S01]  /*8000*/  ISETP.GE.U32.AND P0, PT, R110, UR8, PT ;  /* 0x000000086e007c0c */ /* 0x000fe2000bf06070 */
[--C-:B------:R-:W-:Y:S01]  /*8010*/  FFMA.FTZ R11, R3, UR15, R0.reuse ;  /* 0x0000000f030b7c23 */ /* 0x100fe20008010000 */
[----:B------:R-:W-:Y:S01]  /*8020*/  ISETP.GE.U32.AND P6, PT, R108, UR8, PT ;  /* 0x000000086c007c0c */ /* 0x000fe2000bfc6070 */
[----:B------:R-:W-:Y:S01]  /*8030*/  FFMA.FTZ R12, R15, UR15, R0 ;  /* 0x0000000f0f0c7c23 */ /* 0x000fe20008010000 */
[----:B------:R-:W-:-:S02]  /*8040*/  SHF.R.S32.HI R26, RZ, 0x1f, R13 ;  /* 0x0000001fff1a7819 */ /* 0x000fc4000001140d */
[----:B------:R-:W-:Y:S02]  /*8050*/  ISETP.GE.U32.AND P4, PT, R106, UR8, PT ;  /* 0x000000086a007c0c */ /* 0x000fe4000bf86070 */
[----:B------:R-:W-:Y:S02]  /*8060*/  ISETP.GE.U32.AND P5, PT, R104, UR8, PT ;  /* 0x0000000868007c0c */ /* 0x000fe4000bfa6070 */
[----:B------:R-:W-:Y:S02]  /*8070*/  ISETP.GE.U32.AND P3, PT, R102, UR8, PT ;  /* 0x0000000866007c0c */ /* 0x000fe4000bf66070 */
[----:B------:R-:W-:Y:S02]  /*8080*/  ISETP.GE.AND.EX P2, PT, R26, UR9, PT, P2 ;  /* 0x000000091a007c0c */ /* 0x000fe4000bf46320 */
[----:B------:R-:W-:Y:S02]  /*8090*/  ISETP.GE.AND.EX P1, PT, R111, UR9, PT, P1 ;  /* 0x000000096f007c0c */ /* 0x000fe4000bf26310 */
[----:B------:R-:W-:-:S02]  /*80a0*/  ISETP.GE.AND.EX P0, PT, R109, UR9, PT, P0 ;  /* 0x000000096d007c0c */ /* 0x000fc4000bf06300 */
[----:B------:R-:W-:Y:S02]  /*80b0*/  ISETP.GE.AND.EX P6, PT, R107, UR9, PT, P6 ;  /* 0x000000096b007c0c */ /* 0x000fe4000bfc6360 */
[----:B------:R-:W-:Y:S02]  /*80c0*/  ISETP.GE.AND.EX P4, PT, R105, UR9, PT, P4 ;  /* 0x0000000969007c0c */ /* 0x000fe4000bf86340 */
        /* <DEDUP_REMOVED lines=20> */
.L_x_1383:
        /* <DEDUP_REMOVED lines=17> */
.L_x_1385:
[----:B------:R-:W-:Y:S05]  /*8320*/  BSYNC.RECONVERGENT B0 ;  /* 0x0000000000007941 */ /* 0x000fea0003800200 */
.L_x_1384:
[----:B------:R-:W-:Y:S01]  /*8330*/  FADD.FTZ R18, R18, -UR28 ;  /* 0x8000001c12127e21 */ /* 0x000fe20008010000 */
[----:B------:R-:W-:Y:S01]  /*8340*/  FADD.FTZ R19, R19, -UR28 ;  /* 0x8000001c13137e21 */ /* 0x000fe20008010000 */
[----:B------:R-:W-:Y:S01]  /*8350*/  FADD.FTZ R22, R22, -UR28 ;  /* 0x8000001c16167e21 */ /* 0x000fe20008010000 */
[----:B------:R-:W-:Y:S01]  /*8360*/  FADD.FTZ R23, R23, -UR28 ;  /* 0x8000001c17177e21 */ /* 0x000fe20008010000 */
[----:B------:R-:W-:Y:S01]  /*8370*/  FMUL.FTZ R11, R18, UR29 ;  /* 0x0000001d120b7c20 */ /* 0x000fe20008410000 */
        /* <DEDUP_REMOVED lines=20> */
.L_x_1386:
[--C-:B0-----:R-:W-:Y:S01]  /*84c0*/  FFMA.FTZ R3, R11, UR15, R0.reuse ;  /* 0x0000000f0b037c23 */ /* 0x101fe20008010000 */
[----:B------:R-:W-:Y:S01]  /*84d0*/  FMUL.FTZ R9, R22, UR29 ;  /* 0x0000001d16097c20 */ /* 0x000fe20008410000 */
[----:B------:R-:W-:Y:S01]  /*84e0*/  FMUL.FTZ R23, R23, UR29 ;  /* 0x0000001d17177c20 */ /* 0x000fe20008410000 */
[--C-:B------:R-:W-:Y:S01]  /*84f0*/  FFMA.FTZ R2, R19, UR15, R0.reuse ;  /* 0x0000000f13027c23 */ /* 0x100fe20008010000 */
[----:B------:R-:W-:Y:S01]  /*8500*/  BSSY.RECONVERGENT B0, `(.L_x_1387) ;  /* 0x0000013000007945 */ /* 0x000fe20003800200 */
[----:B------:R-:W-:Y:S01]  /*8510*/  FFMA.FTZ R20, R76, R20, -R3 ;  /* 0x000000144c147223 */ /* 0x000fe20000010803 */
[--C-:B------:R-:W-:Y:S01]  /*8520*/  FFMA.FTZ R11, R9, UR15, R0.reuse ;  /* 0x0000000f090b7c23 */ /* 0x100fe20008010000 */
[----:B------:R-:W-:Y:S01]  /*8530*/  FFMA.FTZ R12, R23, UR15, R0 ;  /* 0x0000000f170c7c23 */ /* 0x000fe20008010000 */
        /* <DEDUP_REMOVED lines=15> */
.L_x_1388:
[----:B------:R-:W-:Y:S05]  /*8630*/  BSYNC.RECONVERGENT B0 ;  /* 0x0000000000007941 */ /* 0x000fea0003800200 */
.L_x_1387:
[----:B------:R-:W-:Y:S05]  /*8640*/  BRA.U !UP0, `(.L_x_1389) ;  /* 0x0000000108487547 */ /* 0x000fea000b800000 */
        /* <DEDUP_REMOVED lines=18> */
.L_x_1389:
[----:B------:R-:W-:Y:S01]  /*8770*/  BSSY.RECONVERGENT B0, `(.L_x_1390) ;  /* 0x0000011000007945 */ /* 0x000fe20003800200 */
[----:B------:R-:W-:Y:S01]  /*8780*/  FFMA.FTZ R11, R76, R24, -R11 ;  /* 0x000000184c0b7223 */ /* 0x000fe2000001080b */
[----:B------:R-:W-:Y:S02]  /*8790*/  FFMA.FTZ R7, R77, R25, -R12 ;  /* 0x000000194d077223 */ /* 0x000fe4000001080c */
[----:B------:R-:W-:Y:S05]  /*87a0*/  @P0 BRA `(.L_x_1391) ;  /* 0x0000000000340947 */ /* 0x000fea0003800000 */
[----:B------:R-:W1:Y:S01]  /*87b0*/  LDCU.64 UR16, c[0x0][0x3f8] ;  /* 0x00007f00ff1077ac */ /* 0x000e620008000a00 */
[----:B0-----:R-:W-:Y:S01]  /*87c0*/  MOV R2, R122 ;  /* 0x0000007a00027202 */ /* 0x001fe20000000f00 */
[----:B------:R-:W-:Y:S01]  /*87d0*/  FMUL.FTZ R6, R11, UR29 ;  /* 0x0000001d0b067c20 */ /* 0x000fe20008410000 */
[----:B------:R-:W-:Y:S01]  /*87e0*/  MOV R3, R121 ;  /* 0x0000007900037202 */ /* 0x000fe20000000f00 */
[----:B------:R-:W0:Y:S01]  /*87f0*/  LDCU.64 UR18, c[0x0][0x380] ;  /* 0x00007000ff1277ac */ /* 0x000e220008000a00 */
[----:B------:R-:W-:Y:S01]  /*8800*/  FMUL.FTZ R7, R7, UR29 ;  /* 0x0000001d07077c20 */ /* 0x000fe20008410000 */
[----:B-1----:R-:W-:Y:S02]  /*8810*/  IMAD R9, R109, UR16, RZ ;  /* 0x000000106d097c24 */ /* 0x002fe4000f8e02ff */
[----:B------:R-:W-:-:S04]  /*8820*/  IMAD.WIDE.U32 R4, R110, UR16, R2 ;  /* 0x000000106e047c25 */ /* 0x000fc8000f8e0002 */
[----:B------:R-:W-:Y:S01]  /*8830*/  IMAD R9, R110, UR17, R9 ;  /* 0x000000116e097c24 */ /* 0x000fe2000f8e0209 */
[----:B0-----:R-:W-:-:S04]  /*8840*/  LEA R2, P0, R4, UR18, 0x2 ;  /* 0x0000001204027c11 */ /* 0x001fc8000f8010ff */
[----:B------:R-:W-:-:S04]  /*8850*/  IADD3 R9, PT, PT, R5, R9, RZ ;  /* 0x0000000905097210 */ /* 0x000fc80007ffe0ff */
[----:B------:R-:W-:-:S05]  /*8860*/  LEA.HI.X R3, R4, UR19, R9, 0x2, P0 ;  /* 0x0000001304037c11 */ /* 0x000fca00080f1409 */
[----:B------:R1:W-:Y:S02]  /*8870*/  STG.E.64 desc[UR20][R2.64], R6 ;  /* 0x0000000602007986 */ /* 0x0003e4000c101b14 */
.L_x_1391:
[----:B------:R-:W-:Y:S05]  /*8880*/  BSYNC.RECONVERGENT B0 ;  /* 0x0000000000007941 */ /* 0x000fea0003800200 */
.L_x_1390:
[----:B------:R-:W-:Y:S01]  /*8890*/  FADD.FTZ R30, R30, -UR28 ;  /* 0x8000001c1e1e7e21 */ /* 0x000fe20008010000 */
[----:B------:R-:W-:Y:S01]  /*88a0*/  FADD.FTZ R31, R31, -UR28 ;  /* 0x8000001c1f1f7e21 */ /* 0x000fe20008010000 */
[----:B------:R-:W-:Y:S01]  /*88b0*/  FADD.FTZ R34, R34, -UR28 ;  /* 0x8000001c22227e21 */ /* 0x000fe20008010000 */
[----:B------:R-:W-:Y:S01]  /*88c0*/  FADD.FTZ R35, R35, -UR28 ;  /* 0x8000001c23237e21 */ /* 0x000fe20008010000 */
[----:B------:R-:W-:Y:S01]  /*88d0*/  FMUL.FTZ R11, R30, UR29 ;  /* 0x0000001d1e0b7c20 */ /* 0x000fe20008410000 */
[----:B------:R-:W-:Y:S01]  /*88e0*/  FMUL.FTZ R31, R31, UR29 ;  /* 0x0000001d1f1f7c20 */ /* 0x000fe20008410000 */
        /* <DEDUP_REMOVED lines=19> */
.L_x_1392:
[--C-:B01----:R-:W-:Y:S01]  /*8a20*/  FFMA.FTZ R3, R11, UR15, R0.reuse ;  /* 0x0000000f0b037c23 */ /* 0x103fe20008010000 */
        /* <DEDUP_REMOVED lines=22> */
.L_x_1394:
[----:B------:R-:W-:Y:S05]  /*8b90*/  BSYNC.RECONVERGENT B0 ;  /* 0x0000000000007941 */ /* 0x000fea0003800200 */
.L_x_1393:
        /* <DEDUP_REMOVED lines=19> */
.L_x_1395:
        /* <DEDUP_REMOVED lines=17> */
.L_x_1397:
[----:B------:R-:W-:Y:S05]  /*8de0*/  BSYNC.RECONVERGENT B0 ;  /* 0x0000000000007941 */ /* 0x000fea0003800200 */
.L_x_1396:
        /* <DEDUP_REMOVED lines=25> */
.L_x_1398:
        /* <DEDUP_REMOVED lines=23> */
.L_x_1400:
[----:B------:R-:W-:Y:S05]  /*90f0*/  BSYNC.RECONVERGENT B0 ;  /* 0x0000000000007941 */ /* 0x000fea0003800200 */
.L_x_1399:
        /* <DEDUP_REMOVED lines=19> */
.L_x_1401:
        /* <DEDUP_REMOVED lines=8> */
[----:B------:R-:W-:Y:S01]  /*92b0*/  MOV R120, R122 ;  /* 0x0000007a00787202 */ /* 0x000fe20000000f00 */
[----:B------:R-:W1:Y:S01]  /*92c0*/  LDCU.64 UR16, c[0x0][0x380] ;  /* 0x00007000ff1077ac */ /* 0x000e620008000a00 */
[----:B0-----:R-:W-:-:S03]  /*92d0*/  IMAD R3, R101, UR8, RZ ;  /* 0x0000000865037c24 */ /* 0x001fc6000f8e02ff */
[----:B------:R-:W-:-:S04]  /*92e0*/  IMAD.WIDE.U32 R120, R102, UR8, R120 ;  /* 0x0000000866787c25 */ /* 0x000fc8000f8e0078 */
[----:B------:R-:W-:Y:S01]  /*92f0*/  IMAD R3, R102, UR9, R3 ;  /* 0x0000000966037c24 */ /* 0x000fe2000f8e0203 */
[----:B-1----:R-:W-:-:S04]  /*9300*/  LEA R2, P0, R120, UR16, 0x2 ;  /* 0x0000001078027c11 */ /* 0x002fc8000f8010ff */
[----:B------:R-:W-:-:S04]  /*9310*/  IADD3 R3, PT, PT, R121, R3, RZ ;  /* 0x0000000379037210 */ /* 0x000fc80007ffe0ff */
[----:B------:R-:W-:-:S05]  /*9320*/  LEA.HI.X R3, R120, UR17, R3, 0x2, P0 ;  /* 0x0000001178037c11 */ /* 0x000fca00080f1403 */
[----:B------:R1:W-:Y:S02]  /*9330*/  STG.E.64 desc[UR20][R2.64], R4 ;  /* 0x0000000402007986 */ /* 0x0003e4000c101b14 */
.L_x_1403:
[----:B------:R-:W-:Y:S05]  /*9340*/  BSYNC.RECONVERGENT B0 ;  /* 0x0000000000007941 */ /* 0x000fea0003800200 */
.L_x_1402:
[----:B------:R-:W-:Y:S02]  /*9350*/  UIADD3 UR14, UPT, UPT, UR23, UR14, URZ ;  /* 0x0000000e170e7290 */ /* 0x000fe4000fffe0ff */
[----:B------:R-:W-:Y:S02]  /*9360*/  UIADD3 UR4, UPT, UPT, UR4, 0x1, URZ ;  /* 0x0000000104047890 */ /* 0x000fe4000fffe0ff */
[----:B------:R-:W-:-:S09]  /*9370*/  UISETP.GE.AND UP0, UPT, UR14, UR6, UPT ;  /* 0x000000060e00728c */ /* 0x000fd2000bf06270 */
[----:B------:R-:W-:Y:S05]  /*9380*/  BRA.U !UP0, `(.L_x_1404) ;  /* 0xffffff6d08f47547 */ /* 0x000fea000b83ffff */
.L_x_1337:
[----:B-1----:R-:W1:Y:S01]  /*9390*/  LDC R4, c[0x0][0x370] ;  /* 0x0000dc00ff047b82 */ /* 0x002e620000000800 */
[----:B------:R-:W-:Y:S01]  /*93a0*/  ISETP.NE.AND P2, PT, R115, RZ, PT ;  /* 0x000000ff7300720c */ /* 0x000fe20003f45270 */
[----:B------:R-:W-:Y:S06]  /*93b0*/  BSSY.RECONVERGENT B0, `(.L_x_1405) ;  /* 0x0000011000007945 */ /* 0x000fec0003800200 */
[----:B------:R-:W2:Y:S08]  /*93c0*/  LDC R7, c[0x0][0x374] ;  /* 0x0000dd00ff077b82 */ /* 0x000eb00000000800 */
[----:B0-----:R-:W0:Y:S01]  /*93d0*/  LDC.64 R2, c[0x0][0x3c8] ;  /* 0x0000f200ff027b82 */ /* 0x001e220000000a00 */
[----:B-1----:R-:W-:-:S02]  /*93e0*/  IADD3 R5, PT, PT, R4, -0x1, RZ ;  /* 0xffffffff04057810 */ /* 0x002fc40007ffe0ff */
[----:B------:R-:W-:Y:S02]  /*93f0*/  ISETP.NE.AND P1, PT, R4, 0x1, PT ;  /* 0x000000010400780c */ /* 0x000fe40003f25270 */
[----:B--2---:R-:W-:-:S04]  /*9400*/  IADD3 R0, PT, PT, R7, -0x1, RZ ;  /* 0xffffffff07007810 */ /* 0x004fc80007ffe0ff */
[----:B------:R-:W-:Y:S02]  /*9410*/  ISETP.NE.AND P0, PT, R0, UR5, PT ;  /* 0x0000000500007c0c */ /* 0x000fe4000bf05270 */
[----:B------:R-:W-:Y:S02]  /*9420*/  SHF.L.U32 R0, R7, 0x1, RZ ;  /* 0x0000000107007819 */ /* 0x000fe400000006ff */
[----:B------:R-:W-:Y:S02]  /*9430*/  ISETP.NE.OR P0, PT, R5, UR22, P0 ;  /* 0x0000001605007c0c */ /* 0x000fe40008705670 */
[----:B------:R-:W-:-:S05]  /*9440*/  SEL R5, R0, RZ, P1 ;  /* 0x000000ff00057207 */ /* 0x000fca0000800000 */
[----:B0-----:R-:W-:Y:S01]  /*9450*/  IMAD.WIDE.U32 R2, R5, 0x4, R2 ;  /* 0x0000000405027825 */ /* 0x001fe200078e0002 */
[----:B------:R-:W-:Y:S06]  /*9460*/  @P2 BRA `(.L_x_1406) ;  /* 0x0000000000142947 */ /* 0x000fec0003800000 */
[----:B------:R-:W-:Y:S01]  /*9470*/  HFMA2 R5, -RZ, RZ, 0, 5.9604644775390625e-08 ;  /* 0x00000001ff057431 */ /* 0x000fe200000001ff */
[----:B------:R-:W-:Y:S06]  /*9480*/  MEMBAR.ALL.GPU ;  /* 0x0000000000007992 */ /* 0x000fec000000a000 */
[----:B------:R-:W-:-:S00]  /*9490*/  ERRBAR ;  /* 0x00000000000079ab */ /* 0x000fc00000000000 */
[----:B------:R-:W-:Y:S06]  /*94a0*/  CGAERRBAR ;  /* 0x00000000000075ab */ /* 0x000fec0000000000 */
[----:B------:R0:W-:Y:S02]  /*94b0*/  REDG.E.ADD.S32.STRONG.GPU desc[UR20][R2.64], R5 ;  /* 0x000000050200798e */ /* 0x0001e4000c12e314 */
.L_x_1406:
[----:B------:R-:W-:Y:S05]  /*94c0*/  BSYNC.RECONVERGENT B0 ;  /* 0x0000000000007941 */ /* 0x000fea0003800200 */
.L_x_1405:
[----:B------:R-:W-:Y:S05]  /*94d0*/  @P0 EXIT ;  /* 0x000000000000094d */ /* 0x000fea0003800000 */
[----:B------:R-:W-:Y:S05]  /*94e0*/  @P2 BRA `(.L_x_1407) ;  /* 0x0000000000202947 */ /* 0x000fea0003800000 */
[----:B------:R-:W-:-:S05]  /*94f0*/  IMAD R0, R4, R7, RZ ;  /* 0x0000000704007224 */ /* 0x000fca00078e02ff */
[----:B------:R-:W-:-:S13]  /*9500*/  ISETP.NE.AND P0, PT, R0, -0x1, PT ;  /* 0xffffffff0000780c */ /* 0x000fda0003f05270 */
[----:B------:R-:W-:Y:S05]  /*9510*/  @!P0 BRA `(.L_x_1407) ;  /* 0x0000000000148947 */ /* 0x000fea0003800000 */
.L_x_1408:
[----:B0-----:R-:W2:Y:S04]  /*9520*/  LDG.E.STRONG.GPU R5, desc[UR20][R2.64] ;  /* 0x0000001402057981 */ /* 0x001ea8000c1ef900 */
[----:B--2---:R-:W-:Y:S01]  /*9530*/  CCTL.IVALL ;  /* 0x00000000ff00798f */ /* 0x004fe20002000000 */
[----:B------:R-:W-:Y:S05]  /*9540*/  YIELD ;  /* 0x0000000000007946 */ /* 0x000fea0003800000 */
[----:B------:R-:W-:-:S13]  /*9550*/  ISETP.NE.AND P0, PT, R5, R0, PT ;  /* 0x000000000500720c */ /* 0x000fda0003f05270 */
[----:B------:R-:W-:Y:S05]  /*9560*/  @P0 BRA `(.L_x_1408) ;  /* 0xfffffffc00ec0947 */ /* 0x000fea000383ffff */
.L_x_1407:
[----:B------:R-:W-:Y:S05]  /*9570*/  WARPSYNC.ALL ;  /* 0x0000000000007948 */ /* 0x000fea0003800000 */
[----:B------:R-:W1:Y:S08]  /*9580*/  LDC.64 R30, c[0x0][0x3f8] ;  /* 0x0000fe00ff1e7b82 */ /* 0x000e700000000a00 */
[----:B------:R-:W-:Y:S01]  /*9590*/  BAR.SYNC.DEFER_BLOCKING 0x0 ;  /* 0x0000000000007b1d */ /* 0x000fe20000010000 */
[----:B-1----:R-:W-:-:S04]  /*95a0*/  LEA.HI R0, P0, R31, R30, RZ, 0x1 ;  /* 0x0000001e1f007211 */ /* 0x002fc800078108ff */
[----:B0-----:R-:W-:-:S04]  /*95b0*/  IADD3.X R3, PT, PT, RZ, R31, RZ, P0, !PT ;  /* 0x0000001fff037210 */ /* 0x001fc800007fe4ff */
        /* <DEDUP_REMOVED lines=70> */
.L_x_1411:
        /* <DEDUP_REMOVED lines=10> */
[----:B------:R-:W4:Y:S04]  /*9ac0*/  LDG.E R16, desc[UR20][R10.64] ;  /* 0x000000140a107981 */ /* 0x000f28000c1e1900 */
[----:B------:R-:W4:Y:S01]  /*9ad0*/  LDG.E R17, desc[UR20][R12.64] ;  /* 0x000000140c117981 */ /* 0x000f22000c1e1900 */
        /* <DEDUP_REMOVED lines=15> */
[----:B----4-:R0:W-:Y:S01]  /*9bd0*/  STG.E.64 desc[UR20][R8.64], R16 ;  /* 0x0000001008007986 */ /* 0x0101e2000c101b14 */
[----:B------:R-:W-:Y:S05]  /*9be0*/  @P1 BRA `(.L_x_1411) ;  /* 0xfffffffc008c1947 */ /* 0x000fea000383ffff */
.L_x_1410:
[----:B------:R-:W-:Y:S05]  /*9bf0*/  BSYNC.RECONVERGENT B0 ;  /* 0x0000000000007941 */ /* 0x000fea0003800200 */
.L_x_1409:
[----:B------:R-:W-:Y:S05]  /*9c00*/  @!P0 EXIT ;  /* 0x000000000000894d */ /* 0x000fea0003800000 */
[----:B------:R-:W-:Y:S01]  /*9c10*/  SHF.L.U64.HI R37, R26, 0x2, R33 ;  /* 0x000000021a257819 */ /* 0x000fe20000010221 */
[----:B------:R-:W1:Y:S01]  /*9c20*/  LDCU.64 UR4, c[0x0][0x3d8] ;  /* 0x00007b00ff0477ac */ /* 0x000e620008000a00 */
[C---:B------:R-:W-:Y:S02]  /*9c30*/  SHF.L.U64.HI R31, R30.reuse, 0x2, R31 ;  /* 0x000000021e1f7819 */ /* 0x040fe4000001021f */
[----:B------:R-:W-:Y:S01]  /*9c40*/  SHF.L.U32 R29, R30, 0x2, RZ ;  /* 0x000000021e1d7819 */ /* 0x000fe200000006ff */
[----:B------:R-:W2:Y:S01]  /*9c50*/  LDCU.64 UR6, c[0x0][0x388] ;  /* 0x00007100ff0677ac */ /* 0x000ea20008000a00 */
[----:B------:R-:W-:Y:S02]  /*9c60*/  SHF.L.U32 R39, R26, 0x2, RZ ;  /* 0x000000021a277819 */ /* 0x000fe400000006ff */
[C---:B------:R-:W-:Y:S01]  /*9c70*/  SHF.L.U64.HI R33, R0.reuse, 0x2, R3 ;  /* 0x0000000200217819 */ /* 0x040fe20000010203 */
[----:B------:R-:W4:Y:S01]  /*9c80*/  LDCU.64 UR8, c[0x0][0x390] ;  /* 0x00007200ff0877ac */ /* 0x000f220008000a00 */
[----:B------:R-:W-:-:S07]  /*9c90*/  SHF.L.U32 R35, R0, 0x2, RZ ;  /* 0x0000000200237819 */ /* 0x000fce00000006ff */
.L_x_1412:
[C---:B0-----:R-:W-:Y:S02]  /*9ca0*/  SHF.L.U32 R16, R115.reuse, 0x2, RZ ;  /* 0x0000000273107819 */ /* 0x041fe400000006ff */
[----:B------:R-:W-:Y:S02]  /*9cb0*/  SHF.L.U64.HI R2, R115, 0x2, R28 ;  /* 0x0000000273027819 */ /* 0x000fe4000001021c */
[----:B-1----:R-:W-:-:S04]  /*9cc0*/  IADD3 R4, P0, PT, R16, UR4, RZ ;  /* 0x0000000410047c10 */ /* 0x002fc8000ff1e0ff */
[----:B------:R-:W-:Y:S02]  /*9cd0*/  IADD3.X R5, PT, PT, R2, UR5, RZ, P0, !PT ;  /* 0x0000000502057c10 */ /* 0x000fe400087fe4ff */
[C---:B------:R-:W-:Y:S02]  /*9ce0*/  IADD3 R6, P0, PT, R4.reuse, R35, RZ ;  /* 0x0000002304067210 */ /* 0x040fe40007f1e0ff */
[C---:B------:R-:W-:Y:S01]  /*9cf0*/  IADD3 R10, P1, PT, R4.reuse, R39, RZ ;  /* 0x00000027040a7210 */ /* 0x040fe20007f3e0ff */
[----:B------:R0:W5:Y:S01]  /*9d00*/  LDG.E R18, desc[UR20][R4.64] ;  /* 0x0000001404127981 */ /* 0x000162000c1e1900 */
[C---:B------:R-:W-:Y:S02]  /*9d10*/  IADD3.X R7, PT, PT, R5.reuse, R33, RZ, P0, !PT ;  /* 0x0000002105077210 */ /* 0x040fe400007fe4ff */
[----:B------:R-:W-:Y:S02]  /*9d20*/  IADD3 R8, P0, PT, R4, R29, RZ ;  /* 0x0000001d04087210 */ /* 0x000fe40007f1e0ff */
[C---:B------:R-:W-:Y:S01]  /*9d30*/  IADD3.X R11, PT, PT, R5.reuse, R37, RZ, P1, !PT ;  /* 0x00000025050b7210 */ /* 0x040fe20000ffe4ff */
[----:B------:R1:W5:Y:S01]  /*9d40*/  LDG.E R19, desc[UR20][R6.64] ;  /* 0x0000001406137981 */ /* 0x000362000c1e1900 */
[----:B------:R-:W-:-:S03]  /*9d50*/  IADD3.X R9, PT, PT, R5, R31, RZ, P0, !PT ;  /* 0x0000001f05097210 */ /* 0x000fc600007fe4ff */
[----:B------:R-:W3:Y:S04]  /*9d60*/  LDG.E R21, desc[UR20][R10.64] ;  /* 0x000000140a157981 */ /* 0x000ee8000c1e1900 */
[----:B------:R1:W3:Y:S01]  /*9d70*/  LDG.E R20, desc[UR20][R8.64] ;  /* 0x0000001408147981 */ /* 0x0002e2000c1e1900 */
[C---:B------:R-:W-:Y:S02]  /*9d80*/  SHF.L.U32 R27, R115.reuse, 0x3, RZ ;  /* 0x00000003731b7819 */ /* 0x040fe400000006ff */
[----:B------:R-:W-:Y:S02]  /*9d90*/  SHF.L.U64.HI R28, R115, 0x3, R28 ;  /* 0x00000003731c7819 */ /* 0x000fe4000001021c */
[----:B------:R-:W-:Y:S02]  /*9da0*/  LOP3.LUT R14, R27, 0xfffffff8, RZ, 0xc0, !PT ;  /* 0xfffffff81b0e7812 */ /* 0x000fe400078ec0ff */
[----:B------:R-:W-:-:S02]  /*9db0*/  LOP3.LUT R16, R16, 0xfffffffc, RZ, 0xc0, !PT ;  /* 0xfffffffc10107812 */ /* 0x000fc400078ec0ff */
[----:B--2---:R-:W-:Y:S02]  /*9dc0*/  IADD3 R12, P0, PT, R14, UR6, RZ ;  /* 0x000000060e0c7c10 */ /* 0x004fe4000ff1e0ff */
[----:B0-----:R-:W-:Y:S02]  /*9dd0*/  LOP3.LUT R4, R28, 0x3, RZ, 0xc0, !PT ;  /* 0x000000031c047812 */ /* 0x001fe400078ec0ff */
[----:B----4-:R-:W-:Y:S02]  /*9de0*/  IADD3 R14, P1, PT, R14, UR8, RZ ;  /* 0x000000080e0e7c10 */ /* 0x010fe4000ff3e0ff */
[----:B------:R-:W-:Y:S02]  /*9df0*/  LOP3.LUT R2, R2, 0x3, RZ, 0xc0, !PT ;  /* 0x0000000302027812 */ /* 0x000fe400078ec0ff */
[----:B------:R-:W-:Y:S02]  /*9e00*/  IADD3 R16, P2, PT, R16, UR4, RZ ;  /* 0x0000000410107c10 */ /* 0x000fe4000ff5e0ff */
        /* <DEDUP_REMOVED lines=59> */
.L_x_1413:
        /* <DEDUP_REMOVED lines=12> */
.L_x_4519:


//--------------------- .text._Z35group_norm_nhwc_bwd_one_pass_kernelI11Fp32IOFp32WLi512ELi56ELi448EEv26Group_norm_nhwc_bwd_params --------------------------
	.section	.text._Z35group_norm_nhwc_bwd_one_pass_kernelI11Fp32IOFp32WLi512ELi56ELi448EEv26Group_norm_nhwc_bwd_params,"ax",@progbits
	.align	128
        .global         _Z35group_norm_nhwc_bwd_one_pass_kernelI11Fp32IOFp32WLi512ELi56ELi448EEv26Group_norm_nhwc_bwd_params
        .type           _Z35group_norm_nhwc_bwd_one_pass_kernelI11Fp32IOFp32WLi512ELi56ELi448EEv26Group_norm_nhwc_bwd_params,@function
        .size           _Z35group_norm_nhwc_bwd_one_pass_kernelI11Fp32IOFp32WLi512ELi56ELi448EEv26Group_norm_nhwc_bwd_params,(.L_x_4520 - _Z35group_norm_nhwc_bwd_one_pass_kernelI11Fp32IOFp32WLi512ELi56ELi448EEv26Group_norm_nhwc_bwd_params)
        .other          _Z35group_norm_nhwc_bwd_one_pass_kernelI11Fp32IOFp32WLi512ELi56ELi448EEv26Group_norm_nhwc_bwd_params,@"STO_CUDA_ENTRY STV_DEFAULT"
_Z35group_norm_nhwc_bwd_one_pass_kernelI11Fp32IOFp32WLi512ELi56ELi448EEv26Group_norm_nhwc_bwd_params:
.text._Z35group_norm_nhwc_bwd_one_pass_kernelI11Fp32IOFp32WLi512ELi56ELi448EEv26Group_norm_nhwc_bwd_params:
        /* <DEDUP_REMOVED lines=26> */
.L_x_1440:
[----:B01----:R-:W2:Y:S01]  /*01a0*/  LDL.LU R4, [R1+0x220] ;  /* 0x0002200001047983 */ /* 0x003ea20000300800 */
[----:B------:R-:W1:Y:S01]  /*01b0*/  LDCU UR14, c[0x0][0x410] ;  /* 0x00008200ff0e77ac */ /* 0x000e620008000800 */
[----:B------:R-:W-:Y:S02]  /*01c0*/  IABS R3, UR8 ;  /* 0x0000000800037c13 */ /* 0x000fe40008000000 */
[C---:B------:R-:W-:Y:S01]  /*01d0*/  IADD3 R5, PT, PT, R80.reuse, 0x10, RZ ;  /* 0x0000001050057810 */ /* 0x040fe20007ffe0ff */
[----:B------:R-:W-:Y:S01]  /*01e0*/  UMOV UR6, URZ ;  /* 0x000000ff00067c82 */ /* 0x000fe20008000000 */
[----:B------:R-:W-:Y:S01]  /*01f0*/  R2UR UR9, R3 ;  /* 0x00000000030972ca */ /* 0x000fe200000e0000 */
[----:B------:R-:W3:Y:S01]  /*0200*/  LDCU.128 UR16, c[0x0][0x400] ;  /* 0x00008000ff1077ac */ /* 0x000ee20008000c00 */
[----:B------:R-:W-:Y:S02]  /*0210*/  SHF.R.S32.HI R3, RZ, 0x1f, R80 ;  /* 0x0000001fff037819 */ /* 0x000fe40000011450 */
[----:B------:R-:W-:Y:S01]  /*0220*/  SHF.R.S32.HI R11, RZ, 0x1f, R5 ;  /* 0x0000001fff0b7819 */ /* 0x000fe20000011405 */
[----:B------:R-:W-:Y:S01]  /*0230*/  UISETP.GE.AND UP4, UPT, UR8, URZ, UPT ;  /* 0x000000ff0800728c */ /* 0x000fe2000bf86270 */
[----:B------:R-:W-:-:S02]  /*0240*/  IADD3 R7, PT, PT, R80, 0x20, RZ ;  /* 0x0000002050077810 */ /* 0x000fc40007ffe0ff */
[----:B------:R-:W-:Y:S02]  /*0250*/  LOP3.LUT R76, R76, 0xfeffffff, RZ, 0xc0, !PT ;  /* 0xfeffffff4c4c7812 */ /* 0x000fe400078ec0ff */
[----:B------:R-:W-:Y:S02]  /*0260*/  SHF.R.S32.HI R13, RZ, 0x1f, R7 ;  /* 0x0000001fff0d7819 */ /* 0x000fe40000011407 */
[----:B------:R-:W-:Y:S01]  /*0270*/  IADD3 R49, PT, PT, R80, 0x190, RZ ;  /* 0x0000019050317810 */ /* 0x000fe20007ffe0ff */
[----:B-1----:R-:W-:Y:S02]  /*0280*/  ULOP3.LUT UR12, UR8, UR14, URZ, 0x3c, !UPT ;  /* 0x0000000e080c7292 */ /* 0x002fe4000f8e3cff */
[----:B0-----:R-:W-:Y:S01]  /*0290*/  MOV R0, UR14 ;  /* 0x0000000e00007c02 */ /* 0x001fe20008000f00 */
[----:B------:R-:W-:-:S03]  /*02a0*/  UISETP.NE.AND UP0, UPT, UR14, URZ, UPT ;  /* 0x000000ff0e00728c */ /* 0x000fc6000bf05270 */
[----:B------:R-:W-:Y:S02]  /*02b0*/  IABS R0, R0 ;  /* 0x0000000000007213 */ /* 0x000fe40000000000 */
[----:B---3--:R-:W-:Y:S02]  /*02c0*/  ISETP.GE.U32.AND P0, PT, R80, UR16, PT ;  /* 0x0000001050007c0c */ /* 0x008fe4000bf06070 */
[----:B------:R-:W-:Y:S02]  /*02d0*/  R2UR UR13, R0 ;  /* 0x00000000000d72ca */ /* 0x000fe400000e0000 */
[----:B------:R-:W-:Y:S02]  /*02e0*/  ISETP.GE.AND.EX P3, PT, R3, UR17, PT, P0 ;  /* 0x0000001103007c0c */ /* 0x000fe4000bf66300 */
[----:B------:R-:W-:Y:S02]  /*02f0*/  ISETP.GE.U32.AND P0, PT, R5, UR16, PT ;  /* 0x0000001005007c0c */ /* 0x000fe4000bf06070 */
[----:B------:R-:W-:-:S02]  /*0300*/  MOV R9, UR18 ;  /* 0x0000001200097c02 */ /* 0x000fc40008000f00 */
[----:B------:R-:W-:Y:S02]  /*0310*/  ISETP.GE.AND.EX P4, PT, R11, UR17, PT, P0 ;  /* 0x000000110b007c0c */ /* 0x000fe4000bf86300 */
        /* <DEDUP_REMOVED lines=55> */
[----:B------:R-:W-:Y:S02]  /*0690*/  @!P3 MOV R66, R68 ;  /* 0x000000440042b202 */ /* 0x000fe40000000f00 */
[----:B------:R-:W-:-:S02]  /*06a0*/  ISETP.GE.U32.AND P0, PT, R9, UR16, PT ;  /* 0x0000001009007c0c */ /* 0x000fc4000bf06070 */
[C---:B------:R-:W-:Y:S01]  /*06b0*/  IADD3 R11, PT, PT, R80.reuse, 0x40, RZ ;  /* 0x00000040500b7810 */ /* 0x040fe20007ffe0ff */
[----:B------:R-:W-:-:S05]  /*06c0*/  @!P3 IMAD.WIDE.U32 R2, R80, R14, R66 ;  /* 0x0000000e5002b225 */ /* 0x000fca00078e0042 */
[----:B------:R-:W-:Y:S02]  /*06d0*/  @!P3 IADD3 R3, PT, PT, R3, R15, RZ ;  /* 0x0000000f0303b210 */ /* 0x000fe40007ffe0ff */
[C---:B------:R-:W-:Y:S02]  /*06e0*/  @!P3 SHF.L.U32 R43, R2.reuse, 0x2, RZ ;  /* 0x00000002022bb819 */ /* 0x040fe400000006ff */
[----:B------:R-:W-:Y:S02]  /*06f0*/  @!P3 SHF.L.U64.HI R2, R2, 0x2, R3 ;  /* 0x000000020202b819 */ /* 0x000fe40000010203 */
[C---:B------:R-:W-:Y:S02]  /*0700*/  @!P3 IADD3 R42, P2, PT, R43.reuse, R16, RZ ;  /* 0x000000102b2ab210 */ /* 0x040fe40007f5e0ff */
[----:B----4-:R-:W-:Y:S02]  /*0710*/  @!P3 IADD3 R82, P1, PT, R43, R82, RZ ;  /* 0x000000522b52b210 */ /* 0x010fe40007f3e0ff */
        /* <DEDUP_REMOVED lines=8> */
[----:B------:R-:W2:Y:S01]  /*07a0*/  @!P2 LDC.64 R20, c[0x0][0x398] ;  /* 0x0000e600ff14ab82 */ /* 0x000ea20000000a00 */
[----:B------:R-:W-:Y:S01]  /*07b0*/  @!P2 MOV R2, R68 ;  /* 0x000000440002a202 */ /* 0x000fe20000000f00 */
[----:B------:R-:W-:Y:S01]  /*07c0*/  @!P2 IMAD R19, R5, R19, R0 ;  /* 0x000000130513a224 */ /* 0x000fe200078e0200 */
[----:B------:R-:W-:Y:S02]  /*07d0*/  @!P2 MOV R3, R67 ;  /* 0x000000430003a202 */ /* 0x000fe40000000f00 */
[----:B------:R-:W-:Y:S02]  /*07e0*/  ISETP.GE.AND.EX P4, PT, R17, UR17, PT, P0 ;  /* 0x0000001111007c0c */ /* 0x000fe4000bf86300 */
[----:B------:R-:W-:Y:S01]  /*07f0*/  @P5 LOP3.LUT R76, R76, 0x200000, RZ, 0xfc, !PT ;  /* 0x002000004c4c5812 */ /* 0x000fe200078efcff */
[----:B------:R-:W-:Y:S01]  /*0800*/  @!P2 IMAD.WIDE.U32 R2, R5, R18, R2 ;  /* 0x000000120502a225 */ /* 0x000fe200078e0002 */
[----:B------:R-:W3:Y:S01]  /*0810*/  @!P5 LDC.64 R26, c[0x0][0x3f8] ;  /* 0x0000fe00ff1adb82 */ /* 0x000ee20000000a00 */
[----:B------:R-:W-:-:S02]  /*0820*/  IADD3 R5, PT, PT, R80, 0x50, RZ ;  /* 0x0000005050057810 */ /* 0x000fc40007ffe0ff */
[----:B------:R-:W-:Y:S02]  /*0830*/  LOP3.LUT R76, R76, 0xffefffff, RZ, 0xc0, !PT ;  /* 0xffefffff4c4c7812 */ /* 0x000fe400078ec0ff */
[----:B------:R-:W-:Y:S01]  /*0840*/  @!P2 IADD3 R3, PT, PT, R3, R19, RZ ;  /* 0x000000130303a210 */ /* 0x000fe20007ffe0ff */
[----:B------:R-:W-:Y:S01]  /*0850*/  @!P6 IMAD R19, R7, R23, R4 ;  /* 0x000000170713e224 */ /* 0x000fe200078e0204 */
[C---:B------:R-:W-:Y:S01]  /*0860*/  @!P2 SHF.L.U32 R45, R2.reuse, 0x2, RZ ;  /* 0x00000002022da819 */ /* 0x040fe200000006ff */
[----:B------:R-:W4:Y:S01]  /*0870*/  @!P5 LDC.64 R54, c[0x0][0x3a0] ;  /* 0x0000e800ff36db82 */ /* 0x000f220000000a00 */
[----:B------:R-:W-:Y:S02]  /*0880*/  @!P2 SHF.L.U64.HI R0, R2, 0x2, R3 ;  /* 0x000000020200a819 */ /* 0x000fe40000010203 */
[----:B------:R-:W-:Y:S02]  /*0890*/  @!P6 MOV R2, R68 ;  /* 0x000000440002e202 */ /* 0x000fe40000000f00 */
[----:B------:R-:W-:-:S02]  /*08a0*/  @!P6 MOV R3, R67 ;  /* 0x000000430003e202 */ /* 0x000fc40000000f00 */
[----:B------:R-:W-:Y:S01]  /*08b0*/  @!P2 IADD3 R50, P0, PT, R45, R50, RZ ;  /* 0x000000322d32a210 */ /* 0x000fe20007f1e0ff */
[----:B------:R-:W0:Y:S01]  /*08c0*/  @!P4 LDC.64 R56, c[0x0][0x3a0] ;  /* 0x0000e800ff38cb82 */ /* 0x000e220000000a00 */
[----:B------:R-:W-:Y:S01]  /*08d0*/  ISETP.GE.U32.AND P1, PT, R5, UR16, PT ;  /* 0x0000001005007c0c */ /* 0x000fe2000bf26070 */
[----:B------:R-:W-:Y:S01]  /*08e0*/  @!P6 IMAD.WIDE.U32 R2, R7, R22, R2 ;  /* 0x000000160702e225 */ /* 0x000fe200078e0002 */
[----:B------:R-:W-:Y:S02]  /*08f0*/  @!P2 IADD3.X R51, PT, PT, R0, R51, RZ, P0, !PT ;  /* 0x000000330033a210 */ /* 0x000fe400007fe4ff */
[----:B--2---:R-:W-:Y:S02]  /*0900*/  @!P2 IADD3 R44, P0, PT, R45, R20, RZ ;  /* 0x000000142d2ca210 */ /* 0x004fe40007f1e0ff */
[----:B------:R-:W-:Y:S01]  /*0910*/  SHF.R.S32.HI R13, RZ, 0x1f, R5 ;  /* 0x0000001fff0d7819 */ /* 0x000fe20000011405 */
[----:B------:R-:W2:Y:S01]  /*0920*/  @!P4 LDC.64 R22, c[0x0][0x3f8] ;  /* 0x0000fe00ff16cb82 */ /* 0x000ea20000000a00 */
[----:B------:R-:W-:-:S02]  /*0930*/  @!P6 IADD3 R3, PT, PT, R3, R19, RZ ;  /* 0x000000130303e210 */ /* 0x000fc40007ffe0ff */
[----:B------:R-:W-:Y:S02]  /*0940*/  @!P2 IADD3.X R45, PT, PT, R0, R21, RZ, P0, !PT ;  /* 0x00000015002da210 */ /* 0x000fe400007fe4ff */
[----:B------:R-:W-:Y:S02]  /*0950*/  ISETP.GE.AND.EX P3, PT, R13, UR17, PT, P1 ;  /* 0x000000110d007c0c */ /* 0x000fe4000bf66310 */
[C---:B------:R-:W-:Y:S01]  /*0960*/  @!P6 SHF.L.U32 R47, R2.reuse, 0x2, RZ ;  /* 0x00000002022fe819 */ /* 0x040fe200000006ff */
[----:B------:R-:W0:Y:S01]  /*0970*/  @!P5 LDC.64 R18, c[0x0][0x398] ;  /* 0x0000e600ff12db82 */ /* 0x000e220000000a00 */
[----:B------:R-:W-:Y:S01]  /*0980*/  @!P6 SHF.L.U64.HI R0, R2, 0x2, R3 ;  /* 0x000000020200e819 */ /* 0x000fe20000010203 */
[----:B---3--:R-:W-:Y:S01]  /*0990*/  @!P5 IMAD R2, R15, R26, RZ ;  /* 0x0000001a0f02d224 */ /* 0x008fe200078e02ff */
[----:B------:R-:W-:Y:S02]  /*09a0*/  @!P5 MOV R3, R67 ;  /* 0x000000430003d202 */ /* 0x000fe40000000f00 */
[----:B------:R-:W-:Y:S01]  /*09b0*/  @!P6 IADD3 R52, P0, PT, R47, R52, RZ ;  /* 0x000000342f34e210 */ /* 0x000fe20007f1e0ff */
[----:B------:R-:W-:Y:S01]  /*09c0*/  @!P5 IMAD R7, R9, R27, R2 ;  /* 0x0000001b0907d224 */ /* 0x000fe200078e0202 */
[----:B------:R-:W-:-:S02]  /*09d0*/  @!P5 MOV R2, R68 ;  /* 0x000000440002d202 */ /* 0x000fc40000000f00 */
[----:B------:R-:W-:Y:S01]  /*09e0*/  @!P6 IADD3.X R53, PT, PT, R0, R53, RZ, P0, !PT ;  /* 0x000000350035e210 */ /* 0x000fe200007fe4ff */
[----:B------:R-:W3:Y:S01]  /*09f0*/  @!P3 LDC.64 R14, c[0x0][0x3f8] ;  /* 0x0000fe00ff0ebb82 */ /* 0x000ee20000000a00 */
[----:B-1----:R-:W-:Y:S01]  /*0a00*/  @!P6 IADD3 R46, P0, PT, R47, R24, RZ ;  /* 0x000000182f2ee210 */ /* 0x002fe20007f1e0ff */
[----:B------:R-:W-:Y:S01]  /*0a10*/  @!P5 IMAD.WIDE.U32 R2, R9, R26, R2 ;  /* 0x0000001a0902d225 */ /* 0x000fe200078e0002 */
[----:B------:R-:W-:Y:S02]  /*0a20*/  @P4 LOP3.LUT R76, R76, 0x100000, RZ, 0xfc, !PT ;  /* 0x001000004c4c4812 */ /* 0x000fe400078efcff */
[----:B------:R-:W-:Y:S01]  /*0a30*/  @!P6 IADD3.X R47, PT, PT, R0, R25, RZ, P0, !PT ;  /* 0x00000019002fe210 */ /* 0x000fe200007fe4ff */
[----:B--2---:R-:W-:Y:S01]  /*0a40*/  @!P4 IMAD R4, R17, R22, RZ ;  /* 0x000000161104c224 */ /* 0x004fe200078e02ff */
        /* <DEDUP_REMOVED lines=8> */
[----:B----4-:R-:W-:Y:S02]  /*0ad0*/  @!P5 IADD3 R54, P0, PT, R119, R54, RZ ;  /* 0x000000367736d210 */ /* 0x010fe40007f1e0ff */
[----:B------:R-:W-:Y:S01]  /*0ae0*/  LOP3.LUT R76, R76, 0xfff7ffff, RZ, 0xc0, !PT ;  /* 0xfff7ffff4c4c7812 */ /* 0x000fe200078ec0ff */
[----:B------:R-:W-:Y:S01]  /*0af0*/  @!P4 IMAD.WIDE.U32 R2, R11, R22, R2 ;  /* 0x000000160b02c225 */ /* 0x000fe200078e0002 */
[C---:B------:R-:W-:Y:S02]  /*0b00*/  @!P5 IADD3.X R55, PT, PT, R0.reuse, R55, RZ, P0, !PT ;  /* 0x000000370037d210 */ /* 0x040fe400007fe4ff */
[----:B0-----:R-:W-:Y:S01]  /*0b10*/  @!P5 IADD3 R118, P0, PT, R119, R18, RZ ;  /* 0x000000127776d210 */ /* 0x001fe20007f1e0ff */
[----:B------:R-:W0:Y:S01]  /*0b20*/  @!P3 LDC.64 R10, c[0x0][0x398] ;  /* 0x0000e600ff0abb82 */ /* 0x000e220000000a00 */
[----:B------:R-:W-:Y:S01]  /*0b30*/  @!P4 IADD3 R3, PT, PT, R3, R7, RZ ;  /* 0x000000070303c210 */ /* 0x000fe20007ffe0ff */
[----:B---3--:R-:W-:Y:S01]  /*0b40*/  @!P3 IMAD R4, R13, R14, RZ ;  /* 0x0000000e0d04b224 */ /* 0x008fe200078e02ff */
        /* <DEDUP_REMOVED lines=11> */
[----:B------:R-:W-:Y:S01]  /*0c00*/  @!P3 IADD3 R3, PT, PT, R3, R7, RZ ;  /* 0x000000070303b210 */ /* 0x000fe20007ffe0ff */
[----:B------:R-:W-:Y:S01]  /*0c10*/  STL.64 [R1+0x2e0], R56 ;  /* 0x0002e03801007387 */ /* 0x000fe20000100a00 */
[----:B------:R-:W-:Y:S02]  /*0c20*/  @!P3 SHF.L.U32 R115, R2, 0x2, RZ ;  /* 0x000000020273b819 */ /* 0x000fe400000006ff */
[----:B------:R-:W-:Y:S02]  /*0c30*/  @!P4 IADD3.X R117, PT, PT, R0, R9, RZ, P0, !PT ;  /* 0x000000090075c210 */ /* 0x000fe400007fe4ff */
[----:B------:R-:W-:Y:S02]  /*0c40*/  @!P3 SHF.L.U64.HI R2, R2, 0x2, R3 ;  /* 0x000000020202b819 */ /* 0x000fe40000010203 */
[----:B--2---:R-:W-:-:S02]  /*0c50*/  @!P3 IADD3 R58, P0, PT, R115, R58, RZ ;  /* 0x0000003a733ab210 */ /* 0x004fc40007f1e0ff */
[----:B------:R-:W-:Y:S02]  /*0c60*/  IADD3 R5, PT, PT, R80, 0x60, RZ ;  /* 0x0000006050057810 */ /* 0x000fe40007ffe0ff */
[C---:B------:R-:W-:Y:S02]  /*0c70*/  @!P3 IADD3.X R59, PT, PT, R2.reuse, R59, RZ, P0, !PT ;  /* 0x0000003b023bb210 */ /* 0x040fe400007fe4ff */
[----:B0-----:R-:W-:Y:S02]  /*0c80*/  @!P3 IADD3 R114, P0, PT, R115, R10, RZ ;  /* 0x0000000a7372b210 */ /* 0x001fe40007f1e0ff */
[----:B------:R-:W-:Y:S01]  /*0c90*/  SHF.R.S32.HI R3, RZ, 0x1f, R5 ;  /* 0x0000001fff037819 */ /* 0x000fe20000011405 */
[----:B------:R-:W-:Y:S01]  /*0ca0*/  STL.64 [R1+0x2d8], R58 ;  /* 0x0002d83a01007387 */ /* 0x000fe20000100a00 */
        /* <DEDUP_REMOVED lines=18> */
[----:B------:R-:W-:-:S05]  /*0dd0*/  @!P1 IADD3.X R61, PT, PT, R2, R61, RZ, P0, !PT ;  /* 0x0000003d023d9210 */ /* 0x000fca00007fe4ff */
[----:B------:R-:W-:Y:S01]  /*0de0*/  STL.64 [R1+0x2d0], R60 ;  /* 0x0002d03c01007387 */ /* 0x000fe20000100a00 */
        /* <DEDUP_REMOVED lines=87> */
[----:B------:R1:W-:Y:S01]  /*1360*/  STL.64 [R1+0x2b0], R72 ;  /* 0x0002b04801007387 */ /* 0x0003e20000100a00 */
        /* <DEDUP_REMOVED lines=10> */
[----:B------:R-:W2:Y:S01]  /*1410*/  @!P1 LDC.64 R38, c[0x0][0x3a0] ;  /* 0x0000e800ff269b82 */ /* 0x000ea20000000a00 */
        /* <DEDUP_REMOVED lines=8> */
[----:B--2---:R-:W-:-:S04]  /*14a0*/  @!P1 IADD3 R38, P0, PT, R103, R38, RZ ;  /* 0x0000002667269210 */ /* 0x004fc80007f1e0ff */
        /* <DEDUP_REMOVED lines=104> */
[C---:B--2---:R-:W-:Y:S02]  /*1b30*/  @!P1 IADD3 R2, P0, PT, R93.reuse, R8, RZ ;  /* 0x000000085d029210 */ /* 0x044fe40007f1e0ff */
        /* <DEDUP_REMOVED lines=125> */
[----:B--2---:R-:W-:Y:S02]  /*2310*/  @!P1 IADD3 R10, P0, PT, R29, R22, RZ ;  /* 0x000000161d0a9210 */ /* 0x004fe40007f1e0ff */
[----:B------:R-:W-:Y:S02]  /*2320*/  IADD3 R21, PT, PT, R80, 0x170, RZ ;  /* 0x0000017050157810 */ /* 0x000fe40007ffe0ff */
[----:B------:R-:W-:-:S05]  /*2330*/  @!P1 IADD3.X R11, PT, PT, R0, R23, RZ, P0, !PT ;  /* 0x00000017000b9210 */ /* 0x000fca00007fe4ff */
[----:B------:R-:W-:Y:S01]  /*2340*/  STL.64 [R1+0x2a8], R10 ;  /* 0x0002a80a01007387 */ /* 0x000fe20000100a00 */
        /* <DEDUP_REMOVED lines=40> */
[----:B------:R-:W-:-:S05]  /*25d0*/  @!P1 IADD3.X R25, PT, PT, R18, R25, RZ, P0, !PT ;  /* 0x0000001912199210 */ /* 0x000fca00007fe4ff */
[----:B------:R2:W-:Y:S01]  /*25e0*/  STL.64 [R1+0x2a0], R24 ;  /* 0x0002a01801007387 */ /* 0x0005e20000100a00 */
[----:B0-----:R-:W-:-:S04]  /*25f0*/  @!P1 IADD3 R20, P0, PT, R21, R40, RZ ;  /* 0x0000002815149210 */ /* 0x001fc80007f1e0ff */
[----:B------:R-:W-:Y:S02]  /*2600*/  @!P1 IADD3.X R21, PT, PT, R18, R41, RZ, P0, !PT ;  /* 0x0000002912159210 */ /* 0x000fe400007fe4ff */
[----:B------:R-:W-:Y:S02]  /*2610*/  SHF.R.S32.HI R41, RZ, 0x1f, R49 ;  /* 0x0000001fff297819 */ /* 0x000fe40000011431 */
[----:B------:R-:W-:-:S04]  /*2620*/  ISETP.GE.U32.AND P0, PT, R49, UR16, PT ;  /* 0x0000001031007c0c */ /* 0x000fc8000bf06070 */
[----:B------:R-:W-:-:S13]  /*2630*/  ISETP.GE.AND.EX P0, PT, R41, UR17, PT, P0 ;  /* 0x0000001129007c0c */ /* 0x000fda000bf06300 */
[----:B------:R-:W0:Y:S01]  /*2640*/  @!P0 LDC.64 R84, c[0x0][0x3f8] ;  /* 0x0000fe00ff548b82 */ /* 0x000e220000000a00 */
[----:B------:R-:W-:Y:S02]  /*2650*/  @!P0 MOV R40, R68 ;  /* 0x0000004400288202 */ /* 0x000fe40000000f00 */
[----:B------:R-:W-:-:S05]  /*2660*/  @P0 LOP3.LUT R76, R76, 0x4000000, RZ, 0xfc, !PT ;  /* 0x040000004c4c0812 */ /* 0x000fca00078efcff */
[----:B------:R-:W3:Y:S01]  /*2670*/  @!P0 LDC.64 R18, c[0x0][0x3a0] ;  /* 0x0000e800ff128b82 */ /* 0x000ee20000000a00 */
        /* <DEDUP_REMOVED lines=20> */
[----:B------:R-:W-:-:S04]  /*27c0*/  @P1 LOP3.LUT R76, R76, 0x8000000, RZ, 0xfc, !PT ;  /* 0x080000004c4c1812 */ /* 0x000fc800078efcff */
[----:B------:R-:W-:Y:S01]  /*27d0*/  LOP3.LUT R76, R76, 0xefffffff, RZ, 0xc0, !PT ;  /* 0xefffffff4c4c7812 */ /* 0x000fe200078ec0ff */
[----:B------:R-:W3:Y:S01]  /*27e0*/  @!P1 LDC.64 R122, c[0x0][0x3a0] ;  /* 0x0000e800ff7a9b82 */ /* 0x000ee20000000a00 */
[----:B0-----:R-:W-:Y:S01]  /*27f0*/  @!P1 IMAD R0, R49, R40, RZ ;  /* 0x0000002831009224 */ /* 0x001fe200078e02ff */
[----:B------:R-:W-:-:S03]  /*2800*/  @!P1 MOV R49, R67 ;  /* 0x0000004300319202 */ /* 0x000fc60000000f00 */
[C---:B------:R-:W-:Y:S02]  /*2810*/  @!P1 IMAD R81, R77.reuse, R41, R0 ;  /* 0x000000294d519224 */ /* 0x040fe400078e0200 */
[----:B------:R-:W-:Y:S01]  /*2820*/  @!P1 IMAD.WIDE.U32 R40, R77, R40, R48 ;  /* 0x000000284d289225 */ /* 0x000fe200078e0030 */
[----:B------:R-:W-:Y:S01]  /*2830*/  IADD3 R77, PT, PT, R80, 0x1b0, RZ ;  /* 0x000001b0504d7810 */ /* 0x000fe20007ffe0ff */
[----:B------:R-:W0:Y:S03]  /*2840*/  @!P1 LDC.64 R48, c[0x0][0x398] ;  /* 0x0000e600ff309b82 */ /* 0x000e260000000a00 */
[----:B------:R-:W-:Y:S02]  /*2850*/  @!P1 IADD3 R41, PT, PT, R41, R81, RZ ;  /* 0x0000005129299210 */ /* 0x000fe40007ffe0ff */
[C---:B------:R-:W-:Y:S02]  /*2860*/  @!P1 SHF.L.U32 R125, R40.reuse, 0x2, RZ ;  /* 0x00000002287d9819 */ /* 0x040fe400000006ff */
[----:B------:R-:W-:-:S02]  /*2870*/  @!P1 SHF.L.U64.HI R40, R40, 0x2, R41 ;  /* 0x0000000228289819 */ /* 0x000fc40000010229 */
[C---:B---3--:R-:W-:Y:S02]  /*2880*/  @!P1 IADD3 R122, P2, PT, R125.reuse, R122, RZ ;  /* 0x0000007a7d7a9210 */ /* 0x048fe40007f5e0ff */
[----:B------:R-:W-:Y:S02]  /*2890*/  SHF.R.S32.HI R81, RZ, 0x1f, R77 ;  /* 0x0000001fff517819 */ /* 0x000fe4000001144d */
        /* <DEDUP_REMOVED lines=13> */
[----:B------:R-:W-:-:S04]  /*2970*/  IADD3 R0, PT, PT, R80, 0x1c0, RZ ;  /* 0x000001c050007810 */ /* 0x000fc80007ffe0ff */
[----:B------:R-:W-:Y:S02]  /*2980*/  @!P2 IADD3 R77, PT, PT, R85, R49, RZ ;  /* 0x00000031554da210 */ /* 0x000fe40007ffe0ff */
[C---:B------:R-:W-:Y:S02]  /*2990*/  @!P2 SHF.L.U32 R49, R84.reuse, 0x2, RZ ;  /* 0x000000025431a819 */ /* 0x040fe400000006ff */
[----:B------:R-:W-:Y:S02]  /*29a0*/  @!P2 SHF.L.U64.HI R84, R84, 0x2, R77 ;  /* 0x000000025454a819 */ /* 0x000fe4000001024d */
[----:B-1----:R-:W-:Y:S02]  /*29b0*/  @!P2 IADD3 R72, P3, PT, R49, R40, RZ ;  /* 0x000000283148a210 */ /* 0x002fe40007f7e0ff */
[----:B------:R-:W-:Y:S02]  /*29c0*/  SHF.R.S32.HI R77, RZ, 0x1f, R0 ;  /* 0x0000001fff4d7819 */ /* 0x000fe40000011400 */
[----:B------:R-:W-:-:S02]  /*29d0*/  @!P2 IADD3.X R73, PT, PT, R84, R41, RZ, P3, !PT ;  /* 0x000000295449a210 */ /* 0x000fc40001ffe4ff */
[----:B------:R-:W0:Y:S02]  /*29e0*/  @!P2 LDC.64 R40, c[0x0][0x398] ;  /* 0x0000e600ff28ab82 */ /* 0x000e240000000a00 */
[----:B0-----:R-:W-:-:S04]  /*29f0*/  @!P2 IADD3 R64, P3, PT, R49, R40, RZ ;  /* 0x000000283140a210 */ /* 0x001fc80007f7e0ff */
[----:B------:R-:W-:Y:S02]  /*2a00*/  @!P2 IADD3.X R65, PT, PT, R84, R41, RZ, P3, !PT ;  /* 0x000000295441a210 */ /* 0x000fe40001ffe4ff */
[----:B------:R-:W-:Y:S02]  /*2a10*/  ISETP.GE.U32.AND P3, PT, R0, UR16, PT ;  /* 0x0000001000007c0c */ /* 0x000fe4000bf66070 */
[----:B------:R-:W-:Y:S02]  /*2a20*/  LOP3.LUT P2, RZ, R76, 0x800000, RZ, 0xc0, !PT ;  /* 0x008000004cff7812 */ /* 0x000fe4000784c0ff */
[----:B------:R-:W-:-:S13]  /*2a30*/  ISETP.GE.AND.EX P3, PT, R77, UR17, PT, P3 ;  /* 0x000000114d007c0c */ /* 0x000fda000bf66330 */
[----:B------:R-:W0:Y:S01]  /*2a40*/  @!P3 LDC.64 R48, c[0x0][0x3f8] ;  /* 0x0000fe00ff30bb82 */ /* 0x000e220000000a00 */
[----:B------:R-:W-:Y:S02]  /*2a50*/  @!P3 MOV R84, R68 ;  /* 0x000000440054b202 */ /* 0x000fe40000000f00 */
[----:B------:R-:W-:-:S05]  /*2a60*/  @!P3 MOV R85, R67 ;  /* 0x000000430055b202 */ /* 0x000fca0000000f00 */
[----:B------:R-:W2:Y:S01]  /*2a70*/  @!P3 LDC.64 R40, c[0x0][0x3a0] ;  /* 0x0000e800ff28bb82 */ /* 0x000ea20000000a00 */
[-C--:B0-----:R-:W-:Y:S02]  /*2a80*/  @!P3 IMAD R77, R77, R48.reuse, RZ ;  /* 0x000000304d4db224 */ /* 0x081fe400078e02ff */
[----:B------:R-:W-:-:S04]  /*2a90*/  @!P3 IMAD.WIDE.U32 R84, R0, R48, R84 ;  /* 0x000000300054b225 */ /* 0x000fc800078e0054 */
[----:B------:R-:W-:Y:S01]  /*2aa0*/  @!P3 IMAD R49, R0, R49, R77 ;  /* 0x000000310031b224 */ /* 0x000fe200078e024d */
[----:B------:R-:W-:-:S04]  /*2ab0*/  @!P3 SHF.L.U32 R48, R84, 0x2, RZ ;  /* 0x000000025430b819 */ /* 0x000fc800000006ff */
[----:B------:R-:W-:Y:S02]  /*2ac0*/  @!P3 IADD3 R49, PT, PT, R85, R49, RZ ;  /* 0x000000315531b210 */ /* 0x000fe40007ffe0ff */
[----:B--2---:R-:W-:Y:S02]  /*2ad0*/  @!P3 IADD3 R24, P4, PT, R48, R40, RZ ;  /* 0x000000283018b210 */ /* 0x004fe40007f9e0ff */
[----:B------:R-:W-:-:S04]  /*2ae0*/  @!P3 SHF.L.U64.HI R0, R84, 0x2, R49 ;  /* 0x000000025400b819 */ /* 0x000fc80000010231 */
        /* <DEDUP_REMOVED lines=14> */
[----:B------:R-:W-:Y:S01]  /*2bd0*/  @!P4 IMAD R49, R0, R49, R77 ;  /* 0x000000310031c224 */ /* 0x000fe200078e024d */
[----:B------:R-:W-:-:S04]  /*2be0*/  @!P4 SHF.L.U32 R48, R84, 0x2, RZ ;  /* 0x000000025430c819 */ /* 0x000fc800000006ff */
[----:B------:R-:W-:Y:S02]  /*2bf0*/  @!P4 IADD3 R0, PT, PT, R85, R49, RZ ;  /* 0x000000315500c210 */ /* 0x000fe40007ffe0ff */
[----:B-1----:R-:W-:Y:S02]  /*2c00*/  @!P4 IADD3 R62, P5, PT, R48, R40, RZ ;  /* 0x00000028303ec210 */ /* 0x002fe40007fbe0ff */
        /* <DEDUP_REMOVED lines=20> */
[----:B------:R-:W-:-:S04]  /*2d50*/  @!P5 SHF.L.U64.HI R0, R84, 0x2, R0 ;  /* 0x000000025400d819 */ /* 0x000fc80000010200 */
[----:B------:R-:W-:Y:S02]  /*2d60*/  @!P5 IADD3.X R57, PT, PT, R0, R41, RZ, P6, !PT ;  /* 0x000000290039d210 */ /* 0x000fe400037fe4ff */
[----:B------:R-:W0:Y:S02]  /*2d70*/  @!P5 LDC.64 R40, c[0x0][0x398] ;  /* 0x0000e600ff28db82 */ /* 0x000e240000000a00 */
[----:B0-----:R-:W-:-:S04]  /*2d80*/  @!P5 IADD3 R58, P6, PT, R48, R40, RZ ;  /* 0x00000028303ad210 */ /* 0x001fc80007fde0ff */
        /* <DEDUP_REMOVED lines=15> */
[----:B------:R-:W-:Y:S02]  /*2e80*/  CS2R R48, SRZ ;  /* 0x0000000000307805 */ /* 0x000fe4000001ff00 */
[----:B------:R-:W-:Y:S02]  /*2e90*/  @!P6 IADD3.X R61, PT, PT, R87, R41, RZ, P1, !PT ;  /* 0x00000029573de210 */ /* 0x000fe40000ffe4ff */
[----:B------:R-:W-:-:S02]  /*2ea0*/  CS2R R40, SRZ ;  /* 0x0000000000287805 */ /* 0x000fc4000001ff00 */
[----:B------:R-:W-:Y:S01]  /*2eb0*/  LOP3.LUT P1, RZ, R76, 0x400000, RZ, 0xc0, !PT ;  /* 0x004000004cff7812 */ /* 0x000fe2000782c0ff */
[----:B------:R0:W2:Y:S04]  /*2ec0*/  @!P0 LDG.E.64 R48, desc[UR10][R42.64] ;  /* 0x0000000a2a308981 */ /* 0x0000a8000c1e1b00 */
[----:B------:R-:W3:Y:S01]  /*2ed0*/  @!P0 LDG.E.64 R40, desc[UR10][R82.64] ;  /* 0x0000000a52288981 */ /* 0x000ee2000c1e1b00 */
[----:B0-----:R-:W-:-:S06]  /*2ee0*/  CS2R R42, SRZ ;  /* 0x00000000002a7805 */ /* 0x001fcc000001ff00 */
[----:B------:R0:W4:Y:S01]  /*2ef0*/  @!P2 LDG.E.64 R42, desc[UR10][R50.64] ;  /* 0x0000000a322aa981 */ /* 0x000122000c1e1b00 */
[----:B------:R-:W-:Y:S02]  /*2f00*/  HFMA2 R0, -RZ, RZ, 0, 0 ;  /* 0x00000000ff007431 */ /* 0x000fe400000001ff */
[----:B------:R-:W-:Y:S01]  /*2f10*/  HFMA2 R81, -RZ, RZ, 0, 0 ;  /* 0x00000000ff517431 */ /* 0x000fe200000001ff */
[----:B0-----:R-:W-:Y:S02]  /*2f20*/  CS2R R50, SRZ ;  /* 0x0000000000327805 */ /* 0x001fe4000001ff00 */
[----:B------:R-:W-:-:S04]  /*2f30*/  CS2R R82, SRZ ;  /* 0x0000000000527805 */ /* 0x000fc8000001ff00 */
[----:B------:R0:W4:Y:S01]  /*2f40*/  @!P2 LDG.E.64 R50, desc[UR10][R44.64] ;  /* 0x0000000a2c32a981 */ /* 0x000122000c1e1b00 */
[----:B------:R-:W-:Y:S02]  /*2f50*/  MOV R86, RZ ;  /* 0x000000ff00567202 */ /* 0x000fe40000000f00 */
[----:B0-----:R-:W-:-:S06]  /*2f60*/  CS2R R44, SRZ ;  /* 0x00000000002c7805 */ /* 0x001fcc000001ff00 */
[----:B------:R0:W4:Y:S02]  /*2f70*/  @!P1 LDG.E.64 R44, desc[UR10][R52.64] ;  /* 0x0000000a342c9981 */ /* 0x000124000c1e1b00 */
[----:B0-----:R-:W-:-:S06]  /*2f80*/  CS2R R52, SRZ ;  /* 0x0000000000347805 */ /* 0x001fcc000001ff00 */
[----:B------:R0:W4:Y:S02]  /*2f90*/  @!P1 LDG.E.64 R52, desc[UR10][R46.64] ;  /* 0x0000000a2e349981 */ /* 0x000124000c1e1b00 */
[----:B0-----:R-:W-:Y:S02]  /*2fa0*/  CS2R R46, SRZ ;  /* 0x00000000002e7805 */ /* 0x001fe4000001ff00 */
[----:B--2---:R-:W-:Y:S02]  /*2fb0*/  @!P0 MOV R81, R48 ;  /* 0x0000003000518202 */ /* 0x004fe40000000f00 */
[----:B------:R-:W-:Y:S02]  /*2fc0*/  @!P0 MOV R82, R49 ;  /* 0x0000003100528202 */ /* 0x000fe40000000f00 */
[----:B---3--:R-:W-:Y:S02]  /*2fd0*/  @!P0 MOV R0, R40 ;  /* 0x0000002800008202 */ /* 0x008fe40000000f00 */
[----:B------:R-:W-:-:S02]  /*2fe0*/  @!P0 MOV R86, R41 ;  /* 0x0000002900568202 */ /* 0x000fc40000000f00 */
[----:B------:R-:W-:-:S13]  /*2ff0*/  LOP3.LUT P0, RZ, R76, 0x200000, RZ, 0xc0, !PT ;  /* 0x002000004cff7812 */ /* 0x000fda000780c0ff */
[----:B------:R0:W2:Y:S02]  /*3000*/  @!P0 LDG.E.64 R46, desc[UR10][R54.64] ;  /* 0x0000000a362e8981 */ /* 0x0000a4000c1e1b00 */
[----:B0-----:R-:W-:-:S06]  /*3010*/  CS2R R54, SRZ ;  /* 0x0000000000367805 */ /* 0x001fcc000001ff00 */
[----:B------:R0:W3:Y:S02]  /*3020*/  @!P0 LDG.E.64 R54, desc[UR10][R118.64] ;  /* 0x0000000a76368981 */ /* 0x0000e4000c1e1b00 */
[----:B0-----:R-:W-:Y:S02]  /*3030*/  MOV R118, R56 ;  /* 0x0000003800767202 */ /* 0x001fe40000000f00 */
[----:B------:R-:W-:Y:S02]  /*3040*/  MOV R119, R57 ;  /* 0x0000003900777202 */ /* 0x000fe40000000f00 */
[----:B------:R-:W2:Y:S04]  /*3050*/  LDL.LU.64 R56, [R1+0x2e0] ;  /* 0x0002e00001387983 */ /* 0x000ea80000300a00 */
[----:B------:R0:W-:Y:S02]  /*3060*/  STL [R1+0x25c], R0 ;  /* 0x00025c0001007387 */ /* 0x0001e40000100800 */
[----:B0-----:R-:W-:Y:S01]  /*3070*/  HFMA2 R0, -RZ, RZ, 0, 0 ;  /* 0x00000000ff007431 */ /* 0x001fe200000001ff */
[----:B----4-:R-:W-:-:S05]  /*3080*/  @!P2 MOV R0, R42 ;  /* 0x0000002a0000a202 */ /* 0x010fca0000000f00 */
[----:B------:R0:W-:Y:S01]  /*3090*/  STL [R1+0x264], R0 ;  /* 0x0002640001007387 */ /* 0x0001e20000100800 */
[----:B------:R-:W-:Y:S02]  /*30a0*/  CS2R R84, SRZ ;  /* 0x0000000000547805 */ /* 0x000fe4000001ff00 */
[----:B------:R-:W-:Y:S02]  /*30b0*/  @!P2 MOV R83, R50 ;  /* 0x000000320053a202 */ /* 0x000fe40000000f00 */
[----:B------:R-:W-:Y:S01]  /*30c0*/  @!P2 MOV R84, R51 ;  /* 0x000000330054a202 */ /* 0x000fe20000000f00 */
[----:B0-----:R-:W-:Y:S01]  /*30d0*/  HFMA2 R0, -RZ, RZ, 0, 0 ;  /* 0x00000000ff007431 */ /* 0x001fe200000001ff */
[----:B------:R-:W-:Y:S02]  /*30e0*/  @!P2 MOV R0, R43 ;  /* 0x0000002b0000a202 */ /* 0x000fe40000000f00 */
[----:B------:R-:W-:Y:S01]  /*30f0*/  LOP3.LUT P2, RZ, R76, 0x100000, RZ, 0xc0, !PT ;  /* 0x001000004cff7812 */ /* 0x000fe2000784c0ff */
[----:B------:R0:W-:Y:S02]  /*3100*/  STL.64 [R1+0x110], R48 ;  /* 0x0001103001007387 */ /* 0x0001e40000100a00 */
[----:B0-----:R-:W-:-:S10]  /*3110*/  CS2R R48, SRZ ;  /* 0x0000000000307805 */ /* 0x001fd4000001ff00 */
[----:B--2---:R0:W2:Y:S02]  /*3120*/  @!P2 LDG.E.64 R48, desc[UR10][R56.64] ;  /* 0x0000000a3830a981 */ /* 0x0040a4000c1e1b00 */
[----:B0-----:R-:W-:-:S06]  /*3130*/  CS2R R56, SRZ ;  /* 0x0000000000387805 */ /* 0x001fcc000001ff00 */
[----:B------:R0:W4:Y:S02]  /*3140*/  @!P2 LDG.E.64 R56, desc[UR10][R116.64] ;  /* 0x0000000a7438a981 */ /* 0x000124000c1e1b00 */
[----:B0-----:R-:W-:Y:S02]  /*3150*/  MOV R116, R58 ;  /* 0x0000003a00747202 */ /* 0x001fe40000000f00 */
[----:B------:R-:W-:Y:S02]  /*3160*/  MOV R117, R59 ;  /* 0x0000003b00757202 */ /* 0x000fe40000000f00 */
[----:B------:R-:W3:Y:S04]  /*3170*/  LDL.LU.64 R58, [R1+0x2d8] ;  /* 0x0002d800013a7983 */ /* 0x000ee80000300a00 */
[----:B------:R0:W-:Y:S02]  /*3180*/  STL [R1+0x26c], R0 ;  /* 0x00026c0001007387 */ /* 0x0001e40000100800 */
[----:B0-----:R-:W-:Y:S01]  /*3190*/  HFMA2 R0, -RZ, RZ, 0, 0 ;  /* 0x00000000ff007431 */ /* 0x001fe200000001ff */
[----:B------:R-:W-:-:S05]  /*31a0*/  @!P1 MOV R0, R44 ;  /* 0x0000002c00009202 */ /* 0x000fca0000000f00 */
[----:B------:R0:W-:Y:S01]  /*31b0*/  STL [R1+0x278], R0 ;  /* 0x0002780001007387 */ /* 0x0001e20000100800 */
[----:B------:R-:W-:-:S03]  /*31c0*/  @!P1 MOV R85, R52 ;  /* 0x0000003400559202 */ /* 0x000fc60000000f00 */
[----:B------:R1:W-:Y:S01]  /*31d0*/  STL [R1+0x260], R86 ;  /* 0x0002605601007387 */ /* 0x0003e20000100800 */
[----:B0-----:R-:W-:Y:S01]  /*31e0*/  HFMA2 R0, -RZ, RZ, 0, 0 ;  /* 0x00000000ff007431 */ /* 0x001fe200000001ff */
[----:B-1----:R-:W-:Y:S02]  /*31f0*/  MOV R86, RZ ;  /* 0x000000ff00567202 */ /* 0x002fe40000000f00 */
[----:B------:R-:W-:Y:S02]  /*3200*/  @!P1 MOV R0, R45 ;  /* 0x0000002d00009202 */ /* 0x000fe40000000f00 */
[----:B------:R-:W-:Y:S02]  /*3210*/  @!P1 MOV R86, R53 ;  /* 0x0000003500569202 */ /* 0x000fe40000000f00 */
[----:B------:R-:W-:Y:S01]  /*3220*/  LOP3.LUT P1, RZ, R76, 0x80000, RZ, 0xc0, !PT ;  /* 0x000800004cff7812 */ /* 0x000fe2000782c0ff */
[----:B------:R0:W-:Y:S02]  /*3230*/  STL.64 [R1+0x118], R50 ;  /* 0x0001183201007387 */ /* 0x0001e40000100a00 */
[----:B0-----:R-:W-:-:S10]  /*3240*/  CS2R R50, SRZ ;  /* 0x0000000000327805 */ /* 0x001fd4000001ff00 */
[----:B---3--:R0:W3:Y:S02]  /*3250*/  @!P1 LDG.E.64 R50, desc[UR10][R58.64] ;  /* 0x0000000a3a329981 */ /* 0x0080e4000c1e1b00 */
[----:B0-----:R-:W-:-:S06]  /*3260*/  CS2R R58, SRZ ;  /* 0x00000000003a7805 */ /* 0x001fcc000001ff00 */
[----:B------:R0:W3:Y:S02]  /*3270*/  @!P1 LDG.E.64 R58, desc[UR10][R114.64] ;  /* 0x0000000a723a9981 */ /* 0x0000e4000c1e1b00 */
[----:B0-----:R-:W-:Y:S02]  /*3280*/  MOV R114, R60 ;  /* 0x0000003c00727202 */ /* 0x001fe40000000f00 */
[----:B------:R-:W-:Y:S02]  /*3290*/  MOV R115, R61 ;  /* 0x0000003d00737202 */ /* 0x000fe40000000f00 */
[----:B------:R-:W2:Y:S04]  /*32a0*/  LDL.LU.64 R60, [R1+0x2d0] ;  /* 0x0002d000013c7983 */ /* 0x000ea80000300a00 */
[----:B------:R0:W-:Y:S02]  /*32b0*/  STL [R1+0x280], R0 ;  /* 0x0002800001007387 */ /* 0x0001e40000100800 */
[----:B0-----:R-:W-:Y:S01]  /*32c0*/  HFMA2 R0, -RZ, RZ, 0, 0 ;  /* 0x00000000ff007431 */ /* 0x001fe200000001ff */
[----:B------:R-:W-:Y:S01]  /*32d0*/  @!P0 MOV R0, R46 ;  /* 0x0000002e00008202 */ /* 0x000fe20000000f00 */
[----:B------:R-:W-:Y:S04]  /*32e0*/  STL.64 [R1+0x10], R40 ;  /* 0x0000102801007387 */ /* 0x000fe80000100a00 */
[----:B------:R0:W-:Y:S02]  /*32f0*/  STL [R1+0x284], R0 ;  /* 0x0002840001007387 */ /* 0x0001e40000100800 */
[----:B0-----:R-:W-:Y:S01]  /*3300*/  HFMA2 R0, -RZ, RZ, 0, 0 ;  /* 0x00000000ff007431 */ /* 0x001fe200000001ff */
[----:B------:R-:W-:-:S02]  /*3310*/  CS2R R40, SRZ ;  /* 0x0000000000287805 */ /* 0x000fc4000001ff00 */
[----:B------:R-:W-:Y:S02]  /*3320*/  @!P0 MOV R40, R54 ;  /* 0x0000003600288202 */ /* 0x000fe40000000f00 */
[----:B------:R-:W-:Y:S02]  /*3330*/  @!P0 MOV R41, R55 ;  /* 0x0000003700298202 */ /* 0x000fe40000000f00 */
[----:B------:R-:W-:Y:S02]  /*3340*/  @!P0 MOV R0, R47 ;  /* 0x0000002f00008202 */ /* 0x000fe40000000f00 */
[----:B------:R-:W-:Y:S01]  /*3350*/  LOP3.LUT P0, RZ, R76, 0x40000, RZ, 0xc0, !PT ;  /* 0x000400004cff7812 */ /* 0x000fe2000780c0ff */
[----:B------:R0:W-:Y:S02]  /*3360*/  STL.64 [R1+0x120], R52 ;  /* 0x0001203401007387 */ /* 0x0001e40000100a00 */
[----:B0-----:R-:W-:-:S10]  /*3370*/  CS2R R52, SRZ ;  /* 0x0000000000347805 */ /* 0x001fd4000001ff00 */
[----:B--2---:R0:W2:Y:S02]  /*3380*/  @!P0 LDG.E.64 R52, desc[UR10][R60.64] ;  /* 0x0000000a3c348981 */ /* 0x0040a4000c1e1b00 */
[----:B0-----:R-:W-:-:S06]  /*3390*/  CS2R R60, SRZ ;  /* 0x00000000003c7805 */ /* 0x001fcc000001ff00 */
[----:B------:R0:W2:Y:S02]  /*33a0*/  @!P0 LDG.E.64 R60, desc[UR10][R112.64] ;  /* 0x0000000a703c8981 */ /* 0x0000a4000c1e1b00 */
[----:B0-----:R-:W-:Y:S02]  /*33b0*/  MOV R112, R62 ;  /* 0x0000003e00707202 */ /* 0x001fe40000000f00 */
[----:B------:R-:W-:Y:S02]  /*33c0*/  MOV R113, R63 ;  /* 0x0000003f00717202 */ /* 0x000fe40000000f00 */
[----:B------:R-:W3:Y:S04]  /*33d0*/  LDL.LU.64 R62, [R1+0x2c8] ;  /* 0x0002c800013e7983 */ /* 0x000ee80000300a00 */
[----:B------:R0:W-:Y:S02]  /*33e0*/  STL [R1+0x28c], R0 ;  /* 0x00028c0001007387 */ /* 0x0001e40000100800 */
[----:B0-----:R-:W-:Y:S01]  /*33f0*/  HFMA2 R0, -RZ, RZ, 0, 0 ;  /* 0x00000000ff007431 */ /* 0x001fe200000001ff */
[----:B------:R-:W-:Y:S01]  /*3400*/  @!P2 MOV R0, R48 ;  /* 0x000000300000a202 */ /* 0x000fe20000000f00 */
[----:B------:R-:W-:Y:S04]  /*3410*/  STL.64 [R1+0x18], R42 ;  /* 0x0000182a01007387 */ /* 0x000fe80000100a00 */
[----:B------:R0:W-:Y:S02]  /*3420*/  STL [R1+0x288], R0 ;  /* 0x0002880001007387 */ /* 0x0001e40000100800 */
[----:B0-----:R-:W-:Y:S01]  /*3430*/  HFMA2 R0, -RZ, RZ, 0, 0 ;  /* 0x00000000ff007431 */ /* 0x001fe200000001ff */
[----:B------:R-:W-:-:S02]  /*3440*/  CS2R R42, SRZ ;  /* 0x00000000002a7805 */ /* 0x000fc4000001ff00 */
[----:B----4-:R-:W-:Y:S02]  /*3450*/  @!P2 MOV R42, R56 ;  /* 0x00000038002aa202 */ /* 0x010fe40000000f00 */
[----:B------:R-:W-:Y:S02]  /*3460*/  @!P2 MOV R43, R57 ;  /* 0x00000039002ba202 */ /* 0x000fe40000000f00 */
[----:B------:R-:W-:Y:S02]  /*3470*/  @!P2 MOV R0, R49 ;  /* 0x000000310000a202 */ /* 0x000fe40000000f00 */
[----:B------:R-:W-:Y:S01]  /*3480*/  LOP3.LUT P2, RZ, R76, 0x20000, RZ, 0xc0, !PT ;  /* 0x000200004cff7812 */ /* 0x000fe2000784c0ff */
[----:B------:R0:W-:Y:S02]  /*3490*/  STL.64 [R1+0x128], R54 ;  /* 0x0001283601007387 */ /* 0x0001e40000100a00 */
[----:B0-----:R-:W-:-:S10]  /*34a0*/  CS2R R54, SRZ ;  /* 0x0000000000367805 */ /* 0x001fd4000001ff00 */
[----:B---3--:R0:W3:Y:S02]  /*34b0*/  @!P2 LDG.E.64 R54, desc[UR10][R62.64] ;  /* 0x0000000a3e36a981 */ /* 0x0080e4000c1e1b00 */
[----:B0-----:R-:W-:-:S06]  /*34c0*/  CS2R R62, SRZ ;  /* 0x00000000003e7805 */ /* 0x001fcc000001ff00 */
[----:B------:R0:W4:Y:S02]  /*34d0*/  @!P2 LDG.E.64 R62, desc[UR10][R110.64] ;  /* 0x0000000a6e3ea981 */ /* 0x000124000c1e1b00 */
        /* <DEDUP_REMOVED lines=52> */
[----:B------:R0:W-:Y:S04]  /*3820*/  STL.64 [R1+0x140], R60 ;  /* 0x0001403c01007387 */ /* 0x0001e80000100a00 */
[----:B------:R1:W-:Y:S01]  /*3830*/  STL [R1+0x270], R0 ;  /* 0x0002700001007387 */ /* 0x0003e20000100800 */
[----:B0-----:R-:W-:Y:S01]  /*3840*/  CS2R R60, SRZ ;  /* 0x00000000003c7805 */ /* 0x001fe2000001ff00 */
[----:B-1----:R-:W-:Y:S01]  /*3850*/  HFMA2 R0, -RZ, RZ, 0, 0 ;  /* 0x00000000ff007431 */ /* 0x002fe200000001ff */
[----:B--2---:R-:W-:Y:S01]  /*3860*/  @!P1 MOV R0, R56 ;  /* 0x0000003800009202 */ /* 0x004fe20000000f00 */
        /* <DEDUP_REMOVED lines=10> */
[----:B------:R0:W2:Y:S02]  /*3910*/  @!P1 LDG.E.64 R62, desc[UR10][R38.64] ;  /* 0x0000000a263e9981 */ /* 0x0000a4000c1e1b00 */
[----:B0-----:R-:W-:-:S06]  /*3920*/  CS2R R38, SRZ ;  /* 0x0000000000267805 */ /* 0x001fcc000001ff00 */
[----:B------:R-:W4:Y:S04]  /*3930*/  @!P1 LDG.E.64 R38, desc[UR10][R102.64] ;  /* 0x0000000a66269981 */ /* 0x000f28000c1e1b00 */
[----:B---3--:R0:W3:Y:S02]  /*3940*/  @!P2 LDG.E.64 R60, desc[UR10][R72.64] ;  /* 0x0000000a483ca981 */ /* 0x0080e4000c1e1b00 */
[----:B0-----:R-:W-:-:S06]  /*3950*/  CS2R R72, SRZ ;  /* 0x0000000000487805 */ /* 0x001fcc000001ff00 */
[----:B------:R-:W2:Y:S04]  /*3960*/  @!P2 LDG.E.64 R72, desc[UR10][R104.64] ;  /* 0x0000000a6848a981 */ /* 0x000ea8000c1e1b00 */
[----:B------:R0:W-:Y:S02]  /*3970*/  STL [R1+0x258], R0 ;  /* 0x0002580001007387 */ /* 0x0001e40000100800 */
[----:B0-----:R-:W-:Y:S01]  /*3980*/  HFMA2 R0, -RZ, RZ, 0, 0 ;  /* 0x00000000ff007431 */ /* 0x001fe200000001ff */
[----:B------:R-:W-:-:S05]  /*3990*/  @!P0 MOV R0, R58 ;  /* 0x0000003a00008202 */ /* 0x000fca0000000f00 */
[----:B------:R0:W-:Y:S02]  /*39a0*/  STL [R1+0x24c], R0 ;  /* 0x00024c0001007387 */ /* 0x0001e40000100800 */
[----:B0-----:R-:W-:Y:S01]  /*39b0*/  HFMA2 R0, -RZ, RZ, 0, 0 ;  /* 0x00000000ff007431 */ /* 0x001fe200000001ff */
[----:B------:R-:W-:-:S05]  /*39c0*/  @!P0 MOV R0, R59 ;  /* 0x0000003b00008202 */ /* 0x000fca0000000f00 */
[----:B------:R0:W-:Y:S02]  /*39d0*/  STL [R1+0x250], R0 ;  /* 0x0002500001007387 */ /* 0x0001e40000100800 */
[----:B0-----:R-:W-:Y:S02]  /*39e0*/  HFMA2 R0, -RZ, RZ, 0, 0 ;  /* 0x00000000ff007431 */ /* 0x001fe400000001ff */
[----:B------:R0:W-:Y:S02]  /*39f0*/  STL.64 [R1+0x40], R52 ;  /* 0x0000403401007387 */ /* 0x0001e40000100a00 */
[----:B0-----:R-:W-:Y:S02]  /*3a00*/  CS2R R52, SRZ ;  /* 0x0000000000347805 */ /* 0x001fe4000001ff00 */
[----:B------:R-:W-:Y:S02]  /*3a10*/  @!P0 MOV R52, R70 ;  /* 0x0000004600348202 */ /* 0x000fe40000000f00 */
[----:B------:R-:W-:-:S02]  /*3a20*/  @!P0 MOV R53, R71 ;  /* 0x0000004700358202 */ /* 0x000fc40000000f00 */
[----:B------:R-:W-:Y:S01]  /*3a30*/  LOP3.LUT P0, RZ, R76, 0x1000, RZ, 0xc0, !PT ;  /* 0x000010004cff7812 */ /* 0x000fe2000780c0ff */
[----:B------:R0:W-:Y:S04]  /*3a40*/  STL.64 [R1+0x150], R64 ;  /* 0x0001504001007387 */ /* 0x0001e80000100a00 */
[----:B------:R1:W-:Y:S01]  /*3a50*/  STL.64 [R1+0x50], R56 ;  /* 0x0000503801007387 */ /* 0x0003e20000100a00 */
[----:B0-----:R-:W-:Y:S02]  /*3a60*/  CS2R R64, SRZ ;  /* 0x0000000000407805 */ /* 0x001fe4000001ff00 */
[----:B-1----:R-:W-:Y:S01]  /*3a70*/  CS2R R56, SRZ ;  /* 0x0000000000387805 */ /* 0x002fe2000001ff00 */
[----:B------:R0:W-:Y:S04]  /*3a80*/  STL.64 [R1+0x48], R54 ;  /* 0x0000483601007387 */ /* 0x0001e80000100a00 */
[----:B------:R1:W2:Y:S01]  /*3a90*/  @!P0 LDG.E.64 R64, desc[UR10][R36.64] ;  /* 0x0000000a24408981 */ /* 0x0002a2000c1e1b00 */
[----:B----4-:R-:W-:-:S02]  /*3aa0*/  @!P1 MOV R56, R38 ;  /* 0x0000002600389202 */ /* 0x010fc40000000f00 */
[----:B------:R-:W-:Y:S02]  /*3ab0*/  @!P1 MOV R57, R39 ;  /* 0x0000002700399202 */ /* 0x000fe40000000f00 */
[----:B0-----:R-:W-:Y:S02]  /*3ac0*/  CS2R R54, SRZ ;  /* 0x0000000000367805 */ /* 0x001fe4000001ff00 */
[----:B-1----:R-:W-:Y:S01]  /*3ad0*/  CS2R R36, SRZ ;  /* 0x0000000000247805 */ /* 0x002fe2000001ff00 */
[----:B------:R0:W-:Y:S05]  /*3ae0*/  STL.64 [R1+0x158], R70 ;  /* 0x0001584601007387 */ /* 0x0001ea0000100a00 */
[----:B------:R-:W4:Y:S01]  /*3af0*/  @!P0 LDG.E.64 R36, desc[UR10][R100.64] ;  /* 0x0000000a64248981 */ /* 0x000f22000c1e1b00 */
[----:B0-----:R-:W-:-:S02]  /*3b00*/  CS2R R70, SRZ ;  /* 0x0000000000467805 */ /* 0x001fc4000001ff00 */
[----:B---3--:R-:W-:-:S05]  /*3b10*/  @!P2 MOV R0, R60 ;  /* 0x0000003c0000a202 */ /* 0x008fca0000000f00 */
[----:B------:R0:W-:Y:S02]  /*3b20*/  STL [R1+0x244], R0 ;  /* 0x0002440001007387 */ /* 0x0001e40000100800 */
[----:B0-----:R-:W-:Y:S01]  /*3b30*/  HFMA2 R0, -RZ, RZ, 0, 0 ;  /* 0x00000000ff007431 */ /* 0x001fe200000001ff */
[----:B------:R-:W-:-:S05]  /*3b40*/  @!P2 MOV R0, R61 ;  /* 0x0000003d0000a202 */ /* 0x000fca0000000f00 */
[----:B------:R0:W-:Y:S02]  /*3b50*/  STL [R1+0x248], R0 ;  /* 0x0002480001007387 */ /* 0x0001e40000100800 */
[----:B0-----:R-:W-:Y:S01]  /*3b60*/  HFMA2 R0, -RZ, RZ, 0, 0 ;  /* 0x00000000ff007431 */ /* 0x001fe200000001ff */
[----:B--2---:R-:W-:-:S05]  /*3b70*/  @!P1 MOV R0, R62 ;  /* 0x0000003e00009202 */ /* 0x004fca0000000f00 */
[----:B------:R0:W-:Y:S02]  /*3b80*/  STL [R1+0x23c], R0 ;  /* 0x00023c0001007387 */ /* 0x0001e40000100800 */
[----:B0-----:R-:W-:Y:S01]  /*3b90*/  HFMA2 R0, -RZ, RZ, 0, 0 ;  /* 0x00000000ff007431 */ /* 0x001fe200000001ff */
[----:B------:R-:W-:Y:S02]  /*3ba0*/  @!P1 MOV R0, R63 ;  /* 0x0000003f00009202 */ /* 0x000fe40000000f00 */
[C---:B------:R-:W-:Y:S01]  /*3bb0*/  LOP3.LUT P1, RZ, R76.reuse, 0x400, RZ, 0xc0, !PT ;  /* 0x000004004cff7812 */ /* 0x040fe2000782c0ff */
[----:B------:R0:W-:Y:S01]  /*3bc0*/  STL.64 [R1+0x160], R72 ;  /* 0x0001604801007387 */ /* 0x0001e20000100a00 */
[----:B------:R-:W-:Y:S02]  /*3bd0*/  @!P2 MOV R54, R72 ;  /* 0x000000480036a202 */ /* 0x000fe40000000f00 */
[----:B------:R-:W-:Y:S02]  /*3be0*/  @!P2 MOV R55, R73 ;  /* 0x000000490037a202 */ /* 0x000fe40000000f00 */
[----:B------:R-:W-:-:S02]  /*3bf0*/  LOP3.LUT P2, RZ, R76, 0x800, RZ, 0xc0, !PT ;  /* 0x000008004cff7812 */ /* 0x000fc4000784c0ff */
[----:B0-----:R-:W-:-:S06]  /*3c00*/  CS2R R72, SRZ ;  /* 0x0000000000487805 */ /* 0x001fcc000001ff00 */
[----:B------:R0:W2:Y:S05]  /*3c10*/  @!P1 LDG.E.64 R72, desc[UR10][R30.64] ;  /* 0x0000000a1e489981 */ /* 0x0000aa000c1e1b00 */
[----:B------:R1:W3:Y:S01]  /*3c20*/  @!P2 LDG.E.64 R70, desc[UR10][R34.64] ;  /* 0x0000000a2246a981 */ /* 0x0002e2000c1e1b00 */
[----:B0-----:R-:W-:Y:S02]  /*3c30*/  CS2R R30, SRZ ;  /* 0x00000000001e7805 */ /* 0x001fe4000001ff00 */
[----:B-1----:R-:W-:-:S04]  /*3c40*/  CS2R R34, SRZ ;  /* 0x0000000000227805 */ /* 0x002fc8000001ff00 */
[----:B------:R-:W3:Y:S04]  /*3c50*/  @!P1 LDG.E.64 R30, desc[UR10][R96.64] ;  /* 0x0000000a601e9981 */ /* 0x000ee8000c1e1b00 */
[----:B------:R0:W3:Y:S01]  /*3c60*/  @!P2 LDG.E.64 R34, desc[UR10][R98.64] ;  /* 0x0000000a6222a981 */ /* 0x0000e2000c1e1b00 */
[----:B------:R-:W-:Y:S01]  /*3c70*/  MOV R105, R117 ;  /* 0x0000007500697202 */ /* 0x000fe20000000f00 */
[----:B------:R-:W-:Y:S02]  /*3c80*/  HFMA2 R117, -RZ, RZ, 0, 0 ;  /* 0x00000000ff757431 */ /* 0x000fe400000001ff */
[----:B------:R1:W-:Y:S04]  /*3c90*/  STL [R1+0x240], R0 ;  /* 0x0002400001007387 */ /* 0x0003e80000100800 */
[----:B------:R0:W-:Y:S01]  /*3ca0*/  STL.64 [R1+0x58], R58 ;  /* 0x0000583a01007387 */ /* 0x0001e20000100a00 */
[----:B-1----:R-:W-:Y:S01]  /*3cb0*/  HFMA2 R0, -RZ, RZ, 0, 0 ;  /* 0x00000000ff007431 */ /* 0x002fe200000001ff */
[----:B------:R-:W-:-:S02]  /*3cc0*/  @!P0 MOV R117, R64 ;  /* 0x0000004000758202 */ /* 0x000fc40000000f00 */
[----:B0-----:R-:W-:Y:S02]  /*3cd0*/  CS2R R58, SRZ ;  /* 0x00000000003a7805 */ /* 0x001fe4000001ff00 */
[----:B------:R-:W-:Y:S02]  /*3ce0*/  @!P0 MOV R0, R65 ;  /* 0x0000004100008202 */ /* 0x000fe40000000f00 */
[----:B------:R-:W-:Y:S02]  /*3cf0*/  MOV R104, R116 ;  /* 0x0000007400687202 */ /* 0x000fe40000000f00 */
[----:B----4-:R-:W-:Y:S02]  /*3d00*/  @!P0 MOV R58, R36 ;  /* 0x00000024003a8202 */ /* 0x010fe40000000f00 */
[----:B------:R-:W-:Y:S02]  /*3d10*/  @!P0 MOV R59, R37 ;  /* 0x00000025003b8202 */ /* 0x000fe40000000f00 */
[----:B------:R-:W-:Y:S01]  /*3d20*/  LOP3.LUT P0, RZ, R76, 0x200, RZ, 0xc0, !PT ;  /* 0x000002004cff7812 */ /* 0x000fe2000780c0ff */
[----:B------:R0:W-:Y:S01]  /*3d30*/  STL.64 [R1+0x168], R38 ;  /* 0x0001682601007387 */ /* 0x0001e20000100a00 */
[----:B------:R-:W-:-:S02]  /*3d40*/  MOV R102, R104 ;  /* 0x0000006800667202 */ /* 0x000fc40000000f00 */
[----:B------:R-:W-:Y:S01]  /*3d50*/  MOV R103, R105 ;  /* 0x0000006900677202 */ /* 0x000fe20000000f00 */
[----:B------:R1:W-:Y:S01]  /*3d60*/  STL.64 [R1+0x68], R62 ;  /* 0x0000683e01007387 */ /* 0x0003e20000100a00 */
[----:B------:R-:W-:Y:S02]  /*3d70*/  MOV R100, R110 ;  /* 0x0000006e00647202 */ /* 0x000fe40000000f00 */
[----:B------:R-:W-:Y:S02]  /*3d80*/  MOV R101, R111 ;  /* 0x0000006f00657202 */ /* 0x000fe40000000f00 */
[----:B------:R-:W-:Y:S02]  /*3d90*/  CS2R R110, SRZ ;  /* 0x00000000006e7805 */ /* 0x000fe4000001ff00 */
[----:B------:R-:W-:Y:S02]  /*3da0*/  MOV R104, R112 ;  /* 0x0000007000687202 */ /* 0x000fe40000000f00 */
[----:B------:R-:W-:-:S02]  /*3db0*/  MOV R105, R113 ;  /* 0x0000007100697202 */ /* 0x000fc40000000f00 */
[----:B0-----:R-:W-:Y:S02]  /*3dc0*/  CS2R R38, SRZ ;  /* 0x0000000000267805 */ /* 0x001fe4000001ff00 */
[----:B------:R-:W-:Y:S02]  /*3dd0*/  CS2R R112, SRZ ;  /* 0x0000000000707805 */ /* 0x000fe4000001ff00 */
[----:B-1----:R-:W-:Y:S02]  /*3de0*/  CS2R R62, SRZ ;  /* 0x00000000003e7805 */ /* 0x002fe4000001ff00 */
[----:B------:R-:W-:Y:S01]  /*3df0*/  MOV R98, R118 ;  /* 0x0000007600627202 */ /* 0x000fe20000000f00 */
[----:B------:R0:W-:Y:S01]  /*3e00*/  STL.64 [R1+0x60], R60 ;  /* 0x0000603c01007387 */ /* 0x0001e20000100a00 */
[----:B------:R-:W-:Y:S02]  /*3e10*/  MOV R99, R119 ;  /* 0x0000007700637202 */ /* 0x000fe40000000f00 */
[----:B------:R-:W-:Y:S01]  /*3e20*/  CS2R R118, SRZ ;  /* 0x0000000000767805 */ /* 0x000fe2000001ff00 */
[----:B------:R1:W4:Y:S01]  /*3e30*/  @!P0 LDG.E.64 R38, desc[UR10][R14.64] ;  /* 0x0000000a0e268981 */ /* 0x000322000c1e1b00 */
[----:B0-----:R-:W-:-:S02]  /*3e40*/  CS2R R60, SRZ ;  /* 0x00000000003c7805 */ /* 0x001fc4000001ff00 */
[----:B-1----:R-:W-:Y:S01]  /*3e50*/  CS2R R14, SRZ ;  /* 0x00000000000e7805 */ /* 0x002fe2000001ff00 */
[----:B------:R0:W-:Y:S05]  /*3e60*/  STL.64 [R1+0x170], R36 ;  /* 0x0001702401007387 */ /* 0x0001ea0000100a00 */
[----:B------:R-:W4:Y:S01]  /*3e70*/  @!P0 LDG.E.64 R14, desc[UR10][R94.64] ;  /* 0x0000000a5e0e8981 */ /* 0x000f22000c1e1b00 */
[----:B0-----:R-:W-:Y:S02]  /*3e80*/  CS2R R36, SRZ ;  /* 0x0000000000247805 */ /* 0x001fe4000001ff00 */
[----:B--2---:R-:W-:Y:S02]  /*3e90*/  @!P1 MOV R111, R72 ;  /* 0x00000048006f9202 */ /* 0x004fe40000000f00 */
[----:B------:R-:W-:-:S02]  /*3ea0*/  @!P1 MOV R112, R73 ;  /* 0x0000004900709202 */ /* 0x000fc40000000f00 */
[----:B---3--:R-:W-:Y:S02]  /*3eb0*/  @!P2 MOV R118, R70 ;  /* 0x000000460076a202 */ /* 0x008fe40000000f00 */
[----:B------:R-:W-:Y:S02]  /*3ec0*/  @!P2 MOV R119, R71 ;  /* 0x000000470077a202 */ /* 0x000fe40000000f00 */
[----:B------:R-:W-:Y:S02]  /*3ed0*/  @!P1 MOV R62, R30 ;  /* 0x0000001e003e9202 */ /* 0x000fe40000000f00 */
[----:B------:R-:W-:Y:S02]  /*3ee0*/  @!P1 MOV R63, R31 ;  /* 0x0000001f003f9202 */ /* 0x000fe40000000f00 */
[----:B------:R-:W-:Y:S01]  /*3ef0*/  LOP3.LUT P1, RZ, R76, 0x80, RZ, 0xc0, !PT ;  /* 0x000000804cff7812 */ /* 0x000fe2000782c0ff */
[----:B------:R0:W-:Y:S01]  /*3f00*/  STL.64 [R1+0x178], R34 ;  /* 0x0001782201007387 */ /* 0x0001e20000100a00 */
[----:B------:R-:W-:-:S02]  /*3f10*/  @!P2 MOV R60, R34 ;  /* 0x00000022003ca202 */ /* 0x000fc40000000f00 */
[----:B------:R-:W-:Y:S02]  /*3f20*/  @!P2 MOV R61, R35 ;  /* 0x00000023003da202 */ /* 0x000fe40000000f00 */
[----:B------:R-:W-:Y:S02]  /*3f30*/  LOP3.LUT P2, RZ, R76, 0x100, RZ, 0xc0, !PT ;  /* 0x000001004cff7812 */ /* 0x000fe4000784c0ff */
[----:B0-----:R-:W-:-:S06]  /*3f40*/  CS2R R34, SRZ ;  /* 0x0000000000227805 */ /* 0x001fcc000001ff00 */
[----:B------:R0:W2:Y:S05]  /*3f50*/  @!P1 LDG.E.64 R34, desc[UR10][R4.64] ;  /* 0x0000000a04229981 */ /* 0x0000aa000c1e1b00 */
[----:B------:R1:W3:Y:S01]  /*3f60*/  @!P2 LDG.E.64 R36, desc[UR10][R2.64] ;  /* 0x0000000a0224a981 */ /* 0x0002e2000c1e1b00 */
[----:B0-----:R-:W-:Y:S02]  /*3f70*/  CS2R R4, SRZ ;  /* 0x0000000000047805 */ /* 0x001fe4000001ff00 */
[----:B-1----:R-:W-:-:S04]  /*3f80*/  CS2R R2, SRZ ;  /* 0x0000000000027805 */ /* 0x002fc8000001ff00 */
[----:B------:R0:W3:Y:S04]  /*3f90*/  @!P1 LDG.E.64 R4, desc[UR10][R90.64] ;  /* 0x0000000a5a049981 */ /* 0x0000e8000c1e1b00 */
[----:B------:R-:W3:Y:S01]  /*3fa0*/  @!P2 LDG.E.64 R2, desc[UR10][R92.64] ;  /* 0x0000000a5c02a981 */ /* 0x000ee2000c1e1b00 */
[----:B------:R-:W-:Y:S02]  /*3fb0*/  MOV R96, R108 ;  /* 0x0000006c00607202 */ /* 0x000fe40000000f00 */
[----:B------:R-:W-:Y:S01]  /*3fc0*/  MOV R97, R109 ;  /* 0x0000006d00617202 */ /* 0x000fe20000000f00 */
[----:B------:R1:W-:Y:S01]  /*3fd0*/  STL.64 [R1+0x70], R64 ;  /* 0x0000704001007387 */ /* 0x0003e20000100a00 */
[----:B------:R-:W-:Y:S02]  /*3fe0*/  CS2R R108, SRZ ;  /* 0x00000000006c7805 */ /* 0x000fe4000001ff00 */
[----:B------:R-:W-:-:S02]  /*3ff0*/  MOV R94, R98 ;  /* 0x00000062005e7202 */ /* 0x000fc40000000f00 */
[----:B------:R-:W-:Y:S02]  /*4000*/  MOV R95, R99 ;  /* 0x00000063005f7202 */ /* 0x000fe40000000f00 */
[----:B-1----:R-:W-:Y:S02]  /*4010*/  CS2R R64, SRZ ;  /* 0x0000000000407805 */ /* 0x002fe4000001ff00 */
[----:B----4-:R-:W-:Y:S02]  /*4020*/  @!P0 MOV R109, R38 ;  /* 0x00000026006d8202 */ /* 0x010fe40000000f00 */
[----:B------:R-:W-:Y:S01]  /*4030*/  @!P0 MOV R110, R39 ;  /* 0x00000027006e8202 */ /* 0x000fe20000000f00 */
[----:B------:R1:W-:Y:S01]  /*4040*/  STL.64 [R1+0x180], R30 ;  /* 0x0001801e01007387 */ /* 0x0003e20000100a00 */
[----:B------:R-:W-:Y:S02]  /*4050*/  MOV R98, R100 ;  /* 0x0000006400627202 */ /* 0x000fe40000000f00 */
[----:B------:R-:W-:Y:S01]  /*4060*/  MOV R99, R101 ;  /* 0x0000006500637202 */ /* 0x000fe20000000f00 */
[----:B------:R4:W-:Y:S01]  /*4070*/  STL.64 [R1+0x80], R72 ;  /* 0x0000804801007387 */ /* 0x0009e20000100a00 */
[----:B0-----:R-:W-:-:S02]  /*4080*/  MOV R90, R96 ;  /* 0x00000060005a7202 */ /* 0x001fc40000000f00 */
[----:B------:R-:W-:Y:S02]  /*4090*/  @!P0 MOV R64, R14 ;  /* 0x0000000e00408202 */ /* 0x000fe40000000f00 */
[----:B------:R-:W-:Y:S02]  /*40a0*/  @!P0 MOV R65, R15 ;  /* 0x0000000f00418202 */ /* 0x000fe40000000f00 */
[----:B------:R-:W-:Y:S02]  /*40b0*/  LOP3.LUT P0, RZ, R76, 0x40, RZ, 0xc0, !PT ;  /* 0x000000404cff7812 */ /* 0x000fe4000780c0ff */
[----:B-1----:R-:W-:Y:S02]  /*40c0*/  CS2R R30, SRZ ;  /* 0x00000000001e7805 */ /* 0x002fe4000001ff00 */
[----:B------:R-:W-:Y:S02]  /*40d0*/  MOV R91, R97 ;  /* 0x00000061005b7202 */ /* 0x000fe40000000f00 */
[----:B----4-:R-:W-:-:S02]  /*40e0*/  CS2R R72, SRZ ;  /* 0x0000000000487805 */ /* 0x010fc4000001ff00 */
[----:B------:R-:W-:Y:S02]  /*40f0*/  MOV R100, R106 ;  /* 0x0000006a00647202 */ /* 0x000fe40000000f00 */
[----:B------:R-:W-:Y:S02]  /*4100*/  MOV R101, R107 ;  /* 0x0000006b00657202 */ /* 0x000fe40000000f00 */
[----:B------:R-:W-:Y:S02]  /*4110*/  CS2R R106, SRZ ;  /* 0x00000000006a7805 */ /* 0x000fe4000001ff00 */
[----:B------:R-:W-:Y:S02]  /*4120*/  MOV R96, R104 ;  /* 0x0000006800607202 */ /* 0x000fe40000000f00 */
[----:B------:R-:W-:Y:S02]  /*4130*/  MOV R97, R105 ;  /* 0x0000006900617202 */ /* 0x000fe40000000f00 */
[----:B------:R-:W-:Y:S01]  /*4140*/  CS2R R104, SRZ ;  /* 0x0000000000687805 */ /* 0x000fe2000001ff00 */
[----:B------:R0:W-:Y:S04]  /*4150*/  STL.64 [R1+0x78], R70 ;  /* 0x0000784601007387 */ /* 0x0001e80000100a00 */
        /* <DEDUP_REMOVED lines=23> */
[----:B------:R1:W3:Y:S01]  /*42d0*/  @!P2 LDG.E.64 R16, desc[UR10][R78.64] ;  /* 0x0000000a4e10a981 */ /* 0x0002e2000c1e1b00 */
[----:B------:R-:W-:Y:S02]  /*42e0*/  MOV R92, R102 ;  /* 0x00000066005c7202 */ /* 0x000fe40000000f00 */
[----:B------:R-:W-:Y:S01]  /*42f0*/  MOV R93, R103 ;  /* 0x00000067005d7202 */ /* 0x000fe20000000f00 */
[----:B------:R1:W-:Y:S01]  /*4300*/  STL.64 [R1+0x88], R38 ;  /* 0x0000882601007387 */ /* 0x0003e20000100a00 */
[----:B------:R-:W-:Y:S02]  /*4310*/  CS2R R102, SRZ ;  /* 0x0000000000667805 */ /* 0x000fe4000001ff00 */
[----:B0-----:R-:W-:-:S02]  /*4320*/  MOV R74, R92 ;  /* 0x0000005c004a7202 */ /* 0x001fc40000000f00 */
[----:B-1----:R-:W-:Y:S02]  /*4330*/  CS2R R38, SRZ ;  /* 0x0000000000267805 */ /* 0x002fe4000001ff00 */
[----:B----4-:R-:W-:Y:S02]  /*4340*/  @!P0 MOV R103, R30 ;  /* 0x0000001e00678202 */ /* 0x010fe40000000f00 */
[----:B------:R-:W-:Y:S01]  /*4350*/  @!P0 MOV R104, R31 ;  /* 0x0000001f00688202 */ /* 0x000fe20000000f00 */
[----:B------:R0:W-:Y:S01]  /*4360*/  STL.64 [R1+0x198], R4 ;  /* 0x0001980401007387 */ /* 0x0001e20000100a00 */
[----:B------:R-:W-:Y:S02]  /*4370*/  MOV R75, R93 ;  /* 0x0000005d004b7202 */ /* 0x000fe40000000f00 */
[----:B------:R-:W-:Y:S02]  /*4380*/  CS2R R92, SRZ ;  /* 0x00000000005c7805 */ /* 0x000fe4000001ff00 */
[----:B------:R-:W-:-:S02]  /*4390*/  @!P0 MOV R39, R8 ;  /* 0x0000000800278202 */ /* 0x000fc40000000f00 */
[----:B------:R-:W-:Y:S02]  /*43a0*/  @!P0 MOV R38, R9 ;  /* 0x0000000900268202 */ /* 0x000fe40000000f00 */
[----:B------:R-:W-:Y:S01]  /*43b0*/  LOP3.LUT P0, RZ, R76, 0x8, RZ, 0xc0, !PT ;  /* 0x000000084cff7812 */ /* 0x000fe2000780c0ff */
[----:B------:R1:W-:Y:S01]  /*43c0*/  STL.64 [R1+0x98], R34 ;  /* 0x0000982201007387 */ /* 0x0003e20000100a00 */
[----:B0-----:R-:W-:Y:S02]  /*43d0*/  CS2R R4, SRZ ;  /* 0x0000000000047805 */ /* 0x001fe4000001ff00 */
[----:B------:R-:W-:Y:S02]  /*43e0*/  MOV R78, R96 ;  /* 0x00000060004e7202 */ /* 0x000fe40000000f00 */
[----:B------:R-:W-:Y:S02]  /*43f0*/  MOV R79, R97 ;  /* 0x00000061004f7202 */ /* 0x000fe40000000f00 */
[----:B------:R-:W-:-:S02]  /*4400*/  MOV R88, R94 ;  /* 0x0000005e00587202 */ /* 0x000fc40000000f00 */
[----:B------:R-:W-:Y:S02]  /*4410*/  MOV R89, R95 ;  /* 0x0000005f00597202 */ /* 0x000fe40000000f00 */
[----:B------:R-:W-:Y:S02]  /*4420*/  CS2R R94, SRZ ;  /* 0x00000000005e7805 */ /* 0x000fe4000001ff00 */
[----:B------:R-:W-:Y:S02]  /*4430*/  MOV R96, R98 ;  /* 0x0000006200607202 */ /* 0x000fe40000000f00 */
[----:B-1----:R-:W-:Y:S02]  /*4440*/  CS2R R34, SRZ ;  /* 0x0000000000227805 */ /* 0x002fe4000001ff00 */
[----:B------:R-:W-:Y:S02]  /*4450*/  MOV R97, R99 ;  /* 0x0000006300617202 */ /* 0x000fe40000000f00 */
[----:B------:R-:W-:Y:S01]  /*4460*/  CS2R R98, SRZ ;  /* 0x0000000000627805 */ /* 0x000fe2000001ff00 */
[----:B------:R0:W-:Y:S04]  /*4470*/  STL.64 [R1+0x90], R36 ;  /* 0x0000902401007387 */ /* 0x0001e80000100a00 */
[----:B------:R1:W4:Y:S01]  /*4480*/  @!P0 LDG.E.64 R4, desc[UR10][R6.64] ;  /* 0x0000000a06048981 */ /* 0x000322000c1e1b00 */
[----:B0-----:R-:W-:-:S02]  /*4490*/  CS2R R36, SRZ ;  /* 0x0000000000247805 */ /* 0x001fc4000001ff00 */
[----:B-1----:R-:W-:-:S06]  /*44a0*/  CS2R R6, SRZ ;  /* 0x0000000000067805 */ /* 0x002fcc000001ff00 */
[----:B------:R-:W4:Y:S01]  /*44b0*/  @!P0 LDG.E.64 R6, desc[UR10][R32.64] ;  /* 0x0000000a20068981 */ /* 0x000f22000c1e1b00 */
[----:B--2---:R-:W-:Y:S02]  /*44c0*/  @!P1 MOV R92, R2 ;  /* 0x00000002005c9202 */ /* 0x004fe40000000f00 */
[----:B------:R-:W-:Y:S02]  /*44d0*/  @!P1 MOV R93, R3 ;  /* 0x00000003005d9202 */ /* 0x000fe40000000f00 */
[----:B---3--:R-:W-:Y:S01]  /*44e0*/  @!P2 MOV R94, R14 ;  /* 0x0000000e005ea202 */ /* 0x008fe20000000f00 */
[----:B------:R0:W-:Y:S01]  /*44f0*/  STL.64 [R1+0xa8], R14 ;  /* 0x0000a80e01007387 */ /* 0x0001e20000100a00 */
[----:B------:R-:W-:Y:S02]  /*4500*/  @!P2 MOV R99, R15 ;  /* 0x0000000f0063a202 */ /* 0x000fe40000000f00 */
[----:B------:R-:W-:Y:S02]  /*4510*/  @!P1 MOV R35, R12 ;  /* 0x0000000c00239202 */ /* 0x000fe40000000f00 */
[----:B------:R-:W-:-:S02]  /*4520*/  @!P1 MOV R34, R13 ;  /* 0x0000000d00229202 */ /* 0x000fc40000000f00 */
[----:B------:R-:W-:Y:S02]  /*4530*/  LOP3.LUT P1, RZ, R76, 0x2, RZ, 0xc0, !PT ;  /* 0x000000024cff7812 */ /* 0x000fe4000782c0ff */
[----:B0-----:R-:W-:Y:S02]  /*4540*/  MOV R14, R90 ;  /* 0x0000005a000e7202 */ /* 0x001fe40000000f00 */
[----:B------:R-:W-:Y:S01]  /*4550*/  MOV R15, R91 ;  /* 0x0000005b000f7202 */ /* 0x000fe20000000f00 */
[----:B------:R0:W-:Y:S01]  /*4560*/  STL.64 [R1+0x1a8], R16 ;  /* 0x0001a81001007387 */ /* 0x0001e20000100a00 */
[----:B------:R-:W-:Y:S02]  /*4570*/  @!P2 MOV R37, R16 ;  /* 0x000000100025a202 */ /* 0x000fe40000000f00 */
[----:B------:R-:W-:Y:S02]  /*4580*/  @!P2 MOV R36, R17 ;  /* 0x000000110024a202 */ /* 0x000fe40000000f00 */
[----:B0-----:R-:W-:-:S02]  /*4590*/  MOV R16, R14 ;  /* 0x0000000e00107202 */ /* 0x001fc40000000f00 */
[----:B------:R-:W-:Y:S02]  /*45a0*/  MOV R17, R15 ;  /* 0x0000000f00117202 */ /* 0x000fe40000000f00 */
[----:B------:R-:W-:-:S06]  /*45b0*/  CS2R R14, SRZ ;  /* 0x00000000000e7805 */ /* 0x000fcc000001ff00 */
[----:B------:R0:W2:Y:S02]  /*45c0*/  @!P1 LDG.E.64 R14, desc[UR10][R26.64] ;  /* 0x0000000a1a0e9981 */ /* 0x0000a4000c1e1b00 */
[----:B0-----:R-:W-:Y:S02]  /*45d0*/  MOV R26, R16 ;  /* 0x00000010001a7202 */ /* 0x001fe40000000f00 */
[----:B------:R-:W-:Y:S02]  /*45e0*/  MOV R27, R17 ;  /* 0x00000011001b7202 */ /* 0x000fe40000000f00 */
[----:B------:R-:W-:-:S06]  /*45f0*/  CS2R R16, SRZ ;  /* 0x0000000000107805 */ /* 0x000fcc000001ff00 */
[----:B------:R0:W3:Y:S02]  /*4600*/  @!P1 LDG.E.64 R16, desc[UR10][R22.64] ;  /* 0x0000000a16109981 */ /* 0x0000e4000c1e1b00 */
[----:B0-----:R-:W-:Y:S02]  /*4610*/  MOV R22, R24 ;  /* 0x0000001800167202 */ /* 0x001fe40000000f00 */
[----:B------:R-:W-:Y:S02]  /*4620*/  MOV R23, R25 ;  /* 0x0000001900177202 */ /* 0x000fe40000000f00 */
[----:B------:R-:W2:Y:S01]  /*4630*/  LDL.LU.64 R24, [R1+0x2a0] ;  /* 0x0002a00001187983 */ /* 0x000ea20000300a00 */
[----:B------:R-:W-:Y:S02]  /*4640*/  MOV R32, R10 ;  /* 0x0000000a00207202 */ /* 0x000fe40000000f00 */
[----:B------:R-:W-:Y:S02]  /*4650*/  MOV R33, R11 ;  /* 0x0000000b00217202 */ /* 0x000fe40000000f00 */
[----:B------:R-:W3:Y:S01]  /*4660*/  LDL.LU.64 R10, [R1+0x2a8] ;  /* 0x0002a800010a7983 */ /* 0x000ee20000300a00 */
[----:B------:R-:W-:Y:S01]  /*4670*/  MOV R116, R87 ;  /* 0x0000005700747202 */ /* 0x000fe20000000f00 */
[----:B------:R-:W-:-:S02]  /*4680*/  HFMA2 R87, -RZ, RZ, 0, 0 ;  /* 0x00000000ff577431 */ /* 0x000fc400000001ff */
[----:B------:R0:W-:Y:S04]  /*4690*/  STL.64 [R1+0xa0], R30 ;  /* 0x0000a01e01007387 */ /* 0x0001e80000100a00 */
[----:B------:R1:W-:Y:S01]  /*46a0*/  STL [R1+0x238], R0 ;  /* 0x0002380001007387 */ /* 0x0003e20000100800 */
[----:B----4-:R-:W-:Y:S02]  /*46b0*/  @!P0 MOV R87, R5 ;  /* 0x0000000500578202 */ /* 0x010fe40000000f00 */
[----:B0-----:R-:W-:Y:S02]  /*46c0*/  MOV R30, R32 ;  /* 0x00000020001e7202 */ /* 0x001fe40000000f00 */
[----:B------:R-:W-:Y:S02]  /*46d0*/  MOV R31, R33 ;  /* 0x00000021001f7202 */ /* 0x000fe40000000f00 */
[----:B------:R-:W-:-:S02]  /*46e0*/  CS2R R32, SRZ ;  /* 0x0000000000207805 */ /* 0x000fc4000001ff00 */
[----:B-1----:R-:W-:Y:S02]  /*46f0*/  MOV R0, RZ ;  /* 0x000000ff00007202 */ /* 0x002fe40000000f00 */
[----:B------:R-:W-:Y:S02]  /*4700*/  @!P0 MOV R33, R4 ;  /* 0x0000000400218202 */ /* 0x000fe40000000f00 */
[----:B------:R-:W-:Y:S02]  /*4710*/  @!P0 MOV R32, R6 ;  /* 0x0000000600208202 */ /* 0x000fe40000000f00 */
[----:B------:R-:W-:Y:S02]  /*4720*/  @!P0 MOV R0, R7 ;  /* 0x0000000700008202 */ /* 0x000fe40000000f00 */
[----:B------:R-:W-:Y:S01]  /*4730*/  LOP3.LUT P0, RZ, R76, 0x1, RZ, 0xc0, !PT ;  /* 0x000000014cff7812 */ /* 0x000fe2000780c0ff */
[----:B------:R0:W-:Y:S04]  /*4740*/  STL.64 [R1+0x1b0], R12 ;  /* 0x0001b00c01007387 */ /* 0x0001e80000100a00 */
[----:B------:R1:W-:Y:S01]  /*4750*/  STL.64 [R1+0xb0], R2 ;  /* 0x0000b00201007387 */ /* 0x0003e20000100a00 */
[----:B0-----:R-:W-:-:S02]  /*4760*/  CS2R R12, SRZ ;  /* 0x00000000000c7805 */ /* 0x001fc4000001ff00 */
[----:B-1----:R-:W-:Y:S02]  /*4770*/  MOV R2, R96 ;  /* 0x0000006000027202 */ /* 0x002fe40000000f00 */
[----:B------:R-:W-:Y:S02]  /*4780*/  MOV R3, R97 ;  /* 0x0000006100037202 */ /* 0x000fe40000000f00 */
[----:B------:R-:W-:Y:S01]  /*4790*/  LOP3.LUT P2, RZ, R76, 0x4, RZ, 0xc0, !PT ;  /* 0x000000044cff7812 */ /* 0x000fe2000784c0ff */
[----:B--2---:R0:W2:Y:S02]  /*47a0*/  @!P0 LDG.E.64 R12, desc[UR10][R24.64] ;  /* 0x0000000a180c8981 */ /* 0x0040a4000c1e1b00 */
[----:B0-----:R-:W-:Y:S02]  /*47b0*/  MOV R24, R2 ;  /* 0x0000000200187202 */ /* 0x001fe40000000f00 */
[----:B------:R-:W-:Y:S02]  /*47c0*/  MOV R25, R3 ;  /* 0x0000000300197202 */ /* 0x000fe40000000f00 */
[----:B------:R-:W-:-:S06]  /*47d0*/  CS2R R2, SRZ ;  /* 0x0000000000027805 */ /* 0x000fcc000001ff00 */
[----:B------:R-:W4:Y:S04]  /*47e0*/  @!P0 LDG.E.64 R2, desc[UR10][R20.64] ;  /* 0x0000000a14028981 */ /* 0x000f28000c1e1b00 */
[----:B------:R0:W-:Y:S02]  /*47f0*/  STL.64 [R1+0x1a0], R8 ;  /* 0x0001a00801007387 */ /* 0x0001e40000100a00 */
[----:B0-----:R-:W-:-:S06]  /*4800*/  CS2R R8, SRZ ;  /* 0x0000000000087805 */ /* 0x001fcc000001ff00 */
[----:B---3--:R0:W3:Y:S02]  /*4810*/  @!P2 LDG.E.64 R8, desc[UR10][R10.64] ;  /* 0x0000000a0a08a981 */ /* 0x0080e4000c1e1b00 */
[----:B0-----:R-:W-:-:S06]  /*4820*/  CS2R R10, SRZ ;  /* 0x00000000000a7805 */ /* 0x001fcc000001ff00 */
[----:B------:R-:W3:Y:S01]  /*4830*/  @!P2 LDG.E.64 R10, desc[UR10][R28.64] ;  /* 0x0000000a1c0aa981 */ /* 0x000ee2000c1e1b00 */
[----:B------:R-:W-:Y:S02]  /*4840*/  MOV R20, R100 ;  /* 0x0000006400147202 */ /* 0x000fe40000000f00 */
[----:B------:R-:W-:Y:S02]  /*4850*/  MOV R21, R101 ;  /* 0x0000006500157202 */ /* 0x000fe40000000f00 */
[----:B------:R-:W-:Y:S01]  /*4860*/  CS2R R100, SRZ ;  /* 0x0000000000647805 */ /* 0x000fe2000001ff00 */
[----:B------:R0:W-:Y:S04]  /*4870*/  STL.64 [R1+0xb8], R4 ;  /* 0x0000b80401007387 */ /* 0x0001e80000100a00 */
[----:B------:R1:W-:Y:S01]  /*4880*/  STL.64 [R1+0x1b8], R6 ;  /* 0x0001b80601007387 */ /* 0x0003e20000100a00 */
[----:B0-----:R-:W-:-:S02]  /*4890*/  CS2R R4, SRZ ;  /* 0x0000000000047805 */ /* 0x001fc4000001ff00 */
[----:B-1----:R-:W-:Y:S02]  /*48a0*/  CS2R R6, SRZ ;  /* 0x0000000000067805 */ /* 0x002fe4000001ff00 */
[----:B------:R-:W-:Y:S02]  /*48b0*/  CS2R R96, SRZ ;  /* 0x0000000000607805 */ /* 0x000fe4000001ff00 */
[----:B------:R-:W-:Y:S01]  /*48c0*/  @!P1 MOV R98, R17 ;  /* 0x0000001100629202 */ /* 0x000fe20000000f00 */
[----:B------:R0:W-:Y:S01]  /*48d0*/  STL.64 [R1+0x1c8], R16 ;  /* 0x0001c81001007387 */ /* 0x0001e20000100a00 */
[----:B------:R-:W-:Y:S02]  /*48e0*/  @!P1 MOV R97, R16 ;  /* 0x0000001000619202 */ /* 0x000fe40000000f00 */
[----:B0-----:R-:W-:-:S06]  /*48f0*/  CS2R R16, SRZ ;  /* 0x0000000000107805 */ /* 0x001fcc000001ff00 */
[----:B------:R0:W3:Y:S01]  /*4900*/  @!P3 LDG.E.64 R16, desc[UR10][R22.64] ;  /* 0x0000000a1610b981 */ /* 0x0000e2000c1e1b00 */
[----:B------:R-:W-:Y:S01]  /*4910*/  UIMAD.WIDE UR6, UR8, 0x8, UR6 ;  /* 0x00000008080678a5 */ /* 0x000fe2000f8e0206 */
[----:B0-----:R-:W-:-:S06]  /*4920*/  CS2R R22, SRZ ;  /* 0x0000000000167805 */ /* 0x001fcc000001ff00 */
[----:B------:R0:W3:Y:S02]  /*4930*/  @!P4 LDG.E.64 R22, desc[UR10][R26.64] ;  /* 0x0000000a1a16c981 */ /* 0x0000e4000c1e1b00 */
[----:B0-----:R-:W-:-:S06]  /*4940*/  CS2R R26, SRZ ;  /* 0x00000000001a7805 */ /* 0x001fcc000001ff00 */
[----:B------:R0:W3:Y:S02]  /*4950*/  @!P5 LDG.E.64 R26, desc[UR10][R74.64] ;  /* 0x0000000a4a1ad981 */ /* 0x0000e4000c1e1b00 */
[----:B0-----:R-:W-:Y:S02]  /*4960*/  MOV R74, UR6 ;  /* 0x00000006004a7c02 */ /* 0x001fe40008000f00 */
[----:B------:R-:W-:Y:S02]  /*4970*/  CS2R R90, SRZ ;  /* 0x00000000005a7805 */ /* 0x000fe4000001ff00 */
[----:B------:R-:W-:Y:S01]  /*4980*/  MOV R75, UR7 ;  /* 0x00000007004b7c02 */ /* 0x000fe20008000f00 */
[----:B------:R-:W-:Y:S01]  /*4990*/  STL.64 [R1+0xc8], R14 ;  /* 0x0000c80e01007387 */ /* 0x000fe20000100a00 */
[----:B--2---:R-:W-:-:S04]  /*49a0*/  @!P0 MOV R100, R12 ;  /* 0x0000000c00648202 */ /* 0x004fc80000000f00 */
[----:B------:R-:W2:Y:S01]  /*49b0*/  LDG.E.64 R74, desc[UR10][R74.64] ;  /* 0x0000000a4a4a7981 */ /* 0x000ea2000c1e1b00 */
[----:B------:R-:W-:Y:S01]  /*49c0*/  @!P0 MOV R113, R13 ;  /* 0x0000000d00718202 */ /* 0x000fe20000000f00 */
[----:B------:R-:W0:Y:S01]  /*49d0*/  LDCU.U8 UR6, c[0x0][0x414] ;  /* 0x00008280ff0677ac */ /* 0x000e220008000000 */
[----:B----4-:R-:W-:Y:S02]  /*49e0*/  @!P0 MOV R101, R2 ;  /* 0x0000000200658202 */ /* 0x010fe40000000f00 */
[----:B------:R-:W-:Y:S02]  /*49f0*/  @!P0 MOV R102, R3 ;  /* 0x0000000300668202 */ /* 0x000fe40000000f00 */
[----:B------:R-:W-:-:S13]  /*4a00*/  LOP3.LUT P0, RZ, R76, 0x4000000, RZ, 0xc0, !PT ;  /* 0x040000004cff7812 */ /* 0x000fda000780c0ff */
[----:B------:R1:W4:Y:S04]  /*4a10*/  @!P0 LDG.E.64 R4, desc[UR10][R18.64] ;  /* 0x0000000a12048981 */ /* 0x000328000c1e1b00 */
[----:B------:R-:W2:Y:S01]  /*4a20*/  @!P0 LDG.E.64 R6, desc[UR10][R120.64] ;  /* 0x0000000a78068981 */ /* 0x000ea2000c1e1b00 */
[----:B------:R-:W-:Y:S02]  /*4a30*/  MOV R28, R88 ;  /* 0x00000058001c7202 */ /* 0x000fe40000000f00 */
[----:B------:R-:W-:Y:S02]  /*4a40*/  MOV R29, R89 ;  /* 0x00000059001d7202 */ /* 0x000fe40000000f00 */
[----:B------:R-:W-:Y:S02]  /*4a50*/  CS2R R88, SRZ ;  /* 0x0000000000587805 */ /* 0x000fe4000001ff00 */
[----:B---3--:R-:W-:-:S02]  /*4a60*/  @!P2 MOV R88, R8 ;  /* 0x000000080058a202 */ /* 0x008fc40000000f00 */
[----:B------:R-:W-:Y:S01]  /*4a70*/  @!P2 MOV R89, R9 ;  /* 0x000000090059a202 */ /* 0x000fe20000000f00 */
[----:B------:R3:W-:Y:S01]  /*4a80*/  STL.64 [R1+0xd0], R12 ;  /* 0x0000d00c01007387 */ /* 0x0007e20000100a00 */
[----:B------:R-:W-:Y:S02]  /*4a90*/  @!P2 MOV R90, R10 ;  /* 0x0000000a005aa202 */ /* 0x000fe40000000f00 */
[----:B------:R-:W-:Y:S02]  /*4aa0*/  @!P2 MOV R91, R11 ;  /* 0x0000000b005ba202 */ /* 0x000fe40000000f00 */
[----:B-1----:R-:W-:Y:S02]  /*4ab0*/  CS2R R18, SRZ ;  /* 0x0000000000127805 */ /* 0x002fe4000001ff00 */
[----:B------:R-:W-:Y:S02]  /*4ac0*/  LOP3.LUT P2, RZ, R76, 0x10000000, RZ, 0xc0, !PT ;  /* 0x100000004cff7812 */ /* 0x000fe4000784c0ff */
[----:B---3--:R-:W-:-:S02]  /*4ad0*/  CS2R R12, SRZ ;  /* 0x00000000000c7805 */ /* 0x008fc4000001ff00 */
[----:B------:R-:W-:Y:S02]  /*4ae0*/  @!P1 MOV R95, R14 ;  /* 0x0000000e005f9202 */ /* 0x000fe40000000f00 */
[----:B------:R-:W-:Y:S01]  /*4af0*/  @!P1 MOV R96, R15 ;  /* 0x0000000f00609202 */ /* 0x000fe20000000f00 */
[----:B------:R-:W3:Y:S04]  /*4b00*/  @!P3 LDG.E.64 R18, desc[UR10][R30.64] ;  /* 0x0000000a1e12b981 */ /* 0x000ee8000c1e1b00 */
[----:B------:R1:W-:Y:S04]  /*4b10*/  STL [R1+0x29c], R113 ;  /* 0x00029c7101007387 */ /* 0x0003e80000100800 */
[----:B------:R0:W3:Y:S04]  /*4b20*/  @!P2 LDG.E.64 R12, desc[UR10][R20.64] ;  /* 0x0000000a140ca981 */ /* 0x0000e8000c1e1b00 */
[----:B------:R1:W-:Y:S04]  /*4b30*/  STL.64 [R1+0xc0], R8 ;  /* 0x0000c00801007387 */ /* 0x0003e80000100a00 */
[----:B------:R1:W-:Y:S01]  /*4b40*/  STL.64 [R1+0x1c0], R10 ;  /* 0x0001c00a01007387 */ /* 0x0003e20000100a00 */
[----:B0-----:R-:W-:-:S03]  /*4b50*/  CS2R R20, SRZ ;  /* 0x0000000000147805 */ /* 0x001fc6000001ff00 */
[----:B------:R-:W5:Y:S04]  /*4b60*/  LDL R121, [R1+0x238] ;  /* 0x0002380001797983 */ /* 0x000f680000100800 */
[----:B------:R0:W3:Y:S02]  /*4b70*/  @!P4 LDG.E.64 R20, desc[UR10][R78.64] ;  /* 0x0000000a4e14c981 */ /* 0x0000e4000c1e1b00 */
[----:B0-----:R-:W0:Y:S01]  /*4b80*/  S2R R78, SR_TID.X ;  /* 0x00000000004e7919 */ /* 0x001e220000002100 */
[----:B------:R-:W-:Y:S02]  /*4b90*/  LOP3.LUT P1, RZ, R76, 0x8000000, RZ, 0xc0, !PT ;  /* 0x080000004cff7812 */ /* 0x000fe4000782c0ff */
[----:B------:R-:W-:Y:S02]  /*4ba0*/  CS2R R14, SRZ ;  /* 0x00000000000e7805 */ /* 0x000fe4000001ff00 */
[----:B------:R-:W-:-:S02]  /*4bb0*/  MOV R31, R77 ;  /* 0x0000004d001f7202 */ /* 0x000fc40000000f00 */
[----:B------:R-:W2:Y:S02]  /*4bc0*/  @!P6 LDC.64 R76, c[0x0][0x398] ;  /* 0x0000e600ff4ceb82 */ /* 0x000ea40000000a00 */
[----:B------:R1:W3:Y:S01]  /*4bd0*/  @!P2 LDG.E.64 R14, desc[UR10][R24.64] ;  /* 0x0000000a180ea981 */ /* 0x0002e2000c1e1b00 */
[----:B------:R-:W-:Y:S02]  /*4be0*/  MOV R79, R116 ;  /* 0x00000074004f7202 */ /* 0x000fe40000000f00 */
[----:B-1----:R-:W-:Y:S01]  /*4bf0*/  CS2R R24, SRZ ;  /* 0x0000000000187805 */ /* 0x002fe2000001ff00 */
[----:B------:R-:W-:-:S05]  /*4c00*/  HFMA2 R116, -RZ, RZ, 0, 0 ;  /* 0x00000000ff747431 */ /* 0x000fca00000001ff */
[----:B------:R1:W3:Y:S01]  /*4c10*/  @!P5 LDG.E.64 R24, desc[UR10][R28.64] ;  /* 0x0000000a1c18d981 */ /* 0x0002e2000c1e1b00 */
[----:B------:R-:W-:Y:S01]  /*4c20*/  HFMA2 R113, -RZ, RZ, 0, 0 ;  /* 0x00000000ff717431 */ /* 0x000fe200000001ff */
[----:B-1----:R-:W-:Y:S02]  /*4c30*/  CS2R R28, SRZ ;  /* 0x00000000001c7805 */ /* 0x002fe4000001ff00 */
[----:B0-----:R-:W-:-:S04]  /*4c40*/  LOP3.LUT R30, R78, 0xffff, RZ, 0xc0, !PT ;  /* 0x0000ffff4e1e7812 */ /* 0x001fc800078ec0ff */
[----:B------:R0:W3:Y:S01]  /*4c50*/  @!P6 LDG.E.64 R28, desc[UR10][R114.64] ;  /* 0x0000000a721ce981 */ /* 0x0000e2000c1e1b00 */
[----:B------:R-:W-:Y:S01]  /*4c60*/  IMAD R30, R30, 0x925, RZ ;  /* 0x000009251e1e7824 */ /* 0x000fe200078e02ff */
[----:B0-----:R-:W-:-:S04]  /*4c70*/  CS2R R114, SRZ ;  /* 0x0000000000727805 */ /* 0x001fc8000001ff00 */
[----:B------:R-:W-:-:S04]  /*4c80*/  SHF.R.U32.HI R30, RZ, 0x10, R30 ;  /* 0x00000010ff1e7819 */ /* 0x000fc8000001161e */
[----:B------:R-:W-:Y:S02]  /*4c90*/  PRMT R30, R30, 0x9910, RZ ;  /* 0x000099101e1e7816 */ /* 0x000fe400000000ff */
[----:B------:R-:W-:-:S03]  /*4ca0*/  CS2R R8, SRZ ;  /* 0x0000000000087805 */ /* 0x000fc6000001ff00 */
[----:B------:R-:W-:-:S03]  /*4cb0*/  IMAD R30, R30, 0x1c, RZ ;  /* 0x0000001c1e1e7824 */ /* 0x000fc600078e02ff */
[----:B------:R0:W3:Y:S02]  /*4cc0*/  @!P1 LDG.E.64 R8, desc[UR10][R122.64] ;  /* 0x0000000a7a089981 */ /* 0x0000e4000c1e1b00 */
[----:B------:R-:W-:-:S04]  /*4cd0*/  IADD3 R30, PT, PT, RZ, -R30, RZ ;  /* 0x8000001eff1e7210 */ /* 0x000fc80007ffe0ff */
[----:B------:R-:W-:-:S04]  /*4ce0*/  PRMT R30, R30, 0x7710, RZ ;  /* 0x000077101e1e7816 */ /* 0x000fc800000000ff */
[----:B------:R-:W-:-:S04]  /*4cf0*/  IADD3 R78, PT, PT, R30, R78, RZ ;  /* 0x0000004e1e4e7210 */ /* 0x000fc80007ffe0ff */
[----:B------:R-:W-:Y:S02]  /*4d00*/  SHF.L.U32 R78, R78, 0x1, RZ ;  /* 0x000000014e4e7819 */ /* 0x000fe400000006ff */
[----:B------:R-:W-:Y:S02]  /*4d10*/  MOV R120, UR13 ;  /* 0x0000000d00787c02 */ /* 0x000fe40008000f00 */
[----:B------:R-:W-:-:S06]  /*4d20*/  CS2R R10, SRZ ;  /* 0x00000000000a7805 */ /* 0x000fcc000001ff00 */
[----:B------:R-:W3:Y:S04]  /*4d30*/  @!P1 LDG.E.64 R10, desc[UR10][R124.64] ;  /* 0x0000000a7c0a9981 */ /* 0x000ee8000c1e1b00 */
[----:B------:R-:W5:Y:S04]  /*4d40*/  LDL R125, [R1+0x26c] ;  /* 0x00026c00017d7983 */ /* 0x000f680000100800 */
[----:B------:R-:W5:Y:S01]  /*4d50*/  LDL R124, [R1+0x278] ;  /* 0x00027800017c7983 */ /* 0x000f620000100800 */
[----:B----4-:R-:W-:Y:S02]  /*4d60*/  @!P0 MOV R116, R4 ;  /* 0x0000000400748202 */ /* 0x010fe40000000f00 */
[----:B------:R-:W-:-:S02]  /*4d70*/  @!P0 MOV R115, R5 ;  /* 0x0000000500738202 */ /* 0x000fc40000000f00 */
[----:B--2---:R-:W-:Y:S02]  /*4d80*/  @!P0 MOV R114, R6 ;  /* 0x0000000600728202 */ /* 0x004fe40000000f00 */
[----:B------:R-:W-:Y:S02]  /*4d90*/  @!P0 MOV R113, R7 ;  /* 0x0000000700718202 */ /* 0x000fe40000000f00 */
[----:B------:R-:W-:-:S04]  /*4da0*/  @!P6 IADD3 R76, P0, PT, R31, R76, RZ ;  /* 0x0000004c1f4ce210 */ /* 0x000fc80007f1e0ff */
[----:B------:R-:W-:Y:S02]  /*4db0*/  @!P6 IADD3.X R77, PT, PT, R79, R77, RZ, P0, !PT ;  /* 0x0000004d4f4de210 */ /* 0x000fe400007fe4ff */
[----:B------:R-:W-:-:S13]  /*4dc0*/  ISETP.NE.AND P0, PT, RZ, UR6, PT ;  /* 0x00000006ff007c0c */ /* 0x000fda000bf05270 */
[----:B0-----:R-:W0:Y:S01]  /*4dd0*/  @P0 LDC.64 R122, c[0x0][0x3b0] ;  /* 0x0000ec00ff7a0b82 */ /* 0x001e220000000a00 */
[----:B------:R-:W-:-:S05]  /*4de0*/  LOP3.LUT R79, R78, 0xffff, RZ, 0xc0, !PT ;  /* 0x0000ffff4e4f7812 */ /* 0x000fca00078ec0ff */
[----:B------:R-:W-:Y:S01]  /*4df0*/  IMAD R120, R120, 0x38, R79 ;  /* 0x0000003878787824 */ /* 0x000fe200078e024f */
[----:B------:R0:W-:Y:S01]  /*4e00*/  STL [R1+0x220], R79 ;  /* 0x0002204f01007387 */ /* 0x0001e20000100800 */
[----:B------:R-:W-:-:S06]  /*4e10*/  CS2R R30, SRZ ;  /* 0x00000000001e7805 */ /* 0x000fcc000001ff00 */
[----:B------:R1:W2:Y:S01]  /*4e20*/  @!P6 LDG.E.64 R30, desc[UR10][R76.64] ;  /* 0x0000000a4c1ee981 */ /* 0x0002a2000c1e1b00 */
[----:B0-----:R-:W-:Y:S02]  /*4e30*/  @P0 IMAD.WIDE R78, R120, 0x4, R122 ;  /* 0x00000004784e0825 */ /* 0x001fe400078e027a */
[----:B------:R-:W0:Y:S01]  /*4e40*/  LDC.64 R122, c[0x0][0x3a8] ;  /* 0x0000ea00ff7a7b82 */ /* 0x000e220000000a00 */
[----:B-1----:R-:W-:-:S06]  /*4e50*/  CS2R R76, SRZ ;  /* 0x00000000004c7805 */ /* 0x002fcc000001ff00 */
[----:B------:R0:W5:Y:S01]  /*4e60*/  @P0 LDG.E.64 R76, desc[UR10][R78.64] ;  /* 0x0000000a4e4c0981 */ /* 0x000162000c1e1b00 */
[----:B------:R-:W-:-:S03]  /*4e70*/  R2UR UR28, R74 ;  /* 0x000000004a1c72ca */ /* 0x000fc600000e0000 */
[----:B------:R1:W5:Y:S01]  /*4e80*/  LDL R74, [R1+0x264] ;  /* 0x00026400014a7983 */ /* 0x0003620000100800 */
[----:B0-----:R-:W-:-:S03]  /*4e90*/  IMAD.WIDE R78, R120, 0x4, R122 ;  /* 0x00000004784e7825 */ /* 0x001fc600078e027a */
[----:B------:R1:W5:Y:S04]  /*4ea0*/  LDL R120, [R1+0x23c] ;  /* 0x00023c0001787983 */ /* 0x0003680000100800 */
[----:B------:R1:W5:Y:S04]  /*4eb0*/  LDL R122, [R1+0x240] ;  /* 0x00024000017a7983 */ /* 0x0003680000100800 */
[----:B------:R1:W5:Y:S04]  /*4ec0*/  LDL R123, [R1+0x29c] ;  /* 0x00029c00017b7983 */ /* 0x0003680000100800 */
[----:B------:R-:W5:Y:S04]  /*4ed0*/  LDG.E.64 R78, desc[UR10][R78.64] ;  /* 0x0000000a4e4e7981 */ /* 0x000f68000c1e1b00 */
[----:B------:R0:W-:Y:S04]  /*4ee0*/  STL.64 [R1+0x1d8], R6 ;  /* 0x0001d80601007387 */ /* 0x0001e80000100a00 */
[----:B---3--:R3:W-:Y:S01]  /*4ef0*/  STL.64 [R1+0xe8], R12 ;  /* 0x0000e80c01007387 */ /* 0x0087e20000100a00 */
[----:B0-----:R-:W-:-:S02]  /*4f00*/  CS2R R6, SRZ ;  /* 0x0000000000067805 */ /* 0x001fc4000001ff00 */
[----:B------:R-:W-:Y:S02]  /*4f10*/  @!P2 MOV R7, R13 ;  /* 0x0000000d0007a202 */ /* 0x000fe40000000f00 */
[----:B---3--:R-:W-:-:S05]  /*4f20*/  MOV R13, UR28 ;  /* 0x0000001c000d7c02 */ /* 0x008fca0008000f00 */
[----:B------:R-:W-:-:S05]  /*4f30*/  FFMA.FTZ R75, -R13, UR28, R75 ;  /* 0x0000001c0d4b7c23 */ /* 0x000fca000801014b */
[----:B------:R-:W-:-:S13]  /*4f40*/  FSETP.GTU.FTZ.AND P0, PT, R75, RZ, PT ;  /* 0x000000ff4b00720b */ /* 0x000fda0003f1c000 */
[----:B------:R-:W-:-:S05]  /*4f50*/  VOTEU.ANY UP0, P0 ;  /* 0x0000000000ff7886 */ /* 0x000fca0000000100 */
[----:B------:R-:W0:Y:S01]  /*4f60*/  @UP0 LDCU UR5, c[0x0][0x3c0] ;  /* 0x00007800ff0507ac */ /* 0x000e220008000800 */
[----:B------:R-:W-:Y:S01]  /*4f70*/  PLOP3.LUT P0, PT, PT, PT, UP0, 0x80, 0x8 ;  /* 0x000000000008781c */ /* 0x000fe20003f0f008 */
[----:B------:R-:W-:Y:S01]  /*4f80*/  HFMA2 R13, -RZ, RZ, 0, 0 ;  /* 0x00000000ff0d7431 */ /* 0x000fe200000001ff */
[----:B------:R-:W-:Y:S01]  /*4f90*/  @!P2 MOV R6, R12 ;  /* 0x0000000c0006a202 */ /* 0x000fe20000000f00 */
[----:B------:R-:W-:Y:S01]  /*4fa0*/  HFMA2 R12, -RZ, RZ, 0, 0 ;  /* 0x00000000ff0c7431 */ /* 0x000fe200000001ff */
[----:B------:R3:W-:Y:S01]  /*4fb0*/  STL.64 [R1+0x1f0], R18 ;  /* 0x0001f01201007387 */ /* 0x0007e20000100a00 */
[----:B------:R-:W-:Y:S02]  /*4fc0*/  @!P3 MOV R13, R19 ;  /* 0x00000013000db202 */ /* 0x000fe40000000f00 */
[----:B------:R-:W-:Y:S01]  /*4fd0*/  @!P3 MOV R12, R18 ;  /* 0x00000012000cb202 */ /* 0x000fe20000000f00 */
[----:B------:R0:W-:Y:S01]  /*4fe0*/  STL.64 [R1+0x100], R24 ;  /* 0x0001001801007387 */ /* 0x0001e20000100a00 */
[----:B---3--:R-:W-:-:S02]  /*4ff0*/  CS2R R18, SRZ ;  /* 0x0000000000127805 */ /* 0x008fc4000001ff00 */
[----:B------:R-:W-:Y:S02]  /*5000*/  @!P5 MOV R18, R24 ;  /* 0x000000180012d202 */ /* 0x000fe40000000f00 */
[----:B0-----:R-:W-:-:S06]  /*5010*/  @P0 FADD.FTZ R24, R75, UR5 ;  /* 0x000000054b180e21 */ /* 0x001fcc0008010000 */
[----:B------:R-:W0:Y:S01]  /*5020*/  @P0 MUFU.RSQ R24, R24 ;  /* 0x0000001800180308 */ /* 0x000e220000001400 */
[----:B------:R-:W-:Y:S04]  /*5030*/  STL.64 [R1+0x200], R26 ;  /* 0x0002001a01007387 */ /* 0x000fe80000100a00 */
[----:B------:R-:W-:Y:S01]  /*5040*/  STL.64 [R1+0x108], R28 ;  /* 0x0001081c01007387 */ /* 0x000fe20000100a00 */
[----:B------:R-:W-:-:S03]  /*5050*/  UISETP.NE.AND UP1, UPT, UR6, URZ, UPT ;  /* 0x000000ff0600728c */ /* 0x000fc6000bf25270 */
[----:B------:R3:W-:Y:S04]  /*5060*/  STL.64 [R1+0x1d0], R2 ;  /* 0x0001d00201007387 */ /* 0x0007e80000100a00 */
[----:B------:R4:W-:Y:S01]  /*5070*/  STL.64 [R1+0xd8], R4 ;  /* 0x0000d80401007387 */ /* 0x0009e20000100a00 */
[----:B0-----:R-:W-:-:S03]  /*5080*/  @P0 R2UR UR5, R24 ;  /* 0x00000000180502ca */ /* 0x001fc600000e0000 */
[----:B------:R0:W-:Y:S01]  /*5090*/  STL.64 [R1+0xe0], R8 ;  /* 0x0000e00801007387 */ /* 0x0001e20000100a00 */
[----:B---3--:R-:W-:-:S03]  /*50a0*/  CS2R R2, SRZ ;  /* 0x0000000000027805 */ /* 0x008fc6000001ff00 */
[----:B------:R3:W-:Y:S01]  /*50b0*/  STL.64 [R1+0x1e0], R10 ;  /* 0x0001e00a01007387 */ /* 0x0007e20000100a00 */
[----:B------:R-:W-:Y:S02]  /*50c0*/  @!P1 MOV R2, R8 ;  /* 0x0000000800029202 */ /* 0x000fe40000000f00 */
[----:B----4-:R-:W-:Y:S02]  /*50d0*/  CS2R R4, SRZ ;  /* 0x0000000000047805 */ /* 0x010fe4000001ff00 */
[----:B------:R-:W-:Y:S02]  /*50e0*/  @!P1 MOV R3, R9 ;  /* 0x0000000900039202 */ /* 0x000fe40000000f00 */
[----:B------:R-:W-:Y:S02]  /*50f0*/  @!P1 MOV R4, R10 ;  /* 0x0000000a00049202 */ /* 0x000fe40000000f00 */
[----:B------:R-:W-:Y:S02]  /*5100*/  @!P1 MOV R5, R11 ;  /* 0x0000000b00059202 */ /* 0x000fe40000000f00 */
[----:B0-----:R-:W-:Y:S01]  /*5110*/  CS2R R8, SRZ ;  /* 0x0000000000087805 */ /* 0x001fe2000001ff00 */
[----:B------:R0:W-:Y:S01]  /*5120*/  STL.64 [R1+0x1e8], R14 ;  /* 0x0001e80e01007387 */ /* 0x0001e20000100a00 */
[----:B---3--:R-:W-:-:S02]  /*5130*/  CS2R R10, SRZ ;  /* 0x00000000000a7805 */ /* 0x008fc4000001ff00 */
[----:B------:R-:W-:Y:S01]  /*5140*/  @!P2 MOV R8, R14 ;  /* 0x0000000e0008a202 */ /* 0x000fe20000000f00 */
[----:B------:R3:W-:Y:S01]  /*5150*/  STL.64 [R1+0xf0], R16 ;  /* 0x0000f01001007387 */ /* 0x0007e20000100a00 */
[----:B------:R-:W-:Y:S02]  /*5160*/  @!P2 MOV R9, R15 ;  /* 0x0000000f0009a202 */ /* 0x000fe40000000f00 */
[----:B------:R-:W-:Y:S02]  /*5170*/  @!P3 MOV R10, R16 ;  /* 0x00000010000ab202 */ /* 0x000fe40000000f00 */
[----:B------:R-:W-:Y:S01]  /*5180*/  @!P3 MOV R11, R17 ;  /* 0x00000011000bb202 */ /* 0x000fe20000000f00 */
[----:B------:R4:W-:Y:S01]  /*5190*/  STL.64 [R1+0xf8], R20 ;  /* 0x0000f81401007387 */ /* 0x0009e20000100a00 */
[----:B0-----:R-:W-:Y:S02]  /*51a0*/  CS2R R14, SRZ ;  /* 0x00000000000e7805 */ /* 0x001fe4000001ff00 */
[----:B------:R-:W-:Y:S01]  /*51b0*/  @!P5 MOV R19, R25 ;  /* 0x000000190013d202 */ /* 0x000fe20000000f00 */
[----:B------:R0:W-:Y:S01]  /*51c0*/  STL.64 [R1+0x1f8], R22 ;  /* 0x0001f81601007387 */ /* 0x0001e20000100a00 */
[----:B---3--:R-:W-:-:S02]  /*51d0*/  CS2R R16, SRZ ;  /* 0x0000000000107805 */ /* 0x008fc4000001ff00 */
[----:B------:R-:W-:Y:S02]  /*51e0*/  @!P4 MOV R14, R20 ;  /* 0x00000014000ec202 */ /* 0x000fe40000000f00 */
[----:B------:R-:W-:Y:S02]  /*51f0*/  CS2R R24, SRZ ;  /* 0x0000000000187805 */ /* 0x000fe4000001ff00 */
[----:B------:R-:W-:Y:S02]  /*5200*/  @!P4 MOV R15, R21 ;  /* 0x00000015000fc202 */ /* 0x000fe40000000f00 */
[----:B------:R-:W-:Y:S02]  /*5210*/  @!P4 MOV R16, R22 ;  /* 0x000000160010c202 */ /* 0x000fe40000000f00 */
[----:B----4-:R-:W-:Y:S02]  /*5220*/  CS2R R20, SRZ ;  /* 0x0000000000147805 */ /* 0x010fe4000001ff00 */
[----:B------:R-:W-:-:S02]  /*5230*/  @!P4 MOV R17, R23 ;  /* 0x000000170011c202 */ /* 0x000fc40000000f00 */
[----:B0-----:R-:W-:Y:S02]  /*5240*/  CS2R R22, SRZ ;  /* 0x0000000000167805 */ /* 0x001fe4000001ff00 */
[----:B------:R-:W-:Y:S02]  /*5250*/  @!P5 MOV R20, R26 ;  /* 0x0000001a0014d202 */ /* 0x000fe40000000f00 */
[----:B------:R-:W-:Y:S02]  /*5260*/  @!P5 MOV R21, R27 ;  /* 0x0000001b0015d202 */ /* 0x000fe40000000f00 */
[----:B------:R-:W-:Y:S02]  /*5270*/  @!P6 MOV R22, R28 ;  /* 0x0000001c0016e202 */ /* 0x000fe40000000f00 */
[----:B------:R-:W-:Y:S01]  /*5280*/  @!P6 MOV R23, R29 ;  /* 0x0000001d0017e202 */ /* 0x000fe20000000f00 */
[----:B------:R-:W-:Y:S01]  /*5290*/  UMOV UR16, 0x3f800000 ;  /* 0x3f80000000107882 */ /* 0x000fe20000000000 */
[----:B------:R-:W-:Y:S01]  /*52a0*/  @UP0 UMOV UR16, UR5 ;  /* 0x0000000500100c82 */ /* 0x000fe20008000000 */
[----:B--2---:R1:W-:Y:S01]  /*52b0*/  STL.64 [R1+0x208], R30 ;  /* 0x0002081e01007387 */ /* 0x0043e20000100a00 */
[----:B------:R-:W-:-:S02]  /*52c0*/  @!P6 MOV R24, R30 ;  /* 0x0000001e0018e202 */ /* 0x000fc40000000f00 */
[----:B------:R-:W-:Y:S01]  /*52d0*/  @!P6 MOV R25, R31 ;  /* 0x0000001f0019e202 */ /* 0x000fe20000000f00 */
[----:B------:R-:W-:Y:S06]  /*52e0*/  BRA.U UP1, `(.L_x_1415) ;  /* 0x0000001d01507547 */ /* 0x000fec000b800000 */
[----:B------:R-:W2:Y:S04]  /*52f0*/  LDL.LU R26, [R1+0x25c] ;  /* 0x00025c00011a7983 */ /* 0x000ea80000300800 */
[----:B------:R-:W3:Y:S01]  /*5300*/  LDL.LU R75, [R1+0x260] ;  /* 0x00026000014b7983 */ /* 0x000ee20000300800 */
[----:B-1---5:R-:W-:Y:S01]  /*5310*/  FMUL.FTZ R30, R78, R81 ;  /* 0x000000514e1e7220 */ /* 0x022fe20000410000 */
[----:B------:R-:W-:Y:S02]  /*5320*/  FMUL.FTZ R28, R79, R82 ;  /* 0x000000524f1c7220 */ /* 0x000fe40000410000 */
[----:B------:R-:W4:Y:S01]  /*5330*/  LDL.LU R31, [R1+0x280] ;  /* 0x00028000011f7983 */ /* 0x000f220000300800 */
[----:B------:R-:W-:-:S04]  /*5340*/  FADD.FTZ R29, RZ, R30 ;  /* 0x0000001eff1d7221 */ /* 0x000fc80000010000 */
[----:B------:R-:W-:Y:S01]  /*5350*/  FADD.FTZ R29, R28, R29 ;  /* 0x0000001d1c1d7221 */ /* 0x000fe20000010000 */
[----:B--2---:R-:W-:Y:S01]  /*5360*/  FADD.FTZ R27, R26, -UR28 ;  /* 0x8000001c1a1b7e21 */ /* 0x004fe20008010000 */
[----:B---3--:R-:W-:-:S03]  /*5370*/  FADD.FTZ R26, R75, -UR28 ;  /* 0x8000001c4b1a7e21 */ /* 0x008fc60008010000 */
[----:B------:R-:W-:Y:S01]  /*5380*/  FMUL.FTZ R27, R27, UR16 ;  /* 0x000000101b1b7c20 */ /* 0x000fe20008410000 */
[----:B------:R-:W2:Y:S01]  /*5390*/  LDL.LU R75, [R1+0x28c] ;  /* 0x00028c00014b7983 */ /* 0x000ea20000300800 */
[----:B------:R-:W-:Y:S02]  /*53a0*/  FMUL.FTZ R26, R26, UR16 ;  /* 0x000000101a1a7c20 */ /* 0x000fe40008410000 */
[----:B------:R-:W-:-:S04]  /*53b0*/  FFMA.FTZ R30, R27, R30, RZ ;  /* 0x0000001e1b1e7223 */ /* 0x000fc800000100ff */
[----:B------:R-:W-:Y:S01]  /*53c0*/  FFMA.FTZ R30, R26, R28, R30 ;  /* 0x0000001c1a1e7223 */ /* 0x000fe2000001001e */
[----:B------:R-:W-:Y:S02]  /*53d0*/  FADD.FTZ R28, R74, -UR28 ;  /* 0x8000001c4a1c7e21 */ /* 0x000fe40008010000 */
[----:B------:R-:W3:Y:S01]  /*53e0*/  LDL.LU R74, [R1+0x284] ;  /* 0x00028400014a7983 */ /* 0x000ee20000300800 */
[----:B------:R-:W-:Y:S01]  /*53f0*/  FFMA.FTZ R27, R27, R81, RZ ;  /* 0x000000511b1b7223 */ /* 0x000fe200000100ff */
[----:B------:R-:W-:Y:S01]  /*5400*/  FADD.FTZ R81, RZ, R81 ;  /* 0x00000051ff517221 */ /* 0x000fe20000010000 */
[----:B------:R-:W-:-:S03]  /*5410*/  FMUL.FTZ R28, R28, UR16 ;  /* 0x000000101c1c7c20 */ /* 0x000fc60008410000 */
[----:B------:R-:W-:Y:S01]  /*5420*/  FADD.FTZ R81, R81, R83 ;  /* 0x0000005351517221 */ /* 0x000fe20000010000 */
[-C--:B------:R-:W-:Y:S01]  /*5430*/  FFMA.FTZ R27, R28, R83.reuse, R27 ;  /* 0x000000531c1b7223 */ /* 0x080fe2000001001b */
[----:B------:R-:W-:-:S04]  /*5440*/  FMUL.FTZ R83, R78, R83 ;  /* 0x000000534e537220 */ /* 0x000fc80000410000 */
[----:B------:R-:W-:Y:S01]  /*5450*/  FFMA.FTZ R30, R28, R83, R30 ;  /* 0x000000531c1e7223 */ /* 0x000fe2000001001e */
[----:B------:R-:W-:Y:S01]  /*5460*/  FADD.FTZ R28, R125, -UR28 ;  /* 0x8000001c7d1c7e21 */ /* 0x000fe20008010000 */
[----:B------:R-:W-:Y:S01]  /*5470*/  FFMA.FTZ R26, R26, R82, RZ ;  /* 0x000000521a1a7223 */ /* 0x000fe200000100ff */
[----:B------:R-:W-:Y:S01]  /*5480*/  FADD.FTZ R82, RZ, R82 ;  /* 0x00000052ff527221 */ /* 0x000fe20000010000 */
[----:B------:R-:W-:Y:S01]  /*5490*/  FADD.FTZ R29, R29, R83 ;  /* 0x000000531d1d7221 */ /* 0x000fe20000010000 */
[----:B------:R-:W-:Y:S01]  /*54a0*/  FMUL.FTZ R28, R28, UR16 ;  /* 0x000000101c1c7c20 */ /* 0x000fe20008410000 */
[----:B------:R-:W2:Y:S01]  /*54b0*/  LDL.LU R83, [R1+0x290] ;  /* 0x0002900001537983 */ /* 0x000ea20000300800 */
[----:B------:R-:W-:Y:S02]  /*54c0*/  FADD.FTZ R82, R82, R84 ;  /* 0x0000005452527221 */ /* 0x000fe40000010000 */
[CC--:B------:R-:W-:Y:S01]  /*54d0*/  FFMA.FTZ R26, R28.reuse, R84.reuse, R26 ;  /* 0x000000541c1a7223 */ /* 0x0c0fe2000001001a */
[----:B------:R-:W-:Y:S01]  /*54e0*/  FMUL.FTZ R84, R79, R84 ;  /* 0x000000544f547220 */ /* 0x000fe20000410000 */
[----:B------:R-:W-:Y:S01]  /*54f0*/  FADD.FTZ R81, R81, R85 ;  /* 0x0000005551517221 */ /* 0x000fe20000010000 */
[----:B------:R-:W2:Y:S02]  /*5500*/  LDL.LU R125, [R1+0x27c] ;  /* 0x00027c00017d7983 */ /* 0x000ea40000300800 */
[----:B------:R-:W-:Y:S01]  /*5510*/  FFMA.FTZ R30, R28, R84, R30 ;  /* 0x000000541c1e7223 */ /* 0x000fe2000001001e */
[----:B------:R-:W-:-:S02]  /*5520*/  FADD.FTZ R28, R124, -UR28 ;  /* 0x8000001c7c1c7e21 */ /* 0x000fc40008010000 */
[----:B------:R-:W2:Y:S02]  /*5530*/  LDL.LU R124, [R1+0x288] ;  /* 0x00028800017c7983 */ /* 0x000ea40000300800 */
[----:B------:R-:W-:-:S04]  /*5540*/  FMUL.FTZ R28, R28, UR16 ;  /* 0x000000101c1c7c20 */ /* 0x000fc80008410000 */
[-C--:B------:R-:W-:Y:S01]  /*5550*/  FFMA.FTZ R27, R28, R85.reuse, R27 ;  /* 0x000000551c1b7223 */ /* 0x080fe2000001001b */
[----:B------:R-:W-:-:S04]  /*5560*/  FMUL.FTZ R85, R78, R85 ;  /* 0x000000554e557220 */ /* 0x000fc80000410000 */
[----:B------:R-:W-:Y:S01]  /*5570*/  FFMA.FTZ R30, R28, R85, R30 ;  /* 0x000000551c1e7223 */ /* 0x000fe2000001001e */
[----:B---3--:R-:W-:Y:S02]  /*5580*/  FADD.FTZ R28, R74, -UR28 ;  /* 0x8000001c4a1c7e21 */ /* 0x008fe40008010000 */
[----:B------:R-:W3:Y:S01]  /*5590*/  LDL.LU R74, [R1+0x298] ;  /* 0x00029800014a7983 */ /* 0x000ee20000300800 */
[----:B----4-:R-:W-:-:S04]  /*55a0*/  FADD.FTZ R31, R31, -UR28 ;  /* 0x8000001c1f1f7e21 */ /* 0x010fc80008010000 */
[----:B------:R-:W-:Y:S01]  /*55b0*/  FMUL.FTZ R31, R31, UR16 ;  /* 0x000000101f1f7c20 */ /* 0x000fe20008410000 */
[----:B------:R-:W-:Y:S01]  /*55c0*/  FADD.FTZ R82, R82, R86 ;  /* 0x0000005652527221 */ /* 0x000fe20000010000 */
[----:B------:R-:W-:Y:S02]  /*55d0*/  FMUL.FTZ R28, R28, UR16 ;  /* 0x000000101c1c7c20 */ /* 0x000fe40008410000 */
[-C--:B------:R-:W-:Y:S01]  /*55e0*/  FFMA.FTZ R26, R31, R86.reuse, R26 ;  /* 0x000000561f1a7223 */ /* 0x080fe2000001001a */
[----:B------:R-:W-:Y:S01]  /*55f0*/  FMUL.FTZ R86, R79, R86 ;  /* 0x000000564f567220 */ /* 0x000fe20000410000 */
[----:B------:R-:W-:Y:S01]  /*5600*/  FADD.FTZ R29, R84, R29 ;  /* 0x0000001d541d7221 */ /* 0x000fe20000010000 */
[----:B------:R-:W-:Y:S01]  /*5610*/  FADD.FTZ R81, R81, R40 ;  /* 0x0000002851517221 */ /* 0x000fe20000010000 */
[----:B------:R-:W-:Y:S01]  /*5620*/  FFMA.FTZ R27, R28, R40, R27 ;  /* 0x000000281c1b7223 */ /* 0x000fe2000001001b */
[----:B------:R-:W-:Y:S01]  /*5630*/  FFMA.FTZ R30, R31, R86, R30 ;  /* 0x000000561f1e7223 */ /* 0x000fe2000001001e */
[----:B------:R-:W-:Y:S01]  /*5640*/  FMUL.FTZ R40, R78, R40 ;  /* 0x000000284e287220 */ /* 0x000fe20000410000 */
[----:B--2---:R-:W-:Y:S01]  /*5650*/  FADD.FTZ R31, R75, -UR28 ;  /* 0x8000001c4b1f7e21 */ /* 0x004fe20008010000 */
[----:B------:R-:W-:Y:S01]  /*5660*/  FADD.FTZ R29, R29, R85 ;  /* 0x000000551d1d7221 */ /* 0x000fe20000010000 */
[----:B------:R-:W2:Y:S01]  /*5670*/  LDL.LU R75, [R1+0x274] ;  /* 0x00027400014b7983 */ /* 0x000ea20000300800 */
[----:B------:R-:W-:Y:S01]  /*5680*/  FFMA.FTZ R30, R28, R40, R30 ;  /* 0x000000281c1e7223 */ /* 0x000fe2000001001e */
[----:B------:R-:W-:Y:S01]  /*5690*/  FMUL.FTZ R31, R31, UR16 ;  /* 0x000000101f1f7c20 */ /* 0x000fe20008410000 */
[----:B------:R-:W-:Y:S01]  /*56a0*/  FADD.FTZ R29, R86, R29 ;  /* 0x0000001d561d7221 */ /* 0x000fe20000010000 */
[----:B------:R-:W-:Y:S01]  /*56b0*/  FADD.FTZ R82, R82, R41 ;  /* 0x0000002952527221 */ /* 0x000fe20000010000 */
[----:B------:R-:W4:Y:S01]  /*56c0*/  LDL.LU R84, [R1+0x258] ;  /* 0x0002580001547983 */ /* 0x000f220000300800 */
[----:B------:R-:W-:-:S03]  /*56d0*/  FADD.FTZ R28, R124, -UR28 ;  /* 0x8000001c7c1c7e21 */ /* 0x000fc60008010000 */
[----:B------:R-:W4:Y:S01]  /*56e0*/  LDL.LU R124, [R1+0x294] ;  /* 0x00029400017c7983 */ /* 0x000f220000300800 */
[-C--:B------:R-:W-:Y:S01]  /*56f0*/  FFMA.FTZ R26, R31, R41.reuse, R26 ;  /* 0x000000291f1a7223 */ /* 0x080fe2000001001a */
[----:B------:R-:W-:Y:S01]  /*5700*/  FADD.FTZ R29, R29, R40 ;  /* 0x000000281d1d7221 */ /* 0x000fe20000010000 */
[----:B------:R-:W-:Y:S01]  /*5710*/  FMUL.FTZ R41, R79, R41 ;  /* 0x000000294f297220 */ /* 0x000fe20000410000 */
[----:B------:R-:W-:Y:S02]  /*5720*/  FADD.FTZ R40, R83, -UR28 ;  /* 0x8000001c53287e21 */ /* 0x000fe40008010000 */
[----:B------:R-:W4:Y:S01]  /*5730*/  LDL.LU R83, [R1+0x268] ;  /* 0x0002680001537983 */ /* 0x000f220000300800 */
[----:B------:R-:W-:Y:S01]  /*5740*/  FFMA.FTZ R30, R31, R41, R30 ;  /* 0x000000291f1e7223 */ /* 0x000fe2000001001e */
[----:B------:R-:W-:Y:S01]  /*5750*/  FADD.FTZ R29, R41, R29 ;  /* 0x0000001d291d7221 */ /* 0x000fe20000010000 */
[----:B------:R-:W-:Y:S01]  /*5760*/  FMUL.FTZ R31, R78, R42 ;  /* 0x0000002a4e1f7220 */ /* 0x000fe20000410000 */
[----:B------:R-:W-:Y:S01]  /*5770*/  FMUL.FTZ R28, R28, UR16 ;  /* 0x000000101c1c7c20 */ /* 0x000fe20008410000 */
[----:B------:R-:W-:-:S02]  /*5780*/  FADD.FTZ R41, R125, -UR28 ;  /* 0x8000001c7d297e21 */ /* 0x000fc40008010000 */
[----:B------:R-:W4:Y:S01]  /*5790*/  LDL.LU R125, [R1+0x270] ;  /* 0x00027000017d7983 */ /* 0x000f220000300800 */
[C---:B------:R-:W-:Y:S01]  /*57a0*/  FFMA.FTZ R30, R28.reuse, R31, R30 ;  /* 0x0000001f1c1e7223 */ /* 0x040fe2000001001e */
[----:B------:R-:W-:Y:S01]  /*57b0*/  FFMA.FTZ R27, R28, R42, R27 ;  /* 0x0000002a1c1b7223 */ /* 0x000fe2000001001b */
[----:B---3--:R-:W-:Y:S02]  /*57c0*/  FADD.FTZ R28, R74, -UR28 ;  /* 0x8000001c4a1c7e21 */ /* 0x008fe40008010000 */
[----:B------:R-:W3:Y:S01]  /*57d0*/  LDL.LU R74, [R1+0x254] ;  /* 0x00025400014a7983 */ /* 0x000ee20000300800 */
[----:B------:R-:W-:Y:S01]  /*57e0*/  FADD.FTZ R29, R29, R31 ;  /* 0x0000001f1d1d7221 */ /* 0x000fe20000010000 */
[----:B------:R-:W-:Y:S01]  /*57f0*/  FMUL.FTZ R31, R79, R43 ;  /* 0x0000002b4f1f7220 */ /* 0x000fe20000410000 */
[----:B------:R-:W-:Y:S01]  /*5800*/  FMUL.FTZ R40, R40, UR16 ;  /* 0x0000001028287c20 */ /* 0x000fe20008410000 */
[----:B------:R-:W-:Y:S02]  /*5810*/  FMUL.FTZ R41, R41, UR16 ;  /* 0x0000001029297c20 */ /* 0x000fe40008410000 */
[----:B------:R-:W-:Y:S01]  /*5820*/  FADD.FTZ R29, R31, R29 ;  /* 0x0000001d1f1d7221 */ /* 0x000fe20000010000 */
[----:B------:R-:W-:Y:S01]  /*5830*/  FFMA.FTZ R30, R40, R31, R30 ;  /* 0x0000001f281e7223 */ /* 0x000fe2000001001e */
[----:B------:R-:W-:Y:S01]  /*5840*/  FMUL.FTZ R31, R78, R44 ;  /* 0x0000002c4e1f7220 */ /* 0x000fe20000410000 */
[----:B------:R-:W-:Y:S01]  /*5850*/  FADD.FTZ R82, R82, R43 ;  /* 0x0000002b52527221 */ /* 0x000fe20000010000 */
[----:B------:R-:W-:Y:S01]  /*5860*/  FMUL.FTZ R28, R28, UR16 ;  /* 0x000000101c1c7c20 */ /* 0x000fe20008410000 */
[----:B------:R-:W-:Y:S01]  /*5870*/  FFMA.FTZ R43, R40, R43, R26 ;  /* 0x0000002b282b7223 */ /* 0x000fe2000001001a */
[----:B------:R-:W-:Y:S01]  /*5880*/  FADD.FTZ R29, R29, R31 ;  /* 0x0000001f1d1d7221 */ /* 0x000fe20000010000 */
[----:B------:R-:W-:Y:S01]  /*5890*/  FFMA.FTZ R30, R41, R31, R30 ;  /* 0x0000001f291e7223 */ /* 0x000fe2000001001e */
[----:B------:R-:W-:Y:S01]  /*58a0*/  FMUL.FTZ R31, R79, R45 ;  /* 0x0000002d4f1f7220 */ /* 0x000fe20000410000 */
[----:B--2---:R-:W-:Y:S01]  /*58b0*/  FADD.FTZ R26, R75, -UR28 ;  /* 0x8000001c4b1a7e21 */ /* 0x004fe20008010000 */
[----:B------:R-:W-:-:S02]  /*58c0*/  FADD.FTZ R81, R81, R42 ;  /* 0x0000002a51517221 */ /* 0x000fc40000010000 */
[----:B------:R-:W-:Y:S01]  /*58d0*/  FADD.FTZ R29, R31, R29 ;  /* 0x0000001d1f1d7221 */ /* 0x000fe20000010000 */
[----:B------:R-:W-:Y:S01]  /*58e0*/  FFMA.FTZ R30, R28, R31, R30 ;  /* 0x0000001f1c1e7223 */ /* 0x000fe2000001001e */
[----:B------:R-:W-:Y:S01]  /*58f0*/  FMUL.FTZ R31, R78, R46 ;  /* 0x0000002e4e1f7220 */ /* 0x000fe20000410000 */
[----:B------:R-:W-:Y:S01]  /*5900*/  FMUL.FTZ R75, R26, UR16 ;  /* 0x000000101a4b7c20 */ /* 0x000fe20008410000 */
[----:B------:R-:W-:Y:S01]  /*5910*/  FADD.FTZ R81, R81, R44 ;  /* 0x0000002c51517221 */ /* 0x000fe20000010000 */
[----:B------:R-:W-:Y:S01]  /*5920*/  FFMA.FTZ R44, R41, R44, R27 ;  /* 0x0000002c292c7223 */ /* 0x000fe2000001001b */
[----:B------:R-:W-:Y:S01]  /*5930*/  FADD.FTZ R29, R29, R31 ;  /* 0x0000001f1d1d7221 */ /* 0x000fe20000010000 */
[----:B----4-:R-:W-:Y:S02]  /*5940*/  FADD.FTZ R26, R124, -UR28 ;  /* 0x8000001c7c1a7e21 */ /* 0x010fe40008010000 */
[----:B------:R-:W2:Y:S01]  /*5950*/  LDL.LU R124, [R1+0x24c] ;  /* 0x00024c00017c7983 */ /* 0x000ea20000300800 */
[----:B------:R-:W-:Y:S01]  /*5960*/  FFMA.FTZ R30, R75, R31, R30 ;  /* 0x0000001f4b1e7223 */ /* 0x000fe2000001001e */
[----:B------:R-:W-:Y:S01]  /*5970*/  FMUL.FTZ R27, R79, R47 ;  /* 0x0000002f4f1b7220 */ /* 0x000fe20000410000 */
[----:B------:R-:W-:Y:S01]  /*5980*/  FMUL.FTZ R31, R26, UR16 ;  /* 0x000000101a1f7c20 */ /* 0x000fe20008410000 */
[----:B------:R-:W-:-:S02]  /*5990*/  FADD.FTZ R40, R83, -UR28 ;  /* 0x8000001c53287e21 */ /* 0x000fc40008010000 */
[----:B------:R-:W4:Y:S01]  /*59a0*/  LDL.LU R83, [R1+0x250] ;  /* 0x0002500001537983 */ /* 0x000f220000300800 */
[----:B------:R-:W-:Y:S01]  /*59b0*/  FADD.FTZ R29, R27, R29 ;  /* 0x0000001d1b1d7221 */ /* 0x000fe20000010000 */
[----:B------:R-:W-:Y:S01]  /*59c0*/  FFMA.FTZ R30, R31, R27, R30 ;  /* 0x0000001b1f1e7223 */ /* 0x000fe2000001001e */
[----:B------:R-:W-:Y:S01]  /*59d0*/  FMUL.FTZ R27, R40, UR16 ;  /* 0x00000010281b7c20 */ /* 0x000fe20008410000 */
[----:B------:R-:W-:Y:S01]  /*59e0*/  FMUL.FTZ R26, R78, R48 ;  /* 0x000000304e1a7220 */ /* 0x000fe20000410000 */
[----:B------:R-:W-:Y:S02]  /*59f0*/  FADD.FTZ R40, R125, -UR28 ;  /* 0x8000001c7d287e21 */ /* 0x000fe40008010000 */
[----:B------:R-:W4:Y:S01]  /*5a00*/  LDL.LU R125, [R1+0x244] ;  /* 0x00024400017d7983 */ /* 0x000f220000300800 */
[----:B------:R-:W-:Y:S01]  /*5a10*/  FFMA.FTZ R41, R27, R26, R30 ;  /* 0x0000001a1b297223 */ /* 0x000fe2000001001e */
[----:B---3--:R-:W-:Y:S02]  /*5a20*/  FADD.FTZ R30, R74, -UR28 ;  /* 0x8000001c4a1e7e21 */ /* 0x008fe40008010000 */
[----:B------:R-:W3:Y:S01]  /*5a30*/  LDL.LU R74, [R1+0x248] ;  /* 0x00024800014a7983 */ /* 0x000ee20000300800 */
[----:B------:R-:W-:Y:S01]  /*5a40*/  FFMA.FTZ R28, R28, R45, R43 ;  /* 0x0000002d1c1c7223 */ /* 0x000fe2000001002b */
[----:B------:R-:W-:Y:S01]  /*5a50*/  FADD.FTZ R42, R29, R26 ;  /* 0x0000001a1d2a7221 */ /* 0x000fe20000010000 */
[----:B------:R-:W-:Y:S01]  /*5a60*/  FMUL.FTZ R29, R79, R49 ;  /* 0x000000314f1d7220 */ /* 0x000fe20000410000 */
[----:B------:R-:W-:Y:S01]  /*5a70*/  FMUL.FTZ R26, R40, UR16 ;  /* 0x00000010281a7c20 */ /* 0x000fe20008410000 */
[----:B------:R-:W-:Y:S01]  /*5a80*/  FFMA.FTZ R44, R75, R46, R44 ;  /* 0x0000002e4b2c7223 */ /* 0x000fe2000001002c */
[----:B------:R-:W-:Y:S01]  /*5a90*/  FFMA.FTZ R31, R31, R47, R28 ;  /* 0x0000002f1f1f7223 */ /* 0x000fe2000001001c */
[----:B------:R-:W-:Y:S01]  /*5aa0*/  FADD.FTZ R42, R29, R42 ;  /* 0x0000002a1d2a7221 */ /* 0x000fe20000010000 */
[----:B------:R-:W-:Y:S01]  /*5ab0*/  FFMA.FTZ R28, R26, R29, R41 ;  /* 0x0000001d1a1c7223 */ /* 0x000fe20000010029 */
[----:B------:R-:W-:Y:S01]  /*5ac0*/  FMUL.FTZ R41, R78, R50 ;  /* 0x000000324e297220 */ /* 0x000fe20000410000 */
[----:B------:R-:W-:Y:S01]  /*5ad0*/  FMUL.FTZ R29, R30, UR16 ;  /* 0x000000101e1d7c20 */ /* 0x000fe20008410000 */
[----:B------:R-:W-:Y:S01]  /*5ae0*/  FFMA.FTZ R44, R27, R48, R44 ;  /* 0x000000301b2c7223 */ /* 0x000fe2000001002c */
[----:B------:R-:W-:Y:S01]  /*5af0*/  FADD.FTZ R27, R84, -UR28 ;  /* 0x8000001c541b7e21 */ /* 0x000fe20008010000 */
[----:B------:R-:W-:Y:S01]  /*5b00*/  FADD.FTZ R42, R42, R41 ;  /* 0x000000292a2a7221 */ /* 0x000fe20000010000 */
[----:B------:R-:W-:Y:S01]  /*5b10*/  FFMA.FTZ R43, R29, R41, R28 ;  /* 0x000000291d2b7223 */ /* 0x000fe2000001001c */
[----:B------:R-:W-:Y:S01]  /*5b20*/  FMUL.FTZ R41, R79, R51 ;  /* 0x000000334f297220 */ /* 0x000fe20000410000 */
[----:B------:R-:W-:Y:S01]  /*5b30*/  FMUL.FTZ R28, R27, UR16 ;  /* 0x000000101b1c7c20 */ /* 0x000fe20008410000 */
[----:B------:R-:W-:-:S02]  /*5b40*/  FFMA.FTZ R31, R26, R49, R31 ;  /* 0x000000311a1f7223 */ /* 0x000fc4000001001f */
[----:B------:R-:W-:Y:S01]  /*5b50*/  FADD.FTZ R42, R41, R42 ;  /* 0x0000002a292a7221 */ /* 0x000fe20000010000 */
[----:B------:R-:W-:Y:S01]  /*5b60*/  FFMA.FTZ R26, R28, R41, R43 ;  /* 0x000000291c1a7223 */ /* 0x000fe2000001002b */
[----:B------:R-:W-:Y:S01]  /*5b70*/  FMUL.FTZ R41, R78, R52 ;  /* 0x000000344e297220 */ /* 0x000fe20000410000 */
[----:B------:R-:W-:Y:S01]  /*5b80*/  FFMA.FTZ R44, R29, R50, R44 ;  /* 0x000000321d2c7223 */ /* 0x000fe2000001002c */
[----:B--2---:R-:W-:-:S04]  /*5b90*/  FADD.FTZ R27, R124, -UR28 ;  /* 0x8000001c7c1b7e21 */ /* 0x004fc80008010000 */
[----:B------:R-:W-:Y:S01]  /*5ba0*/  FMUL.FTZ R27, R27, UR16 ;  /* 0x000000101b1b7c20 */ /* 0x000fe20008410000 */
[----:B----4-:R-:W-:Y:S01]  /*5bb0*/  FADD.FTZ R29, R83, -UR28 ;  /* 0x8000001c531d7e21 */ /* 0x010fe20008010000 */
[----:B------:R-:W-:Y:S02]  /*5bc0*/  FADD.FTZ R42, R42, R41 ;  /* 0x000000292a2a7221 */ /* 0x000fe40000010000 */
[----:B------:R-:W-:Y:S01]  /*5bd0*/  FFMA.FTZ R43, R27, R41, R26 ;  /* 0x000000291b2b7223 */ /* 0x000fe2000001001a */
[----:B------:R-:W-:Y:S01]  /*5be0*/  FMUL.FTZ R41, R79, R53 ;  /* 0x000000354f297220 */ /* 0x000fe20000410000 */
[----:B------:R-:W-:Y:S01]  /*5bf0*/  FFMA.FTZ R31, R28, R51, R31 ;  /* 0x000000331c1f7223 */ /* 0x000fe2000001001f */
[----:B------:R-:W-:Y:S01]  /*5c00*/  FMUL.FTZ R26, R29, UR16 ;  /* 0x000000101d1a7c20 */ /* 0x000fe20008410000 */
[----:B------:R-:W-:Y:S01]  /*5c10*/  FADD.FTZ R28, R125, -UR28 ;  /* 0x8000001c7d1c7e21 */ /* 0x000fe20008010000 */
[----:B------:R-:W-:Y:S01]  /*5c20*/  FADD.FTZ R42, R41, R42 ;  /* 0x0000002a292a7221 */ /* 0x000fe20000010000 */
[----:B------:R-:W-:Y:S01]  /*5c30*/  FMUL.FTZ R29, R78, R54 ;  /* 0x000000364e1d7220 */ /* 0x000fe20000410000 */
[----:B------:R-:W-:Y:S01]  /*5c40*/  FFMA.FTZ R43, R26, R41, R43 ;  /* 0x000000291a2b7223 */ /* 0x000fe2000001002b */
[----:B------:R-:W-:-:S02]  /*5c50*/  FMUL.FTZ R30, R28, UR16 ;  /* 0x000000101c1e7c20 */ /* 0x000fc40008410000 */
[----:B------:R-:W-:Y:S01]  /*5c60*/  FADD.FTZ R41, R42, R29 ;  /* 0x0000001d2a297221 */ /* 0x000fe20000010000 */
[----:B------:R-:W-:Y:S01]  /*5c70*/  FMUL.FTZ R40, R79, R55 ;  /* 0x000000374f287220 */ /* 0x000fe20000410000 */
[----:B------:R-:W-:Y:S01]  /*5c80*/  FFMA.FTZ R42, R30, R29, R43 ;  /* 0x0000001d1e2a7223 */ /* 0x000fe2000001002b */
[----:B------:R-:W-:Y:S01]  /*5c90*/  FFMA.FTZ R26, R26, R53, R31 ;  /* 0x000000351a1a7223 */ /* 0x000fe2000001001f */
[----:B------:R-:W-:Y:S01]  /*5ca0*/  FFMA.FTZ R27, R27, R52, R44 ;  /* 0x000000341b1b7223 */ /* 0x000fe2000001002c */
[----:B------:R-:W-:Y:S01]  /*5cb0*/  FADD.FTZ R41, R40, R41 ;  /* 0x0000002928297221 */ /* 0x000fe20000010000 */
[----:B------:R-:W-:Y:S02]  /*5cc0*/  FADD.FTZ R117, R117, -UR28 ;  /* 0x8000001c75757e21 */ /* 0x000fe40008010000 */
[----:B------:R-:W-:Y:S01]  /*5cd0*/  FFMA.FTZ R27, R30, R54, R27 ;  /* 0x000000361e1b7223 */ /* 0x000fe2000001001b */
[----:B------:R-:W-:Y:S01]  /*5ce0*/  FMUL.FTZ R30, R79, R57 ;  /* 0x000000394f1e7220 */ /* 0x000fe20000410000 */
[----:B------:R-:W-:Y:S01]  /*5cf0*/  FMUL.FTZ R117, R117, UR16 ;  /* 0x0000001075757c20 */ /* 0x000fe20008410000 */
[----:B------:R-:W-:Y:S01]  /*5d00*/  FADD.FTZ R118, R118, -UR28 ;  /* 0x8000001c76767e21 */ /* 0x000fe20008010000 */
[----:B------:R-:W-:Y:S01]  /*5d10*/  FADD.FTZ R119, R119, -UR28 ;  /* 0x8000001c77777e21 */ /* 0x000fe20008010000 */
[----:B------:R-:W-:-:S03]  /*5d20*/  FADD.FTZ R111, R111, -UR28 ;  /* 0x8000001c6f6f7e21 */ /* 0x000fc60008010000 */
[----:B------:R-:W-:Y:S01]  /*5d30*/  FMUL.FTZ R119, R119, UR16 ;  /* 0x0000001077777c20 */ /* 0x000fe20008410000 */
[----:B------:R-:W-:Y:S01]  /*5d40*/  FMUL.FTZ R111, R111, UR16 ;  /* 0x000000106f6f7c20 */ /* 0x000fe20008410000 */
[----:B------:R-:W-:Y:S01]  /*5d50*/  FADD.FTZ R112, R112, -UR28 ;  /* 0x8000001c70707e21 */ /* 0x000fe20008010000 */
[----:B------:R-:W-:Y:S01]  /*5d60*/  FADD.FTZ R109, R109, -UR28 ;  /* 0x8000001c6d6d7e21 */ /* 0x000fe20008010000 */
[----:B------:R-:W-:-:S03]  /*5d70*/  FADD.FTZ R110, R110, -UR28 ;  /* 0x8000001c6e6e7e21 */ /* 0x000fc60008010000 */
[----:B------:R-:W-:Y:S01]  /*5d80*/  FMUL.FTZ R109, R109, UR16 ;  /* 0x000000106d6d7c20 */ /* 0x000fe20008410000 */
[----:B------:R-:W-:Y:S01]  /*5d90*/  FADD.FTZ R81, R81, R46 ;  /* 0x0000002e51517221 */ /* 0x000fe20000010000 */
[----:B------:R-:W-:-:S03]  /*5da0*/  FADD.FTZ R107, R107, -UR28 ;  /* 0x8000001c6b6b7e21 */ /* 0x000fc60008010000 */
[----:B------:R-:W-:Y:S01]  /*5db0*/  FADD.FTZ R81, R81, R48 ;  /* 0x0000003051517221 */ /* 0x000fe20000010000 */
[----:B------:R-:W-:Y:S01]  /*5dc0*/  FMUL.FTZ R107, R107, UR16 ;  /* 0x000000106b6b7c20 */ /* 0x000fe20008410000 */
[----:B------:R-:W-:Y:S01]  /*5dd0*/  FADD.FTZ R108, R108, -UR28 ;  /* 0x8000001c6c6c7e21 */ /* 0x000fe20008010000 */
[----:B------:R-:W-:Y:S01]  /*5de0*/  FADD.FTZ R82, R82, R45 ;  /* 0x0000002d52527221 */ /* 0x000fe20000010000 */
[----:B------:R-:W-:Y:S01]  /*5df0*/  FADD.FTZ R81, R81, R50 ;  /* 0x0000003251517221 */ /* 0x000fe20000010000 */
[----:B------:R-:W-:Y:S02]  /*5e00*/  FADD.FTZ R105, R105, -UR28 ;  /* 0x8000001c69697e21 */ /* 0x000fe40008010000 */
[----:B------:R-:W-:Y:S01]  /*5e10*/  FADD.FTZ R82, R82, R47 ;  /* 0x0000002f52527221 */ /* 0x000fe20000010000 */
[----:B------:R-:W-:Y:S01]  /*5e20*/  FADD.FTZ R81, R81, R52 ;  /* 0x0000003451517221 */ /* 0x000fe20000010000 */
[----:B------:R-:W-:Y:S01]  /*5e30*/  FMUL.FTZ R105, R105, UR16 ;  /* 0x0000001069697c20 */ /* 0x000fe20008410000 */
[----:B------:R-:W-:Y:S01]  /*5e40*/  FADD.FTZ R106, R106, -UR28 ;  /* 0x8000001c6a6a7e21 */ /* 0x000fe20008010000 */
[----:B------:R-:W-:Y:S01]  /*5e50*/  FADD.FTZ R82, R82, R49 ;  /* 0x0000003152527221 */ /* 0x000fe20000010000 */
[----:B------:R-:W-:Y:S01]  /*5e60*/  FADD.FTZ R81, R81, R54 ;  /* 0x0000003651517221 */ /* 0x000fe20000010000 */
[----:B------:R-:W-:-:S02]  /*5e70*/  FADD.FTZ R103, R103, -UR28 ;  /* 0x8000001c67677e21 */ /* 0x000fc40008010000 */
[----:B------:R-:W-:Y:S01]  /*5e80*/  FADD.FTZ R82, R82, R51 ;  /* 0x0000003352527221 */ /* 0x000fe20000010000 */
[----:B------:R-:W-:Y:S01]  /*5e90*/  FADD.FTZ R81, R81, R56 ;  /* 0x0000003851517221 */ /* 0x000fe20000010000 */
[----:B------:R-:W-:Y:S01]  /*5ea0*/  FMUL.FTZ R103, R103, UR16 ;  /* 0x0000001067677c20 */ /* 0x000fe20008410000 */
[----:B------:R-:W-:Y:S01]  /*5eb0*/  FADD.FTZ R104, R104, -UR28 ;  /* 0x8000001c68687e21 */ /* 0x000fe20008010000 */
[----:B------:R-:W-:Y:S01]  /*5ec0*/  FADD.FTZ R82, R82, R53 ;  /* 0x0000003552527221 */ /* 0x000fe20000010000 */
[----:B------:R-:W-:Y:S01]  /*5ed0*/  FADD.FTZ R81, R81, R58 ;  /* 0x0000003a51517221 */ /* 0x000fe20000010000 */
[----:B------:R-:W-:Y:S01]  /*5ee0*/  FADD.FTZ R94, R94, -UR28 ;  /* 0x8000001c5e5e7e21 */ /* 0x000fe20008010000 */
[----:B------:R-:W-:Y:S01]  /*5ef0*/  FMUL.FTZ R104, R104, UR16 ;  /* 0x0000001068687c20 */ /* 0x000fe20008410000 */
[----:B------:R-:W-:Y:S01]  /*5f00*/  FADD.FTZ R82, R82, R55 ;  /* 0x0000003752527221 */ /* 0x000fe20000010000 */
[----:B------:R-:W-:Y:S01]  /*5f10*/  FADD.FTZ R81, R81, R60 ;  /* 0x0000003c51517221 */ /* 0x000fe20000010000 */
[----:B------:R-:W-:-:S02]  /*5f20*/  FMUL.FTZ R94, R94, UR16 ;  /* 0x000000105e5e7c20 */ /* 0x000fc40008410000 */
[----:B------:R-:W-:Y:S01]  /*5f30*/  FADD.FTZ R82, R82, R57 ;  /* 0x0000003952527221 */ /* 0x000fe20000010000 */
[----:B------:R-:W-:Y:S01]  /*5f40*/  FADD.FTZ R81, R81, R62 ;  /* 0x0000003e51517221 */ /* 0x000fe20000010000 */
[----:B------:R-:W-:Y:S02]  /*5f50*/  FADD.FTZ R99, R99, -UR28 ;  /* 0x8000001c63637e21 */ /* 0x000fe40008010000 */
        /* <DEDUP_REMOVED lines=8> */
[----:B------:R-:W-:-:S03]  /*5fe0*/  FADD.FTZ R33, R33, -UR28 ;  /* 0x8000001c21217e21 */ /* 0x000fc60008010000 */
[----:B------:R-:W-:Y:S01]  /*5ff0*/  FADD.FTZ R82, R82, R65 ;  /* 0x0000004152527221 */ /* 0x000fe20000010000 */
[----:B------:R-:W-:-:S03]  /*6000*/  FADD.FTZ R87, R87, -UR28 ;  /* 0x8000001c57577e21 */ /* 0x000fc60008010000 */
[----:B------:R-:W-:Y:S01]  /*6010*/  FADD.FTZ R82, R82, R71 ;  /* 0x0000004752527221 */ /* 0x000fe20000010000 */
[----:B------:R-:W-:Y:S01]  /*6020*/  FADD.FTZ R88, R88, -UR28 ;  /* 0x8000001c58587e21 */ /* 0x000fe20008010000 */
[----:B------:R-:W-:-:S03]  /*6030*/  FADD.FTZ R89, R89, -UR28 ;  /* 0x8000001c59597e21 */ /* 0x000fc60008010000 */
[----:B------:R-:W-:Y:S01]  /*6040*/  FMUL.FTZ R88, R88, UR16 ;  /* 0x0000001058587c20 */ /* 0x000fe20008410000 */
[----:B------:R-:W-:Y:S01]  /*6050*/  FMUL.FTZ R89, R89, UR16 ;  /* 0x0000001059597c20 */ /* 0x000fe20008410000 */
[----:B------:R-:W-:Y:S01]  /*6060*/  FADD.FTZ R95, R95, -UR28 ;  /* 0x8000001c5f5f7e21 */ /* 0x000fe20008010000 */
[----:B------:R-:W-:-:S03]  /*6070*/  FADD.FTZ R96, R96, -UR28 ;  /* 0x8000001c60607e21 */ /* 0x000fc60008010000 */
[----:B------:R-:W-:Y:S01]  /*6080*/  FMUL.FTZ R95, R95, UR16 ;  /* 0x000000105f5f7c20 */ /* 0x000fe20008410000 */
[----:B------:R-:W-:Y:S01]  /*6090*/  FMUL.FTZ R96, R96, UR16 ;  /* 0x0000001060607c20 */ /* 0x000fe20008410000 */
[----:B------:R-:W-:-:S04]  /*60a0*/  FADD.FTZ R100, R100, -UR28 ;  /* 0x8000001c64647e21 */ /* 0x000fc80008010000 */
[----:B------:R-:W-:Y:S01]  /*60b0*/  FMUL.FTZ R100, R100, UR16 ;  /* 0x0000001064647c20 */ /* 0x000fe20008410000 */
[----:B------:R-:W-:Y:S01]  /*60c0*/  FADD.FTZ R116, R116, -UR28 ;  /* 0x8000001c74747e21 */ /* 0x000fe20008010000 */
[----:B------:R-:W-:-:S03]  /*60d0*/  FADD.FTZ R115, R115, -UR28 ;  /* 0x8000001c73737e21 */ /* 0x000fc60008010000 */
[----:B------:R-:W-:Y:S01]  /*60e0*/  FMUL.FTZ R116, R116, UR16 ;  /* 0x0000001074747c20 */ /* 0x000fe20008410000 */
[----:B------:R-:W-:Y:S01]  /*60f0*/  FMUL.FTZ R115, R115, UR16 ;  /* 0x0000001073737c20 */ /* 0x000fe20008410000 */
[----:B------:R-:W-:Y:S01]  /*6100*/  FADD.FTZ R2, R2, -UR28 ;  /* 0x8000001c02027e21 */ /* 0x000fe20008010000 */
[----:B------:R-:W-:Y:S01]  /*6110*/  FADD.FTZ R3, R3, -UR28 ;  /* 0x8000001c03037e21 */ /* 0x000fe20008010000 */
[----:B---3--:R-:W-:-:S04]  /*6120*/  FADD.FTZ R28, R74, -UR28 ;  /* 0x8000001c4a1c7e21 */ /* 0x008fc80008010000 */
[----:B------:R-:W-:Y:S01]  /*6130*/  FMUL.FTZ R29, R28, UR16 ;  /* 0x000000101c1d7c20 */ /* 0x000fe20008410000 */
[----:B------:R-:W-:-:S03]  /*6140*/  FADD.FTZ R28, R120, -UR28 ;  /* 0x8000001c781c7e21 */ /* 0x000fc60008010000 */
[----:B------:R-:W-:Y:S01]  /*6150*/  FFMA.FTZ R42, R29, R40, R42 ;  /* 0x000000281d2a7223 */ /* 0x000fe2000001002a */
[----:B------:R-:W-:Y:S01]  /*6160*/  FMUL.FTZ R40, R78, R56 ;  /* 0x000000384e287220 */ /* 0x000fe20000410000 */
[----:B------:R-:W-:Y:S01]  /*6170*/  FMUL.FTZ R31, R28, UR16 ;  /* 0x000000101c1f7c20 */ /* 0x000fe20008410000 */
[----:B------:R-:W-:Y:S02]  /*6180*/  FADD.FTZ R28, R122, -UR28 ;  /* 0x8000001c7a1c7e21 */ /* 0x000fe40008010000 */
[----:B------:R-:W-:Y:S01]  /*6190*/  FADD.FTZ R43, R41, R40 ;  /* 0x00000028292b7221 */ /* 0x000fe20000010000 */
[----:B------:R-:W-:Y:S01]  /*61a0*/  FFMA.FTZ R42, R31, R40, R42 ;  /* 0x000000281f2a7223 */ /* 0x000fe2000001002a */
[----:B------:R-:W-:Y:S02]  /*61b0*/  FMUL.FTZ R41, R28, UR16 ;  /* 0x000000101c297c20 */ /* 0x000fe40008410000 */
[----:B------:R-:W-:Y:S02]  /*61c0*/  FADD.FTZ R43, R30, R43 ;  /* 0x0000002b1e2b7221 */ /* 0x000fe40000010000 */
[----:B------:R-:W-:Y:S01]  /*61d0*/  FFMA.FTZ R42, R41, R30, R42 ;  /* 0x0000001e292a7223 */ /* 0x000fe2000001002a */
[----:B------:R-:W-:Y:S01]  /*61e0*/  FMUL.FTZ R30, R78, R58 ;  /* 0x0000003a4e1e7220 */ /* 0x000fe20000410000 */
[----:B------:R-:W-:Y:S01]  /*61f0*/  FADD.FTZ R28, R121, -UR28 ;  /* 0x8000001c791c7e21 */ /* 0x000fe20008010000 */
[----:B------:R-:W-:-:S02]  /*6200*/  FFMA.FTZ R26, R29, R55, R26 ;  /* 0x000000371d1a7223 */ /* 0x000fc4000001001a */
[----:B------:R-:W-:Y:S01]  /*6210*/  FADD.FTZ R43, R43, R30 ;  /* 0x0000001e2b2b7221 */ /* 0x000fe20000010000 */
[----:B------:R-:W-:Y:S01]  /*6220*/  FFMA.FTZ R42, R117, R30, R42 ;  /* 0x0000001e752a7223 */ /* 0x000fe2000001002a */
[----:B------:R-:W-:Y:S01]  /*6230*/  FMUL.FTZ R30, R79, R59 ;  /* 0x0000003b4f1e7220 */ /* 0x000fe20000410000 */
[----:B------:R-:W-:Y:S01]  /*6240*/  FMUL.FTZ R29, R28, UR16 ;  /* 0x000000101c1d7c20 */ /* 0x000fe20008410000 */
[----:B------:R-:W-:Y:S01]  /*6250*/  FFMA.FTZ R27, R31, R56, R27 ;  /* 0x000000381f1b7223 */ /* 0x000fe2000001001b */
[----:B------:R-:W-:Y:S01]  /*6260*/  FMUL.FTZ R28, R78, R60 ;  /* 0x0000003c4e1c7220 */ /* 0x000fe20000410000 */
[----:B------:R-:W-:Y:S01]  /*6270*/  FADD.FTZ R43, R30, R43 ;  /* 0x0000002b1e2b7221 */ /* 0x000fe20000010000 */
[----:B------:R-:W-:Y:S01]  /*6280*/  FFMA.FTZ R42, R29, R30, R42 ;  /* 0x0000001e1d2a7223 */ /* 0x000fe2000001002a */
[----:B------:R-:W-:Y:S02]  /*6290*/  FMUL.FTZ R31, R118, UR16 ;  /* 0x00000010761f7c20 */ /* 0x000fe40008410000 */
[----:B------:R-:W-:-:S02]  /*62a0*/  FADD.FTZ R43, R43, R28 ;  /* 0x0000001c2b2b7221 */ /* 0x000fc40000010000 */
[----:B------:R-:W-:Y:S01]  /*62b0*/  FFMA.FTZ R42, R31, R28, R42 ;  /* 0x0000001c1f2a7223 */ /* 0x000fe2000001002a */
[----:B------:R-:W-:Y:S01]  /*62c0*/  FMUL.FTZ R28, R79, R61 ;  /* 0x0000003d4f1c7220 */ /* 0x000fe20000410000 */
[----:B------:R-:W-:-:S03]  /*62d0*/  FFMA.FTZ R26, R41, R57, R26 ;  /* 0x00000039291a7223 */ /* 0x000fc6000001001a */
[----:B------:R-:W-:Y:S01]  /*62e0*/  FADD.FTZ R43, R28, R43 ;  /* 0x0000002b1c2b7221 */ /* 0x000fe20000010000 */
[----:B------:R-:W-:Y:S01]  /*62f0*/  FFMA.FTZ R42, R119, R28, R42 ;  /* 0x0000001c772a7223 */ /* 0x000fe2000001002a */
[----:B------:R-:W-:Y:S01]  /*6300*/  FMUL.FTZ R28, R78, R62 ;  /* 0x0000003e4e1c7220 */ /* 0x000fe20000410000 */
[----:B------:R-:W-:Y:S01]  /*6310*/  FFMA.FTZ R26, R29, R59, R26 ;  /* 0x0000003b1d1a7223 */ /* 0x000fe2000001001a */
[----:B------:R-:W-:Y:S02]  /*6320*/  FMUL.FTZ R29, R112, UR16 ;  /* 0x00000010701d7c20 */ /* 0x000fe40008410000 */
[----:B------:R-:W-:Y:S01]  /*6330*/  FADD.FTZ R43, R43, R28 ;  /* 0x0000001c2b2b7221 */ /* 0x000fe20000010000 */
        /* <DEDUP_REMOVED lines=19> */
[----:B------:R-:W-:-:S04]  /*6470*/  FMUL.FTZ R28, R79, R71 ;  /* 0x000000474f1c7220 */ /* 0x000fc80000410000 */
        /* <DEDUP_REMOVED lines=8> */
[----:B------:R-:W-:-:S03]  /*6500*/  FMUL.FTZ R30, R78, R39 ;  /* 0x000000274e1e7220 */ /* 0x000fc60000410000 */
[----:B------:R-:W-:Y:S01]  /*6510*/  FADD.FTZ R43, R28, R43 ;  /* 0x0000002b1c2b7221 */ /* 0x000fe20000010000 */
[----:B------:R-:W-:Y:S01]  /*6520*/  FFMA.FTZ R42, R31, R28, R42 ;  /* 0x0000001c1f2a7223 */ /* 0x000fe2000001002a */
[----:B------:R-:W-:Y:S01]  /*6530*/  FFMA.FTZ R26, R29, R71, R26 ;  /* 0x000000471d1a7223 */ /* 0x000fe2000001001a */
[----:B------:R-:W-:Y:S01]  /*6540*/  FMUL.FTZ R29, R79, R38 ;  /* 0x000000264f1d7220 */ /* 0x000fe20000410000 */
[----:B------:R-:W-:Y:S01]  /*6550*/  FADD.FTZ R40, R43, R30 ;  /* 0x0000001e2b287221 */ /* 0x000fe20000010000 */
[----:B------:R-:W-:Y:S01]  /*6560*/  FFMA.FTZ R41, R103, R30, R42 ;  /* 0x0000001e67297223 */ /* 0x000fe2000001002a */
[----:B------:R-:W-:Y:S02]  /*6570*/  FFMA.FTZ R27, R111, R62, R27 ;  /* 0x0000003e6f1b7223 */ /* 0x000fe4000001001b */
[----:B------:R-:W-:Y:S01]  /*6580*/  FADD.FTZ R40, R29, R40 ;  /* 0x000000281d287221 */ /* 0x000fe20000010000 */
[----:B------:R-:W-:Y:S01]  /*6590*/  FFMA.FTZ R41, R104, R29, R41 ;  /* 0x0000001d68297223 */ /* 0x000fe20000010029 */
[----:B------:R-:W-:Y:S01]  /*65a0*/  FMUL.FTZ R29, R78, R37 ;  /* 0x000000254e1d7220 */ /* 0x000fe20000410000 */
[----:B------:R-:W-:Y:S01]  /*65b0*/  FFMA.FTZ R27, R109, R64, R27 ;  /* 0x000000406d1b7223 */ /* 0x000fe2000001001b */
[----:B------:R-:W-:Y:S01]  /*65c0*/  FFMA.FTZ R31, R31, R73, R26 ;  /* 0x000000491f1f7223 */ /* 0x000fe2000001001a */
[----:B------:R-:W-:Y:S01]  /*65d0*/  FMUL.FTZ R26, R99, UR16 ;  /* 0x00000010631a7c20 */ /* 0x000fe20008410000 */
[----:B------:R-:W-:Y:S01]  /*65e0*/  FADD.FTZ R40, R40, R29 ;  /* 0x0000001d28287221 */ /* 0x000fe20000010000 */
[----:B------:R-:W-:Y:S01]  /*65f0*/  FFMA.FTZ R41, R94, R29, R41 ;  /* 0x0000001d5e297223 */ /* 0x000fe20000010029 */
[----:B------:R-:W-:Y:S01]  /*6600*/  FMUL.FTZ R29, R79, R36 ;  /* 0x000000244f1d7220 */ /* 0x000fe20000410000 */
[----:B------:R-:W-:Y:S01]  /*6610*/  FFMA.FTZ R27, R107, R70, R27 ;  /* 0x000000466b1b7223 */ /* 0x000fe2000001001b */
[----:B------:R-:W-:-:S02]  /*6620*/  FADD.FTZ R28, R81, R72 ;  /* 0x00000048511c7221 */ /* 0x000fc40000010000 */
[----:B------:R-:W-:Y:S01]  /*6630*/  FADD.FTZ R40, R29, R40 ;  /* 0x000000281d287221 */ /* 0x000fe20000010000 */
        /* <DEDUP_REMOVED lines=9> */
[----:B------:R-:W-:Y:S01]  /*66d0*/  FMUL.FTZ R30, R93, UR16 ;  /* 0x000000105d1e7c20 */ /* 0x000fe20008410000 */
        /* <DEDUP_REMOVED lines=11> */
[----:B------:R-:W-:Y:S01]  /*6790*/  FMUL.FTZ R33, R79, R0 ;  /* 0x000000004f217220 */ /* 0x000fe20000410000 */
        /* <DEDUP_REMOVED lines=13> */
[----:B------:R-:W-:-:S03]  /*6870*/  FADD.FTZ R27, R27, R34 ;  /* 0x000000221b1b7221 */ /* 0x000fc60000010000 */
[----:B------:R-:W-:Y:S01]  /*6880*/  FADD.FTZ R37, R30, R37 ;  /* 0x000000251e257221 */ /* 0x000fe20000010000 */
[----:B------:R-:W-:Y:S01]  /*6890*/  FFMA.FTZ R32, R89, R30, R32 ;  /* 0x0000001e59207223 */ /* 0x000fe20000010020 */
[----:B------:R-:W-:Y:S01]  /*68a0*/  FMUL.FTZ R30, R78, R97 ;  /* 0x000000614e1e7220 */ /* 0x000fe20000410000 */
[----:B------:R-:W-:Y:S01]  /*68b0*/  FADD.FTZ R26, R27, R0 ;  /* 0x000000001b1a7221 */ /* 0x000fe20000010000 */
[----:B------:R-:W-:Y:S01]  /*68c0*/  FFMA.FTZ R0, R28, R0, R31 ;  /* 0x000000001c007223 */ /* 0x000fe2000001001f */
[----:B------:R-:W-:Y:S01]  /*68d0*/  FADD.FTZ R28, R29, R90 ;  /* 0x0000005a1d1c7221 */ /* 0x000fe20000010000 */
[----:B------:R-:W-:Y:S01]  /*68e0*/  FADD.FTZ R34, R37, R30 ;  /* 0x0000001e25227221 */ /* 0x000fe20000010000 */
[----:B------:R-:W-:Y:S01]  /*68f0*/  FFMA.FTZ R31, R95, R30, R32 ;  /* 0x0000001e5f1f7223 */ /* 0x000fe20000010020 */
[----:B------:R-:W-:Y:S01]  /*6900*/  FMUL.FTZ R29, R79, R98 ;  /* 0x000000624f1d7220 */ /* 0x000fe20000410000 */
[----:B------:R-:W-:Y:S01]  /*6910*/  FFMA.FTZ R89, R89, R91, R0 ;  /* 0x0000005b59597223 */ /* 0x000fe20000010000 */
[----:B------:R-:W-:-:S02]  /*6920*/  FADD.FTZ R0, R123, -UR28 ;  /* 0x8000001c7b007e21 */ /* 0x000fc40008010000 */
[----:B------:R-:W-:Y:S01]  /*6930*/  FADD.FTZ R34, R29, R34 ;  /* 0x000000221d227221 */ /* 0x000fe20000010000 */
[----:B------:R-:W-:Y:S01]  /*6940*/  FFMA.FTZ R31, R96, R29, R31 ;  /* 0x0000001d601f7223 */ /* 0x000fe2000001001f */
[----:B------:R-:W-:Y:S01]  /*6950*/  FMUL.FTZ R29, R78, R101 ;  /* 0x000000654e1d7220 */ /* 0x000fe20000410000 */
[----:B------:R-:W-:-:S03]  /*6960*/  FMUL.FTZ R0, R0, UR16 ;  /* 0x0000001000007c20 */ /* 0x000fc60008410000 */
[----:B------:R-:W-:Y:S01]  /*6970*/  FADD.FTZ R34, R34, R29 ;  /* 0x0000001d22227221 */ /* 0x000fe20000010000 */
[----:B------:R-:W-:Y:S01]  /*6980*/  FFMA.FTZ R31, R100, R29, R31 ;  /* 0x0000001d641f7223 */ /* 0x000fe2000001001f */
[----:B------:R-:W-:Y:S01]  /*6990*/  FMUL.FTZ R29, R79, R102 ;  /* 0x000000664f1d7220 */ /* 0x000fe20000410000 */
[----:B------:R-:W-:Y:S01]  /*69a0*/  FADD.FTZ R28, R28, R97 ;  /* 0x000000611c1c7221 */ /* 0x000fe20000010000 */
[----:B------:R-:W-:Y:S01]  /*69b0*/  FADD.FTZ R27, R26, R91 ;  /* 0x0000005b1a1b7221 */ /* 0x000fe20000010000 */
[----:B------:R-:W-:Y:S01]  /*69c0*/  FMUL.FTZ R33, R78, R114 ;  /* 0x000000724e217220 */ /* 0x000fe20000410000 */
[----:B------:R-:W-:Y:S01]  /*69d0*/  FADD.FTZ R34, R29, R34 ;  /* 0x000000221d227221 */ /* 0x000fe20000010000 */
[----:B------:R-:W-:Y:S01]  /*69e0*/  FFMA.FTZ R31, R0, R29, R31 ;  /* 0x0000001d001f7223 */ /* 0x000fe2000001001f */
[----:B------:R-:W-:Y:S01]  /*69f0*/  FFMA.FTZ R88, R88, R90, R35 ;  /* 0x0000005a58587223 */ /* 0x000fe20000010023 */
[----:B------:R-:W-:Y:S01]  /*6a00*/  FADD.FTZ R29, R28, R101 ;  /* 0x000000651c1d7221 */ /* 0x000fe20000010000 */
[----:B------:R-:W-:Y:S01]  /*6a10*/  FADD.FTZ R27, R27, R98 ;  /* 0x000000621b1b7221 */ /* 0x000fe20000010000 */
[----:B------:R-:W-:Y:S01]  /*6a20*/  FADD.FTZ R35, R34, R33 ;  /* 0x0000002122237221 */ /* 0x000fe20000010000 */
[----:B------:R-:W-:Y:S01]  /*6a30*/  FFMA.FTZ R30, R116, R33, R31 ;  /* 0x00000021741e7223 */ /* 0x000fe2000001001f */
[----:B------:R-:W-:Y:S01]  /*6a40*/  FMUL.FTZ R28, R79, R113 ;  /* 0x000000714f1c7220 */ /* 0x000fe20000410000 */
[----:B------:R-:W-:Y:S01]  /*6a50*/  FADD.FTZ R26, R27, R102 ;  /* 0x000000661b1a7221 */ /* 0x000fe20000010000 */
[----:B------:R-:W-:-:S02]  /*6a60*/  FMUL.FTZ R27, R2, UR16 ;  /* 0x00000010021b7c20 */ /* 0x000fc40008410000 */
[----:B------:R-:W-:Y:S01]  /*6a70*/  FADD.FTZ R35, R28, R35 ;  /* 0x000000231c237221 */ /* 0x000fe20000010000 */
[----:B------:R-:W-:Y:S01]  /*6a80*/  FFMA.FTZ R30, R115, R28, R30 ;  /* 0x0000001c731e7223 */ /* 0x000fe2000001001e */
[----:B------:R-:W-:Y:S01]  /*6a90*/  FMUL.FTZ R28, R78, R4 ;  /* 0x000000044e1c7220 */ /* 0x000fe20000410000 */
[----:B------:R-:W-:Y:S01]  /*6aa0*/  FMUL.FTZ R2, R79, R5 ;  /* 0x000000054f027220 */ /* 0x000fe20000410000 */
[----:B------:R-:W-:Y:S01]  /*6ab0*/  FMUL.FTZ R3, R3, UR16 ;  /* 0x0000001003037c20 */ /* 0x000fe20008410000 */
[----:B------:R-:W-:Y:S01]  /*6ac0*/  FADD.FTZ R6, R6, -UR28 ;  /* 0x8000001c06067e21 */ /* 0x000fe20008010000 */
[----:B------:R-:W-:Y:S01]  /*6ad0*/  FADD.FTZ R35, R35, R28 ;  /* 0x0000001c23237221 */ /* 0x000fe20000010000 */
[----:B------:R-:W-:Y:S01]  /*6ae0*/  FFMA.FTZ R30, R27, R28, R30 ;  /* 0x0000001c1b1e7223 */ /* 0x000fe2000001001e */
[----:B------:R-:W-:Y:S01]  /*6af0*/  FFMA.FTZ R89, R96, R98, R89 ;  /* 0x0000006260597223 */ /* 0x000fe20000010059 */
[----:B------:R-:W-:Y:S01]  /*6b00*/  FMUL.FTZ R31, R6, UR16 ;  /* 0x00000010061f7c20 */ /* 0x000fe20008410000 */
[----:B------:R-:W-:Y:S01]  /*6b10*/  FADD.FTZ R35, R2, R35 ;  /* 0x0000002302237221 */ /* 0x000fe20000010000 */
[----:B------:R-:W-:Y:S01]  /*6b20*/  FFMA.FTZ R30, R3, R2, R30 ;  /* 0x00000002031e7223 */ /* 0x000fe2000001001e */
[----:B------:R-:W-:Y:S01]  /*6b30*/  FMUL.FTZ R2, R78, R8 ;  /* 0x000000084e027220 */ /* 0x000fe20000410000 */
[----:B------:R-:W-:Y:S01]  /*6b40*/  FFMA.FTZ R0, R0, R102, R89 ;  /* 0x0000006600007223 */ /* 0x000fe20000010059 */
[----:B------:R-:W-:-:S02]  /*6b50*/  FADD.FTZ R7, R7, -UR28 ;  /* 0x8000001c07077e21 */ /* 0x000fc40008010000 */
[----:B------:R-:W-:Y:S01]  /*6b60*/  FADD.FTZ R35, R35, R2 ;  /* 0x0000000223237221 */ /* 0x000fe20000010000 */
[----:B------:R-:W-:Y:S01]  /*6b70*/  FFMA.FTZ R30, R31, R2, R30 ;  /* 0x000000021f1e7223 */ /* 0x000fe2000001001e */
[----:B------:R-:W-:Y:S01]  /*6b80*/  FFMA.FTZ R0, R115, R113, R0 ;  /* 0x0000007173007223 */ /* 0x000fe20000010000 */
[----:B------:R-:W-:Y:S01]  /*6b90*/  FMUL.FTZ R2, R79, R9 ;  /* 0x000000094f027220 */ /* 0x000fe20000410000 */
[----:B------:R-:W-:Y:S01]  /*6ba0*/  FMUL.FTZ R7, R7, UR16 ;  /* 0x0000001007077c20 */ /* 0x000fe20008410000 */
[----:B------:R-:W-:Y:S01]  /*6bb0*/  FADD.FTZ R10, R10, -UR28 ;  /* 0x8000001c0a0a7e21 */ /* 0x000fe20008010000 */
[----:B------:R-:W-:Y:S01]  /*6bc0*/  FFMA.FTZ R88, R95, R97, R88 ;  /* 0x000000615f587223 */ /* 0x000fe20000010058 */
[----:B------:R-:W-:Y:S01]  /*6bd0*/  FFMA.FTZ R0, R3, R5, R0 ;  /* 0x0000000503007223 */ /* 0x000fe20000010000 */
[----:B------:R-:W-:Y:S01]  /*6be0*/  FADD.FTZ R35, R2, R35 ;  /* 0x0000002302237221 */ /* 0x000fe20000010000 */
[----:B------:R-:W-:Y:S01]  /*6bf0*/  FFMA.FTZ R30, R7, R2, R30 ;  /* 0x00000002071e7223 */ /* 0x000fe2000001001e */
[----:B------:R-:W-:Y:S01]  /*6c00*/  FMUL.FTZ R2, R78, R12 ;  /* 0x0000000c4e027220 */ /* 0x000fe20000410000 */
[----:B------:R-:W-:Y:S01]  /*6c10*/  FMUL.FTZ R3, R10, UR16 ;  /* 0x000000100a037c20 */ /* 0x000fe20008410000 */
[----:B------:R-:W-:Y:S01]  /*6c20*/  FADD.FTZ R11, R11, -UR28 ;  /* 0x8000001c0b0b7e21 */ /* 0x000fe20008010000 */
[----:B------:R-:W-:Y:S01]  /*6c30*/  FFMA.FTZ R101, R100, R101, R88 ;  /* 0x0000006564657223 */ /* 0x000fe20000010058 */
[----:B------:R-:W-:Y:S01]  /*6c40*/  FADD.FTZ R35, R35, R2 ;  /* 0x0000000223237221 */ /* 0x000fe20000010000 */
[----:B------:R-:W-:Y:S01]  /*6c50*/  FFMA.FTZ R30, R3, R2, R30 ;  /* 0x00000002031e7223 */ /* 0x000fe2000001001e */
[----:B------:R-:W-:Y:S01]  /*6c60*/  FADD.FTZ R26, R26, R113 ;  /* 0x000000711a1a7221 */ /* 0x000fe20000010000 */
[----:B------:R-:W-:Y:S01]  /*6c70*/  FMUL.FTZ R2, R79, R13 ;  /* 0x0000000d4f027220 */ /* 0x000fe20000410000 */
[----:B------:R-:W-:Y:S01]  /*6c80*/  FMUL.FTZ R11, R11, UR16 ;  /* 0x000000100b0b7c20 */ /* 0x000fe20008410000 */
[----:B------:R-:W-:Y:S01]  /*6c90*/  FADD.FTZ R14, R14, -UR28 ;  /* 0x8000001c0e0e7e21 */ /* 0x000fe20008010000 */
[----:B------:R-:W-:Y:S01]  /*6ca0*/  FFMA.FTZ R101, R116, R114, R101 ;  /* 0x0000007274657223 */ /* 0x000fe20000010065 */
[----:B------:R-:W-:Y:S01]  /*6cb0*/  FADD.FTZ R26, R26, R5 ;  /* 0x000000051a1a7221 */ /* 0x000fe20000010000 */
        /* <DEDUP_REMOVED lines=8> */
[----:B------:R-:W-:Y:S01]  /*6d40*/  FFMA.FTZ R101, R31, R8, R101 ;  /* 0x000000081f657223 */ /* 0x000fe20000010065 */
[----:B------:R-:W-:Y:S01]  /*6d50*/  FMUL.FTZ R2, R79, R17 ;  /* 0x000000114f027220 */ /* 0x000fe20000410000 */
[----:B------:R-:W-:Y:S01]  /*6d60*/  FMUL.FTZ R15, R15, UR16 ;  /* 0x000000100f0f7c20 */ /* 0x000fe20008410000 */
[----:B------:R-:W-:Y:S01]  /*6d70*/  FADD.FTZ R29, R29, R114 ;  /* 0x000000721d1d7221 */ /* 0x000fe20000010000 */
        /* <DEDUP_REMOVED lines=8> */
[----:B------:R-:W-:Y:S01]  /*6e00*/  FADD.FTZ R29, R29, R8 ;  /* 0x000000081d1d7221 */ /* 0x000fe20000010000 */
[----:B------:R-:W-:Y:S01]  /*6e10*/  FADD.FTZ R26, R26, R9 ;  /* 0x000000091a1a7221 */ /* 0x000fe20000010000 */
[----:B------:R-:W-:Y:S01]  /*6e20*/  FFMA.FTZ R0, R7, R9, R0 ;  /* 0x0000000907007223 */ /* 0x000fe20000010000 */
[----:B------:R-:W-:Y:S01]  /*6e30*/  FADD.FTZ R35, R35, R2 ;  /* 0x0000000223237221 */ /* 0x000fe20000010000 */
[----:B------:R-:W-:Y:S01]  /*6e40*/  FFMA.FTZ R30, R3, R2, R30 ;  /* 0x00000002031e7223 */ /* 0x000fe2000001001e */
[----:B------:R-:W-:Y:S01]  /*6e50*/  FMUL.FTZ R2, R79, R21 ;  /* 0x000000154f027220 */ /* 0x000fe20000410000 */
[----:B------:R-:W-:Y:S01]  /*6e60*/  FMUL.FTZ R19, R19, UR16 ;  /* 0x0000001013137c20 */ /* 0x000fe20008410000 */
[----:B------:R-:W-:Y:S01]  /*6e70*/  FADD.FTZ R22, R22, -UR28 ;  /* 0x8000001c16167e21 */ /* 0x000fe20008010000 */
[----:B------:R-:W-:Y:S01]  /*6e80*/  FADD.FTZ R29, R29, R12 ;  /* 0x0000000c1d1d7221 */ /* 0x000fe20000010000 */
        /* <DEDUP_REMOVED lines=9> */
[----:B------:R-:W-:Y:S01]  /*6f20*/  FFMA.FTZ R0, R15, R17, R0 ;  /* 0x000000110f007223 */ /* 0x000fe20000010000 */
[----:B------:R-:W-:Y:S01]  /*6f30*/  FADD.FTZ R23, R23, -UR28 ;  /* 0x8000001c17177e21 */ /* 0x000fe20008010000 */
[----:B------:R-:W-:Y:S01]  /*6f40*/  FADD.FTZ R35, R35, R2 ;  /* 0x0000000223237221 */ /* 0x000fe20000010000 */
[----:B------:R-:W-:Y:S01]  /*6f50*/  FFMA.FTZ R30, R5, R2, R30 ;  /* 0x00000002051e7223 */ /* 0x000fe2000001001e */
        /* <DEDUP_REMOVED lines=13> */
.L_x_1415:
[----:B------:R-:W2:Y:S04]  /*7030*/  LDL.LU R26, [R1+0x25c] ;  /* 0x00025c00011a7983 */ /* 0x000ea80000300800 */
[----:B------:R-:W3:Y:S01]  /*7040*/  LDL.LU R29, [R1+0x260] ;  /* 0x00026000011d7983 */ /* 0x000ee20000300800 */
[----:B-----5:R-:W-:-:S03]  /*7050*/  FADD.FTZ R74, R74, -UR28 ;  /* 0x8000001c4a4a7e21 */ /* 0x020fc60008010000 */
[----:B------:R0:W-:Y:S01]  /*7060*/  STL [R1+0x2a8], R68 ;  /* 0x0002a84401007387 */ /* 0x0001e20000100800 */
[----:B------:R-:W-:-:S03]  /*7070*/  FMUL.FTZ R74, R74, UR16 ;  /* 0x000000104a4a7c20 */ /* 0x000fc60008410000 */
[----:B------:R4:W-:Y:S04]  /*7080*/  STL [R1+0x2b0], R80 ;  /* 0x0002b05001007387 */ /* 0x0009e80000100800 */
[----:B------:R1:W-:Y:S04]  /*7090*/  STL [R1+0x2ac], R69 ;  /* 0x0002ac4501007387 */ /* 0x0003e80000100800 */
[----:B0-----:R-:W3:Y:S04]  /*70a0*/  LDL.LU R68, [R1+0x280] ;  /* 0x0002800001447983 */ /* 0x001ee80000300800 */
[----:B----4-:R-:W4:Y:S04]  /*70b0*/  LDL.LU R80, [R1+0x284] ;  /* 0x0002840001507983 */ /* 0x010f280000300800 */
[----:B-1----:R-:W4:Y:S04]  /*70c0*/  LDL.LU R69, [R1+0x28c] ;  /* 0x00028c0001457983 */ /* 0x002f280000300800 */
[----:B------:R0:W-:Y:S04]  /*70d0*/  STL [R1+0x2a4], R67 ;  /* 0x0002a44301007387 */ /* 0x0001e80000100800 */
[----:B------:R1:W-:Y:S04]  /*70e0*/  STL [R1+0x2a0], R66 ;  /* 0x0002a04201007387 */ /* 0x0003e80000100800 */
[----:B0-----:R-:W4:Y:S04]  /*70f0*/  LDL.LU R67, [R1+0x274] ;  /* 0x0002740001437983 */ /* 0x001f280000300800 */
[----:B-1----:R-:W4:Y:S01]  /*7100*/  LDL.LU R66, [R1+0x294] ;  /* 0x0002940001427983 */ /* 0x002f220000300800 */
[----:B--2---:R-:W-:-:S04]  /*7110*/  FADD.FTZ R26, R26, -UR28 ;  /* 0x8000001c1a1a7e21 */ /* 0x004fc80008010000 */
[----:B------:R-:W-:Y:S01]  /*7120*/  FMUL.FTZ R26, R26, UR16 ;  /* 0x000000101a1a7c20 */ /* 0x000fe20008410000 */
[----:B---3--:R-:W-:-:S03]  /*7130*/  FADD.FTZ R29, R29, -UR28 ;  /* 0x8000001c1d1d7e21 */ /* 0x008fc60008010000 */
[----:B------:R-:W-:-:S04]  /*7140*/  FFMA.FTZ R27, R78, R26, R76 ;  /* 0x0000001a4e1b7223 */ /* 0x000fc8000001004c */
[----:B------:R-:W-:-:S06]  /*7150*/  FMUL.FTZ R28, R27, -1.4426950216293334961 ;  /* 0xbfb8aa3b1b1c7820 */ /* 0x000fcc0000410000 */
[----:B------:R-:W0:Y:S02]  /*7160*/  MUFU.EX2 R28, R28 ;  /* 0x0000001c001c7308 */ /* 0x000e240000000800 */
[----:B0-----:R-:W-:-:S06]  /*7170*/  FADD.FTZ R28, R28, 1 ;  /* 0x3f8000001c1c7421 */ /* 0x001fcc0000010000 */
[----:B------:R-:W0:Y:S02]  /*7180*/  MUFU.RCP R28, R28 ;  /* 0x0000001c001c7308 */ /* 0x000e240000001000 */
[C---:B0-----:R-:W-:Y:S01]  /*7190*/  FMUL.FTZ R81, R28.reuse, R81 ;  /* 0x000000511c517220 */ /* 0x041fe20000410000 */
[----:B------:R-:W-:-:S04]  /*71a0*/  FADD.FTZ R28, -R28, 1 ;  /* 0x3f8000001c1c7421 */ /* 0x000fc80000010100 */
[----:B------:R-:W-:Y:S01]  /*71b0*/  FFMA.FTZ R28, R27, R28, 1 ;  /* 0x3f8000001b1c7423 */ /* 0x000fe2000001001c */
[----:B------:R-:W-:-:S03]  /*71c0*/  FMUL.FTZ R27, R29, UR16 ;  /* 0x000000101d1b7c20 */ /* 0x000fc60008410000 */
[----:B------:R-:W-:Y:S01]  /*71d0*/  FMUL.FTZ R28, R81, R28 ;  /* 0x0000001c511c7220 */ /* 0x000fe20000410000 */
[----:B------:R-:W-:-:S03]  /*71e0*/  FFMA.FTZ R29, R79, R27, R77 ;  /* 0x0000001b4f1d7223 */ /* 0x000fc6000001004d */
[----:B------:R-:W-:Y:S01]  /*71f0*/  FMUL.FTZ R31, R78, R28 ;  /* 0x0000001c4e1f7220 */ /* 0x000fe20000410000 */
[----:B------:R-:W-:-:S06]  /*7200*/  FMUL.FTZ R30, R29, -1.4426950216293334961 ;  /* 0xbfb8aa3b1d1e7820 */ /* 0x000fcc0000410000 */
[----:B------:R-:W0:Y:S02]  /*7210*/  MUFU.EX2 R30, R30 ;  /* 0x0000001e001e7308 */ /* 0x000e240000000800 */
[----:B0-----:R-:W-:-:S06]  /*7220*/  FADD.FTZ R30, R30, 1 ;  /* 0x3f8000001e1e7421 */ /* 0x001fcc0000010000 */
[----:B------:R-:W0:Y:S02]  /*7230*/  MUFU.RCP R30, R30 ;  /* 0x0000001e001e7308 */ /* 0x000e240000001000 */
[C---:B0-----:R-:W-:Y:S01]  /*7240*/  FMUL.FTZ R82, R30.reuse, R82 ;  /* 0x000000521e527220 */ /* 0x041fe20000410000 */
[----:B------:R-:W-:-:S04]  /*7250*/  FADD.FTZ R30, -R30, 1 ;  /* 0x3f8000001e1e7421 */ /* 0x000fc80000010100 */
[----:B------:R-:W-:Y:S01]  /*7260*/  FFMA.FTZ R29, R29, R30, 1 ;  /* 0x3f8000001d1d7423 */ /* 0x000fe2000001001e */
[C---:B------:R-:W-:Y:S01]  /*7270*/  FFMA.FTZ R30, R26.reuse, R31, RZ ;  /* 0x0000001f1a1e7223 */ /* 0x040fe200000100ff */
[----:B------:R-:W-:Y:S01]  /*7280*/  FADD.FTZ R31, RZ, R31 ;  /* 0x0000001fff1f7221 */ /* 0x000fe20000010000 */
[----:B------:R-:W-:Y:S01]  /*7290*/  FFMA.FTZ R26, R26, R28, RZ ;  /* 0x0000001c1a1a7223 */ /* 0x000fe200000100ff */
[----:B------:R-:W-:Y:S01]  /*72a0*/  FMUL.FTZ R29, R82, R29 ;  /* 0x0000001d521d7220 */ /* 0x000fe20000410000 */
[----:B------:R-:W-:Y:S01]  /*72b0*/  FADD.FTZ R28, RZ, R28 ;  /* 0x0000001cff1c7221 */ /* 0x000fe20000010000 */
[----:B------:R-:W2:Y:S02]  /*72c0*/  LDL.LU R82, [R1+0x270] ;  /* 0x0002700001527983 */ /* 0x000ea40000300800 */
        /* <DEDUP_REMOVED lines=11> */
[----:B------:R-:W-:-:S03]  /*7380*/  FADD.FTZ R75, R125, -UR28 ;  /* 0x8000001c7d4b7e21 */ /* 0x000fc60008010000 */
[----:B------:R-:W-:Y:S01]  /*7390*/  FMUL.FTZ R81, R83, R81 ;  /* 0x0000005153517220 */ /* 0x000fe20000410000 */
[----:B------:R-:W-:Y:S01]  /*73a0*/  FMUL.FTZ R75, R75, UR16 ;  /* 0x000000104b4b7c20 */ /* 0x000fe20008410000 */
[----:B------:R-:W-:Y:S01]  /*73b0*/  FFMA.FTZ R27, R27, R29, RZ ;  /* 0x0000001d1b1b7223 */ /* 0x000fe200000100ff */
[----:B------:R-:W3:Y:S01]  /*73c0*/  LDL.LU R83, [R1+0x254] ;  /* 0x0002540001537983 */ /* 0x000ee20000300800 */
[----:B------:R-:W-:Y:S01]  /*73d0*/  FFMA.FTZ R26, R74, R81, R26 ;  /* 0x000000514a1a7223 */ /* 0x000fe2000001001a */
[----:B------:R-:W-:-:S04]  /*73e0*/  FADD.FTZ R28, R28, R81 ;  /* 0x000000511c1c7221 */ /* 0x000fc80000010000 */
[----:B------:R0:W-:Y:S04]  /*73f0*/  STL [R1+0x230], R26 ;  /* 0x0002301a01007387 */ /* 0x0001e80000100800 */
[----:B------:R1:W-:Y:S01]  /*7400*/  STL [R1+0x234], R28 ;  /* 0x0002341c01007387 */ /* 0x0003e20000100800 */
[----:B0-----:R-:W-:-:S04]  /*7410*/  FFMA.FTZ R26, R79, R75, R77 ;  /* 0x0000004b4f1a7223 */ /* 0x001fc8000001004d */
[----:B-1----:R-:W-:-:S06]  /*7420*/  FMUL.FTZ R28, R26, -1.4426950216293334961 ;  /* 0xbfb8aa3b1a1c7820 */ /* 0x002fcc0000410000 */
[----:B------:R-:W0:Y:S02]  /*7430*/  MUFU.EX2 R28, R28 ;  /* 0x0000001c001c7308 */ /* 0x000e240000000800 */
[----:B0-----:R-:W-:-:S06]  /*7440*/  FADD.FTZ R28, R28, 1 ;  /* 0x3f8000001c1c7421 */ /* 0x001fcc0000010000 */
[----:B------:R-:W0:Y:S02]  /*7450*/  MUFU.RCP R28, R28 ;  /* 0x0000001c001c7308 */ /* 0x000e240000001000 */
[C---:B0-----:R-:W-:Y:S01]  /*7460*/  FMUL.FTZ R84, R28.reuse, R84 ;  /* 0x000000541c547220 */ /* 0x041fe20000410000 */
[----:B------:R-:W-:-:S04]  /*7470*/  FADD.FTZ R28, -R28, 1 ;  /* 0x3f8000001c1c7421 */ /* 0x000fc80000010100 */
[----:B------:R-:W-:Y:S01]  /*7480*/  FFMA.FTZ R28, R26, R28, 1 ;  /* 0x3f8000001a1c7423 */ /* 0x000fe2000001001c */
[----:B------:R-:W-:Y:S01]  /*7490*/  FADD.FTZ R26, RZ, R29 ;  /* 0x0000001dff1a7221 */ /* 0x000fe20000010000 */
[----:B------:R-:W-:-:S04]  /*74a0*/  FADD.FTZ R29, R124, -UR28 ;  /* 0x8000001c7c1d7e21 */ /* 0x000fc80008010000 */
[----:B------:R-:W-:Y:S01]  /*74b0*/  FMUL.FTZ R124, R29, UR16 ;  /* 0x000000101d7c7c20 */ /* 0x000fe20008410000 */
[----:B------:R-:W-:Y:S02]  /*74c0*/  FADD.FTZ R29, R68, -UR28 ;  /* 0x8000001c441d7e21 */ /* 0x000fe40008010000 */
[----:B------:R-:W2:Y:S01]  /*74d0*/  LDL.LU R68, [R1+0x288] ;  /* 0x0002880001447983 */ /* 0x000ea20000300800 */
[----:B------:R-:W-:Y:S01]  /*74e0*/  FMUL.FTZ R81, R78, R81 ;  /* 0x000000514e517220 */ /* 0x000fe20000410000 */
[----:B------:R-:W-:Y:S02]  /*74f0*/  FMUL.FTZ R28, R84, R28 ;  /* 0x0000001c541c7220 */ /* 0x000fe40000410000 */
[----:B------:R-:W3:Y:S01]  /*7500*/  LDL.LU R84, [R1+0x258] ;  /* 0x0002580001547983 */ /* 0x000ee20000300800 */
[----:B------:R-:W-:Y:S01]  /*7510*/  FADD.FTZ R125, R31, R81 ;  /* 0x000000511f7d7221 */ /* 0x000fe20000010000 */
[----:B------:R-:W-:Y:S01]  /*7520*/  FADD.FTZ R31, R26, R28 ;  /* 0x0000001c1a1f7221 */ /* 0x000fe20000010000 */
[----:B------:R-:W-:Y:S01]  /*7530*/  FFMA.FTZ R30, R74, R81, R30 ;  /* 0x000000514a1e7223 */ /* 0x000fe2000001001e */
[-C--:B------:R-:W-:Y:S01]  /*7540*/  FFMA.FTZ R27, R75, R28.reuse, R27 ;  /* 0x0000001c4b1b7223 */ /* 0x080fe2000001001b */
[----:B------:R-:W-:Y:S01]  /*7550*/  FMUL.FTZ R26, R79, R28 ;  /* 0x0000001c4f1a7220 */ /* 0x000fe20000410000 */
[----:B------:R-:W3:Y:S03]  /*7560*/  LDL.LU R74, [R1+0x268] ;  /* 0x00026800014a7983 */ /* 0x000ee60000300800 */
[----:B------:R-:W-:Y:S01]  /*7570*/  FFMA.FTZ R28, R75, R26, R30 ;  /* 0x0000001a4b1c7223 */ /* 0x000fe2000001001e */
[----:B------:R0:W-:Y:S04]  /*7580*/  STL [R1+0x228], R27 ;  /* 0x0002281b01007387 */ /* 0x0001e80000100800 */
[----:B------:R1:W-:Y:S01]  /*7590*/  STL [R1+0x224], R28 ;  /* 0x0002241c01007387 */ /* 0x0003e20000100800 */
[----:B0-----:R-:W-:-:S04]  /*75a0*/  FFMA.FTZ R27, R78, R124, R76 ;  /* 0x0000007c4e1b7223 */ /* 0x001fc8000001004c */
[----:B-1----:R-:W-:-:S06]  /*75b0*/  FMUL.FTZ R28, R27, -1.4426950216293334961 ;  /* 0xbfb8aa3b1b1c7820 */ /* 0x002fcc0000410000 */
[----:B------:R-:W0:Y:S02]  /*75c0*/  MUFU.EX2 R28, R28 ;  /* 0x0000001c001c7308 */ /* 0x000e240000000800 */
[----:B0-----:R-:W-:-:S06]  /*75d0*/  FADD.FTZ R28, R28, 1 ;  /* 0x3f8000001c1c7421 */ /* 0x001fcc0000010000 */
[----:B------:R-:W0:Y:S01]  /*75e0*/  MUFU.RCP R28, R28 ;  /* 0x0000001c001c7308 */ /* 0x000e220000001000 */
[----:B------:R-:W-:-:S05]  /*75f0*/  FMUL.FTZ R30, R29, UR16 ;  /* 0x000000101d1e7c20 */ /* 0x000fca0008410000 */
[----:B------:R4:W-:Y:S01]  /*7600*/  STL [R1+0x21c], R30 ;  /* 0x00021c1e01007387 */ /* 0x0009e20000100800 */
[C---:B0-----:R-:W-:Y:S01]  /*7610*/  FMUL.FTZ R85, R28.reuse, R85 ;  /* 0x000000551c557220 */ /* 0x041fe20000410000 */
[----:B------:R-:W-:-:S04]  /*7620*/  FADD.FTZ R28, -R28, 1 ;  /* 0x3f8000001c1c7421 */ /* 0x000fc80000010100 */
[----:B------:R-:W-:Y:S01]  /*7630*/  FFMA.FTZ R27, R27, R28, 1 ;  /* 0x3f8000001b1b7423 */ /* 0x000fe2000001001c */
[----:B------:R-:W-:Y:S01]  /*7640*/  FFMA.FTZ R28, R79, R30, R77 ;  /* 0x0000001e4f1c7223 */ /* 0x000fe2000001004d */
[----:B----4-:R-:W-:Y:S02]  /*7650*/  FADD.FTZ R30, R80, -UR28 ;  /* 0x8000001c501e7e21 */ /* 0x010fe40008010000 */
[----:B------:R-:W4:Y:S01]  /*7660*/  LDL.LU R80, [R1+0x290] ;  /* 0x0002900001507983 */ /* 0x000f220000300800 */
[----:B------:R-:W-:-:S06]  /*7670*/  FMUL.FTZ R29, R28, -1.4426950216293334961 ;  /* 0xbfb8aa3b1c1d7820 */ /* 0x000fcc0000410000 */
[----:B------:R-:W0:Y:S02]  /*7680*/  MUFU.EX2 R29, R29 ;  /* 0x0000001d001d7308 */ /* 0x000e240000000800 */
[----:B0-----:R-:W-:-:S06]  /*7690*/  FADD.FTZ R29, R29, 1 ;  /* 0x3f8000001d1d7421 */ /* 0x001fcc0000010000 */
[----:B------:R-:W0:Y:S01]  /*76a0*/  MUFU.RCP R29, R29 ;  /* 0x0000001d001d7308 */ /* 0x000e220000001000 */
[----:B------:R1:W-:Y:S02]  /*76b0*/  STL [R1+0x22c], R31 ;  /* 0x00022c1f01007387 */ /* 0x0003e40000100800 */
[----:B-1----:R-:W-:Y:S01]  /*76c0*/  FMUL.FTZ R31, R30, UR16 ;  /* 0x000000101e1f7c20 */ /* 0x002fe20008410000 */
[C---:B0-----:R-:W-:Y:S01]  /*76d0*/  FMUL.FTZ R86, R29.reuse, R86 ;  /* 0x000000561d567220 */ /* 0x041fe20000410000 */
[----:B------:R-:W-:-:S04]  /*76e0*/  FADD.FTZ R29, -R29, 1 ;  /* 0x3f8000001d1d7421 */ /* 0x000fc80000010100 */
[----:B------:R-:W-:Y:S01]  /*76f0*/  FFMA.FTZ R28, R28, R29, 1 ;  /* 0x3f8000001c1c7423 */ /* 0x000fe2000001001d */
[----:B------:R-:W-:Y:S01]  /*7700*/  FFMA.FTZ R29, R78, R31, R76 ;  /* 0x0000001f4e1d7223 */ /* 0x000fe2000001004c */
[----:B------:R0:W-:Y:S03]  /*7710*/  STL [R1+0x218], R31 ;  /* 0x0002181f01007387 */ /* 0x0001e60000100800 */
[----:B------:R-:W-:Y:S01]  /*7720*/  FMUL.FTZ R30, R29, -1.4426950216293334961 ;  /* 0xbfb8aa3b1d1e7820 */ /* 0x000fe20000410000 */
[----:B0-----:R-:W-:Y:S02]  /*7730*/  FADD.FTZ R31, R69, -UR28 ;  /* 0x8000001c451f7e21 */ /* 0x001fe40008010000 */
[----:B------:R-:W3:Y:S03]  /*7740*/  LDL.LU R69, [R1+0x27c] ;  /* 0x00027c0001457983 */ /* 0x000ee60000300800 */
[----:B------:R-:W0:Y:S02]  /*7750*/  MUFU.EX2 R30, R30 ;  /* 0x0000001e001e7308 */ /* 0x000e240000000800 */
[----:B0-----:R-:W-:-:S06]  /*7760*/  FADD.FTZ R30, R30, 1 ;  /* 0x3f8000001e1e7421 */ /* 0x001fcc0000010000 */
[----:B------:R-:W0:Y:S02]  /*7770*/  MUFU.RCP R30, R30 ;  /* 0x0000001e001e7308 */ /* 0x000e240000001000 */
[C---:B0-----:R-:W-:Y:S01]  /*7780*/  FMUL.FTZ R40, R30.reuse, R40 ;  /* 0x000000281e287220 */ /* 0x041fe20000410000 */
[----:B------:R-:W-:-:S04]  /*7790*/  FADD.FTZ R30, -R30, 1 ;  /* 0x3f8000001e1e7421 */ /* 0x000fc80000010100 */
[----:B------:R-:W-:-:S04]  /*77a0*/  FFMA.FTZ R29, R29, R30, 1 ;  /* 0x3f8000001d1d7423 */ /* 0x000fc8000001001e */
[----:B------:R-:W-:Y:S01]  /*77b0*/  FMUL.FTZ R29, R40, R29 ;  /* 0x0000001d281d7220 */ /* 0x000fe20000410000 */
[----:B------:R-:W-:-:S05]  /*77c0*/  FMUL.FTZ R28, R86, R28 ;  /* 0x0000001c561c7220 */ /* 0x000fca0000410000 */
[----:B------:R0:W-:Y:S02]  /*77d0*/  STL [R1+0x2bc], R28 ;  /* 0x0002bc1c01007387 */ /* 0x0001e40000100800 */
[----:B0-----:R-:W-:Y:S01]  /*77e0*/  FMUL.FTZ R28, R31, UR16 ;  /* 0x000000101f1c7c20 */ /* 0x001fe20008410000 */
[----:B--2---:R-:W-:Y:S02]  /*77f0*/  FADD.FTZ R40, R68, -UR28 ;  /* 0x8000001c44287e21 */ /* 0x004fe40008010000 */
[----:B------:R-:W2:Y:S01]  /*7800*/  LDL.LU R68, [R1+0x298] ;  /* 0x0002980001447983 */ /* 0x000ea20000300800 */
[----:B------:R-:W-:-:S04]  /*7810*/  FFMA.FTZ R30, R79, R28, R77 ;  /* 0x0000001c4f1e7223 */ /* 0x000fc8000001004d */
        /* <DEDUP_REMOVED lines=9> */
[----:B------:R-:W-:-:S04]  /*78b0*/  FFMA.FTZ R31, R78, R28, R76 ;  /* 0x0000001c4e1f7223 */ /* 0x000fc8000001004c */
[----:B------:R-:W-:-:S06]  /*78c0*/  FMUL.FTZ R40, R31, -1.4426950216293334961 ;  /* 0xbfb8aa3b1f287820 */ /* 0x000fcc0000410000 */
[----:B------:R-:W0:Y:S02]  /*78d0*/  MUFU.EX2 R40, R40 ;  /* 0x0000002800287308 */ /* 0x000e240000000800 */
[----:B0-----:R-:W-:-:S06]  /*78e0*/  FADD.FTZ R40, R40, 1 ;  /* 0x3f80000028287421 */ /* 0x001fcc0000010000 */
[----:B------:R-:W0:Y:S01]  /*78f0*/  MUFU.RCP R40, R40 ;  /* 0x0000002800287308 */ /* 0x000e220000001000 */
[----:B------:R-:W-:Y:S01]  /*7900*/  FMUL.FTZ R30, R41, R30 ;  /* 0x0000001e291e7220 */ /* 0x000fe20000410000 */
[----:B----4-:R-:W-:-:S04]  /*7910*/  FADD.FTZ R41, R80, -UR28 ;  /* 0x8000001c50297e21 */ /* 0x010fc80008010000 */
[----:B------:R-:W-:Y:S01]  /*7920*/  FMUL.FTZ R80, R41, UR16 ;  /* 0x0000001029507c20 */ /* 0x000fe20008410000 */
        /* <DEDUP_REMOVED lines=9> */
[----:B---3--:R-:W-:-:S04]  /*79c0*/  FADD.FTZ R42, R69, -UR28 ;  /* 0x8000001c452a7e21 */ /* 0x008fc80008010000 */
        /* <DEDUP_REMOVED lines=10> */
[C---:B0-----:R-:W-:Y:S01]  /*7a70*/  FMUL.FTZ R44, R42.reuse, R44 ;  /* 0x0000002c2a2c7220 */ /* 0x041fe20000410000 */
[----:B------:R-:W-:-:S04]  /*7a80*/  FADD.FTZ R42, -R42, 1 ;  /* 0x3f8000002a2a7421 */ /* 0x000fc80000010100 */
[----:B------:R-:W-:-:S04]  /*7a90*/  FFMA.FTZ R41, R41, R42, 1 ;  /* 0x3f80000029297423 */ /* 0x000fc8000001002a */
[----:B------:R-:W-:Y:S01]  /*7aa0*/  FMUL.FTZ R41, R44, R41 ;  /* 0x000000292c297220 */ /* 0x000fe20000410000 */
[----:B------:R-:W-:-:S04]  /*7ab0*/  FADD.FTZ R44, R67, -UR28 ;  /* 0x8000001c432c7e21 */ /* 0x000fc80008010000 */
[----:B------:R-:W-:Y:S01]  /*7ac0*/  FMUL.FTZ R67, R44, UR16 ;  /* 0x000000102c437c20 */ /* 0x000fe20008410000 */
[----:B--2---:R-:W-:-:S04]  /*7ad0*/  FADD.FTZ R43, R68, -UR28 ;  /* 0x8000001c442b7e21 */ /* 0x004fc80008010000 */
[----:B------:R-:W-:-:S04]  /*7ae0*/  FMUL.FTZ R68, R43, UR16 ;  /* 0x000000102b447c20 */ /* 0x000fc80008410000 */
        /* <DEDUP_REMOVED lines=14> */
[----:B------:R-:W-:-:S04]  /*7bd0*/  FADD.FTZ R45, R66, -UR28 ;  /* 0x8000001c422d7e21 */ /* 0x000fc80008010000 */
        /* <DEDUP_REMOVED lines=10> */
[----:B------:R-:W-:Y:S01]  /*7c80*/  FADD.FTZ R46, R74, -UR28 ;  /* 0x8000001c4a2e7e21 */ /* 0x000fe20008010000 */
[C---:B0-----:R-:W-:Y:S01]  /*7c90*/  FMUL.FTZ R47, R45.reuse, R47 ;  /* 0x0000002f2d2f7220 */ /* 0x041fe20000410000 */
        /* <DEDUP_REMOVED lines=8> */
[----:B------:R-:W0:Y:S01]  /*7d20*/  MUFU.RCP R47, R47 ;  /* 0x0000002f002f7308 */ /* 0x000e220000001000 */
[----:B------:R-:W-:Y:S02]  /*7d30*/  FADD.FTZ R74, R82, -UR28 ;  /* 0x8000001c524a7e21 */ /* 0x000fe40008010000 */
[----:B------:R-:W2:Y:S01]  /*7d40*/  LDL.LU R82, [R1+0x24c] ;  /* 0x00024c0001527983 */ /* 0x000ea20000300800 */
[C---:B0-----:R-:W-:Y:S01]  /*7d50*/  FMUL.FTZ R48, R47.reuse, R48 ;  /* 0x000000302f307220 */ /* 0x041fe20000410000 */
        /* <DEDUP_REMOVED lines=10> */
[----:B------:R-:W-:Y:S02]  /*7e00*/  FADD.FTZ R49, R83, -UR28 ;  /* 0x8000001c53317e21 */ /* 0x000fe40008010000 */
[----:B------:R-:W3:Y:S01]  /*7e10*/  LDL.LU R83, [R1+0x250] ;  /* 0x0002500001537983 */ /* 0x000ee20000300800 */
[----:B------:R-:W-:-:S03]  /*7e20*/  FADD.FTZ R81, R84, -UR28 ;  /* 0x8000001c54517e21 */ /* 0x000fc60008010000 */
[----:B------:R-:W4:Y:S01]  /*7e30*/  LDL.LU R84, [R1+0x244] ;  /* 0x0002440001547983 */ /* 0x000f220000300800 */
[----:B------:R-:W-:-:S03]  /*7e40*/  FMUL.FTZ R27, R85, R27 ;  /* 0x0000001b551b7220 */ /* 0x000fc60000410000 */
[----:B------:R-:W4:Y:S01]  /*7e50*/  LDL.LU R85, [R1+0x248] ;  /* 0x0002480001557983 */ /* 0x000f220000300800 */
        /* <DEDUP_REMOVED lines=19> */
[C---:B0-----:R-:W-:Y:S01]  /*7f90*/  FMUL.FTZ R51, R81.reuse, R51 ;  /* 0x0000003351337220 */ /* 0x041fe20000410000 */
[----:B------:R-:W-:-:S04]  /*7fa0*/  FADD.FTZ R81, -R81, 1 ;  /* 0x3f80000051517421 */ /* 0x000fc80000010100 */
[----:B------:R-:W-:-:S04]  /*7fb0*/  FFMA.FTZ R81, R75, R81, 1 ;  /* 0x3f8000004b517423 */ /* 0x000fc80000010051 */
[----:B------:R-:W-:Y:S01]  /*7fc0*/  FMUL.FTZ R51, R51, R81 ;  /* 0x0000005133337220 */ /* 0x000fe20000410000 */
        /* <DEDUP_REMOVED lines=11> */
[----:B---3--:R-:W-:-:S04]  /*8080*/  FADD.FTZ R83, R83, -UR28 ;  /* 0x8000001c53537e21 */ /* 0x008fc80008010000 */
[----:B------:R-:W-:-:S04]  /*8090*/  FMUL.FTZ R81, R83, UR16 ;  /* 0x0000001053517c20 */ /* 0x000fc80008410000 */
[----:B------:R-:W-:-:S04]  /*80a0*/  FFMA.FTZ R82, R79, R81, R77 ;  /* 0x000000514f527223 */ /* 0x000fc8000001004d */
[----:B------:R-:W-:-:S06]  /*80b0*/  FMUL.FTZ R83, R82, -1.4426950216293334961 ;  /* 0xbfb8aa3b52537820 */ /* 0x000fcc0000410000 */
[----:B------:R-:W0:Y:S02]  /*80c0*/  MUFU.EX2 R83, R83 ;  /* 0x0000005300537308 */ /* 0x000e240000000800 */
[----:B0-----:R-:W-:-:S06]  /*80d0*/  FADD.FTZ R83, R83, 1 ;  /* 0x3f80000053537421 */ /* 0x001fcc0000010000 */
[----:B------:R-:W0:Y:S01]  /*80e0*/  MUFU.RCP R83, R83 ;  /* 0x0000005300537308 */ /* 0x000e220000001000 */
[----:B----4-:R-:W-:Y:S01]  /*80f0*/  FADD.FTZ R84, R84, -UR28 ;  /* 0x8000001c54547e21 */ /* 0x010fe20008010000 */
        /* <DEDUP_REMOVED lines=10> */
[----:B------:R-:W-:Y:S01]  /*81a0*/  FADD.FTZ R85, R85, -UR28 ;  /* 0x8000001c55557e21 */ /* 0x000fe20008010000 */
        /* <DEDUP_REMOVED lines=54> */
[----:B------:R-:W-:-:S04]  /*8510*/  FADD.FTZ R118, R118, -UR28 ;  /* 0x8000001c76767e21 */ /* 0x000fc80008010000 */
[----:B------:R-:W-:Y:S01]  /*8520*/  FMUL.FTZ R118, R118, UR16 ;  /* 0x0000001076767c20 */ /* 0x000fe20008410000 */
[C---:B0-----:R-:W-:Y:S01]  /*8530*/  FMUL.FTZ R59, R121.reuse, R59 ;  /* 0x0000003b793b7220 */ /* 0x041fe20000410000 */
        /* <DEDUP_REMOVED lines=174> */
[----:B------:R-:W-:Y:S01]  /*9020*/  FADD.FTZ R34, R33, -UR28 ;  /* 0x8000001c21227e21 */ /* 0x000fe20008010000 */
[----:B------:R-:W-:-:S03]  /*9030*/  FADD.FTZ R121, -R121, 1 ;  /* 0x3f80000079797421 */ /* 0x000fc60000010100 */
[----:B------:R-:W-:Y:S01]  /*9040*/  FMUL.FTZ R34, R34, UR16 ;  /* 0x0000001022227c20 */ /* 0x000fe20008410000 */
[----:B------:R-:W-:-:S03]  /*9050*/  FFMA.FTZ R33, R120, R121, 1 ;  /* 0x3f80000078217423 */ /* 0x000fc60000010079 */
        /* <DEDUP_REMOVED lines=27> */
[----:B------:R-:W-:Y:S01]  /*9210*/  FMUL.FTZ R33, R122, R33 ;  /* 0x000000217a217220 */ /* 0x000fe20000410000 */
        /* <DEDUP_REMOVED lines=22> */
[C---:B0-----:R-:W-:Y:S01]  /*9380*/  FMUL.FTZ R122, R121.reuse, R97 ;  /* 0x00000061797a7220 */ /* 0x041fe20000410000 */
        /* <DEDUP_REMOVED lines=185> */
[----:B------:R1:W-:Y:S04]  /*9f20*/  STL [R1+0x210], R28 ;  /* 0x0002101c01007387 */ /* 0x0003e80000100800 */
[----:B-1----:R-:W2:Y:S01]  /*9f30*/  LDL.LU R28, [R1+0x224] ;  /* 0x00022400011c7983 */ /* 0x002ea20000300800 */
[C---:B0-----:R-:W-:Y:S01]  /*9f40*/  FMUL.FTZ R25, R122.reuse, R25 ;  /* 0x000000197a197220 */ /* 0x041fe20000410000 */
[----:B------:R-:W-:-:S04]  /*9f50*/  FADD.FTZ R122, -R122, 1 ;  /* 0x3f8000007a7a7421 */ /* 0x000fc80000010100 */
[----:B------:R-:W-:Y:S02]  /*9f60*/  FFMA.FTZ R122, R121, R122, 1 ;  /* 0x3f800000797a7423 */ /* 0x000fe4000001007a */
[----:B------:R-:W3:Y:S02]  /*9f70*/  LDL.LU R121, [R1+0x230] ;  /* 0x0002300001797983 */ /* 0x000ee40000300800 */
[----:B------:R-:W-:Y:S02]  /*9f80*/  FMUL.FTZ R25, R25, R122 ;  /* 0x0000007a19197220 */ /* 0x000fe40000410000 */
[----:B------:R-:W4:Y:S01]  /*9f90*/  LDL.LU R122, [R1+0x234] ;  /* 0x00023400017a7983 */ /* 0x000f220000300800 */
[----:B------:R-:W-:Y:S01]  /*9fa0*/  FMUL.FTZ R23, R123, R23 ;  /* 0x000000177b177220 */ /* 0x000fe20000410000 */
[----:B------:R-:W-:Y:S02]  /*9fb0*/  FADD.FTZ R125, R26, R125 ;  /* 0x0000007d1a7d7221 */ /* 0x000fe40000010000 */
[----:B------:R0:W-:Y:S04]  /*9fc0*/  STL [R1+0x2b8], R29 ;  /* 0x0002b81d01007387 */ /* 0x0001e80000100800 */
[----:B------:R-:W2:Y:S04]  /*9fd0*/  LDL.LU R123, [R1+0x228] ;  /* 0x00022800017b7983 */ /* 0x000ea80000300800 */
[----:B------:R-:W2:Y:S04]  /*9fe0*/  LDL.LU R26, [R1+0x22c] ;  /* 0x00022c00011a7983 */ /* 0x000ea80000300800 */
[----:B0-----:R-:W2:Y:S01]  /*9ff0*/  LDL.LU R29, [R1+0x21c] ;  /* 0x00021c00011d7983 */ /* 0x001ea20000300800 */
[-C--:B---3--:R-:W-:Y:S01]  /*a000*/  FFMA.FTZ R121, R124, R27.reuse, R121 ;  /* 0x0000001b7c797223 */ /* 0x088fe20000010079 */
[----:B----4-:R-:W-:Y:S01]  /*a010*/  FADD.FTZ R122, R122, R27 ;  /* 0x0000001b7a7a7221 */ /* 0x010fe20000010000 */
[----:B------:R-:W-:-:S04]  /*a020*/  FMUL.FTZ R27, R78, R27 ;  /* 0x0000001b4e1b7220 */ /* 0x000fc80000410000 */
[----:B--2---:R-:W-:Y:S02]  /*a030*/  FFMA.FTZ R124, R124, R27, R28 ;  /* 0x0000001b7c7c7223 */ /* 0x004fe4000001001c */
[----:B------:R-:W2:Y:S04]  /*a040*/  LDL.LU R28, [R1+0x2bc] ;  /* 0x0002bc00011c7983 */ /* 0x000ea80000300800 */
[----:B------:R0:W-:Y:S04]  /*a050*/  STL [R1+0x2b4], R30 ;  /* 0x0002b41e01007387 */ /* 0x0001e80000100800 */
[----:B0-----:R-:W3:Y:S01]  /*a060*/  LDL.LU R30, [R1+0x218] ;  /* 0x00021800011e7983 */ /* 0x001ee20000300800 */
[----:B--2---:R-:W-:Y:S01]  /*a070*/  FADD.FTZ R26, R26, R28 ;  /* 0x0000001c1a1a7221 */ /* 0x004fe20000010000 */
[-C--:B------:R-:W-:Y:S01]  /*a080*/  FFMA.FTZ R123, R29, R28.reuse, R123 ;  /* 0x0000001c1d7b7223 */ /* 0x080fe2000001007b */
[----:B------:R-:W-:-:S04]  /*a090*/  FMUL.FTZ R28, R79, R28 ;  /* 0x0000001c4f1c7220 */ /* 0x000fc80000410000 */
[----:B------:R-:W-:Y:S02]  /*a0a0*/  FFMA.FTZ R124, R29, R28, R124 ;  /* 0x0000001c1d7c7223 */ /* 0x000fe4000001007c */
[----:B------:R-:W2:Y:S01]  /*a0b0*/  LDL.LU R29, [R1+0x2b8] ;  /* 0x0002b800011d7983 */ /* 0x000ea20000300800 */
[----:B------:R-:W-:-:S03]  /*a0c0*/  FADD.FTZ R125, R125, R27 ;  /* 0x0000001b7d7d7221 */ /* 0x000fc60000010000 */
[----:B------:R-:W4:Y:S01]  /*a0d0*/  LDL.LU R27, [R1+0x214] ;  /* 0x00021400011b7983 */ /* 0x000f220000300800 */
[----:B------:R-:W-:-:S03]  /*a0e0*/  FADD.FTZ R125, R28, R125 ;  /* 0x0000007d1c7d7221 */ /* 0x000fc60000010000 */
[----:B------:R-:W4:Y:S01]  /*a0f0*/  LDL.LU R28, [R1+0x210] ;  /* 0x00021000011c7983 */ /* 0x000f220000300800 */
[----:B--2---:R-:W-:Y:S01]  /*a100*/  FADD.FTZ R122, R122, R29 ;  /* 0x0000001d7a7a7221 */ /* 0x004fe20000010000 */
[-C--:B---3--:R-:W-:Y:S01]  /*a110*/  FFMA.FTZ R121, R30, R29.reuse, R121 ;  /* 0x0000001d1e797223 */ /* 0x088fe20000010079 */
[----:B------:R-:W-:-:S04]  /*a120*/  FMUL.FTZ R29, R78, R29 ;  /* 0x0000001d4e1d7220 */ /* 0x000fc80000410000 */
[----:B------:R-:W-:Y:S02]  /*a130*/  FFMA.FTZ R124, R30, R29, R124 ;  /* 0x0000001d1e7c7223 */ /* 0x000fe4000001007c */
[----:B------:R-:W2:Y:S01]  /*a140*/  LDL.LU R30, [R1+0x2b4] ;  /* 0x0002b400011e7983 */ /* 0x000ea20000300800 */
[----:B------:R-:W-:Y:S01]  /*a150*/  FADD.FTZ R125, R125, R29 ;  /* 0x0000001d7d7d7221 */ /* 0x000fe20000010000 */
[----:B----4-:R-:W-:Y:S01]  /*a160*/  FFMA.FTZ R121, R28, R31, R121 ;  /* 0x0000001f1c797223 */ /* 0x010fe20000010079 */
[----:B------:R-:W-:Y:S01]  /*a170*/  FMUL.FTZ R29, R79, R42 ;  /* 0x0000002a4f1d7220 */ /* 0x000fe20000410000 */
[----:B------:R-:W-:-:S04]  /*a180*/  FADD.FTZ R122, R122, R31 ;  /* 0x0000001f7a7a7221 */ /* 0x000fc80000010000 */
[----:B------:R-:W-:Y:S01]  /*a190*/  FADD.FTZ R122, R122, R41 ;  /* 0x000000297a7a7221 */ /* 0x000fe20000010000 */
[----:B--2---:R-:W-:Y:S01]  /*a1a0*/  FADD.FTZ R26, R26, R30 ;  /* 0x0000001e1a1a7221 */ /* 0x004fe20000010000 */
[-C--:B------:R-:W-:Y:S01]  /*a1b0*/  FFMA.FTZ R123, R27, R30.reuse, R123 ;  /* 0x0000001e1b7b7223 */ /* 0x080fe2000001007b */
[----:B------:R-:W-:-:S04]  /*a1c0*/  FMUL.FTZ R30, R79, R30 ;  /* 0x0000001e4f1e7220 */ /* 0x000fc80000410000 */
[----:B------:R-:W-:Y:S01]  /*a1d0*/  FFMA.FTZ R124, R27, R30, R124 ;  /* 0x0000001e1b7c7223 */ /* 0x000fe2000001007c */
[----:B------:R-:W-:Y:S01]  /*a1e0*/  FMUL.FTZ R27, R78, R31 ;  /* 0x0000001f4e1b7220 */ /* 0x000fe20000410000 */
[----:B------:R-:W-:-:S03]  /*a1f0*/  FADD.FTZ R125, R30, R125 ;  /* 0x0000007d1e7d7221 */ /* 0x000fc60000010000 */
[----:B------:R-:W-:Y:S01]  /*a200*/  FFMA.FTZ R124, R28, R27, R124 ;  /* 0x0000001b1c7c7223 */ /* 0x000fe2000001007c */
[----:B------:R-:W-:Y:S01]  /*a210*/  FMUL.FTZ R28, R79, R40 ;  /* 0x000000284f1c7220 */ /* 0x000fe20000410000 */
[----:B------:R-:W-:Y:S01]  /*a220*/  FADD.FTZ R125, R125, R27 ;  /* 0x0000001b7d7d7221 */ /* 0x000fe20000010000 */
[----:B------:R-:W-:Y:S02]  /*a230*/  FMUL.FTZ R27, R78, R41 ;  /* 0x000000294e1b7220 */ /* 0x000fe40000410000 */
[----:B------:R-:W-:Y:S01]  /*a240*/  FFMA.FTZ R124, R80, R28, R124 ;  /* 0x0000001c507c7223 */ /* 0x000fe2000001007c */
[----:B------:R-:W-:-:S03]  /*a250*/  FADD.FTZ R28, R28, R125 ;  /* 0x0000007d1c1c7221 */ /* 0x000fc60000010000 */
[----:B------:R-:W-:Y:S01]  /*a260*/  FFMA.FTZ R124, R69, R27, R124 ;  /* 0x0000001b457c7223 */ /* 0x000fe2000001007c */
        /* <DEDUP_REMOVED lines=20> */
[-C--:B------:R-:W-:Y:S01]  /*a3b0*/  FMUL.FTZ R29, R78, R46.reuse ;  /* 0x0000002e4e1d7220 */ /* 0x080fe20000410000 */
[----:B------:R-:W-:Y:S01]  /*a3c0*/  FADD.FTZ R27, R26, R27 ;  /* 0x0000001b1a1b7221 */ /* 0x000fe20000010000 */
[----:B------:R-:W-:Y:S01]  /*a3d0*/  FFMA.FTZ R30, R45, R46, R30 ;  /* 0x0000002e2d1e7223 */ /* 0x000fe2000001001e */
[-C--:B------:R-:W-:Y:S01]  /*a3e0*/  FMUL.FTZ R26, R79, R48.reuse ;  /* 0x000000304f1a7220 */ /* 0x080fe20000410000 */
        /* <DEDUP_REMOVED lines=9> */
[C---:B------:R-:W-:Y:S01]  /*a480*/  FFMA.FTZ R28, R49.reuse, R41, R28 ;  /* 0x00000029311c7223 */ /* 0x040fe2000001001c */
[----:B------:R-:W-:Y:S01]  /*a490*/  FFMA.FTZ R30, R49, R50, R30 ;  /* 0x00000032311e7223 */ /* 0x000fe2000001001e */
[----:B------:R-:W-:Y:S01]  /*a4a0*/  FADD.FTZ R40, R29, R41 ;  /* 0x000000291d287221 */ /* 0x000fe20000010000 */
[-C--:B------:R-:W-:Y:S01]  /*a4b0*/  FMUL.FTZ R29, R78, R52.reuse ;  /* 0x000000344e1d7220 */ /* 0x080fe20000410000 */
[C---:B------:R-:W-:Y:S01]  /*a4c0*/  FFMA.FTZ R28, R74.reuse, R31, R28 ;  /* 0x0000001f4a1c7223 */ /* 0x040fe2000001001c */
[----:B------:R-:W-:Y:S01]  /*a4d0*/  FFMA.FTZ R26, R74, R51, R27 ;  /* 0x000000334a1a7223 */ /* 0x000fe2000001001b */
[----:B------:R-:W-:Y:S01]  /*a4e0*/  FFMA.FTZ R27, R75, R52, R30 ;  /* 0x000000344b1b7223 */ /* 0x000fe2000001001e */
[----:B------:R-:W-:Y:S01]  /*a4f0*/  FADD.FTZ R40, R31, R40 ;  /* 0x000000281f287221 */ /* 0x000fe20000010000 */
[----:B------:R-:W-:Y:S01]  /*a500*/  FFMA.FTZ R75, R75, R29, R28 ;  /* 0x0000001d4b4b7223 */ /* 0x000fe2000001001c */
[----:B------:R-:W-:Y:S01]  /*a510*/  FMUL.FTZ R28, R79, R53 ;  /* 0x000000354f1c7220 */ /* 0x000fe20000410000 */
[----:B------:R-:W-:Y:S01]  /*a520*/  FMUL.FTZ R30, R78, R54 ;  /* 0x000000364e1e7220 */ /* 0x000fe20000410000 */
[----:B------:R-:W-:-:S02]  /*a530*/  FADD.FTZ R29, R40, R29 ;  /* 0x0000001d281d7221 */ /* 0x000fc40000010000 */
[----:B------:R-:W-:Y:S02]  /*a540*/  FFMA.FTZ R75, R81, R28, R75 ;  /* 0x0000001c514b7223 */ /* 0x000fe4000001004b */
[----:B------:R-:W-:Y:S01]  /*a550*/  FADD.FTZ R29, R28, R29 ;  /* 0x0000001d1c1d7221 */ /* 0x000fe20000010000 */
[----:B------:R-:W-:Y:S01]  /*a560*/  FMUL.FTZ R28, R79, R55 ;  /* 0x000000374f1c7220 */ /* 0x000fe20000410000 */
[----:B------:R-:W-:Y:S02]  /*a570*/  FFMA.FTZ R75, R82, R30, R75 ;  /* 0x0000001e524b7223 */ /* 0x000fe4000001004b */
[----:B------:R-:W-:Y:S01]  /*a580*/  FADD.FTZ R29, R29, R30 ;  /* 0x0000001e1d1d7221 */ /* 0x000fe20000010000 */
[----:B------:R-:W-:Y:S01]  /*a590*/  FMUL.FTZ R30, R78, R56 ;  /* 0x000000384e1e7220 */ /* 0x000fe20000410000 */
[----:B------:R-:W-:Y:S02]  /*a5a0*/  FFMA.FTZ R75, R83, R28, R75 ;  /* 0x0000001c534b7223 */ /* 0x000fe4000001004b */
[----:B------:R-:W-:Y:S01]  /*a5b0*/  FADD.FTZ R29, R28, R29 ;  /* 0x0000001d1c1d7221 */ /* 0x000fe20000010000 */
[----:B------:R-:W-:Y:S01]  /*a5c0*/  FMUL.FTZ R28, R79, R57 ;  /* 0x000000394f1c7220 */ /* 0x000fe20000410000 */
[----:B------:R-:W-:Y:S01]  /*a5d0*/  FFMA.FTZ R75, R84, R30, R75 ;  /* 0x0000001e544b7223 */ /* 0x000fe2000001004b */
[----:B------:R-:W-:Y:S01]  /*a5e0*/  FFMA.FTZ R26, R81, R53, R26 ;  /* 0x00000035511a7223 */ /* 0x000fe2000001001a */
[----:B------:R-:W-:Y:S01]  /*a5f0*/  FADD.FTZ R29, R29, R30 ;  /* 0x0000001e1d1d7221 */ /* 0x000fe20000010000 */
[----:B------:R-:W-:Y:S01]  /*a600*/  FMUL.FTZ R30, R78, R58 ;  /* 0x0000003a4e1e7220 */ /* 0x000fe20000410000 */
[----:B------:R-:W-:Y:S01]  /*a610*/  FFMA.FTZ R75, R85, R28, R75 ;  /* 0x0000001c554b7223 */ /* 0x000fe2000001004b */
[----:B------:R-:W-:Y:S01]  /*a620*/  FFMA.FTZ R27, R82, R54, R27 ;  /* 0x00000036521b7223 */ /* 0x000fe2000001001b */
[----:B------:R-:W-:Y:S01]  /*a630*/  FFMA.FTZ R26, R83, R55, R26 ;  /* 0x00000037531a7223 */ /* 0x000fe2000001001a */
[----:B------:R-:W-:Y:S01]  /*a640*/  FADD.FTZ R29, R28, R29 ;  /* 0x0000001d1c1d7221 */ /* 0x000fe20000010000 */
[----:B------:R-:W-:Y:S01]  /*a650*/  FFMA.FTZ R75, R86, R30, R75 ;  /* 0x0000001e564b7223 */ /* 0x000fe2000001004b */
[----:B------:R-:W-:Y:S01]  /*a660*/  FMUL.FTZ R28, R79, R59 ;  /* 0x0000003b4f1c7220 */ /* 0x000fe20000410000 */
[----:B------:R-:W-:Y:S01]  /*a670*/  FFMA.FTZ R27, R84, R56, R27 ;  /* 0x00000038541b7223 */ /* 0x000fe2000001001b */
[----:B------:R-:W-:Y:S01]  /*a680*/  FFMA.FTZ R26, R85, R57, R26 ;  /* 0x00000039551a7223 */ /* 0x000fe2000001001a */
[----:B------:R-:W-:Y:S01]  /*a690*/  FADD.FTZ R29, R29, R30 ;  /* 0x0000001e1d1d7221 */ /* 0x000fe20000010000 */
[C---:B------:R-:W-:Y:S01]  /*a6a0*/  FFMA.FTZ R75, R117.reuse, R28, R75 ;  /* 0x0000001c754b7223 */ /* 0x040fe2000001004b */
[----:B------:R-:W-:Y:S01]  /*a6b0*/  FMUL.FTZ R30, R78, R60 ;  /* 0x0000003c4e1e7220 */ /* 0x000fe20000410000 */
[----:B------:R-:W-:Y:S01]  /*a6c0*/  FFMA.FTZ R27, R86, R58, R27 ;  /* 0x0000003a561b7223 */ /* 0x000fe2000001001b */
[----:B------:R-:W-:Y:S01]  /*a6d0*/  FFMA.FTZ R26, R117, R59, R26 ;  /* 0x0000003b751a7223 */ /* 0x000fe2000001001a */
[----:B------:R-:W-:Y:S01]  /*a6e0*/  FADD.FTZ R29, R28, R29 ;  /* 0x0000001d1c1d7221 */ /* 0x000fe20000010000 */
[C---:B------:R-:W-:Y:S01]  /*a6f0*/  FFMA.FTZ R75, R118.reuse, R30, R75 ;  /* 0x0000001e764b7223 */ /* 0x040fe2000001004b */
[-C--:B------:R-:W-:Y:S01]  /*a700*/  FMUL.FTZ R40, R79, R61.reuse ;  /* 0x0000003d4f287220 */ /* 0x080fe20000410000 */
        /* <DEDUP_REMOVED lines=53> */
[----:B------:R-:W-:Y:S01]  /*aa60*/  FFMA.FTZ R29, R103, R39, R28 ;  /* 0x00000027671d7223 */ /* 0x000fe2000001001c */
[----:B------:R-:W-:Y:S01]  /*aa70*/  FADD.FTZ R43, R43, R60 ;  /* 0x0000003c2b2b7221 */ /* 0x000fe20000010000 */
[----:B------:R-:W-:Y:S01]  /*aa80*/  FADD.FTZ R48, R48, R71 ;  /* 0x0000004730307221 */ /* 0x000fe20000010000 */
[----:B------:R-:W-:Y:S01]  /*aa90*/  FFMA.FTZ R28, R103, R41, R26 ;  /* 0x00000029671c7223 */ /* 0x000fe2000001001a */
[-C--:B------:R-:W-:Y:S01]  /*aaa0*/  FMUL.FTZ R31, R79, R38.reuse ;  /* 0x000000264f1f7220 */ /* 0x080fe20000410000 */
        /* <DEDUP_REMOVED lines=28> */
[C---:B------:R-:W-:Y:S01]  /*ac70*/  FFMA.FTZ R37, R34.reuse, R28, R27 ;  /* 0x0000001c22257223 */ /* 0x040fe2000001001b */
[----:B------:R-:W-:Y:S01]  /*ac80*/  FMUL.FTZ R30, R79, R0 ;  /* 0x000000004f1e7220 */ /* 0x000fe20000410000 */
[----:B------:R-:W-:Y:S01]  /*ac90*/  FFMA.FTZ R26, R93, R33, R26 ;  /* 0x000000215d1a7223 */ /* 0x000fe2000001001a */
[----:B------:R-:W-:Y:S01]  /*aca0*/  FADD.FTZ R36, R73, R36 ;  /* 0x0000002449247221 */ /* 0x000fe20000010000 */
[----:B------:R-:W-:Y:S01]  /*acb0*/  FFMA.FTZ R29, R34, R32, R29 ;  /* 0x00000020221d7223 */ /* 0x000fe2000001001d */
        /* <DEDUP_REMOVED lines=10> */
[----:B------:R-:W-:Y:S01]  /*ad60*/  FADD.FTZ R30, R31, R28 ;  /* 0x0000001c1f1e7221 */ /* 0x000fe20000010000 */
[-C--:B------:R-:W-:Y:S01]  /*ad70*/  FMUL.FTZ R31, R78, R96.reuse ;  /* 0x000000604e1f7220 */ /* 0x080fe20000410000 */
[C---:B------:R-:W-:Y:S01]  /*ad80*/  FFMA.FTZ R88, R90.reuse, R29, R88 ;  /* 0x0000001d5a587223 */ /* 0x040fe20000010058 */
        /* <DEDUP_REMOVED lines=22> */
[----:B------:R-:W-:Y:S01]  /*aef0*/  FADD.FTZ R26, R33, R26 ;  /* 0x0000001a211a7221 */ /* 0x000fe20000010000 */
[----:B------:R-:W-:Y:S01]  /*af00*/  FMUL.FTZ R32, R79, R2 ;  /* 0x000000024f207220 */ /* 0x000fe20000410000 */
        /* <DEDUP_REMOVED lines=14> */
[----:B------:R-:W-:Y:S01]  /*aff0*/  FADD.FTZ R26, R31, R33 ;  /* 0x000000211f1a7221 */ /* 0x000fe20000010000 */
[----:B------:R-:W-:Y:S01]  /*b000*/  FFMA.FTZ R3, R4, R35, R0 ;  /* 0x0000002304037223 */ /* 0x000fe20000010000 */
[----:B------:R-:W-:Y:S01]  /*b010*/  FADD.FTZ R91, R91, R102 ;  /* 0x000000665b5b7221 */ /* 0x000fe20000010000 */
[-C--:B------:R-:W-:Y:S01]  /*b020*/  FMUL.FTZ R0, R78, R7.reuse ;  /* 0x000000074e007220 */ /* 0x080fe20000410000 */
[----:B------:R-:W-:Y:S01]  /*b030*/  FADD.FTZ R26, R35, R26 ;  /* 0x0000001a231a7221 */ /* 0x000fe20000010000 */
[C---:B------:R-:W-:Y:S01]  /*b040*/  FFMA.FTZ R29, R6.reuse, R7, R29 ;  /* 0x00000007061d7223 */ /* 0x040fe2000001001d */
[----:B------:R-:W-:Y:S01]  /*b050*/  FADD.FTZ R2, R91, R2 ;  /* 0x000000025b027221 */ /* 0x000fe20000010000 */
[----:B------:R-:W-:Y:S01]  /*b060*/  FFMA.FTZ R6, R6, R0, R3 ;  /* 0x0000000006067223 */ /* 0x000fe20000010003 */
[----:B------:R-:W-:Y:S01]  /*b070*/  FMUL.FTZ R3, R79, R9 ;  /* 0x000000094f037220 */ /* 0x000fe20000410000 */
[----:B------:R-:W-:Y:S01]  /*b080*/  FADD.FTZ R26, R26, R0 ;  /* 0x000000001a1a7221 */ /* 0x000fe20000010000 */
[----:B------:R-:W-:Y:S01]  /*b090*/  FFMA.FTZ R27, R4, R5, R27 ;  /* 0x00000005041b7223 */ /* 0x000fe2000001001b */
[----:B------:R-:W-:Y:S01]  /*b0a0*/  FADD.FTZ R2, R2, R5 ;  /* 0x0000000502027221 */ /* 0x000fe20000010000 */
[----:B------:R-:W-:Y:S01]  /*b0b0*/  FFMA.FTZ R5, R8, R3, R6 ;  /* 0x0000000308057223 */ /* 0x000fe20000010006 */
[-C--:B------:R-:W-:Y:S01]  /*b0c0*/  FMUL.FTZ R0, R78, R11.reuse ;  /* 0x0000000b4e007220 */ /* 0x080fe20000410000 */
[----:B------:R-:W-:Y:S01]  /*b0d0*/  FADD.FTZ R26, R3, R26 ;  /* 0x0000001a031a7221 */ /* 0x000fe20000010000 */
[C---:B------:R-:W-:Y:S01]  /*b0e0*/  FFMA.FTZ R29, R10.reuse, R11, R29 ;  /* 0x0000000b0a1d7223 */ /* 0x040fe2000001001d */
[----:B------:R-:W-:Y:S01]  /*b0f0*/  FMUL.FTZ R3, R79, R13 ;  /* 0x0000000d4f037220 */ /* 0x000fe20000410000 */
[----:B------:R-:W-:Y:S01]  /*b100*/  FFMA.FTZ R10, R10, R0, R5 ;  /* 0x000000000a0a7223 */ /* 0x000fe20000010005 */
[----:B------:R-:W-:Y:S01]  /*b110*/  FADD.FTZ R26, R26, R0 ;  /* 0x000000001a1a7221 */ /* 0x000fe20000010000 */
[----:B------:R-:W-:-:S02]  /*b120*/  FMUL.FTZ R4, R78, R15 ;  /* 0x0000000f4e047220 */ /* 0x000fc40000410000 */
[----:B------:R-:W-:Y:S01]  /*b130*/  FFMA.FTZ R5, R12, R3, R10 ;  /* 0x000000030c057223 */ /* 0x000fe2000001000a */
[----:B------:R-:W-:Y:S01]  /*b140*/  FADD.FTZ R26, R3, R26 ;  /* 0x0000001a031a7221 */ /* 0x000fe20000010000 */
[C---:B------:R-:W-:Y:S01]  /*b150*/  FFMA.FTZ R0, R14.reuse, R15, R29 ;  /* 0x0000000f0e007223 */ /* 0x040fe2000001001d */
[----:B------:R-:W-:Y:S01]  /*b160*/  FMUL.FTZ R3, R79, R17 ;  /* 0x000000114f037220 */ /* 0x000fe20000410000 */
[----:B------:R-:W-:Y:S01]  /*b170*/  FFMA.FTZ R14, R14, R4, R5 ;  /* 0x000000040e0e7223 */ /* 0x000fe20000010005 */
[----:B------:R-:W-:Y:S01]  /*b180*/  FADD.FTZ R26, R26, R4 ;  /* 0x000000041a1a7221 */ /* 0x000fe20000010000 */
[----:B------:R-:W-:Y:S01]  /*b190*/  FADD.FTZ R114, R114, R7 ;  /* 0x0000000772727221 */ /* 0x000fe20000010000 */
[----:B------:R-:W-:Y:S01]  /*b1a0*/  FMUL.FTZ R7, R78, R19 ;  /* 0x000000134e077220 */ /* 0x000fe20000410000 */
[----:B------:R-:W-:Y:S01]  /*b1b0*/  FFMA.FTZ R5, R16, R3, R14 ;  /* 0x0000000310057223 */ /* 0x000fe2000001000e */
        /* <DEDUP_REMOVED lines=27> */
[----:B0-----:R-:W-:-:S07]  /*b370*/  FADD.FTZ R11, R0, R25 ;  /* 0x00000019000b7221 */ /* 0x001fce0000010000 */
.L_x_1416:
        /* <DEDUP_REMOVED lines=48> */
.L_x_1418:
[----:B------:R-:W-:Y:S05]  /*b680*/  BSYNC.RECONVERGENT B0 ;  /* 0x0000000000007941 */ /* 0x000fea0003800200 */
.L_x_1417:
        /* <DEDUP_REMOVED lines=37> */
.L_x_1420:
[----:B------:R-:W-:Y:S05]  /*b8e0*/  BSYNC.RECONVERGENT B0 ;  /* 0x0000000000007941 */ /* 0x000fea0003800200 */
.L_x_1419:
        /* <DEDUP_REMOVED lines=15> */
[----:B------:R-:W-:Y:S01]  /*b9e0*/  FADD.FTZ R6, R9, R45 ;  /* 0x0000002d09067221 */ /* 0x000fe20000010000 */
[----:B-1----:R-:W-:Y:S01]  /*b9f0*/  FADD.FTZ R7, R10, R46 ;  /* 0x0000002e0a077221 */ /* 0x002fe20000010000 */
[----:B----4-:R-:W-:Y:S01]  /*ba00*/  FADD.FTZ R5, R5, R48 ;  /* 0x0000003005057221 */ /* 0x010fe20000010000 */
[----:B0-----:R-:W0:Y:S01]  /*ba10*/  LDS.128 R8, [R0+0x1340] ;  /* 0x0013400000087984 */ /* 0x001e220000000c00 */
        /* <DEDUP_REMOVED lines=59> */
.L_x_1422:
[----:B------:R-:W-:Y:S05]  /*bdd0*/  BSYNC.RECONVERGENT B0 ;  /* 0x0000000000007941 */ /* 0x000fea0003800200 */
.L_x_1421:
        /* <DEDUP_REMOVED lines=30> */
.L_x_1424:
[----:B------:R-:W-:Y:S05]  /*bfc0*/  BSYNC.RECONVERGENT B0 ;  /* 0x0000000000007941 */ /* 0x000fea0003800200 */
.L_x_1423:
        /* <DEDUP_REMOVED lines=13> */
[----:B------:R-:W0:Y:S01]  /*c0a0*/  LDC.64 R8, c[0x0][0x3c8] ;  /* 0x0000f200ff087b82 */ /* 0x000e220000000a00 */
        /* <DEDUP_REMOVED lines=20> */
.L_x_1428:
[----:B------:R-:W3:Y:S04]  /*c1f0*/  LDG.E.STRONG.GPU R0, desc[UR10][R10.64] ;  /* 0x0000000a0a007981 */ /* 0x000ee8000c1ef900 */
[----:B---3--:R-:W-:Y:S04]  /*c200*/  CCTL.IVALL ;  /* 0x00000000ff00798f */ /* 0x008fe80002000000 */
[----:B------:R0:W-:Y:S01]  /*c210*/  STL [R1], R0 ;  /* 0x0000000001007387 */ /* 0x0001e20000100800 */
[----:B------:R-:W-:-:S13]  /*c220*/  ISETP.NE.AND P0, PT, R0, UR5, PT ;  /* 0x0000000500007c0c */ /* 0x000fda000bf05270 */
[----:B0-----:R-:W-:Y:S05]  /*c230*/  @P0 BRA `(.L_x_1428) ;  /* 0xfffffffc00ec0947 */ /* 0x001fea000383ffff */
.L_x_1427:
[----:B------:R-:W-:Y:S05]  /*c240*/  BSYNC.RECONVERGENT B0 ;  /* 0x0000000000007941 */ /* 0x000fea0003800200 */
.L_x_1426:
        /* <DEDUP_REMOVED lines=15> */
.L_x_1430:
[----:B------:R-:W-:Y:S02]  /*c340*/  ISETP.NE.AND P1, PT, RZ, UR23, PT ;  /* 0x00000017ff007c0c */ /* 0x000fe4000bf25270 */
[----:B------:R-:W-:Y:S02]  /*c350*/  MOV R9, UR6 ;  /* 0x0000000600097c02 */ /* 0x000fe40008000f00 */
[----:B------:R-:W-:-:S13]  /*c360*/  ISETP.NE.OR P1, PT, R4, RZ, !P1 ;  /* 0x000000ff0400720c */ /* 0x000fda0004f25670 */
[----:B------:R-:W-:-:S06]  /*c370*/  @!P1 IMAD.WIDE.U32 R8, R9, 0x8, R6 ;  /* 0x0000000809089825 */ /* 0x000fcc00078e0006 */
[----:B------:R-:W3:Y:S01]  /*c380*/  @!P1 LDG.E.64 R8, desc[UR10][R8.64] ;  /* 0x0000000a08089981 */ /* 0x000ee2000c1e1b00 */
[----:B------:R-:W-:Y:S01]  /*c390*/  UIADD3 UR24, UPT, UPT, UR5, 0x1, URZ ;  /* 0x0000000105187890 */ /* 0x000fe2000fffe0ff */
[----:B------:R-:W-:Y:S01]  /*c3a0*/  MOV R11, UR18 ;  /* 0x00000012000b7c02 */ /* 0x000fe20008000f00 */
[----:B------:R-:W-:Y:S01]  /*c3b0*/  UIADD3 UR25, UPT, UPT, UR5, 0x2, URZ ;  /* 0x0000000205197890 */ /* 0x000fe2000fffe0ff */
[----:B------:R-:W0:Y:S01]  /*c3c0*/  S2R R0, SR_CTAID.X ;  /* 0x0000000000007919 */ /* 0x000e220000002500 */
[----:B------:R-:W-:Y:S01]  /*c3d0*/  UIADD3 UR26, UPT, UPT, UR5, 0x3, URZ ;  /* 0x00000003051a7890 */ /* 0x000fe2000fffe0ff */
[----:B--2---:R-:W-:Y:S01]  /*c3e0*/  MOV R13, UR17 ;  /* 0x00000011000d7c02 */ /* 0x004fe20008000f00 */
        /* <DEDUP_REMOVED lines=18> */
[----:B------:R0:W2:Y:S01]  /*c510*/  @!P4 LDG.E.64 R20, desc[UR10][R10.64] ;  /* 0x0000000a0a14c981 */ /* 0x0000a2000c1e1b00 */
        /* <DEDUP_REMOVED lines=9> */
[----:B---3--:R-:W-:Y:S01]  /*c5b0*/  @!P1 FADD.FTZ R3, R3, R9 ;  /* 0x0000000903039221 */ /* 0x008fe20000010000 */
[----:B------:R-:W-:Y:S01]  /*c5c0*/  MOV R9, UR22 ;  /* 0x0000001600097c02 */ /* 0x000fe20008000f00 */
[----:B------:R-:W-:Y:S01]  /*c5d0*/  @!P1 FADD.FTZ R2, R2, R8 ;  /* 0x0000000802029221 */ /* 0x000fe20000010000 */
[----:B------:R-:W-:-:S03]  /*c5e0*/  ISETP.NE.AND P1, PT, R0, UR24, PT ;  /* 0x0000001800007c0c */ /* 0x000fc6000bf25270 */
[----:B------:R-:W-:Y:S01]  /*c5f0*/  @!P0 IMAD.WIDE.U32 R8, R9, 0x8, R6 ;  /* 0x0000000809088825 */ /* 0x000fe200078e0006 */
[----:B------:R-:W-:-:S04]  /*c600*/  ISETP.NE.OR P1, PT, R4, RZ, !P1 ;  /* 0x000000ff0400720c */ /* 0x000fc80004f25670 */
[----:B------:R0:W3:Y:S09]  /*c610*/  @!P0 LDG.E.64 R18, desc[UR10][R8.64] ;  /* 0x0000000a08128981 */ /* 0x0000f2000c1e1b00 */
        /* <DEDUP_REMOVED lines=15> */
[----:B---3--:R-:W-:Y:S01]  /*c710*/  @!P0 FADD.FTZ R2, R2, R18 ;  /* 0x0000001202028221 */ /* 0x008fe20000010000 */
[----:B------:R-:W-:-:S03]  /*c720*/  @!P0 FADD.FTZ R3, R3, R19 ;  /* 0x0000001303038221 */ /* 0x000fc60000010000 */
[----:B--2---:R-:W-:Y:S01]  /*c730*/  @!P4 FADD.FTZ R2, R2, R20 ;  /* 0x000000140202c221 */ /* 0x004fe20000010000 */
        /* <DEDUP_REMOVED lines=13> */
.L_x_1429:
        /* <DEDUP_REMOVED lines=32> */
[----:B------:R-:W-:Y:S01]  /*ca10*/  MOV R9, UR17 ;  /* 0x0000001100097c02 */ /* 0x000fe20008000f00 */
[----:B------:R-:W-:-:S04]  /*ca20*/  @!UP1 UIMAD UR7, UR7, UR9, UR14 ;  /* 0x00000009070792a4 */ /* 0x000fc8000f8e020e */
[----:B------:R-:W-:Y:S02]  /*ca30*/  @!P0 IMAD.WIDE.U32 R8, R9, 0x8, R6 ;  /* 0x0000000809088825 */ /* 0x000fe400078e0006 */
[----:B--2---:R-:W-:-:S04]  /*ca40*/  MOV R13, UR7 ;  /* 0x00000007000d7c02 */ /* 0x004fc80008000f00 */
        /* <DEDUP_REMOVED lines=16> */
.L_x_1431:
        /* <DEDUP_REMOVED lines=19> */
[----:B------:R-:W3:Y:S04]  /*cc80*/  @!P0 LDG.E.64 R8, desc[UR10][R8.64] ;  /* 0x0000000a08088981 */ /* 0x000ee8000c1e1b00 */
[----:B------:R-:W4:Y:S01]  /*cc90*/  @!P1 LDG.E.64 R10, desc[UR10][R10.64] ;  /* 0x0000000a0a0a9981 */ /* 0x000f22000c1e1b00 */
[----:B------:R-:W-:-:S04]  /*cca0*/  IADD3 R0, PT, PT, R0, 0x2, RZ ;  /* 0x0000000200007810 */ /* 0x000fc80007ffe0ff */
[----:B------:R-:W-:Y:S01]  /*ccb0*/  R2UR UR5, R0 ;  /* 0x00000000000572ca */ /* 0x000fe200000e0000 */
[----:B----4-:R-:W-:Y:S01]  /*ccc0*/  @!P1 FADD.FTZ R2, R2, R10 ;  /* 0x0000000a02029221 */ /* 0x010fe20000010000 */
[----:B------:R-:W-:-:S03]  /*ccd0*/  @!P1 FADD.FTZ R3, R3, R11 ;  /* 0x0000000b03039221 */ /* 0x000fc60000010000 */
[----:B---3--:R-:W-:Y:S01]  /*cce0*/  @!P0 FADD.FTZ R2, R2, R8 ;  /* 0x0000000802028221 */ /* 0x008fe20000010000 */
[----:B------:R-:W-:-:S09]  /*ccf0*/  @!P0 FADD.FTZ R3, R3, R9 ;  /* 0x0000000903038221 */ /* 0x000fd20000010000 */
.L_x_1432:
        /* <DEDUP_REMOVED lines=12> */
.L_x_1433:
[----:B------:R-:W-:Y:S05]  /*cdc0*/  BSYNC.RECONVERGENT B0 ;  /* 0x0000000000007941 */ /* 0x000fea0003800200 */
.L_x_1425:
        /* <DEDUP_REMOVED lines=17> */
.L_x_1439:
[----:B------:R-:W-:-:S05]  /*cee0*/  LEA R14, R15, UR15, 0x3 ;  /* 0x0000000f0f0e7c11 */ /* 0x000fca000f8e18ff */
[----:B0-----:R-:W2:Y:S04]  /*cef0*/  LDL.128 R8, [R14+0x10] ;  /* 0x000010000e087983 */ /* 0x001ea80000100c00 */
[----:B-1----:R0:W3:Y:S01]  /*cf00*/  LDL.128 R4, [R14+0x110] ;  /* 0x000110000e047983 */ /* 0x0020e20000100c00 */
[----:B-----5:R-:W-:Y:S01]  /*cf10*/  LEA R21, R15, R80, 0x4 ;  /* 0x000000500f157211 */ /* 0x020fe200078e20ff */
[----:B------:R-:W-:Y:S03]  /*cf20*/  BSSY.RECONVERGENT B0, `(.L_x_1434) ;  /* 0x0000035000007945 */ /* 0x000fe60003800200 */
[C---:B------:R-:W-:Y:S02]  /*cf30*/  ISETP.GE.U32.AND P0, PT, R21.reuse, UR18, PT ;  /* 0x0000001215007c0c */ /* 0x040fe4000bf06070 */
[----:B------:R-:W-:-:S04]  /*cf40*/  IADD3 R23, PT, PT, R21, 0x10, RZ ;  /* 0x0000001015177810 */ /* 0x000fc80007ffe0ff */
[----:B------:R-:W-:Y:S01]  /*cf50*/  ISETP.GE.U32.AND P1, PT, R23, UR18, PT ;  /* 0x0000001217007c0c */ /* 0x000fe2000bf26070 */
[----:B--2---:R-:W-:Y:S01]  /*cf60*/  FADD.FTZ R8, R8, -UR28 ;  /* 0x8000001c08087e21 */ /* 0x004fe20008010000 */
[----:B------:R-:W-:Y:S01]  /*cf70*/  FADD.FTZ R9, R9, -UR28 ;  /* 0x8000001c09097e21 */ /* 0x000fe20008010000 */
[----:B------:R-:W-:Y:S01]  /*cf80*/  FADD.FTZ R10, R10, -UR28 ;  /* 0x8000001c0a0a7e21 */ /* 0x000fe20008010000 */
[----:B------:R-:W-:Y:S01]  /*cf90*/  FADD.FTZ R11, R11, -UR28 ;  /* 0x8000001c0b0b7e21 */ /* 0x000fe20008010000 */
[----:B------:R-:W-:Y:S01]  /*cfa0*/  FMUL.FTZ R19, R8, UR16 ;  /* 0x0000001008137c20 */ /* 0x000fe20008410000 */
[----:B------:R-:W-:Y:S01]  /*cfb0*/  FMUL.FTZ R18, R9, UR16 ;  /* 0x0000001009127c20 */ /* 0x000fe20008410000 */
[----:B------:R-:W-:Y:S02]  /*cfc0*/  FMUL.FTZ R10, R10, UR16 ;  /* 0x000000100a0a7c20 */ /* 0x000fe40008410000 */
[----:B------:R-:W-:Y:S01]  /*cfd0*/  @P2 FFMA.FTZ R2, R78, R19, R76 ;  /* 0x000000134e022223 */ /* 0x000fe2000001004c */
[----:B------:R-:W-:-:S03]  /*cfe0*/  @P2 FFMA.FTZ R3, R79, R18, R77 ;  /* 0x000000124f032223 */ /* 0x000fc6000001004d */
[----:B------:R-:W-:Y:S01]  /*cff0*/  @P2 FMUL.FTZ R8, R2, -1.4426950216293334961 ;  /* 0xbfb8aa3b02082820 */ /* 0x000fe20000410000 */
[----:B------:R-:W-:-:S05]  /*d000*/  @P2 FMUL.FTZ R12, R3, -1.4426950216293334961 ;  /* 0xbfb8aa3b030c2820 */ /* 0x000fca0000410000 */
[----:B------:R-:W1:Y:S08]  /*d010*/  @P2 MUFU.EX2 R8, R8 ;  /* 0x0000000800082308 */ /* 0x000e700000000800 */
[----:B------:R-:W0:Y:S01]  /*d020*/  @P2 MUFU.EX2 R12, R12 ;  /* 0x0000000c000c2308 */ /* 0x000e220000000800 */
[----:B-1----:R-:W-:-:S07]  /*d030*/  @P2 FADD.FTZ R9, R8, 1 ;  /* 0x3f80000008092421 */ /* 0x002fce0000010000 */
[----:B------:R-:W1:Y:S01]  /*d040*/  @P2 MUFU.RCP R9, R9 ;  /* 0x0000000900092308 */ /* 0x000e620000001000 */
[----:B0-----:R-:W-:Y:S01]  /*d050*/  @P2 FADD.FTZ R14, R12, 1 ;  /* 0x3f8000000c0e2421 */ /* 0x001fe20000010000 */
[----:B------:R-:W-:-:S06]  /*d060*/  FMUL.FTZ R12, R11, UR16 ;  /* 0x000000100b0c7c20 */ /* 0x000fcc0008410000 */
[----:B------:R-:W0:Y:S01]  /*d070*/  @P2 MUFU.RCP R14, R14 ;  /* 0x0000000e000e2308 */ /* 0x000e220000001000 */
[----:B-1----:R-:W-:Y:S01]  /*d080*/  @P2 FADD.FTZ R17, -R9, 1 ;  /* 0x3f80000009112421 */ /* 0x002fe20000010100 */
[----:B---3--:R-:W-:-:S03]  /*d090*/  @P2 FMUL.FTZ R16, R4, R9 ;  /* 0x0000000904102220 */ /* 0x008fc60000410000 */
[----:B------:R-:W-:-:S04]  /*d0a0*/  @P2 FFMA.FTZ R17, R2, R17, 1 ;  /* 0x3f80000002112423 */ /* 0x000fc80000010011 */
[----:B------:R-:W-:Y:S01]  /*d0b0*/  @P2 FMUL.FTZ R4, R16, R17 ;  /* 0x0000001110042220 */ /* 0x000fe20000410000 */
[----:B------:R-:W-:Y:S01]  /*d0c0*/  FFMA.FTZ R17, R0, R19, R13 ;  /* 0x0000001300117223 */ /* 0x000fe2000001000d */
[----:B0-----:R-:W-:Y:S01]  /*d0d0*/  @P2 FADD.FTZ R2, -R14, 1 ;  /* 0x3f8000000e022421 */ /* 0x001fe20000010100 */
[----:B------:R-:W-:Y:S01]  /*d0e0*/  @P2 FMUL.FTZ R14, R5, R14 ;  /* 0x0000000e050e2220 */ /* 0x000fe20000410000 */
[----:B------:R-:W-:Y:S01]  /*d0f0*/  SHF.R.S32.HI R16, RZ, 0x1f, R23 ;  /* 0x0000001fff107819 */ /* 0x000fe20000011417 */
[----:B------:R-:W-:Y:S01]  /*d100*/  FFMA.FTZ R17, R78, R4, -R17 ;  /* 0x000000044e117223 */ /* 0x000fe20000010811 */
[----:B------:R-:W-:Y:S01]  /*d110*/  SHF.R.S32.HI R4, RZ, 0x1f, R21 ;  /* 0x0000001fff047819 */ /* 0x000fe20000011415 */
[----:B------:R-:W-:Y:S01]  /*d120*/  @P2 FFMA.FTZ R3, R3, R2, 1 ;  /* 0x3f80000003032423 */ /* 0x000fe20000010002 */
[--C-:B------:R-:W-:Y:S01]  /*d130*/  FFMA.FTZ R2, R0, R18, R13.reuse ;  /* 0x0000001200027223 */ /* 0x100fe2000001000d */
[----:B------:R-:W-:Y:S01]  /*d140*/  ISETP.GE.AND.EX P1, PT, R16, UR19, PT, P1 ;  /* 0x0000001310007c0c */ /* 0x000fe2000bf26310 */
[--C-:B------:R-:W-:Y:S01]  /*d150*/  FFMA.FTZ R19, R0, R10, R13.reuse ;  /* 0x0000000a00137223 */ /* 0x100fe2000001000d */
[----:B------:R-:W-:Y:S01]  /*d160*/  ISETP.GE.AND.EX P0, PT, R4, UR19, PT, P0 ;  /* 0x0000001304007c0c */ /* 0x000fe2000bf06300 */
[----:B------:R-:W-:Y:S01]  /*d170*/  @P2 FMUL.FTZ R5, R14, R3 ;  /* 0x000000030e052220 */ /* 0x000fe20000410000 */
[----:B------:R-:W-:Y:S01]  /*d180*/  ISETP.NE.AND P2, PT, RZ, UR12, PT ;  /* 0x0000000cff007c0c */ /* 0x000fe2000bf45270 */
[----:B------:R-:W-:-:S02]  /*d190*/  FFMA.FTZ R14, R0, R12, R13 ;  /* 0x0000000c000e7223 */ /* 0x000fc4000001000d */
[----:B------:R-:W-:-:S08]  /*d1a0*/  FFMA.FTZ R9, R79, R5, -R2 ;  /* 0x000000054f097223 */ /* 0x000fd00000010802 */
        /* <DEDUP_REMOVED lines=10> */
[----:B------:R-:W-:-:S05]  /*d250*/  LEA.HI.X R5, R2, UR7, R3, 0x2, P0 ;  /* 0x0000000702057c11 */ /* 0x000fca00080f1403 */
[----:B------:R0:W-:Y:S04]  /*d260*/  STG.E.64 desc[UR10][R4.64], R8 ;  /* 0x0000000804007986 */ /* 0x0001e8000c101b0a */
.L_x_1435:
[----:B------:R-:W-:Y:S05]  /*d270*/  BSYNC.RECONVERGENT B0 ;  /* 0x0000000000007941 */ /* 0x000fea0003800200 */
.L_x_1434:
[----:B------:R-:W-:Y:S05]  /*d280*/  @!P2 BRA `(.L_x_1436) ;  /* 0x000000000048a947 */ /* 0x000fea0003800000 */
        /* <DEDUP_REMOVED lines=18> */
.L_x_1436:
[----:B------:R-:W-:Y:S01]  /*d3b0*/  BSSY.RECONVERGENT B0, `(.L_x_1437) ;  /* 0x000000f000007945 */ /* 0x000fe20003800200 */
[----:B------:R-:W-:Y:S01]  /*d3c0*/  FFMA.FTZ R19, R78, R6, -R19 ;  /* 0x000000064e137223 */ /* 0x000fe20000010813 */
[----:B------:R-:W-:Y:S02]  /*d3d0*/  FFMA.FTZ R7, R79, R7, -R14 ;  /* 0x000000074f077223 */ /* 0x000fe4000001080e */
[----:B------:R-:W-:Y:S05]  /*d3e0*/  @P1 BRA `(.L_x_1438) ;  /* 0x00000000002c1947 */ /* 0x000fea0003800000 */
[----:B------:R-:W-:Y:S01]  /*d3f0*/  MOV R2, R68 ;  /* 0x0000004400027202 */ /* 0x000fe20000000f00 */
[----:B0-----:R-:W-:Y:S01]  /*d400*/  IMAD R4, R16, UR20, RZ ;  /* 0x0000001410047c24 */ /* 0x001fe2000f8e02ff */
        /* <DEDUP_REMOVED lines=9> */
.L_x_1438:
[----:B------:R-:W-:Y:S05]  /*d4a0*/  BSYNC.RECONVERGENT B0 ;  /* 0x0000000000007941 */ /* 0x000fea0003800200 */
.L_x_1437:
[----:B------:R-:W-:-:S04]  /*d4b0*/  IADD3 R15, PT, PT, R15, 0x2, RZ ;  /* 0x000000020f0f7810 */ /* 0x000fc80007ffe0ff */
[----:B------:R-:W-:-:S13]  /*d4c0*/  ISETP.NE.AND P0, PT, R15, 0x20, PT ;  /* 0x000000200f00780c */ /* 0x000fda0003f05270 */
[----:B------:R-:W-:Y:S05]  /*d4d0*/  @P0 BRA `(.L_x_1439) ;  /* 0xfffffff800800947 */ /* 0x000fea000383ffff */
[----:B------:R-:W2:Y:S01]  /*d4e0*/  LDCU UR5, c[0x0][0x410] ;  /* 0x00008200ff0577ac */ /* 0x000ea20008000800 */
[----:B------:R-:W2:Y:S01]  /*d4f0*/  LDCU UR6, c[0x0][0x3e0] ;  /* 0x00007c00ff0677ac */ /* 0x000ea20008000800 */
[----:B------:R-:W-:Y:S02]  /*d500*/  UIADD3 UR8, UPT, UPT, UR9, UR8, URZ ;  /* 0x0000000809087290 */ /* 0x000fe4000fffe0ff */
[----:B------:R-:W-:Y:S02]  /*d510*/  UIADD3 UR4, UPT, UPT, UR4, 0x1, URZ ;  /* 0x0000000104047890 */ /* 0x000fe4000fffe0ff */
[----:B--2---:R-:W-:-:S04]  /*d520*/  UIMAD UR5, UR5, UR6, URZ ;  /* 0x00000006050572a4 */ /* 0x004fc8000f8e02ff */
[----:B------:R-:W-:-:S09]  /*d530*/  UISETP.GE.AND UP0, UPT, UR8, UR5, UPT ;  /* 0x000000050800728c */ /* 0x000fd2000bf06270 */
[----:B------:R-:W-:Y:S05]  /*d540*/  BRA.U !UP0, `(.L_x_1440) ;  /* 0xffffff2d08147547 */ /* 0x000fea000b83ffff */
.L_x_1414:
[----:B0-----:R-:W0:Y:S01]  /*d550*/  S2R R9, SR_TID.X ;  /* 0x0000000000097919 */ /* 0x001e220000002100 */
[----:B-1----:R-:W1:Y:S01]  /*d560*/  LDC R4, c[0x0][0x370] ;  /* 0x0000dc00ff047b82 */ /* 0x002e620000000800 */
        /* <DEDUP_REMOVED lines=14> */
.L_x_1442:
[----:B------:R-:W-:Y:S05]  /*d650*/  BSYNC.RECONVERGENT B0 ;  /* 0x0000000000007941 */ /* 0x000fea0003800200 */
.L_x_1441:
        /* <DEDUP_REMOVED lines=11> */
.L_x_1444:
[----:B------:R-:W2:Y:S04]  /*d710*/  LDG.E.STRONG.GPU R5, desc[UR10][R2.64] ;  /* 0x0000000a02057981 */ /* 0x000ea8000c1ef900 */
[----:B--2---:R-:W-:Y:S01]  /*d720*/  CCTL.IVALL ;  /* 0x00000000ff00798f */ /* 0x004fe20002000000 */
[----:B------:R-:W-:Y:S05]  /*d730*/  YIELD ;  /* 0x0000000000007946 */ /* 0x000fea0003800000 */
[----:B------:R-:W-:-:S13]  /*d740*/  ISETP.NE.AND P0, PT, R5, R0, PT ;  /* 0x000000000500720c */ /* 0x000fda0003f05270 */
[----:B------:R-:W-:Y:S05]  /*d750*/  @P0 BRA `(.L_x_1444) ;  /* 0xfffffffc00ec0947 */ /* 0x000fea000383ffff */
.L_x_1443:
        /* <DEDUP_REMOVED lines=76> */
.L_x_1447:
        /* <DEDUP_REMOVED lines=29> */
.L_x_1446:
[----:B------:R-:W-:Y:S05]  /*ddf0*/  BSYNC.RECONVERGENT B0 ;  /* 0x0000000000007941 */ /* 0x000fea0003800200 */
.L_x_1445:
        /* <DEDUP_REMOVED lines=10> */
.L_x_1448:
        /* <DEDUP_REMOVED lines=82> */
.L_x_1449:
        /* <DEDUP_REMOVED lines=12> */
.L_x_4520:


//--------------------- .text._Z35group_norm_nhwc_bwd_one_pass_kernelI11Fp32IOBf16WLi64ELi56ELi448EEv26Group_norm_nhwc_bwd_params --------------------------
	.section	.text._Z35group_norm_nhwc_bwd_one_pass_kernelI11Fp32IOBf16WLi64ELi56ELi448EEv26Group_norm_nhwc_bwd_params,"ax",@progbits
	.align	128
        .global         _Z35group_norm_nhwc_bwd_one_pass_kernelI11Fp32IOBf16WLi64ELi56ELi448EEv26Group_norm_nhwc_bwd_params
        .type           _Z35group_norm_nhwc_bwd_one_pass_kernelI11Fp32IOBf16WLi64ELi56ELi448EEv26Group_norm_nhwc_bwd_params,@function
        .size           _Z35group_norm_nhwc_bwd_one_pass_kernelI11Fp32IOBf16WLi64ELi56ELi448EEv26Group_norm_nhwc_bwd_params,(.L_x_4521 - _Z35group_norm_nhwc_bwd_one_pass_kernelI11Fp32IOBf16WLi64ELi56ELi448EEv26Group_norm_nhwc_bwd_params)
        .other          _Z35group_norm_nhwc_bwd_one_pass_kernelI11Fp32IOBf16WLi64ELi56ELi448EEv26Group_norm_nhwc_bwd_params,@"STO_CUDA_ENTRY STV_DEFAULT"
_Z35group_norm_nhwc_bwd_one_pass_kernelI11Fp32IOBf16WLi64ELi56ELi448EEv26Group_norm_nhwc_bwd_params:
.text._Z35group_norm_nhwc_bwd_one_pass_kernelI11Fp32IOBf16WLi64ELi56ELi448EEv26Group_norm_nhwc_bwd_params:
        /* <DEDUP_REMOVED lines=36> */
[----:B------:R-:W-:Y:S02]  /*0240*/  SHF.L.U32 R41, R0, 0x1, RZ ;  /* 0x0000000100297819 */ /* 0x000fe400000006ff */
[CC--:B----4-:R-:W-:Y:S01]  /*0250*/  LEA R51, R44.reuse, R45.reuse, 0x2 ;  /* 0x0000002d2c337211 */ /* 0x0d0fe200078e10ff */
[C---:B------:R-:W-:Y:S01]  /*0260*/  IMAD R50, R44.reuse, 0x3, R45 ;  /* 0x000000032c327824 */ /* 0x040fe200078e022d */
[----:B------:R-:W-:-:S02]  /*0270*/  LEA R49, R44, R45, 0x1 ;  /* 0x0000002d2c317211 */ /* 0x000fc400078e08ff */
[----:B------:R-:W-:Y:S02]  /*0280*/  LEA R57, R46, UR6, 0x4 ;  /* 0x000000062e397c11 */ /* 0x000fe4000f8e20ff */
[----:B------:R-:W-:Y:S02]  /*0290*/  SHF.R.S32.HI R40, RZ, 0x1f, R58 ;  /* 0x0000001fff287819 */ /* 0x000fe4000001143a */
[----:B-----5:R-:W-:Y:S02]  /*02a0*/  LOP3.LUT R55, R42, 0x7, RZ, 0xc0, !PT ;  /* 0x000000072a377812 */ /* 0x020fe400078ec0ff */
[----:B------:R-:W-:Y:S02]  /*02b0*/  SHF.R.S32.HI R0, RZ, 0x1f, R54 ;  /* 0x0000001fff007819 */ /* 0x000fe40000011436 */
[----:B------:R-:W-:Y:S02]  /*02c0*/  SHF.R.S32.HI R4, RZ, 0x1f, R53 ;  /* 0x0000001fff047819 */ /* 0x000fe40000011435 */
[----:B------:R-:W-:-:S02]  /*02d0*/  SHF.R.S32.HI R5, RZ, 0x1f, R52 ;  /* 0x0000001fff057819 */ /* 0x000fc40000011434 */
[----:B-1-3--:R-:W-:-:S07]  /*02e0*/  LOP3.LUT R41, R41, 0xffff, RZ, 0xc0, !PT ;  /* 0x0000ffff29297812 */ /* 0x00afce00078ec0ff */
.L_x_1481:
[----:B0-----:R-:W0:Y:S01]  /*02f0*/  LDC R10, c[0x0][0x410] ;  /* 0x00010400ff0a7b82 */ /* 0x001e220000000800 */
[----:B-1----:R-:W1:Y:S01]  /*0300*/  LDCU.128 UR12, c[0x0][0x400] ;  /* 0x00008000ff0c77ac */ /* 0x002e620008000c00 */
[----:B------:R-:W-:-:S06]  /*0310*/  ISETP.GE.AND P0, PT, R47, RZ, PT ;  /* 0x000000ff2f00720c */ /* 0x000fcc0003f06270 */
[----:B------:R-:W2:Y:S01]  /*0320*/  LDC.64 R20, c[0x0][0x3b8] ;  /* 0x0000ee00ff147b82 */ /* 0x000ea20000000a00 */
[----:B-1----:R-:W-:-:S04]  /*0330*/  ISETP.GE.U32.AND P1, PT, R54, UR12, PT ;  /* 0x0000000c36007c0c */ /* 0x002fc8000bf26070 */
[----:B------:R-:W-:Y:S02]  /*0340*/  ISETP.GE.AND.EX P1, PT, R0, UR13, PT, P1 ;  /* 0x0000000d00007c0c */ /* 0x000fe4000bf26310 */
[----:B0-----:R-:W-:-:S04]  /*0350*/  IABS R7, R10 ;  /* 0x0000000a00077213 */ /* 0x001fc80000000000 */
[----:B------:R-:W0:Y:S01]  /*0360*/  I2F.RP R6, R7 ;  /* 0x0000000700067306 */ /* 0x000e220000209400 */
[----:B--2---:R-:W-:-:S06]  /*0370*/  IMAD.WIDE R20, R47, 0x8, R20 ;  /* 0x000000082f147825 */ /* 0x004fcc00078e0214 */
[----:B------:R-:W1:Y:S01]  /*0380*/  @!P1 LDC.64 R30, c[0x0][0x3a0] ;  /* 0x0000e800ff1e9b82 */ /* 0x000e620000000a00 */
[----:B0-----:R-:W0:Y:S07]  /*0390*/  MUFU.RCP R6, R6 ;  /* 0x0000000600067308 */ /* 0x001e2e0000001000 */
[----:B------:R-:W2:Y:S01]  /*03a0*/  @!P1 LDC.64 R28, c[0x0][0x398] ;  /* 0x0000e600ff1c9b82 */ /* 0x000ea20000000a00 */
[----:B0-----:R-:W-:-:S04]  /*03b0*/  IADD3 R2, PT, PT, R6, 0xffffffe, RZ ;  /* 0x0ffffffe06027810 */ /* 0x001fc80007ffe0ff */
[----:B------:R0:W3:Y:S02]  /*03c0*/  F2I.FTZ.U32.TRUNC.NTZ R3, R2 ;  /* 0x0000000200037305 */ /* 0x0000e4000021f000 */
[----:B0-----:R-:W-:Y:S02]  /*03d0*/  MOV R2, RZ ;  /* 0x000000ff00027202 */ /* 0x001fe40000000f00 */
[----:B---3--:R-:W-:-:S05]  /*03e0*/  IADD3 R8, PT, PT, RZ, -R3, RZ ;  /* 0x80000003ff087210 */ /* 0x008fca0007ffe0ff */
        /* <DEDUP_REMOVED lines=20> */
[----:B------:R-:W-:Y:S01]  /*0530*/  SEL R63, R7, R6, !P3 ;  /* 0x00000006073f7207 */ /* 0x000fe20005800000 */
[----:B------:R-:W0:Y:S01]  /*0540*/  @!P1 LDC.64 R2, c[0x0][0x3f8] ;  /* 0x0000fe00ff029b82 */ /* 0x000e220000000a00 */
[----:B------:R-:W-:Y:S02]  /*0550*/  @!P2 IADD3 R8, PT, PT, -R8, RZ, RZ ;  /* 0x000000ff0808a210 */ /* 0x000fe40007ffe1ff */
[----:B------:R-:W-:Y:S01]  /*0560*/  ISETP.GE.U32.AND P2, PT, R53, UR12, PT ;  /* 0x0000000c35007c0c */ /* 0x000fe2000bf46070 */
[----:B------:R-:W-:Y:S01]  /*0570*/  IMAD R23, R63, 0x38, RZ ;  /* 0x000000383f177824 */ /* 0x000fe200078e02ff */
[----:B------:R-:W-:Y:S02]  /*0580*/  SEL R7, R7, R8, !P3 ;  /* 0x0000000807077207 */ /* 0x000fe40005800000 */
[----:B------:R-:W-:Y:S02]  /*0590*/  ISETP.GE.AND.EX P2, PT, R4, UR13, PT, P2 ;  /* 0x0000000d04007c0c */ /* 0x000fe4000bf46320 */
[----:B------:R-:W-:-:S02]  /*05a0*/  IADD3 R66, P0, PT, R23, R41, RZ ;  /* 0x0000002917427210 */ /* 0x000fc40007f1e0ff */
[----:B------:R-:W-:Y:S02]  /*05b0*/  SHF.R.S32.HI R6, RZ, 0x1f, R7 ;  /* 0x0000001fff067819 */ /* 0x000fe40000011407 */
[----:B------:R-:W-:Y:S02]  /*05c0*/  LEA.HI.X.SX32 R67, R23, RZ, 0x1, P0 ;  /* 0x000000ff17437211 */ /* 0x000fe400000f0eff */
[----:B------:R-:W-:Y:S01]  /*05d0*/  ISETP.GE.U32.AND P0, PT, R58, UR12, PT ;  /* 0x0000000c3a007c0c */ /* 0x000fe2000bf06070 */
[----:B------:R-:W-:Y:S01]  /*05e0*/  IMAD R6, R6, UR14, RZ ;  /* 0x0000000e06067c24 */ /* 0x000fe2000f8e02ff */
[----:B------:R-:W-:Y:S01]  /*05f0*/  ISETP.GE.U32.AND P3, PT, R52, UR12, PT ;  /* 0x0000000c34007c0c */ /* 0x000fe2000bf66070 */
[----:B------:R-:W-:Y:S01]  /*0600*/  IMAD.WIDE.U32 R66, R7, UR14, R66 ;  /* 0x0000000e07427c25 */ /* 0x000fe2000f8e0042 */
[----:B------:R-:W-:Y:S01]  /*0610*/  ISETP.GE.AND.EX P0, PT, R40, UR13, PT, P0 ;  /* 0x0000000d28007c0c */ /* 0x000fe2000bf06300 */
[----:B------:R-:W3:Y:S01]  /*0620*/  @!P2 LDC.64 R8, c[0x0][0x3f8] ;  /* 0x0000fe00ff08ab82 */ /* 0x000ee20000000a00 */
[----:B------:R-:W-:Y:S01]  /*0630*/  ISETP.GE.AND.EX P3, PT, R5, UR13, PT, P3 ;  /* 0x0000000d05007c0c */ /* 0x000fe2000bf66330 */
[----:B------:R-:W-:Y:S01]  /*0640*/  IMAD R65, R7, UR15, R6 ;  /* 0x0000000f07417c24 */ /* 0x000fe2000f8e0206 */
[----:B------:R-:W-:Y:S01]  /*0650*/  @!P1 MOV R64, R66 ;  /* 0x0000004200409202 */ /* 0x000fe20000000f00 */
[----:B0-----:R-:W-:Y:S01]  /*0660*/  @!P1 IMAD R6, R0, R2, RZ ;  /* 0x0000000200069224 */ /* 0x001fe200078e02ff */
[----:B------:R-:W-:-:S02]  /*0670*/  ISETP.NE.AND P4, PT, RZ, UR11, PT ;  /* 0x0000000bff007c0c */ /* 0x000fc4000bf85270 */
[----:B------:R-:W-:Y:S01]  /*0680*/  IADD3 R65, PT, PT, R67, R65, RZ ;  /* 0x0000004143417210 */ /* 0x000fe20007ffe0ff */
[C---:B------:R-:W-:Y:S01]  /*0690*/  @!P1 IMAD R11, R54.reuse, R3, R6 ;  /* 0x00000003360b9224 */ /* 0x040fe200078e0206 */
[----:B------:R-:W0:Y:S01]  /*06a0*/  @!P2 LDC.64 R18, c[0x0][0x398] ;  /* 0x0000e600ff12ab82 */ /* 0x000e220000000a00 */
[----:B------:R-:W-:Y:S02]  /*06b0*/  @!P1 IMAD.WIDE.U32 R2, R54, R2, R64 ;  /* 0x0000000236029225 */ /* 0x000fe400078e0040 */
[----:B------:R-:W-:Y:S02]  /*06c0*/  @!P0 MOV R24, R66 ;  /* 0x0000004200188202 */ /* 0x000fe40000000f00 */
[----:B------:R-:W-:-:S03]  /*06d0*/  @!P0 MOV R25, R65 ;  /* 0x0000004100198202 */ /* 0x000fc60000000f00 */
[----:B------:R-:W4:Y:S01]  /*06e0*/  @!P0 LDC.64 R6, c[0x0][0x3f8] ;  /* 0x0000fe00ff068b82 */ /* 0x000f220000000a00 */
[----:B------:R-:W-:Y:S02]  /*06f0*/  @!P1 IADD3 R11, PT, PT, R3, R11, RZ ;  /* 0x0000000b030b9210 */ /* 0x000fe40007ffe0ff */
[C---:B------:R-:W-:Y:S02]  /*0700*/  @!P1 SHF.L.U32 R3, R2.reuse, 0x2, RZ ;  /* 0x0000000202039819 */ /* 0x040fe400000006ff */
[----:B------:R-:W-:Y:S01]  /*0710*/  @!P1 SHF.L.U64.HI R12, R2, 0x2, R11 ;  /* 0x00000002020c9819 */ /* 0x000fe2000001020b */
[----:B---3--:R-:W-:Y:S01]  /*0720*/  @!P2 IMAD R10, R4, R8, RZ ;  /* 0x00000008040aa224 */ /* 0x008fe200078e02ff */
[----:B------:R-:W-:Y:S01]  /*0730*/  @!P2 MOV R11, R65 ;  /* 0x00000041000ba202 */ /* 0x000fe20000000f00 */
[----:B------:R-:W3:Y:S01]  /*0740*/  @!P3 LDC.64 R16, c[0x0][0x3f8] ;  /* 0x0000fe00ff10bb82 */ /* 0x000ee20000000a00 */
[----:B-1----:R-:W-:Y:S01]  /*0750*/  @!P1 IADD3 R30, P5, PT, R3, R30, RZ ;  /* 0x0000001e031e9210 */ /* 0x002fe20007fbe0ff */
[----:B------:R-:W-:Y:S01]  /*0760*/  @!P2 IMAD R13, R53, R9, R10 ;  /* 0x00000009350da224 */ /* 0x000fe200078e020a */
[----:B------:R-:W-:-:S02]  /*0770*/  @!P2 MOV R10, R66 ;  /* 0x00000042000aa202 */ /* 0x000fc40000000f00 */
[----:B--2---:R-:W-:Y:S02]  /*0780*/  @!P1 IADD3 R28, P6, PT, R3, R28, RZ ;  /* 0x0000001c031c9210 */ /* 0x004fe40007fde0ff */
[C---:B------:R-:W-:Y:S01]  /*0790*/  @!P1 IADD3.X R31, PT, PT, R12.reuse, R31, RZ, P5, !PT ;  /* 0x0000001f0c1f9210 */ /* 0x040fe20002ffe4ff */
[----:B------:R-:W-:Y:S01]  /*07a0*/  @!P2 IMAD.WIDE.U32 R8, R53, R8, R10 ;  /* 0x000000083508a225 */ /* 0x000fe200078e000a */
[----:B------:R-:W1:Y:S01]  /*07b0*/  @!P2 LDC.64 R2, c[0x0][0x3a0] ;  /* 0x0000e800ff02ab82 */ /* 0x000e620000000a00 */
[----:B------:R-:W-:-:S03]  /*07c0*/  @!P1 IADD3.X R29, PT, PT, R12, R29, RZ, P6, !PT ;  /* 0x0000001d0c1d9210 */ /* 0x000fc600037fe4ff */
[----:B------:R-:W-:Y:S01]  /*07d0*/  @!P2 IADD3 R9, PT, PT, R9, R13, RZ ;  /* 0x0000000d0909a210 */ /* 0x000fe20007ffe0ff */
[-C--:B----4-:R-:W-:Y:S01]  /*07e0*/  @!P0 IMAD R10, R40, R6.reuse, RZ ;  /* 0x00000006280a8224 */ /* 0x090fe200078e02ff */
[----:B------:R-:W-:Y:S01]  /*07f0*/  @!P2 SHF.L.U32 R27, R8, 0x2, RZ ;  /* 0x00000002081ba819 */ /* 0x000fe200000006ff */
[----:B------:R-:W-:Y:S01]  /*0800*/  @!P0 IMAD.WIDE.U32 R24, R58, R6, R24 ;  /* 0x000000063a188225 */ /* 0x000fe200078e0018 */
[----:B------:R-:W2:Y:S01]  /*0810*/  @!P0 LDC.64 R14, c[0x0][0x3a0] ;  /* 0x0000e800ff0e8b82 */ /* 0x000ea20000000a00 */
[----:B------:R-:W-:Y:S02]  /*0820*/  @!P2 SHF.L.U64.HI R22, R8, 0x2, R9 ;  /* 0x000000020816a819 */ /* 0x000fe40000010209 */
[----:B------:R-:W-:Y:S02]  /*0830*/  @!P0 IMAD R35, R58, R7, R10 ;  /* 0x000000073a238224 */ /* 0x000fe400078e020a */
[----:B------:R1:W4:Y:S03]  /*0840*/  LDG.E.64 R6, desc[UR8][R20.64] ;  /* 0x0000000814067981 */ /* 0x000326000c1e1b00 */
[----:B------:R-:W2:Y:S01]  /*0850*/  @!P0 LDC.64 R12, c[0x0][0x398] ;  /* 0x0000e600ff0c8b82 */ /* 0x000ea20000000a00 */
[----:B------:R-:W-:-:S07]  /*0860*/  @!P0 IADD3 R25, PT, PT, R25, R35, RZ ;  /* 0x0000002319198210 */ /* 0x000fce0007ffe0ff */
[----:B------:R-:W2:Y:S01]  /*0870*/  @!P3 LDC.64 R8, c[0x0][0x3a0] ;  /* 0x0000e800ff08bb82 */ /* 0x000ea20000000a00 */
[----:B-1----:R-:W-:-:S07]  /*0880*/  @!P2 IADD3 R20, P5, PT, R27, R2, RZ ;  /* 0x000000021b14a210 */ /* 0x002fce0007fbe0ff */
[----:B------:R-:W1:Y:S01]  /*0890*/  @!P3 LDC.64 R10, c[0x0][0x398] ;  /* 0x0000e600ff0abb82 */ /* 0x000e620000000a00 */
[----:B0-----:R-:W-:Y:S01]  /*08a0*/  @!P2 IADD3 R2, P6, PT, R27, R18, RZ ;  /* 0x000000121b02a210 */ /* 0x001fe20007fde0ff */
[----:B---3--:R-:W-:Y:S01]  /*08b0*/  @!P3 IMAD R18, R5, R16, RZ ;  /* 0x000000100512b224 */ /* 0x008fe200078e02ff */
[----:B------:R-:W-:-:S05]  /*08c0*/  @!P0 SHF.L.U32 R27, R24, 0x2, RZ ;  /* 0x00000002181b8819 */ /* 0x000fca00000006ff */
[----:B------:R-:W0:Y:S01]  /*08d0*/  @P4 LDC.64 R32, c[0x0][0x3b0] ;  /* 0x0000ec00ff204b82 */ /* 0x000e220000000a00 */
[----:B------:R-:W-:-:S07]  /*08e0*/  @!P0 SHF.L.U64.HI R26, R24, 0x2, R25 ;  /* 0x00000002181a8819 */ /* 0x000fce0000010219 */
[----:B------:R-:W3:Y:S01]  /*08f0*/  LDC.64 R34, c[0x0][0x3a8] ;  /* 0x0000ea00ff227b82 */ /* 0x000ee20000000a00 */
[----:B------:R-:W-:Y:S02]  /*0900*/  @!P3 MOV R24, R66 ;  /* 0x000000420018b202 */ /* 0x000fe40000000f00 */
[----:B------:R-:W-:Y:S01]  /*0910*/  @!P3 MOV R25, R65 ;  /* 0x000000410019b202 */ /* 0x000fe20000000f00 */
[----:B------:R-:W-:Y:S01]  /*0920*/  @!P3 IMAD R37, R52, R17, R18 ;  /* 0x000000113425b224 */ /* 0x000fe200078e0212 */
[----:B------:R-:W-:Y:S02]  /*0930*/  @!P2 IADD3.X R21, PT, PT, R22, R3, RZ, P5, !PT ;  /* 0x000000031615a210 */ /* 0x000fe40002ffe4ff */
[C---:B--2---:R-:W-:Y:S01]  /*0940*/  @!P0 IADD3 R18, P5, PT, R27.reuse, R14, RZ ;  /* 0x0000000e1b128210 */ /* 0x044fe20007fbe0ff */
[----:B------:R-:W-:Y:S01]  /*0950*/  @!P3 IMAD.WIDE.U32 R16, R52, R16, R24 ;  /* 0x000000103410b225 */ /* 0x000fe200078e0018 */
[----:B------:R-:W-:Y:S02]  /*0960*/  @!P2 IADD3.X R3, PT, PT, R22, R19, RZ, P6, !PT ;  /* 0x000000131603a210 */ /* 0x000fe400037fe4ff */
[----:B------:R-:W-:-:S02]  /*0970*/  @!P0 IADD3 R22, P6, PT, R27, R12, RZ ;  /* 0x0000000c1b168210 */ /* 0x000fc40007fde0ff */
[----:B------:R-:W-:Y:S02]  /*0980*/  @!P0 IADD3.X R19, PT, PT, R26, R15, RZ, P5, !PT ;  /* 0x0000000f1a138210 */ /* 0x000fe40002ffe4ff */
[----:B------:R-:W-:Y:S02]  /*0990*/  @!P3 IADD3 R15, PT, PT, R17, R37, RZ ;  /* 0x00000025110fb210 */ /* 0x000fe40007ffe0ff */
[----:B------:R-:W-:Y:S02]  /*09a0*/  @!P3 SHF.L.U32 R25, R16, 0x2, RZ ;  /* 0x000000021019b819 */ /* 0x000fe400000006ff */
[----:B------:R-:W-:Y:S02]  /*09b0*/  IADD3 R17, PT, PT, R23, R41, RZ ;  /* 0x0000002917117210 */ /* 0x000fe40007ffe0ff */
[----:B------:R-:W-:Y:S02]  /*09c0*/  @!P0 IADD3.X R23, PT, PT, R26, R13, RZ, P6, !PT ;  /* 0x0000000d1a178210 */ /* 0x000fe400037fe4ff */
[----:B------:R-:W-:-:S02]  /*09d0*/  @!P3 SHF.L.U64.HI R16, R16, 0x2, R15 ;  /* 0x000000021010b819 */ /* 0x000fc4000001020f */
[C---:B------:R-:W-:Y:S02]  /*09e0*/  @!P3 IADD3 R26, P5, PT, R25.reuse, R8, RZ ;  /* 0x00000008191ab210 */ /* 0x040fe40007fbe0ff */
[----:B-1----:R-:W-:Y:S01]  /*09f0*/  @!P3 IADD3 R24, P6, PT, R25, R10, RZ ;  /* 0x0000000a1918b210 */ /* 0x002fe20007fde0ff */
[C---:B0-----:R-:W-:Y:S01]  /*0a00*/  @P4 IMAD.WIDE R32, R17.reuse, 0x2, R32 ;  /* 0x0000000211204825 */ /* 0x041fe200078e0220 */
[C---:B------:R-:W-:Y:S02]  /*0a10*/  @!P3 IADD3.X R27, PT, PT, R16.reuse, R9, RZ, P5, !PT ;  /* 0x00000009101bb210 */ /* 0x040fe40002ffe4ff */
[----:B------:R-:W-:Y:S02]  /*0a20*/  CS2R R12, SRZ ;  /* 0x00000000000c7805 */ /* 0x000fe4000001ff00 */
[----:B------:R-:W-:Y:S01]  /*0a30*/  @!P3 IADD3.X R25, PT, PT, R16, R11, RZ, P6, !PT ;  /* 0x0000000b1019b210 */ /* 0x000fe200037fe4ff */
[----:B---3--:R-:W-:Y:S01]  /*0a40*/  IMAD.WIDE R34, R17, 0x2, R34 ;  /* 0x0000000211227825 */ /* 0x008fe200078e0222 */
[----:B------:R-:W-:-:S02]  /*0a50*/  CS2R R14, SRZ ;  /* 0x00000000000e7805 */ /* 0x000fc4000001ff00 */
[----:B------:R-:W-:Y:S01]  /*0a60*/  CS2R R16, SRZ ;  /* 0x0000000000107805 */ /* 0x000fe2000001ff00 */
[----:B------:R-:W2:Y:S04]  /*0a70*/  @P4 LDG.E.U16 R36, desc[UR8][R32.64] ;  /* 0x0000000820244981 */ /* 0x000ea8000c1e1500 */
[----:B------:R0:W5:Y:S04]  /*0a80*/  @!P2 LDG.E.64 R12, desc[UR8][R20.64] ;  /* 0x00000008140ca981 */ /* 0x000168000c1e1b00 */
[----:B------:R1:W5:Y:S04]  /*0a90*/  @!P2 LDG.E.64 R14, desc[UR8][R2.64] ;  /* 0x00000008020ea981 */ /* 0x000368000c1e1b00 */
[----:B------:R3:W5:Y:S01]  /*0aa0*/  @!P0 LDG.E.64 R16, desc[UR8][R18.64] ;  /* 0x0000000812108981 */ /* 0x000762000c1e1b00 */
[----:B0-----:R-:W-:-:S03]  /*0ab0*/  CS2R R20, SRZ ;  /* 0x0000000000147805 */ /* 0x001fc6000001ff00 */
[----:B------:R-:W2:Y:S01]  /*0ac0*/  @P4 LDG.E.U16 R32, desc[UR8][R32.64+0x2] ;  /* 0x0000020820204981 */ /* 0x000ea2000c1e1500 */
[----:B-1----:R-:W-:Y:S02]  /*0ad0*/  MOV R3, RZ ;  /* 0x000000ff00037202 */ /* 0x002fe40000000f00 */
[----:B------:R-:W-:Y:S01]  /*0ae0*/  MOV R2, RZ ;  /* 0x000000ff00027202 */ /* 0x000fe20000000f00 */
[----:B------:R-:W2:Y:S01]  /*0af0*/  LDG.E.U16 R59, desc[UR8][R34.64] ;  /* 0x00000008223b7981 */ /* 0x000ea2000c1e1500 */
[----:B---3--:R-:W-:-:S03]  /*0b00*/  CS2R R18, SRZ ;  /* 0x0000000000127805 */ /* 0x008fc6000001ff00 */
[----:B------:R-:W3:Y:S04]  /*0b10*/  LDG.E.U16 R37, desc[UR8][R34.64+0x2] ;  /* 0x0000020822257981 */ /* 0x000ee8000c1e1500 */
[----:B------:R-:W5:Y:S04]  /*0b20*/  @!P0 LDG.E.64 R2, desc[UR8][R22.64] ;  /* 0x0000000816028981 */ /* 0x000f68000c1e1b00 */
[----:B------:R-:W5:Y:S04]  /*0b30*/  @!P3 LDG.E.64 R18, desc[UR8][R26.64] ;  /* 0x000000081a12b981 */ /* 0x000f68000c1e1b00 */
[----:B------:R-:W5:Y:S01]  /*0b40*/  @!P3 LDG.E.64 R20, desc[UR8][R24.64] ;  /* 0x000000081814b981 */ /* 0x000f62000c1e1b00 */
[----:B------:R-:W-:-:S02]  /*0b50*/  CS2R R8, SRZ ;  /* 0x0000000000087805 */ /* 0x000fc4000001ff00 */
[----:B------:R-:W-:-:S04]  /*0b60*/  CS2R R10, SRZ ;  /* 0x00000000000a7805 */ /* 0x000fc8000001ff00 */
[----:B------:R-:W5:Y:S04]  /*0b70*/  @!P1 LDG.E.64 R8, desc[UR8][R30.64] ;  /* 0x000000081e089981 */ /* 0x000f68000c1e1b00 */
[----:B------:R0:W5:Y:S01]  /*0b80*/  @!P1 LDG.E.64 R10, desc[UR8][R28.64] ;  /* 0x000000081c0a9981 */ /* 0x000162000c1e1b00 */
[----:B------:R-:W-:Y:S01]  /*0b90*/  MOV R62, 0x3f800000 ;  /* 0x3f800000003e7802 */ /* 0x000fe20000000f00 */
[----:B------:R-:W-:Y:S01]  /*0ba0*/  UISETP.NE.AND UP0, UPT, UR11, URZ, UPT ;  /* 0x000000ff0b00728c */ /* 0x000fe2000bf05270 */
[----:B------:R-:W-:Y:S01]  /*0bb0*/  CS2R R60, SRZ ;  /* 0x00000000003c7805 */ /* 0x000fe2000001ff00 */
[----:B----4-:R-:W-:-:S05]  /*0bc0*/  FFMA.FTZ R7, -R6, R6, R7 ;  /* 0x0000000606077223 */ /* 0x010fca0000010107 */
[----:B------:R-:W-:-:S13]  /*0bd0*/  FSETP.GTU.FTZ.AND P1, PT, R7, RZ, PT ;  /* 0x000000ff0700720b */ /* 0x000fda0003f3c000 */
[----:B0-----:R-:W0:Y:S02]  /*0be0*/  @P1 LDC R28, c[0x0][0x3c0] ;  /* 0x0000f000ff1c1b82 */ /* 0x001e240000000800 */
[----:B0-----:R-:W-:-:S04]  /*0bf0*/  @P1 FADD.FTZ R28, R7, R28 ;  /* 0x0000001c071c1221 */ /* 0x001fc80000010000 */
[----:B------:R0:W1:Y:S01]  /*0c00*/  @P1 MUFU.RSQ R62, R28 ;  /* 0x0000001c003e1308 */ /* 0x0000620000001400 */
[----:B--2---:R-:W-:Y:S02]  /*0c10*/  @P4 SHF.L.U32 R61, R36, 0x10, RZ ;  /* 0x00000010243d4819 */ /* 0x004fe400000006ff */
[----:B------:R-:W-:Y:S02]  /*0c20*/  @P4 SHF.L.U32 R60, R32, 0x10, RZ ;  /* 0x00000010203c4819 */ /* 0x000fe400000006ff */
[----:B------:R-:W-:Y:S02]  /*0c30*/  SHF.L.U32 R59, R59, 0x10, RZ ;  /* 0x000000103b3b7819 */ /* 0x000fe400000006ff */
[----:B---3--:R-:W-:Y:S01]  /*0c40*/  SHF.L.U32 R7, R37, 0x10, RZ ;  /* 0x0000001025077819 */ /* 0x008fe200000006ff */
[----:B01----:R-:W-:Y:S06]  /*0c50*/  BRA.U UP0, `(.L_x_1451) ;  /* 0x0000000100e47547 */ /* 0x003fec000b800000 */
[C---:B-----5:R-:W-:Y:S01]  /*0c60*/  FADD.FTZ R23, -R6.reuse, R16 ;  /* 0x0000001006177221 */ /* 0x060fe20000010100 */
[----:B------:R-:W-:Y:S01]  /*0c70*/  FADD.FTZ R25, -R6, R17 ;  /* 0x0000001106197221 */ /* 0x000fe20000010100 */
[----:B------:R-:W-:Y:S01]  /*0c80*/  FMUL.FTZ R24, R2, R59 ;  /* 0x0000003b02187220 */ /* 0x000fe20000410000 */
[----:B------:R-:W-:Y:S01]  /*0c90*/  FMUL.FTZ R27, R3, R7 ;  /* 0x00000007031b7220 */ /* 0x000fe20000410000 */
[-C--:B------:R-:W-:Y:S01]  /*0ca0*/  FMUL.FTZ R23, R23, R62.reuse ;  /* 0x0000003e17177220 */ /* 0x080fe20000410000 */
[----:B------:R-:W-:Y:S01]  /*0cb0*/  FMUL.FTZ R22, R25, R62 ;  /* 0x0000003e19167220 */ /* 0x000fe20000410000 */
[----:B------:R-:W-:Y:S01]  /*0cc0*/  FADD.FTZ R26, RZ, R24 ;  /* 0x00000018ff1a7221 */ /* 0x000fe20000010000 */
[----:B------:R-:W-:Y:S01]  /*0cd0*/  FADD.FTZ R29, -R6, R8 ;  /* 0x00000008061d7221 */ /* 0x000fe20000010100 */
[----:B------:R-:W-:Y:S01]  /*0ce0*/  FFMA.FTZ R25, R23, R24, RZ ;  /* 0x0000001817197223 */ /* 0x000fe200000100ff */
[----:B------:R-:W-:Y:S01]  /*0cf0*/  FMUL.FTZ R31, R10, R59 ;  /* 0x0000003b0a1f7220 */ /* 0x000fe20000410000 */
[----:B------:R-:W-:Y:S01]  /*0d00*/  FADD.FTZ R26, R27, R26 ;  /* 0x0000001a1b1a7221 */ /* 0x000fe20000010000 */
[-C--:B------:R-:W-:Y:S01]  /*0d10*/  FMUL.FTZ R24, R29, R62.reuse ;  /* 0x0000003e1d187220 */ /* 0x080fe20000410000 */
[----:B------:R-:W-:Y:S01]  /*0d20*/  FFMA.FTZ R25, R22, R27, R25 ;  /* 0x0000001b16197223 */ /* 0x000fe20000010019 */
[----:B------:R-:W-:Y:S01]  /*0d30*/  FADD.FTZ R27, -R6, R9 ;  /* 0x00000009061b7221 */ /* 0x000fe20000010100 */
[----:B------:R-:W-:Y:S01]  /*0d40*/  FADD.FTZ R28, R26, R31 ;  /* 0x0000001f1a1c7221 */ /* 0x000fe20000010000 */
[----:B------:R-:W-:Y:S01]  /*0d50*/  FFMA.FTZ R23, R2, R23, RZ ;  /* 0x0000001702177223 */ /* 0x000fe200000100ff */
[----:B------:R-:W-:Y:S01]  /*0d60*/  FFMA.FTZ R31, R24, R31, R25 ;  /* 0x0000001f181f7223 */ /* 0x000fe20000010019 */
[----:B------:R-:W-:Y:S01]  /*0d70*/  FMUL.FTZ R25, R11, R7 ;  /* 0x000000070b197220 */ /* 0x000fe20000410000 */
[----:B------:R-:W-:Y:S01]  /*0d80*/  FMUL.FTZ R26, R27, R62 ;  /* 0x0000003e1b1a7220 */ /* 0x000fe20000410000 */
[----:B------:R-:W-:Y:S01]  /*0d90*/  FADD.FTZ R27, -R6, R12 ;  /* 0x0000000c061b7221 */ /* 0x000fe20000010100 */
[----:B------:R-:W-:Y:S01]  /*0da0*/  FMUL.FTZ R29, R14, R59 ;  /* 0x0000003b0e1d7220 */ /* 0x000fe20000410000 */
[----:B------:R-:W-:Y:S01]  /*0db0*/  FADD.FTZ R28, R25, R28 ;  /* 0x0000001c191c7221 */ /* 0x000fe20000010000 */
[----:B------:R-:W-:Y:S01]  /*0dc0*/  FFMA.FTZ R23, R10, R24, R23 ;  /* 0x000000180a177223 */ /* 0x000fe20000010017 */
[----:B------:R-:W-:Y:S01]  /*0dd0*/  FFMA.FTZ R31, R26, R25, R31 ;  /* 0x000000191a1f7223 */ /* 0x000fe2000001001f */
[----:B------:R-:W-:Y:S01]  /*0de0*/  FMUL.FTZ R24, R27, R62 ;  /* 0x0000003e1b187220 */ /* 0x000fe20000410000 */
[----:B------:R-:W-:Y:S01]  /*0df0*/  FADD.FTZ R25, -R6, R13 ;  /* 0x0000000d06197221 */ /* 0x000fe20000010100 */
[----:B------:R-:W-:Y:S01]  /*0e00*/  FADD.FTZ R30, R28, R29 ;  /* 0x0000001d1c1e7221 */ /* 0x000fe20000010000 */
[----:B------:R-:W-:Y:S01]  /*0e10*/  FMUL.FTZ R27, R15, R7 ;  /* 0x000000070f1b7220 */ /* 0x000fe20000410000 */
[----:B------:R-:W-:Y:S01]  /*0e20*/  FFMA.FTZ R22, R3, R22, RZ ;  /* 0x0000001603167223 */ /* 0x000fe200000100ff */
[----:B------:R-:W-:Y:S01]  /*0e30*/  FFMA.FTZ R31, R24, R29, R31 ;  /* 0x0000001d181f7223 */ /* 0x000fe2000001001f */
[----:B------:R-:W-:Y:S01]  /*0e40*/  FMUL.FTZ R28, R25, R62 ;  /* 0x0000003e191c7220 */ /* 0x000fe20000410000 */
[----:B------:R-:W-:Y:S01]  /*0e50*/  FADD.FTZ R25, -R6, R18 ;  /* 0x0000001206197221 */ /* 0x000fe20000010100 */
[----:B------:R-:W-:Y:S01]  /*0e60*/  FADD.FTZ R29, R27, R30 ;  /* 0x0000001e1b1d7221 */ /* 0x000fe20000010000 */
[----:B------:R-:W-:Y:S01]  /*0e70*/  FMUL.FTZ R32, R20, R59 ;  /* 0x0000003b14207220 */ /* 0x000fe20000410000 */
[----:B------:R-:W-:Y:S01]  /*0e80*/  FFMA.FTZ R22, R11, R26, R22 ;  /* 0x0000001a0b167223 */ /* 0x000fe20000010016 */
[----:B------:R-:W-:Y:S01]  /*0e90*/  FFMA.FTZ R30, R28, R27, R31 ;  /* 0x0000001b1c1e7223 */ /* 0x000fe2000001001f */
[----:B------:R-:W-:Y:S01]  /*0ea0*/  FFMA.FTZ R27, R14, R24, R23 ;  /* 0x000000180e1b7223 */ /* 0x000fe20000010017 */
[----:B------:R-:W-:Y:S01]  /*0eb0*/  FMUL.FTZ R25, R25, R62 ;  /* 0x0000003e19197220 */ /* 0x000fe20000410000 */
[----:B------:R-:W-:Y:S01]  /*0ec0*/  FADD.FTZ R24, R29, R32 ;  /* 0x000000201d187221 */ /* 0x000fe20000010000 */
[----:B------:R-:W-:Y:S01]  /*0ed0*/  FFMA.FTZ R26, R15, R28, R22 ;  /* 0x0000001c0f1a7223 */ /* 0x000fe20000010016 */
[----:B------:R-:W-:Y:S01]  /*0ee0*/  FADD.FTZ R29, -R6, R19 ;  /* 0x00000013061d7221 */ /* 0x000fe20000010100 */
[----:B------:R-:W-:Y:S01]  /*0ef0*/  FADD.FTZ R23, RZ, R2 ;  /* 0x00000002ff177221 */ /* 0x000fe20000010000 */
[----:B------:R-:W-:Y:S01]  /*0f00*/  FADD.FTZ R22, RZ, R3 ;  /* 0x00000003ff167221 */ /* 0x000fe20000010000 */
[----:B------:R-:W-:Y:S01]  /*0f10*/  FFMA.FTZ R33, R25, R32, R30 ;  /* 0x0000002019217223 */ /* 0x000fe2000001001e */
[----:B------:R-:W-:Y:S01]  /*0f20*/  FMUL.FTZ R30, R29, R62 ;  /* 0x0000003e1d1e7220 */ /* 0x000fe20000410000 */
[----:B------:R-:W-:Y:S01]  /*0f30*/  FADD.FTZ R29, R10, R23 ;  /* 0x000000170a1d7221 */ /* 0x000fe20000010000 */
[----:B------:R-:W-:Y:S01]  /*0f40*/  FADD.FTZ R22, R11, R22 ;  /* 0x000000160b167221 */ /* 0x000fe20000010000 */
[----:B------:R-:W-:-:S02]  /*0f50*/  FMUL.FTZ R31, R21, R7 ;  /* 0x00000007151f7220 */ /* 0x000fc40000410000 */
[----:B------:R-:W-:Y:S01]  /*0f60*/  FADD.FTZ R29, R14, R29 ;  /* 0x0000001d0e1d7221 */ /* 0x000fe20000010000 */
[----:B------:R-:W-:Y:S01]  /*0f70*/  FADD.FTZ R22, R15, R22 ;  /* 0x000000160f167221 */ /* 0x000fe20000010000 */
[----:B------:R-:W-:Y:S01]  /*0f80*/  FADD.FTZ R23, R31, R24 ;  /* 0x000000181f177221 */ /* 0x000fe20000010000 */
[----:B------:R-:W-:Y:S01]  /*0f90*/  FFMA.FTZ R24, R20, R25, R27 ;  /* 0x0000001914187223 */ /* 0x000fe2000001001b */
[C---:B------:R-:W-:Y:S01]  /*0fa0*/  FFMA.FTZ R25, R21.reuse, R30, R26 ;  /* 0x0000001e15197223 */ /* 0x040fe2000001001a */
[----:B------:R-:W-:Y:S01]  /*0fb0*/  FFMA.FTZ R28, R30, R31, R33 ;  /* 0x0000001f1e1c7223 */ /* 0x000fe20000010021 */
[----:B------:R-:W-:Y:S01]  /*0fc0*/  FADD.FTZ R26, R20, R29 ;  /* 0x0000001d141a7221 */ /* 0x000fe20000010000 */
[----:B------:R-:W-:Y:S01]  /*0fd0*/  FADD.FTZ R27, R21, R22 ;  /* 0x00000016151b7221 */ /* 0x000fe20000010000 */
[----:B------:R-:W-:Y:S06]  /*0fe0*/  BRA `(.L_x_1452) ;  /* 0x0000000800007947 */ /* 0x000fec0003800000 */
.L_x_1451:
[C---:B-----5:R-:W-:Y:S01]  /*0ff0*/  FADD.FTZ R23, -R6.reuse, R16 ;  /* 0x0000001006177221 */ /* 0x060fe20000010100 */
[C---:B------:R-:W-:Y:S01]  /*1000*/  FADD.FTZ R25, -R6.reuse, R17 ;  /* 0x0000001106197221 */ /* 0x040fe20000010100 */
[C---:B------:R-:W-:Y:S01]  /*1010*/  FADD.FTZ R29, -R6.reuse, R8 ;  /* 0x00000008061d7221 */ /* 0x040fe20000010100 */
[C---:B------:R-:W-:Y:S01]  /*1020*/  FADD.FTZ R31, -R6.reuse, R12 ;  /* 0x0000000c061f7221 */ /* 0x040fe20000010100 */
[-C--:B------:R-:W-:Y:S01]  /*1030*/  FMUL.FTZ R24, R23, R62.reuse ;  /* 0x0000003e17187220 */ /* 0x080fe20000410000 */
[-C--:B------:R-:W-:Y:S01]  /*1040*/  FMUL.FTZ R22, R25, R62.reuse ;  /* 0x0000003e19167220 */ /* 0x080fe20000410000 */
[----:B------:R-:W-:Y:S01]  /*1050*/  FMUL.FTZ R30, R29, R62 ;  /* 0x0000003e1d1e7220 */ /* 0x000fe20000410000 */
[----:B------:R-:W-:Y:S01]  /*1060*/  FADD.FTZ R29, -R6, R9 ;  /* 0x00000009061d7221 */ /* 0x000fe20000010100 */
[--C-:B------:R-:W-:Y:S01]  /*1070*/  FFMA.FTZ R23, R59, R24, R61.reuse ;  /* 0x000000183b177223 */ /* 0x100fe2000001003d */
[----:B------:R-:W-:Y:S01]  /*1080*/  FFMA.FTZ R25, R7, R22, R60 ;  /* 0x0000001607197223 */ /* 0x000fe2000001003c */
[----:B------:R-:W-:-:S02]  /*1090*/  FFMA.FTZ R33, R59, R30, R61 ;  /* 0x0000001e3b217223 */ /* 0x000fc4000001003d */
[----:B------:R-:W-:Y:S01]  /*10a0*/  FMUL.FTZ R26, R23, -1.4426950216293334961 ;  /* 0xbfb8aa3b171a7820 */ /* 0x000fe20000410000 */
[----:B------:R-:W-:Y:S01]  /*10b0*/  FMUL.FTZ R28, R25, -1.4426950216293334961 ;  /* 0xbfb8aa3b191c7820 */ /* 0x000fe20000410000 */
[----:B------:R-:W-:-:S04]  /*10c0*/  FMUL.FTZ R34, R33, -1.4426950216293334961 ;  /* 0xbfb8aa3b21227820 */ /* 0x000fc80000410000 */
        /* <DEDUP_REMOVED lines=10> */
[----:B------:R-:W0:Y:S01]  /*1170*/  MUFU.EX2 R27, R34 ;  /* 0x00000022001b7308 */ /* 0x000e220000000800 */
[----:B-1----:R-:W-:Y:S01]  /*1180*/  FADD.FTZ R32, -R38, 1 ;  /* 0x3f80000026207421 */ /* 0x002fe20000010100 */
[----:B------:R-:W-:Y:S01]  /*1190*/  FMUL.FTZ R29, R29, R26 ;  /* 0x0000001a1d1d7220 */ /* 0x000fe20000410000 */
[----:B------:R-:W-:Y:S01]  /*11a0*/  FMUL.FTZ R26, R31, R62 ;  /* 0x0000003e1f1a7220 */ /* 0x000fe20000410000 */
[----:B------:R-:W-:Y:S01]  /*11b0*/  FFMA.FTZ R28, R7, R23, R60 ;  /* 0x00000017071c7223 */ /* 0x000fe2000001003c */
[----:B------:R-:W-:Y:S01]  /*11c0*/  FFMA.FTZ R37, R25, R32, 1 ;  /* 0x3f80000019257423 */ /* 0x000fe20000010020 */
[----:B------:R-:W-:Y:S01]  /*11d0*/  FADD.FTZ R25, -R6, R13 ;  /* 0x0000000d06197221 */ /* 0x000fe20000010100 */
[----:B------:R-:W-:Y:S01]  /*11e0*/  FFMA.FTZ R31, R59, R26, R61 ;  /* 0x0000001a3b1f7223 */ /* 0x000fe2000001003d */
[----:B------:R-:W-:Y:S01]  /*11f0*/  FMUL.FTZ R36, R28, -1.4426950216293334961 ;  /* 0xbfb8aa3b1c247820 */ /* 0x000fe20000410000 */
[----:B------:R-:W-:Y:S01]  /*1200*/  FMUL.FTZ R38, R3, R38 ;  /* 0x0000002603267220 */ /* 0x000fe20000410000 */
[----:B------:R-:W-:Y:S01]  /*1210*/  FMUL.FTZ R25, R25, R62 ;  /* 0x0000003e19197220 */ /* 0x000fe20000410000 */
[----:B------:R-:W-:-:S03]  /*1220*/  FMUL.FTZ R39, R31, -1.4426950216293334961 ;  /* 0xbfb8aa3b1f277820 */ /* 0x000fc60000410000 */
[----:B------:R-:W-:Y:S01]  /*1230*/  FFMA.FTZ R32, R7, R25, R60 ;  /* 0x0000001907207223 */ /* 0x000fe2000001003c */
[----:B------:R-:W1:Y:S01]  /*1240*/  MUFU.EX2 R36, R36 ;  /* 0x0000002400247308 */ /* 0x000e620000000800 */
[----:B0-----:R-:W-:Y:S02]  /*1250*/  FADD.FTZ R35, R27, 1 ;  /* 0x3f8000001b237421 */ /* 0x001fe40000010000 */
[----:B------:R-:W-:Y:S01]  /*1260*/  FMUL.FTZ R69, R32, -1.4426950216293334961 ;  /* 0xbfb8aa3b20457820 */ /* 0x000fe20000410000 */
[----:B------:R-:W-:-:S04]  /*1270*/  FMUL.FTZ R27, R38, R37 ;  /* 0x00000025261b7220 */ /* 0x000fc80000410000 */
        /* <DEDUP_REMOVED lines=11> */
[----:B0-----:R-:W-:Y:S01]  /*1330*/  FADD.FTZ R39, -R36, 1 ;  /* 0x3f80000024277421 */ /* 0x001fe20000010100 */
[----:B--2---:R-:W-:-:S03]  /*1340*/  FADD.FTZ R68, -R37, 1 ;  /* 0x3f80000025447421 */ /* 0x004fc60000010100 */
[----:B-1----:R-:W-:Y:S01]  /*1350*/  FFMA.FTZ R38, R28, R39, 1 ;  /* 0x3f8000001c267423 */ /* 0x002fe20000010027 */
[----:B------:R-:W-:Y:S01]  /*1360*/  FMUL.FTZ R28, R10, R35 ;  /* 0x000000230a1c7220 */ /* 0x000fe20000410000 */
[----:B------:R-:W-:Y:S01]  /*1370*/  FMUL.FTZ R35, R11, R36 ;  /* 0x000000240b237220 */ /* 0x000fe20000410000 */
[----:B------:R-:W-:Y:S02]  /*1380*/  FFMA.FTZ R68, R31, R68, 1 ;  /* 0x3f8000001f447423 */ /* 0x000fe40000010044 */
[----:B------:R-:W-:Y:S01]  /*1390*/  FMUL.FTZ R36, R28, R33 ;  /* 0x000000211c247220 */ /* 0x000fe20000410000 */
[----:B------:R-:W-:Y:S01]  /*13a0*/  FMUL.FTZ R28, R35, R38 ;  /* 0x00000026231c7220 */ /* 0x000fe20000410000 */
[----:B---3--:R-:W-:Y:S01]  /*13b0*/  FADD.FTZ R31, -R34, 1 ;  /* 0x3f800000221f7421 */ /* 0x008fe20000010100 */
[----:B------:R-:W-:-:S03]  /*13c0*/  FMUL.FTZ R35, R7, R27 ;  /* 0x0000001b07237220 */ /* 0x000fc60000410000 */
[----:B------:R-:W-:Y:S01]  /*13d0*/  FFMA.FTZ R33, R32, R31, 1 ;  /* 0x3f80000020217423 */ /* 0x000fe2000001001f */
[----:B------:R-:W-:Y:S01]  /*13e0*/  FMUL.FTZ R32, R15, R34 ;  /* 0x000000220f207220 */ /* 0x000fe20000410000 */
[----:B------:R-:W-:-:S03]  /*13f0*/  FMUL.FTZ R31, R14, R37 ;  /* 0x000000250e1f7220 */ /* 0x000fc60000410000 */
[----:B------:R-:W-:Y:S01]  /*1400*/  FMUL.FTZ R32, R32, R33 ;  /* 0x0000002120207220 */ /* 0x000fe20000410000 */
[----:B------:R-:W-:Y:S01]  /*1410*/  FMUL.FTZ R33, R59, R29 ;  /* 0x0000001d3b217220 */ /* 0x000fe20000410000 */
[----:B------:R-:W-:-:S03]  /*1420*/  FMUL.FTZ R31, R31, R68 ;  /* 0x000000441f1f7220 */ /* 0x000fc60000410000 */
[----:B------:R-:W-:Y:S01]  /*1430*/  FFMA.FTZ R69, R24, R33, RZ ;  /* 0x0000002118457223 */ /* 0x000fe200000100ff */
[----:B------:R-:W-:Y:S01]  /*1440*/  FADD.FTZ R38, RZ, R33 ;  /* 0x00000021ff267221 */ /* 0x000fe20000010000 */
[----:B------:R-:W-:Y:S02]  /*1450*/  FADD.FTZ R33, -R6, R18 ;  /* 0x0000001206217221 */ /* 0x000fe40000010100 */
[----:B------:R-:W-:Y:S01]  /*1460*/  FFMA.FTZ R69, R22, R35, R69 ;  /* 0x0000002316457223 */ /* 0x000fe20000010045 */
[----:B------:R-:W-:Y:S01]  /*1470*/  FADD.FTZ R35, R35, R38 ;  /* 0x0000002623237221 */ /* 0x000fe20000010000 */
[----:B------:R-:W-:Y:S01]  /*1480*/  FMUL.FTZ R34, R33, R62 ;  /* 0x0000003e21227220 */ /* 0x000fe20000410000 */
[----:B------:R-:W-:Y:S01]  /*1490*/  FFMA.FTZ R33, R24, R29, RZ ;  /* 0x0000001d18217223 */ /* 0x000fe200000100ff */
[----:B------:R-:W-:Y:S01]  /*14a0*/  FADD.FTZ R29, RZ, R29 ;  /* 0x0000001dff1d7221 */ /* 0x000fe20000010000 */
[C---:B------:R-:W-:Y:S01]  /*14b0*/  FMUL.FTZ R38, R59.reuse, R36 ;  /* 0x000000243b267220 */ /* 0x040fe20000410000 */
[----:B------:R-:W-:Y:S01]  /*14c0*/  FFMA.FTZ R37, R59, R34, R61 ;  /* 0x000000223b257223 */ /* 0x000fe2000001003d */
[C---:B------:R-:W-:Y:S01]  /*14d0*/  FFMA.FTZ R33, R30.reuse, R36, R33 ;  /* 0x000000241e217223 */ /* 0x040fe20000010021 */
[----:B------:R-:W-:Y:S01]  /*14e0*/  FADD.FTZ R24, R29, R36 ;  /* 0x000000241d187221 */ /* 0x000fe20000010000 */
[----:B------:R-:W-:Y:S01]  /*14f0*/  FFMA.FTZ R36, R30, R38, R69 ;  /* 0x000000261e247223 */ /* 0x000fe20000010045 */
[----:B------:R-:W-:Y:S01]  /*1500*/  FMUL.FTZ R68, R37, -1.4426950216293334961 ;  /* 0xbfb8aa3b25447820 */ /* 0x000fe20000410000 */
[----:B------:R-:W-:Y:S01]  /*1510*/  FADD.FTZ R29, -R6, R19 ;  /* 0x00000013061d7221 */ /* 0x000fe20000010100 */
[----:B------:R-:W-:Y:S01]  /*1520*/  FADD.FTZ R35, R35, R38 ;  /* 0x0000002623237221 */ /* 0x000fe20000010000 */
[----:B------:R-:W-:Y:S01]  /*1530*/  FFMA.FTZ R38, R22, R27, RZ ;  /* 0x0000001b16267223 */ /* 0x000fe200000100ff */
[----:B------:R-:W-:Y:S01]  /*1540*/  FADD.FTZ R27, RZ, R27 ;  /* 0x0000001bff1b7221 */ /* 0x000fe20000010000 */
[----:B------:R-:W-:Y:S01]  /*1550*/  FMUL.FTZ R29, R29, R62 ;  /* 0x0000003e1d1d7220 */ /* 0x000fe20000410000 */
[----:B------:R-:W0:Y:S01]  /*1560*/  MUFU.EX2 R68, R68 ;  /* 0x0000004400447308 */ /* 0x000e220000000800 */
[----:B------:R-:W-:Y:S01]  /*1570*/  FFMA.FTZ R38, R23, R28, R38 ;  /* 0x0000001c17267223 */ /* 0x000fe20000010026 */
[----:B------:R-:W-:Y:S01]  /*1580*/  FADD.FTZ R27, R27, R28 ;  /* 0x0000001c1b1b7221 */ /* 0x000fe20000010000 */
[----:B------:R-:W-:-:S02]  /*1590*/  FFMA.FTZ R33, R26, R31, R33 ;  /* 0x0000001f1a217223 */ /* 0x000fc40000010021 */
[----:B------:R-:W-:Y:S01]  /*15a0*/  FFMA.FTZ R38, R25, R32, R38 ;  /* 0x0000002019267223 */ /* 0x000fe20000010026 */
[----:B------:R-:W-:Y:S01]  /*15b0*/  FADD.FTZ R27, R27, R32 ;  /* 0x000000201b1b7221 */ /* 0x000fe20000010000 */
[----:B0-----:R-:W-:-:S06]  /*15c0*/  FADD.FTZ R39, R68, 1 ;  /* 0x3f80000044277421 */ /* 0x001fcc0000010000 */
[----:B------:R-:W0:Y:S02]  /*15d0*/  MUFU.RCP R39, R39 ;  /* 0x0000002700277308 */ /* 0x000e240000001000 */
[----:B0-----:R-:W-:-:S04]  /*15e0*/  FADD.FTZ R30, -R39, 1 ;  /* 0x3f800000271e7421 */ /* 0x001fc80000010100 */
[----:B------:R-:W-:Y:S01]  /*15f0*/  FFMA.FTZ R37, R37, R30, 1 ;  /* 0x3f80000025257423 */ /* 0x000fe2000001001e */
[----:B------:R-:W-:Y:S01]  /*1600*/  FMUL.FTZ R30, R20, R39 ;  /* 0x00000027141e7220 */ /* 0x000fe20000410000 */
[----:B------:R-:W-:Y:S01]  /*1610*/  FMUL.FTZ R39, R7, R28 ;  /* 0x0000001c07277220 */ /* 0x000fe20000410000 */
[----:B------:R-:W-:Y:S02]  /*1620*/  FMUL.FTZ R28, R59, R31 ;  /* 0x0000001f3b1c7220 */ /* 0x000fe40000410000 */
[----:B------:R-:W-:Y:S01]  /*1630*/  FMUL.FTZ R30, R30, R37 ;  /* 0x000000251e1e7220 */ /* 0x000fe20000410000 */
[----:B------:R-:W-:Y:S01]  /*1640*/  FFMA.FTZ R37, R7, R29, R60 ;  /* 0x0000001d07257223 */ /* 0x000fe2000001003c */
[----:B------:R-:W-:Y:S01]  /*1650*/  FFMA.FTZ R23, R23, R39, R36 ;  /* 0x0000002717177223 */ /* 0x000fe20000010024 */
[----:B------:R-:W-:Y:S01]  /*1660*/  FADD.FTZ R39, R39, R35 ;  /* 0x0000002327277221 */ /* 0x000fe20000010000 */
[----:B------:R-:W-:Y:S01]  /*1670*/  FADD.FTZ R35, R24, R31 ;  /* 0x0000001f18237221 */ /* 0x000fe20000010000 */
[----:B------:R-:W-:Y:S01]  /*1680*/  FMUL.FTZ R69, R37, -1.4426950216293334961 ;  /* 0xbfb8aa3b25457820 */ /* 0x000fe20000410000 */
[----:B------:R-:W-:Y:S01]  /*1690*/  FFMA.FTZ R26, R26, R28, R23 ;  /* 0x0000001c1a1a7223 */ /* 0x000fe20000010017 */
[----:B------:R-:W-:Y:S01]  /*16a0*/  FADD.FTZ R39, R39, R28 ;  /* 0x0000001c27277221 */ /* 0x000fe20000010000 */
[----:B------:R-:W-:-:S03]  /*16b0*/  FMUL.FTZ R24, R7, R32 ;  /* 0x0000002007187220 */ /* 0x000fc60000410000 */
[----:B------:R-:W0:Y:S01]  /*16c0*/  MUFU.EX2 R69, R69 ;  /* 0x0000004500457308 */ /* 0x000e220000000800 */
[----:B------:R-:W-:Y:S01]  /*16d0*/  FFMA.FTZ R23, R25, R24, R26 ;  /* 0x0000001819177223 */ /* 0x000fe2000001001a */
[----:B------:R-:W-:Y:S01]  /*16e0*/  FADD.FTZ R39, R24, R39 ;  /* 0x0000002718277221 */ /* 0x000fe20000010000 */
[----:B------:R-:W-:Y:S01]  /*16f0*/  FMUL.FTZ R24, R59, R30 ;  /* 0x0000001e3b187220 */ /* 0x000fe20000410000 */
        /* <DEDUP_REMOVED lines=8> */
[----:B------:R-:W-:-:S04]  /*1780*/  FMUL.FTZ R22, R22, R37 ;  /* 0x0000002516167220 */ /* 0x000fc80000410000 */
[-C--:B------:R-:W-:Y:S01]  /*1790*/  FMUL.FTZ R24, R7, R22.reuse ;  /* 0x0000001607187220 */ /* 0x080fe20000410000 */
[----:B------:R-:W-:Y:S01]  /*17a0*/  FFMA.FTZ R25, R29, R22, R38 ;  /* 0x000000161d197223 */ /* 0x000fe20000010026 */
[----:B------:R-:W-:Y:S02]  /*17b0*/  FADD.FTZ R27, R27, R22 ;  /* 0x000000161b1b7221 */ /* 0x000fe40000010000 */
[----:B------:R-:W-:Y:S01]  /*17c0*/  FFMA.FTZ R28, R29, R24, R28 ;  /* 0x000000181d1c7223 */ /* 0x000fe2000001001c */
[----:B------:R-:W-:Y:S01]  /*17d0*/  FADD.FTZ R23, R24, R39 ;  /* 0x0000002718177221 */ /* 0x000fe20000010000 */
[----:B------:R-:W-:-:S07]  /*17e0*/  FFMA.FTZ R24, R34, R30, R33 ;  /* 0x0000001e22187223 */ /* 0x000fce0000010021 */
.L_x_1452:
        /* <DEDUP_REMOVED lines=37> */
.L_x_1454:
[----:B------:R-:W-:Y:S05]  /*1a40*/  BSYNC.RECONVERGENT B0 ;  /* 0x0000000000007941 */ /* 0x000fea0003800200 */
.L_x_1453:
        /* <DEDUP_REMOVED lines=39> */
.L_x_1456:
[----:B------:R-:W-:Y:S05]  /*1cc0*/  BSYNC.RECONVERGENT B0 ;  /* 0x0000000000007941 */ /* 0x000fea0003800200 */
.L_x_1455:
        /* <DEDUP_REMOVED lines=78> */
.L_x_1458:
[----:B------:R-:W-:Y:S05]  /*21b0*/  BSYNC.RECONVERGENT B0 ;  /* 0x0000000000007941 */ /* 0x000fea0003800200 */
.L_x_1457:
[----:B------:R-:W-:Y:S04]  /*21c0*/  BSSY.RECONVERGENT B0, `(.L_x_1459) ;  /* 0x000001d000007945 */ /* 0x000fe80003800200 */
[----:B------:R-:W-:Y:S05]  /*21d0*/  @P1 BRA `(.L_x_1460) ;  /* 0x00000000006c1947 */ /* 0x000fea0003800000 */
[----:B-12---:R-:W1:Y:S01]  /*21e0*/  LDC.64 R28, c[0x0][0x3f8] ;  /* 0x0000fe00ff1c7b82 */ /* 0x006e620000000a00 */
        /* <DEDUP_REMOVED lines=26> */
.L_x_1460:
[----:B------:R-:W-:Y:S05]  /*2390*/  BSYNC.RECONVERGENT B0 ;  /* 0x0000000000007941 */ /* 0x000fea0003800200 */
.L_x_1459:
        /* <DEDUP_REMOVED lines=11> */
[----:B-1----:R-:W-:Y:S01]  /*2450*/  IMAD R29, R44, UR10, R45 ;  /* 0x0000000a2c1d7c24 */ /* 0x002fe2000f8e022d */
[----:B------:R-:W-:Y:S02]  /*2460*/  IADD3 R27, PT, PT, R27, R45, RZ ;  /* 0x0000002d1b1b7210 */ /* 0x000fe40007ffe0ff */
[----:B------:R-:W-:-:S04]  /*2470*/  SEL R31, R42, RZ, !P1 ;  /* 0x000000ff2a1f7207 */ /* 0x000fc80004800000 */
        /* <DEDUP_REMOVED lines=10> */
.L_x_1463:
[----:B----4-:R-:W2:Y:S04]  /*2520*/  LDG.E.STRONG.GPU R26, desc[UR8][R24.64] ;  /* 0x00000008181a7981 */ /* 0x010ea8000c1ef900 */
[----:B--2---:R-:W-:Y:S01]  /*2530*/  CCTL.IVALL ;  /* 0x00000000ff00798f */ /* 0x004fe20002000000 */
[----:B------:R-:W-:Y:S05]  /*2540*/  YIELD ;  /* 0x0000000000007946 */ /* 0x000fea0003800000 */
[----:B------:R-:W-:-:S13]  /*2550*/  ISETP.NE.AND P1, PT, R26, R31, PT ;  /* 0x0000001f1a00720c */ /* 0x000fda0003f25270 */
[----:B------:R-:W-:Y:S05]  /*2560*/  @P1 BRA `(.L_x_1463) ;  /* 0xfffffffc00ec1947 */ /* 0x000fea000383ffff */
.L_x_1462:
[----:B------:R-:W-:Y:S05]  /*2570*/  WARPSYNC.ALL ;  /* 0x0000000000007948 */ /* 0x000fea0003800000 */
[----:B------:R-:W-:Y:S01]  /*2580*/  BAR.SYNC.DEFER_BLOCKING 0x0 ;  /* 0x0000000000007b1d */ /* 0x000fe20000010000 */
[----:B------:R-:W-:-:S05]  /*2590*/  HFMA2 R30, -RZ, RZ, 0, 0 ;  /* 0x00000000ff1e7431 */ /* 0x000fca00000001ff */
[----:B------:R-:W-:Y:S05]  /*25a0*/  @!P3 BRA `(.L_x_1464) ;  /* 0x000000040018b947 */ /* 0x000fea0003800000 */
        /* <DEDUP_REMOVED lines=8> */
[----:B--2---:R-:W-:Y:S02]  /*2630*/  MOV R28, R50 ;  /* 0x00000032001c7202 */ /* 0x004fe40000000f00 */
[----:B-1--4-:R-:W-:-:S02]  /*2640*/  MOV R29, R51 ;  /* 0x00000033001d7202 */ /* 0x012fc40000000f00 */
[----:B------:R-:W-:-:S07]  /*2650*/  LOP3.LUT R30, R42, 0x7ffffff8, RZ, 0xc0, !PT ;  /* 0x7ffffff82a1e7812 */ /* 0x000fce00078ec0ff */
.L_x_1465:
        /* <DEDUP_REMOVED lines=59> */
.L_x_1464:
[----:B------:R-:W-:-:S13]  /*2a10*/  ISETP.NE.AND P1, PT, R55, RZ, PT ;  /* 0x000000ff3700720c */ /* 0x000fda0003f25270 */
[----:B------:R-:W-:Y:S05]  /*2a20*/  @!P1 BRA `(.L_x_1461) ;  /* 0x0000000000f09947 */ /* 0x000fea0003800000 */
[----:B----4-:R-:W-:Y:S02]  /*2a30*/  IADD3 R24, PT, PT, R55, -0x1, RZ ;  /* 0xffffffff37187810 */ /* 0x010fe40007ffe0ff */
        /* <DEDUP_REMOVED lines=8> */
[C---:B-1----:R-:W-:Y:S02]  /*2ac0*/  IADD3 R29, PT, PT, R30.reuse, 0x2, RZ ;  /* 0x000000021e1d7810 */ /* 0x042fe40007ffe0ff */
        /* <DEDUP_REMOVED lines=22> */
.L_x_1466:
        /* <DEDUP_REMOVED lines=18> */
.L_x_1467:
        /* <DEDUP_REMOVED lines=9> */
.L_x_1468:
[----:B------:R-:W-:Y:S05]  /*2de0*/  BSYNC.RECONVERGENT B0 ;  /* 0x0000000000007941 */ /* 0x000fea0003800200 */
.L_x_1461:
        /* <DEDUP_REMOVED lines=8> */
[C---:B-1----:R-:W-:Y:S01]  /*2e70*/  FADD.FTZ R29, -R6.reuse, R13 ;  /* 0x0000000d061d7221 */ /* 0x042fe20000010100 */
[C---:B------:R-:W-:Y:S01]  /*2e80*/  FADD.FTZ R31, -R6.reuse, R18 ;  /* 0x00000012061f7221 */ /* 0x040fe20000010100 */
[----:B------:R-:W-:Y:S01]  /*2e90*/  FADD.FTZ R19, -R6, R19 ;  /* 0x0000001306137221 */ /* 0x000fe20000010100 */
[-C--:B------:R-:W-:Y:S01]  /*2ea0*/  FMUL.FTZ R26, R33, R62.reuse ;  /* 0x0000003e211a7220 */ /* 0x080fe20000410000 */
[----:B------:R-:W-:Y:S01]  /*2eb0*/  FMUL.FTZ R6, R35, R62 ;  /* 0x0000003e23067220 */ /* 0x000fe20000410000 */
[----:B-----5:R-:W-:-:S09]  /*2ec0*/  ULEA UR6, UR7, UR6, 0x18 ;  /* 0x0000000607067291 */ /* 0x020fd2000f8ec0ff */
[----:B------:R-:W-:Y:S01]  /*2ed0*/  @!P2 STS.64 [UR6+0x88], R22 ;  /* 0x00008816ff00a988 */ /* 0x000fe20008000a06 */
[----:B------:R-:W-:Y:S06]  /*2ee0*/  BAR.SYNC.DEFER_BLOCKING 0x0 ;  /* 0x0000000000007b1d */ /* 0x000fec0000010000 */
[----:B0--3--:R-:W0:Y:S01]  /*2ef0*/  LDS.64 R22, [UR6+0x88] ;  /* 0x00008806ff167984 */ /* 0x009e220008000a00 */
[----:B------:R-:W0:Y:S02]  /*2f00*/  LDCU UR6, c[0x0][0x42c] ;  /* 0x00008580ff0677ac */ /* 0x000e240008000800 */
[----:B0-----:R-:W-:Y:S01]  /*2f10*/  FMUL.FTZ R22, R22, UR6 ;  /* 0x0000000616167c20 */ /* 0x001fe20008410000 */
[----:B------:R-:W-:Y:S01]  /*2f20*/  FMUL.FTZ R23, R23, UR6 ;  /* 0x0000000617177c20 */ /* 0x000fe20008410000 */
[----:B----4-:R-:W-:Y:S06]  /*2f30*/  @!P4 BRA `(.L_x_1469) ;  /* 0x000000000048c947 */ /* 0x010fec0003800000 */
        /* <DEDUP_REMOVED lines=18> */
.L_x_1469:
[----:B------:R-:W-:Y:S04]  /*3060*/  BSSY.RECONVERGENT B0, `(.L_x_1470) ;  /* 0x0000013000007945 */ /* 0x000fe80003800200 */
[----:B------:R-:W-:Y:S05]  /*3070*/  @P0 BRA `(.L_x_1471) ;  /* 0x0000000000440947 */ /* 0x000fea0003800000 */
[----:B------:R-:W0:Y:S01]  /*3080*/  LDCU.64 UR12, c[0x0][0x3f8] ;  /* 0x00007f00ff0c77ac */ /* 0x000e220008000a00 */
[----:B------:R-:W-:Y:S01]  /*3090*/  MOV R8, R66 ;  /* 0x0000004200087202 */ /* 0x000fe20000000f00 */
[C-C-:B------:R-:W-:Y:S01]  /*30a0*/  FFMA.FTZ R12, R22.reuse, R26, R23.reuse ;  /* 0x0000001a160c7223 */ /* 0x140fe20000010017 */
[----:B------:R-:W-:Y:S01]  /*30b0*/  MOV R9, R65 ;  /* 0x0000004100097202 */ /* 0x000fe20000000f00 */
[----:B------:R-:W1:Y:S01]  /*30c0*/  LDCU.64 UR6, c[0x0][0x380] ;  /* 0x00007000ff0677ac */ /* 0x000e620008000a00 */
[----:B------:R-:W-:-:S04]  /*30d0*/  FFMA.FTZ R6, R22, R6, R23 ;  /* 0x0000000616067223 */ /* 0x000fc80000010017 */
[----:B------:R-:W-:-:S04]  /*30e0*/  FFMA.FTZ R3, R7, R3, -R6 ;  /* 0x0000000307037223 */ /* 0x000fc80000010806 */
[----:B------:R-:W-:Y:S01]  /*30f0*/  FMUL.FTZ R3, R3, R62 ;  /* 0x0000003e03037220 */ /* 0x000fe20000410000 */
[----:B0-----:R-:W-:Y:S02]  /*3100*/  IMAD R13, R40, UR12, RZ ;  /* 0x0000000c280d7c24 */ /* 0x001fe4000f8e02ff */
[----:B------:R-:W-:-:S04]  /*3110*/  IMAD.WIDE.U32 R8, R58, UR12, R8 ;  /* 0x0000000c3a087c25 */ /* 0x000fc8000f8e0008 */
[----:B------:R-:W-:Y:S02]  /*3120*/  IMAD R33, R58, UR13, R13 ;  /* 0x0000000d3a217c24 */ /* 0x000fe4000f8e020d */
[----:B------:R-:W-:Y:S01]  /*3130*/  FFMA.FTZ R13, R59, R2, -R12 ;  /* 0x000000023b0d7223 */ /* 0x000fe2000001080c */
[----:B-1----:R-:W-:Y:S02]  /*3140*/  LEA R12, P0, R8, UR6, 0x2 ;  /* 0x00000006080c7c11 */ /* 0x002fe4000f8010ff */
[----:B------:R-:W-:Y:S01]  /*3150*/  IADD3 R33, PT, PT, R9, R33, RZ ;  /* 0x0000002109217210 */ /* 0x000fe20007ffe0ff */
[----:B------:R-:W-:-:S03]  /*3160*/  FMUL.FTZ R2, R13, R62 ;  /* 0x0000003e0d027220 */ /* 0x000fc60000410000 */
[----:B------:R-:W-:-:S05]  /*3170*/  LEA.HI.X R13, R8, UR7, R33, 0x2, P0 ;  /* 0x00000007080d7c11 */ /* 0x000fca00080f1421 */
[----:B------:R0:W-:Y:S02]  /*3180*/  STG.E.64 desc[UR8][R12.64], R2 ;  /* 0x000000020c007986 */ /* 0x0001e4000c101b08 */
.L_x_1471:
[----:B------:R-:W-:Y:S05]  /*3190*/  BSYNC.RECONVERGENT B0 ;  /* 0x0000000000007941 */ /* 0x000fea0003800200 */
.L_x_1470:
[----:B------:R-:W-:Y:S01]  /*31a0*/  UISETP.NE.AND UP0, UPT, UR11, URZ, UPT ;  /* 0x000000ff0b00728c */ /* 0x000fe2000bf05270 */
[-C--:B0-----:R-:W-:Y:S01]  /*31b0*/  FMUL.FTZ R2, R17, R62.reuse ;  /* 0x0000003e11027220 */ /* 0x081fe20000410000 */
        /* <DEDUP_REMOVED lines=10> */
[C-C-:B--2---:R-:W-:Y:S01]  /*3260*/  FFMA.FTZ R28, R22.reuse, R24, R23.reuse ;  /* 0x00000018161c7223 */ /* 0x144fe20000010017 */
        /* <DEDUP_REMOVED lines=24> */
.L_x_1472:
        /* <DEDUP_REMOVED lines=9> */
[----:B------:R-:W-:Y:S01]  /*3480*/  FMUL.FTZ R11, R11, R62 ;  /* 0x0000003e0b0b7220 */ /* 0x000fe20000410000 */
[----:B0-----:R-:W-:Y:S02]  /*3490*/  IMAD R13, R0, UR6, RZ ;  /* 0x00000006000d7c24 */ /* 0x001fe4000f8e02ff */
[----:B------:R-:W-:-:S04]  /*34a0*/  IMAD.WIDE.U32 R2, R54, UR6, R2 ;  /* 0x0000000636027c25 */ /* 0x000fc8000f8e0002 */
[----:B------:R-:W-:Y:S01]  /*34b0*/  IMAD R13, R54, UR7, R13 ;  /* 0x00000007360d7c24 */ /* 0x000fe2000f8e020d */
[----:B-1----:R-:W-:-:S04]  /*34c0*/  LEA R8, P0, R2, UR12, 0x2 ;  /* 0x0000000c02087c11 */ /* 0x002fc8000f8010ff */
[----:B------:R-:W-:-:S04]  /*34d0*/  IADD3 R13, PT, PT, R3, R13, RZ ;  /* 0x0000000d030d7210 */ /* 0x000fc80007ffe0ff */
[----:B------:R-:W-:-:S05]  /*34e0*/  LEA.HI.X R9, R2, UR13, R13, 0x2, P0 ;  /* 0x0000000d02097c11 */ /* 0x000fca00080f140d */
[----:B------:R0:W-:Y:S02]  /*34f0*/  STG.E.64 desc[UR8][R8.64], R10 ;  /* 0x0000000a08007986 */ /* 0x0001e4000c101b08 */
.L_x_1474:
[----:B------:R-:W-:Y:S05]  /*3500*/  BSYNC.RECONVERGENT B0 ;  /* 0x0000000000007941 */ /* 0x000fea0003800200 */
.L_x_1473:
[----:B------:R-:W-:Y:S05]  /*3510*/  BRA.U !UP0, `(.L_x_1475) ;  /* 0x0000000108487547 */ /* 0x000fea000b800000 */
        /* <DEDUP_REMOVED lines=18> */
.L_x_1475:
        /* <DEDUP_REMOVED lines=17> */
.L_x_1477:
[----:B------:R-:W-:Y:S05]  /*3750*/  BSYNC.RECONVERGENT B0 ;  /* 0x0000000000007941 */ /* 0x000fea0003800200 */
.L_x_1476:
        /* <DEDUP_REMOVED lines=19> */
.L_x_1478:
        /* <DEDUP_REMOVED lines=8> */
[----:B------:R-:W-:Y:S01]  /*3910*/  MOV R64, R66 ;  /* 0x0000004200407202 */ /* 0x000fe20000000f00 */
[----:B------:R-:W2:Y:S01]  /*3920*/  LDCU.64 UR12, c[0x0][0x380] ;  /* 0x00007000ff0c77ac */ /* 0x000ea20008000a00 */
[----:B-1----:R-:W-:-:S03]  /*3930*/  IMAD R3, R5, UR6, RZ ;  /* 0x0000000605037c24 */ /* 0x002fc6000f8e02ff */
[----:B------:R-:W-:-:S04]  /*3940*/  IMAD.WIDE.U32 R64, R52, UR6, R64 ;  /* 0x0000000634407c25 */ /* 0x000fc8000f8e0040 */
[----:B------:R-:W-:Y:S01]  /*3950*/  IMAD R3, R52, UR7, R3 ;  /* 0x0000000734037c24 */ /* 0x000fe2000f8e0203 */
[----:B--2---:R-:W-:-:S04]  /*3960*/  LEA R2, P0, R64, UR12, 0x2 ;  /* 0x0000000c40027c11 */ /* 0x004fc8000f8010ff */
[----:B------:R-:W-:-:S04]  /*3970*/  IADD3 R3, PT, PT, R65, R3, RZ ;  /* 0x0000000341037210 */ /* 0x000fc80007ffe0ff */
[----:B------:R-:W-:-:S05]  /*3980*/  LEA.HI.X R3, R64, UR13, R3, 0x2, P0 ;  /* 0x0000000d40037c11 */ /* 0x000fca00080f1403 */
[----:B------:R1:W-:Y:S02]  /*3990*/  STG.E.64 desc[UR8][R2.64], R6 ;  /* 0x0000000602007986 */ /* 0x0003e4000c101b08 */
.L_x_1480:
[----:B------:R-:W-:Y:S05]  /*39a0*/  BSYNC.RECONVERGENT B0 ;  /* 0x0000000000007941 */ /* 0x000fea0003800200 */
.L_x_1479:
[----:B------:R-:W-:Y:S02]  /*39b0*/  IADD3 R47, PT, PT, R44, R47, RZ ;  /* 0x0000002f2c2f7210 */ /* 0x000fe40007ffe0ff */
[----:B------:R-:W-:Y:S02]  /*39c0*/  IADD3 R48, PT, PT, R48, 0x1, RZ ;  /* 0x0000000130307810 */ /* 0x000fe40007ffe0ff */
[----:B------:R-:W-:-:S13]  /*39d0*/  ISETP.GE.AND P0, PT, R47, UR4, PT ;  /* 0x000000042f007c0c */ /* 0x000fda000bf06270 */
[----:B------:R-:W-:Y:S05]  /*39e0*/  @!P0 BRA `(.L_x_1481) ;  /* 0xffffffc800408947 */ /* 0x000fea000383ffff */
.L_x_1450:
[----:B------:R-:W2:Y:S01]  /*39f0*/  LDC R4, c[0x0][0x370] ;  /* 0x0000dc00ff047b82 */ /* 0x000ea20000000800 */
[----:B------:R-:W-:Y:S01]  /*3a00*/  ISETP.NE.AND P2, PT, R46, RZ, PT ;  /* 0x000000ff2e00720c */ /* 0x000fe20003f45270 */
[----:B------:R-:W-:Y:S06]  /*3a10*/  BSSY.RECONVERGENT B0, `(.L_x_1482) ;  /* 0x0000011000007945 */ /* 0x000fec0003800200 */
[----:B-1----:R-:W1:Y:S08]  /*3a20*/  LDC R7, c[0x0][0x374] ;  /* 0x0000dd00ff077b82 */ /* 0x002e700000000800 */
[----:B------:R-:W3:Y:S01]  /*3a30*/  LDC.64 R2, c[0x0][0x3c8] ;  /* 0x0000f200ff027b82 */ /* 0x000ee20000000a00 */
[----:B--2---:R-:W-:-:S02]  /*3a40*/  IADD3 R5, PT, PT, R4, -0x1, RZ ;  /* 0xffffffff04057810 */ /* 0x004fc40007ffe0ff */
[----:B------:R-:W-:Y:S02]  /*3a50*/  ISETP.NE.AND P1, PT, R4, 0x1, PT ;  /* 0x000000010400780c */ /* 0x000fe40003f25270 */
[----:B-1----:R-:W-:-:S04]  /*3a60*/  IADD3 R0, PT, PT, R7, -0x1, RZ ;  /* 0xffffffff07007810 */ /* 0x002fc80007ffe0ff */
        /* <DEDUP_REMOVED lines=11> */
.L_x_1483:
[----:B------:R-:W-:Y:S05]  /*3b20*/  BSYNC.RECONVERGENT B0 ;  /* 0x0000000000007941 */ /* 0x000fea0003800200 */
.L_x_1482:
[----:B------:R-:W-:Y:S05]  /*3b30*/  @P0 EXIT ;  /* 0x000000000000094d */ /* 0x000fea0003800000 */
[----:B------:R-:W-:Y:S05]  /*3b40*/  @P2 BRA `(.L_x_1484) ;  /* 0x0000000000202947 */ /* 0x000fea0003800000 */
[----:B------:R-:W-:-:S05]  /*3b50*/  IMAD R0, R4, R7, RZ ;  /* 0x0000000704007224 */ /* 0x000fca00078e02ff */
[----:B------:R-:W-:-:S13]  /*3b60*/  ISETP.NE.AND P0, PT, R0, -0x1, PT ;  /* 0xffffffff0000780c */ /* 0x000fda0003f05270 */
[----:B------:R-:W-:Y:S05]  /*3b70*/  @!P0 BRA `(.L_x_1484) ;  /* 0x0000000000148947 */ /* 0x000fea0003800000 */
.L_x_1485:
[----:B-1----:R-:W2:Y:S04]  /*3b80*/  LDG.E.STRONG.GPU R5, desc[UR8][R2.64] ;  /* 0x0000000802057981 */ /* 0x002ea8000c1ef900 */
[----:B--2---:R-:W-:Y:S01]  /*3b90*/  CCTL.IVALL ;  /* 0x00000000ff00798f */ /* 0x004fe20002000000 */
[----:B------:R-:W-:Y:S05]  /*3ba0*/  YIELD ;  /* 0x0000000000007946 */ /* 0x000fea0003800000 */
[----:B------:R-:W-:-:S13]  /*3bb0*/  ISETP.NE.AND P0, PT, R5, R0, PT ;  /* 0x000000000500720c */ /* 0x000fda0003f05270 */
[----:B------:R-:W-:Y:S05]  /*3bc0*/  @P0 BRA `(.L_x_1485) ;  /* 0xfffffffc00ec0947 */ /* 0x000fea000383ffff */
.L_x_1484:
        /* <DEDUP_REMOVED lines=51> */
[C---:B------:R-:W-:Y:S01]  /*3f00*/  SHF.L.U32 R20, R46.reuse, 0x2, RZ ;  /* 0x000000022e147819 */ /* 0x040fe200000006ff */
[----:B------:R-:W1:Y:S01]  /*3f10*/  LDCU.64 UR6, c[0x0][0x3d8] ;  /* 0x00007b00ff0677ac */ /* 0x000e620008000a00 */
[----:B------:R-:W-:Y:S02]  /*3f20*/  LOP3.LUT R7, R7, 0x3, RZ, 0xc0, !PT ;  /* 0x0000000307077812 */ /* 0x000fe400078ec0ff */
[--C-:B------:R-:W-:Y:S01]  /*3f30*/  SHF.L.U64.HI R21, R46, 0x2, R47.reuse ;  /* 0x000000022e157819 */ /* 0x100fe2000001022f */
[----:B------:R-:W2:Y:S01]  /*3f40*/  LDCU.64 UR12, c[0x0][0x388] ;  /* 0x00007100ff0c77ac */ /* 0x000ea20008000a00 */
[----:B------:R-:W-:Y:S01]  /*3f50*/  SHF.L.U64.HI R30, R3, 0x2, R0 ;  /* 0x00000002031e7819 */ /* 0x000fe20000010200 */
[----:B------:R-:W-:Y:S01]  /*3f60*/  IMAD.WIDE.U32 R4, R7, 0x1c0, R46 ;  /* 0x000001c007047825 */ /* 0x000fe200078e002e */
[----:B------:R-:W-:Y:S01]  /*3f70*/  SHF.L.U64.HI R26, R27, 0x2, R32 ;  /* 0x000000021b1a7819 */ /* 0x000fe20000010220 */
[----:B------:R-:W-:-:S03]  /*3f80*/  UMOV UR4, URZ ;  /* 0x000000ff00047c82 */ /* 0x000fc60008000000 */
        /* <DEDUP_REMOVED lines=13> */
.L_x_1488:
        /* <DEDUP_REMOVED lines=31> */
.L_x_1487:
[----:B------:R-:W-:Y:S05]  /*4250*/  BSYNC.RECONVERGENT B0 ;  /* 0x0000000000007941 */ /* 0x000fea0003800200 */
.L_x_1486:
[----:B------:R-:W-:Y:S05]  /*4260*/  @!P0 EXIT ;  /* 0x000000000000894d */ /* 0x000fea0003800000 */
[C---:B------:R-:W-:Y:S01]  /*4270*/  SHF.L.U64.HI R11, R10.reuse, 0x2, R11 ;  /* 0x000000020a0b7819 */ /* 0x040fe2000001020b */
[----:B------:R-:W1:Y:S01]  /*4280*/  LDCU.64 UR4, c[0x0][0x3d8] ;  /* 0x00007b00ff0477ac */ /* 0x000e620008000a00 */
[----:B0-----:R-:W-:Y:S02]  /*4290*/  SHF.L.U32 R17, R10, 0x2, RZ ;  /* 0x000000020a117819 */ /* 0x001fe400000006ff */
[C---:B------:R-:W-:Y:S01]  /*42a0*/  SHF.L.U64.HI R19, R27.reuse, 0x2, R32 ;  /* 0x000000021b137819 */ /* 0x040fe20000010220 */
[----:B------:R-:W0:Y:S01]  /*42b0*/  LDCU.64 UR6, c[0x0][0x388] ;  /* 0x00007100ff0677ac */ /* 0x000e220008000a00 */
[----:B------:R-:W-:Y:S02]  /*42c0*/  SHF.L.U32 R21, R27, 0x2, RZ ;  /* 0x000000021b157819 */ /* 0x000fe400000006ff */
[C---:B------:R-:W-:Y:S01]  /*42d0*/  SHF.L.U64.HI R13, R3.reuse, 0x2, R0 ;  /* 0x00000002030d7819 */ /* 0x040fe20000010200 */
[----:B------:R-:W2:Y:S01]  /*42e0*/  LDCU.64 UR10, c[0x0][0x390] ;  /* 0x00007200ff0a77ac */ /* 0x000ea20008000a00 */
[----:B------:R-:W-:-:S07]  /*42f0*/  SHF.L.U32 R15, R3, 0x2, RZ ;  /* 0x00000002030f7819 */ /* 0x000fce00000006ff */
.L_x_1489:
[C---:B------:R-:W-:Y:S02]  /*4300*/  SHF.L.U32 R10, R46.reuse, 0x2, RZ ;  /* 0x000000022e0a7819 */ /* 0x040fe400000006ff */
[----:B------:R-:W-:Y:S02]  /*4310*/  SHF.L.U64.HI R2, R46, 0x2, R47 ;  /* 0x000000022e027819 */ /* 0x000fe4000001022f */
[----:B-1----:R-:W-:-:S04]  /*4320*/  IADD3 R4, P0, PT, R10, UR4, RZ ;  /* 0x000000040a047c10 */ /* 0x002fc8000ff1e0ff */
[----:B---3--:R-:W-:Y:S02]  /*4330*/  IADD3.X R5, PT, PT, R2, UR5, RZ, P0, !PT ;  /* 0x0000000502057c10 */ /* 0x008fe400087fe4ff */
[C---:B------:R-:W-:Y:S02]  /*4340*/  IADD3 R6, P0, PT, R4.reuse, R15, RZ ;  /* 0x0000000f04067210 */ /* 0x040fe40007f1e0ff */
[C---:B------:R-:W-:Y:S02]  /*4350*/  IADD3 R22, P2, PT, R4.reuse, R21, RZ ;  /* 0x0000001504167210 */ /* 0x040fe40007f5e0ff */
[C---:B------:R-:W-:Y:S02]  /*4360*/  IADD3.X R7, PT, PT, R5.reuse, R13, RZ, P0, !PT ;  /* 0x0000000d05077210 */ /* 0x040fe400007fe4ff */
[----:B------:R-:W-:Y:S02]  /*4370*/  IADD3 R8, P1, PT, R4, R17, RZ ;  /* 0x0000001104087210 */ /* 0x000fe40007f3e0ff */
[C---:B------:R-:W-:Y:S01]  /*4380*/  IADD3.X R23, PT, PT, R5.reuse, R19, RZ, P2, !PT ;  /* 0x0000001305177210 */ /* 0x040fe200017fe4ff */
        /* <DEDUP_REMOVED lines=56> */
[----:B------:R-:W4:Y:S04]  /*4710*/  LDG.E R4, desc[UR8][R4.64+0x1500] ;  /* 0x0015000804047981 */ /* 0x000f28000c1e1900 */
        /* <DEDUP_REMOVED lines=15> */
[----:B----4-:R-:W-:Y:S02]  /*4810*/  F2FP.BF16.F32.PACK_AB R23, R23, R4 ;  /* 0x000000041717723e */ /* 0x010fe400000010ff */
[----:B-----5:R-:W-:-:S03]  /*4820*/  F2FP.BF16.F32.PACK_AB R5, R7, R8 ;  /* 0x000000080705723e */ /* 0x020fc600000010ff */
[----:B------:R3:W-:Y:S04]  /*4830*/  STG.E desc[UR8][R28.64], R23 ;  /* 0x000000171c007986 */ /* 0x0007e8000c101908 */
[----:B------:R3:W-:Y:S02]  /*4840*/  STG.E desc[UR8][R26.64], R5 ;  /* 0x000000051a007986 */ /* 0x0007e4000c101908 */
[----:B------:R-:W-:Y:S05]  /*4850*/  @P0 BRA `(.L_x_1489) ;  /* 0xfffffff800a80947 */ /* 0x000fea000383ffff */
[----:B------:R-:W-:Y:S05]  /*4860*/  EXIT ;  /* 0x000000000000794d */ /* 0x000fea0003800000 */
.L_x_1490:
        /* <DEDUP_REMOVED lines=9> */
.L_x_4521:


//--------------------- .text._Z35group_norm_nhwc_bwd_one_pass_kernelI11Fp32IOBf16WLi128ELi56ELi448EEv26Group_norm_nhwc_bwd_params --------------------------
	.section	.text._Z35group_norm_nhwc_bwd_one_pass_kernelI11Fp32IOBf16WLi128ELi56ELi448EEv26Group_norm_nhwc_bwd_params,"ax",@progbits
	.align	128
        .global         _Z35group_norm_nhwc_bwd_one_pass_kernelI11Fp32IOBf16WLi128ELi56ELi448EEv26Group_norm_nhwc_bwd_params
        .type           _Z35group_norm_nhwc_bwd_one_pass_kernelI11Fp32IOBf16WLi128ELi56ELi448EEv26Group_norm_nhwc_bwd_params,@function
        .size           _Z35group_norm_nhwc_bwd_one_pass_kernelI11Fp32IOBf16WLi128ELi56ELi448EEv26Group_norm_nhwc_bwd_params,(.L_x_4522 - _Z35group_norm_nhwc_bwd_one_pass_kernelI11Fp32IOBf16WLi128ELi56ELi448EEv26Group_norm_nhwc_bwd_params)
        .other          _Z35group_norm_nhwc_bwd_one_pass_kernelI11Fp32IOBf16WLi128ELi56ELi448EEv26Group_norm_nhwc_bwd_params,@"STO_CUDA_ENTRY STV_DEFAULT"
_Z35group_norm_nhwc_bwd_one_pass_kernelI11Fp32IOBf16WLi128ELi56ELi448EEv26Group_norm_nhwc_bwd_params:
.text._Z35group_norm_nhwc_bwd_one_pass_kernelI11Fp32IOBf16WLi128ELi56ELi448EEv26Group_norm_nhwc_bwd_params:
        /* <DEDUP_REMOVED lines=25> */
.L_x_1534:
[----:B0-----:R-:W0:Y:S01]  /*0190*/  LDC R8, c[0x0][0x410] ;  /* 0x00010400ff087b82 */ /* 0x001e220000000800 */
[----:B------:R-:W2:Y:S01]  /*01a0*/  LDCU.128 UR12, c[0x0][0x400] ;  /* 0x00008000ff0c77ac */ /* 0x000ea20008000c00 */
[----:B------:R-:W-:Y:S02]  /*01b0*/  ISETP.GE.AND P0, PT, R61, RZ, PT ;  /* 0x000000ff3d00720c */ /* 0x000fe40003f06270 */
[----:B------:R-:W-:Y:S02]  /*01c0*/  CS2R R48, SRZ ;  /* 0x0000000000307805 */ /* 0x000fe4000001ff00 */
[----:B------:R-:W-:Y:S02]  /*01d0*/  CS2R R46, SRZ ;  /* 0x00000000002e7805 */ /* 0x000fe4000001ff00 */
[----:B------:R-:W3:Y:S01]  /*01e0*/  LDC R6, c[0x0][0x41c] ;  /* 0x00010700ff067b82 */ /* 0x000ee20000000800 */
[----:B0-----:R-:W-:-:S04]  /*01f0*/  IABS R5, R8 ;  /* 0x0000000800057213 */ /* 0x001fc80000000000 */
[----:B------:R-:W0:Y:S01]  /*0200*/  I2F.RP R0, R5 ;  /* 0x0000000500007306 */ /* 0x000e220000209400 */
[----:B---3--:R-:W-:-:S05]  /*0210*/  IMAD R15, R6, UR10, R63 ;  /* 0x0000000a060f7c24 */ /* 0x008fca000f8e023f */
[C---:B--2---:R-:W-:Y:S02]  /*0220*/  ISETP.GE.U32.AND P3, PT, R15.reuse, UR12, PT ;  /* 0x0000000c0f007c0c */ /* 0x044fe4000bf66070 */
[----:B------:R-:W-:Y:S02]  /*0230*/  SHF.R.S32.HI R11, RZ, 0x1f, R15 ;  /* 0x0000001fff0b7819 */ /* 0x000fe4000001140f */
[----:B------:R-:W-:Y:S01]  /*0240*/  IADD3 R27, PT, PT, R15, 0x10, RZ ;  /* 0x000000100f1b7810 */ /* 0x000fe20007ffe0ff */
[----:B0-----:R-:W0:Y:S01]  /*0250*/  MUFU.RCP R0, R0 ;  /* 0x0000000000007308 */ /* 0x001e220000001000 */
[----:B------:R-:W-:Y:S02]  /*0260*/  ISETP.GE.AND.EX P3, PT, R11, UR13, PT, P3 ;  /* 0x0000000d0b007c0c */ /* 0x000fe4000bf66330 */
[----:B------:R-:W-:Y:S02]  /*0270*/  SHF.R.S32.HI R13, RZ, 0x1f, R27 ;  /* 0x0000001fff0d7819 */ /* 0x000fe4000001141b */
[----:B------:R-:W-:-:S02]  /*0280*/  IADD3 R22, PT, PT, R15, 0x20, RZ ;  /* 0x000000200f167810 */ /* 0x000fc40007ffe0ff */
[----:B------:R-:W-:Y:S02]  /*0290*/  IADD3 R14, PT, PT, R15, 0x30, RZ ;  /* 0x000000300f0e7810 */ /* 0x000fe40007ffe0ff */
[----:B------:R-:W-:Y:S02]  /*02a0*/  SHF.R.S32.HI R29, RZ, 0x1f, R22 ;  /* 0x0000001fff1d7819 */ /* 0x000fe40000011416 */
[----:B------:R-:W-:-:S03]  /*02b0*/  SHF.R.S32.HI R25, RZ, 0x1f, R14 ;  /* 0x0000001fff197819 */ /* 0x000fc6000001140e */
        /* <DEDUP_REMOVED lines=8> */
[----:B------:R-:W-:Y:S01]  /*0340*/  LOP3.LUT R2, R61, R8, RZ, 0x3c, !PT ;  /* 0x000000083d027212 */ /* 0x000fe200078e3cff */
[----:B------:R-:W0:Y:S03]  /*0350*/  @!P3 LDC.64 R6, c[0x0][0x3f8] ;  /* 0x0000fe00ff06bb82 */ /* 0x000e260000000a00 */
        /* <DEDUP_REMOVED lines=12> */
[----:B------:R-:W-:Y:S02]  /*0420*/  ISETP.GE.U32.AND P5, PT, R27, UR12, PT ;  /* 0x0000000c1b007c0c */ /* 0x000fe4000bfa6070 */
[----:B------:R-:W-:Y:S01]  /*0430*/  LOP3.LUT R5, RZ, R8, RZ, 0x33, !PT ;  /* 0x00000008ff057212 */ /* 0x000fe200078e33ff */
[----:B0-----:R-:W-:Y:S01]  /*0440*/  @!P3 IMAD R8, R11, R6, RZ ;  /* 0x000000060b08b224 */ /* 0x001fe200078e02ff */
[----:B------:R-:W-:Y:S02]  /*0450*/  @P2 IADD3 R3, PT, PT, R3, 0x1, RZ ;  /* 0x0000000103032810 */ /* 0x000fe40007ffe0ff */
[----:B------:R-:W-:Y:S01]  /*0460*/  ISETP.GE.AND.EX P5, PT, R13, UR13, PT, P5 ;  /* 0x0000000d0d007c0c */ /* 0x000fe2000bfa6350 */
[----:B------:R-:W-:Y:S01]  /*0470*/  @!P3 IMAD R11, R15, R7, R8 ;  /* 0x000000070f0bb224 */ /* 0x000fe200078e0208 */
[----:B------:R-:W-:-:S02]  /*0480*/  @!P0 IADD3 R0, PT, PT, -R0, RZ, RZ ;  /* 0x000000ff00008210 */ /* 0x000fc40007ffe1ff */
[----:B------:R-:W-:Y:S02]  /*0490*/  @!P1 IADD3 R3, PT, PT, -R3, RZ, RZ ;  /* 0x000000ff03039210 */ /* 0x000fe40007ffe1ff */
[C---:B------:R-:W-:Y:S02]  /*04a0*/  SEL R53, R5.reuse, R0, !P4 ;  /* 0x0000000005357207 */ /* 0x040fe40006000000 */
[----:B------:R-:W-:Y:S02]  /*04b0*/  SEL R5, R5, R3, !P4 ;  /* 0x0000000305057207 */ /* 0x000fe40006000000 */
[----:B------:R-:W-:Y:S01]  /*04c0*/  ISETP.GE.U32.AND P4, PT, R22, UR12, PT ;  /* 0x0000000c16007c0c */ /* 0x000fe2000bf86070 */
[----:B------:R-:W-:Y:S01]  /*04d0*/  IMAD R9, R53, 0x38, RZ ;  /* 0x0000003835097824 */ /* 0x000fe200078e02ff */
[----:B------:R-:W-:Y:S01]  /*04e0*/  SHF.R.S32.HI R0, RZ, 0x1f, R5 ;  /* 0x0000001fff007819 */ /* 0x000fe20000011405 */
[----:B------:R-:W0:Y:S01]  /*04f0*/  @!P5 LDC.64 R2, c[0x0][0x3f8] ;  /* 0x0000fe00ff02db82 */ /* 0x000e220000000a00 */
[----:B------:R-:W-:-:S02]  /*0500*/  ISETP.GE.AND.EX P4, PT, R29, UR13, PT, P4 ;  /* 0x0000000d1d007c0c */ /* 0x000fc4000bf86340 */
[----:B------:R-:W-:Y:S01]  /*0510*/  IADD3 R66, P0, PT, R9, R54, RZ ;  /* 0x0000003609427210 */ /* 0x000fe20007f1e0ff */
[----:B------:R-:W-:-:S03]  /*0520*/  IMAD R0, R0, UR14, RZ ;  /* 0x0000000e00007c24 */ /* 0x000fc6000f8e02ff */
[----:B------:R-:W-:Y:S01]  /*0530*/  LEA.HI.X.SX32 R67, R9, RZ, 0x1, P0 ;  /* 0x000000ff09437211 */ /* 0x000fe200000f0eff */
[----:B------:R-:W-:Y:S01]  /*0540*/  IMAD R69, R5, UR15, R0 ;  /* 0x0000000f05457c24 */ /* 0x000fe2000f8e0200 */
[----:B------:R-:W-:Y:S02]  /*0550*/  ISETP.GE.U32.AND P0, PT, R14, UR12, PT ;  /* 0x0000000c0e007c0c */ /* 0x000fe4000bf06070 */
[----:B------:R-:W-:Y:S01]  /*0560*/  IADD3 R0, PT, PT, R15, 0x40, RZ ;  /* 0x000000400f007810 */ /* 0x000fe20007ffe0ff */
[----:B------:R-:W-:Y:S01]  /*0570*/  IMAD.WIDE.U32 R66, R5, UR14, R66 ;  /* 0x0000000e05427c25 */ /* 0x000fe2000f8e0042 */
[----:B------:R-:W-:Y:S01]  /*0580*/  ISETP.GE.AND.EX P0, PT, R25, UR13, PT, P0 ;  /* 0x0000000d19007c0c */ /* 0x000fe2000bf06300 */
[----:B------:R-:W3:Y:S01]  /*0590*/  @!P4 LDC.64 R20, c[0x0][0x3f8] ;  /* 0x0000fe00ff14cb82 */ /* 0x000ee20000000a00 */
[----:B------:R-:W-:Y:S02]  /*05a0*/  ISETP.GE.U32.AND P1, PT, R0, UR12, PT ;  /* 0x0000000c00007c0c */ /* 0x000fe4000bf26070 */
[----:B------:R-:W-:-:S02]  /*05b0*/  IADD3 R69, PT, PT, R67, R69, RZ ;  /* 0x0000004543457210 */ /* 0x000fc40007ffe0ff */
[----:B------:R-:W-:Y:S02]  /*05c0*/  @!P3 MOV R68, R66 ;  /* 0x000000420044b202 */ /* 0x000fe40000000f00 */
[----:B------:R-:W-:Y:S01]  /*05d0*/  SHF.R.S32.HI R23, RZ, 0x1f, R0 ;  /* 0x0000001fff177819 */ /* 0x000fe20000011400 */
[----:B------:R-:W4:Y:S02]  /*05e0*/  @!P3 LDC.64 R4, c[0x0][0x398] ;  /* 0x0000e600ff04bb82 */ /* 0x000f240000000a00 */
[----:B------:R-:W-:Y:S01]  /*05f0*/  @!P3 IMAD.WIDE.U32 R8, R15, R6, R68 ;  /* 0x000000060f08b225 */ /* 0x000fe200078e0044 */
[----:B------:R-:W-:-:S03]  /*0600*/  ISETP.GE.AND.EX P1, PT, R23, UR13, PT, P1 ;  /* 0x0000000d17007c0c */ /* 0x000fc6000bf26310 */
[----:B0-----:R-:W-:Y:S01]  /*0610*/  @!P5 IMAD R10, R13, R2, RZ ;  /* 0x000000020d0ad224 */ /* 0x001fe200078e02ff */
[----:B------:R-:W-:Y:S01]  /*0620*/  @!P3 IADD3 R9, PT, PT, R9, R11, RZ ;  /* 0x0000000b0909b210 */ /* 0x000fe20007ffe0ff */
[----:B------:R-:W0:Y:S01]  /*0630*/  @!P5 LDC.64 R6, c[0x0][0x398] ;  /* 0x0000e600ff06db82 */ /* 0x000e220000000a00 */
[----:B------:R-:W-:Y:S01]  /*0640*/  @!P5 MOV R11, R69 ;  /* 0x00000045000bd202 */ /* 0x000fe20000000f00 */
[----:B------:R-:W-:Y:S01]  /*0650*/  @!P5 IMAD R31, R27, R3, R10 ;  /* 0x000000031b1fd224 */ /* 0x000fe200078e020a */
[----:B------:R-:W-:Y:S02]  /*0660*/  @!P5 MOV R10, R66 ;  /* 0x00000042000ad202 */ /* 0x000fe40000000f00 */
[----:B------:R-:W-:-:S03]  /*0670*/  @!P3 SHF.L.U64.HI R28, R8, 0x2, R9 ;  /* 0x00000002081cb819 */ /* 0x000fc60000010209 */
[----:B------:R-:W1:Y:S01]  /*0680*/  @!P0 LDC.64 R16, c[0x0][0x3f8] ;  /* 0x0000fe00ff108b82 */ /* 0x000e620000000a00 */
[----:B------:R-:W-:Y:S01]  /*0690*/  @!P5 IMAD.WIDE.U32 R2, R27, R2, R10 ;  /* 0x000000021b02d225 */ /* 0x000fe200078e000a */
[----:B------:R-:W-:-:S03]  /*06a0*/  @!P3 SHF.L.U32 R27, R8, 0x2, RZ ;  /* 0x00000002081bb819 */ /* 0x000fc600000006ff */
[----:B---3--:R-:W-:Y:S01]  /*06b0*/  @!P4 IMAD R26, R29, R20, RZ ;  /* 0x000000141d1ac224 */ /* 0x008fe200078e02ff */
[----:B------:R-:W-:Y:S02]  /*06c0*/  @!P5 IADD3 R3, PT, PT, R3, R31, RZ ;  /* 0x0000001f0303d210 */ /* 0x000fe40007ffe0ff */
[----:B------:R-:W3:Y:S01]  /*06d0*/  @!P4 LDC.64 R10, c[0x0][0x3a0] ;  /* 0x0000e800ff0acb82 */ /* 0x000ee20000000a00 */
[C---:B--2---:R-:W-:Y:S01]  /*06e0*/  @!P3 IADD3 R18, P6, PT, R27.reuse, R18, RZ ;  /* 0x000000121b12b210 */ /* 0x044fe20007fde0ff */
[----:B------:R-:W-:Y:S01]  /*06f0*/  @!P4 IMAD R31, R22, R21, R26 ;  /* 0x00000015161fc224 */ /* 0x000fe200078e021a */
[----:B----4-:R-:W-:Y:S02]  /*0700*/  @!P3 IADD3 R4, P2, PT, R27, R4, RZ ;  /* 0x000000041b04b210 */ /* 0x010fe40007f5e0ff */
[----:B------:R-:W-:Y:S02]  /*0710*/  @!P4 MOV R26, R66 ;  /* 0x00000042001ac202 */ /* 0x000fe40000000f00 */
[----:B------:R-:W-:Y:S01]  /*0720*/  @!P4 MOV R27, R69 ;  /* 0x00000045001bc202 */ /* 0x000fe20000000f00 */
[----:B------:R-:W2:Y:S01]  /*0730*/  @!P5 LDC.64 R12, c[0x0][0x3a0] ;  /* 0x0000e800ff0cdb82 */ /* 0x000ea20000000a00 */
[----:B------:R-:W-:-:S02]  /*0740*/  @!P5 SHF.L.U32 R29, R2, 0x2, RZ ;  /* 0x00000002021dd819 */ /* 0x000fc400000006ff */
[----:B------:R-:W-:Y:S01]  /*0750*/  @!P5 SHF.L.U64.HI R24, R2, 0x2, R3 ;  /* 0x000000020218d819 */ /* 0x000fe20000010203 */
[----:B------:R-:W-:Y:S01]  /*0760*/  @!P4 IMAD.WIDE.U32 R20, R22, R20, R26 ;  /* 0x000000141614c225 */ /* 0x000fe200078e001a */
[----:B------:R-:W-:Y:S02]  /*0770*/  @!P3 IADD3.X R5, PT, PT, R28, R5, RZ, P2, !PT ;  /* 0x000000051c05b210 */ /* 0x000fe400017fe4ff */
[----:B0-----:R-:W-:Y:S01]  /*0780*/  @!P5 IADD3 R6, P2, PT, R29, R6, RZ ;  /* 0x000000061d06d210 */ /* 0x001fe20007f5e0ff */
[----:B------:R-:W0:Y:S01]  /*0790*/  @!P4 LDC.64 R8, c[0x0][0x398] ;  /* 0x0000e600ff08cb82 */ /* 0x000e220000000a00 */
[----:B------:R-:W-:Y:S01]  /*07a0*/  @!P4 IADD3 R21, PT, PT, R21, R31, RZ ;  /* 0x0000001f1515c210 */ /* 0x000fe20007ffe0ff */
[----:B-1----:R-:W-:Y:S01]  /*07b0*/  @!P0 IMAD R26, R25, R16, RZ ;  /* 0x00000010191a8224 */ /* 0x002fe200078e02ff */
[C---:B------:R-:W-:Y:S01]  /*07c0*/  @!P4 SHF.L.U32 R25, R20.reuse, 0x2, RZ ;  /* 0x000000021419c819 */ /* 0x040fe200000006ff */
[----:B------:R-:W5:Y:S01]  /*07d0*/  @!P3 LDG.E.64 R46, desc[UR8][R4.64] ;  /* 0x00000008042eb981 */ /* 0x000f62000c1e1b00 */
[----:B------:R-:W-:Y:S01]  /*07e0*/  @!P4 SHF.L.U64.HI R22, R20, 0x2, R21 ;  /* 0x000000021416c819 */ /* 0x000fe20000010215 */
[----:B------:R-:W-:Y:S01]  /*07f0*/  @!P0 IMAD R27, R14, R17, R26 ;  /* 0x000000110e1b8224 */ /* 0x000fe200078e021a */
[----:B------:R-:W-:Y:S01]  /*0800*/  @!P0 MOV R20, R66 ;  /* 0x0000004200148202 */ /* 0x000fe20000000f00 */
[----:B------:R-:W1:Y:S01]  /*0810*/  @!P1 LDC.64 R2, c[0x0][0x3f8] ;  /* 0x0000fe00ff029b82 */ /* 0x000e620000000a00 */
[----:B------:R-:W-:-:S02]  /*0820*/  @!P0 MOV R21, R69 ;  /* 0x0000004500158202 */ /* 0x000fc40000000f00 */
[----:B------:R-:W-:Y:S02]  /*0830*/  @!P5 IADD3.X R7, PT, PT, R24, R7, RZ, P2, !PT ;  /* 0x000000071807d210 */ /* 0x000fe400017fe4ff */
[----:B------:R-:W-:Y:S01]  /*0840*/  @!P3 IADD3.X R19, PT, PT, R28, R19, RZ, P6, !PT ;  /* 0x000000131c13b210 */ /* 0x000fe200037fe4ff */
[----:B------:R-:W-:Y:S01]  /*0850*/  @!P0 IMAD.WIDE.U32 R16, R14, R16, R20 ;  /* 0x000000100e108225 */ /* 0x000fe200078e0014 */
[----:B---3--:R-:W-:Y:S01]  /*0860*/  @!P4 IADD3 R10, P2, PT, R25, R10, RZ ;  /* 0x0000000a190ac210 */ /* 0x008fe20007f5e0ff */
[----:B------:R-:W3:Y:S01]  /*0870*/  @!P0 LDC.64 R38, c[0x0][0x3a0] ;  /* 0x0000e800ff268b82 */ /* 0x000ee20000000a00 */
[----:B------:R-:W-:Y:S01]  /*0880*/  IADD3 R28, PT, PT, R15, 0x50, RZ ;  /* 0x000000500f1c7810 */ /* 0x000fe20007ffe0ff */
[----:B------:R4:W5:Y:S01]  /*0890*/  @!P3 LDG.E.64 R48, desc[UR8][R18.64] ;  /* 0x000000081230b981 */ /* 0x000962000c1e1b00 */
[----:B------:R-:W-:Y:S02]  /*08a0*/  @!P4 IADD3.X R11, PT, PT, R22, R11, RZ, P2, !PT ;  /* 0x0000000b160bc210 */ /* 0x000fe400017fe4ff */
[----:B------:R-:W-:-:S02]  /*08b0*/  ISETP.GE.U32.AND P2, PT, R28, UR12, PT ;  /* 0x0000000c1c007c0c */ /* 0x000fc4000bf46070 */
[----:B------:R-:W-:Y:S01]  /*08c0*/  SHF.R.S32.HI R31, RZ, 0x1f, R28 ;  /* 0x0000001fff1f7819 */ /* 0x000fe2000001141c */
[----:B------:R-:W3:Y:S01]  /*08d0*/  @!P0 LDC.64 R20, c[0x0][0x398] ;  /* 0x0000e600ff148b82 */ /* 0x000ee20000000a00 */
[----:B--2---:R-:W-:Y:S02]  /*08e0*/  @!P5 IADD3 R12, P6, PT, R29, R12, RZ ;  /* 0x0000000c1d0cd210 */ /* 0x004fe40007fde0ff */
[----:B------:R-:W-:Y:S02]  /*08f0*/  ISETP.GE.AND.EX P2, PT, R31, UR13, PT, P2 ;  /* 0x0000000d1f007c0c */ /* 0x000fe4000bf46320 */
[----:B------:R-:W-:Y:S02]  /*0900*/  @!P5 IADD3.X R13, PT, PT, R24, R13, RZ, P6, !PT ;  /* 0x0000000d180dd210 */ /* 0x000fe400037fe4ff */
[----:B0-----:R-:W-:Y:S01]  /*0910*/  @!P4 IADD3 R8, P6, PT, R25, R8, RZ ;  /* 0x000000081908c210 */ /* 0x001fe20007fde0ff */
[----:B-1----:R-:W-:Y:S01]  /*0920*/  @!P1 IMAD R14, R23, R2, RZ ;  /* 0x00000002170e9224 */ /* 0x002fe200078e02ff */
[----:B------:R-:W-:Y:S01]  /*0930*/  @!P0 IADD3 R17, PT, PT, R17, R27, RZ ;  /* 0x0000001b11118210 */ /* 0x000fe20007ffe0ff */
[----:B----4-:R-:W0:Y:S01]  /*0940*/  @!P1 LDC.64 R18, c[0x0][0x398] ;  /* 0x0000e600ff129b82 */ /* 0x010e220000000a00 */
[----:B------:R-:W-:Y:S01]  /*0950*/  @!P0 SHF.L.U32 R23, R16, 0x2, RZ ;  /* 0x0000000210178819 */ /* 0x000fe200000006ff */
[----:B------:R-:W-:Y:S01]  /*0960*/  @!P1 IMAD R27, R0, R3, R14 ;  /* 0x00000003001b9224 */ /* 0x000fe200078e020e */
[----:B------:R-:W-:-:S02]  /*0970*/  @!P4 IADD3.X R9, PT, PT, R22, R9, RZ, P6, !PT ;  /* 0x000000091609c210 */ /* 0x000fc400037fe4ff */
[----:B------:R-:W-:Y:S02]  /*0980*/  @!P0 SHF.L.U64.HI R22, R16, 0x2, R17 ;  /* 0x0000000210168819 */ /* 0x000fe40000010211 */
[----:B---3--:R-:W-:Y:S01]  /*0990*/  @!P0 IADD3 R38, P6, PT, R23, R38, RZ ;  /* 0x0000002617268210 */ /* 0x008fe20007fde0ff */
[----:B------:R-:W1:Y:S01]  /*09a0*/  @!P1 LDC.64 R16, c[0x0][0x3a0] ;  /* 0x0000e800ff109b82 */ /* 0x000e620000000a00 */
[----:B------:R-:W-:Y:S02]  /*09b0*/  @!P1 MOV R4, R66 ;  /* 0x0000004200049202 */ /* 0x000fe40000000f00 */
[----:B------:R-:W-:Y:S02]  /*09c0*/  @!P0 IADD3.X R39, PT, PT, R22, R39, RZ, P6, !PT ;  /* 0x0000002716278210 */ /* 0x000fe400037fe4ff */
[----:B------:R-:W-:-:S03]  /*09d0*/  @!P1 MOV R5, R69 ;  /* 0x0000004500059202 */ /* 0x000fc60000000f00 */
[----:B------:R-:W2:Y:S01]  /*09e0*/  @!P2 LDC.64 R24, c[0x0][0x3f8] ;  /* 0x0000fe00ff18ab82 */ /* 0x000ea20000000a00 */
[----:B------:R-:W-:Y:S02]  /*09f0*/  @!P0 IADD3 R20, P6, PT, R23, R20, RZ ;  /* 0x0000001417148210 */ /* 0x000fe40007fde0ff */
[----:B------:R-:W-:Y:S02]  /*0a00*/  CS2R R44, SRZ ;  /* 0x00000000002c7805 */ /* 0x000fe4000001ff00 */
[----:B------:R-:W-:Y:S02]  /*0a10*/  IADD3 R14, PT, PT, R15, 0x60, RZ ;  /* 0x000000600f0e7810 */ /* 0x000fe40007ffe0ff */
[----:B------:R-:W-:Y:S02]  /*0a20*/  @!P0 IADD3.X R21, PT, PT, R22, R21, RZ, P6, !PT ;  /* 0x0000001516158210 */ /* 0x000fe400037fe4ff */
[----:B------:R-:W3:Y:S01]  /*0a30*/  LDC.64 R22, c[0x0][0x3b8] ;  /* 0x0000ee00ff167b82 */ /* 0x000ee20000000a00 */
[----:B------:R-:W-:Y:S01]  /*0a40*/  @!P1 IMAD.WIDE.U32 R2, R0, R2, R4 ;  /* 0x0000000200029225 */ /* 0x000fe200078e0004 */
[----:B------:R4:W5:Y:S04]  /*0a50*/  @!P5 LDG.E.64 R44, desc[UR8][R12.64] ;  /* 0x000000080c2cd981 */ /* 0x000968000c1e1b00 */
[----:B------:R-:W-:-:S02]  /*0a60*/  @!P1 IADD3 R3, PT, PT, R3, R27, RZ ;  /* 0x0000001b03039210 */ /* 0x000fc40007ffe0ff */
[C---:B------:R-:W-:Y:S01]  /*0a70*/  @!P1 SHF.L.U32 R33, R2.reuse, 0x2, RZ ;  /* 0x0000000202219819 */ /* 0x040fe200000006ff */
[----:B------:R-:W3:Y:S01]  /*0a80*/  @!P2 LDC.64 R26, c[0x0][0x3a0] ;  /* 0x0000e800ff1aab82 */ /* 0x000ee20000000a00 */
[----:B------:R-:W-:Y:S02]  /*0a90*/  @!P1 SHF.L.U64.HI R30, R2, 0x2, R3 ;  /* 0x00000002021e9819 */ /* 0x000fe40000010203 */
[----:B----4-:R-:W-:Y:S02]  /*0aa0*/  @!P2 MOV R12, R66 ;  /* 0x00000042000ca202 */ /* 0x010fe40000000f00 */
[----:B------:R-:W-:Y:S02]  /*0ab0*/  @!P2 MOV R13, R69 ;  /* 0x00000045000da202 */ /* 0x000fe40000000f00 */
[----:B-1----:R-:W-:Y:S01]  /*0ac0*/  @!P1 IADD3 R16, P6, PT, R33, R16, RZ ;  /* 0x0000001021109210 */ /* 0x002fe20007fde0ff */
[----:B--2---:R-:W-:Y:S01]  /*0ad0*/  @!P2 IMAD R31, R31, R24, RZ ;  /* 0x000000181f1fa224 */ /* 0x004fe200078e02ff */
[----:B------:R-:W-:-:S02]  /*0ae0*/  ISETP.GE.U32.AND P3, PT, R14, UR12, PT ;  /* 0x0000000c0e007c0c */ /* 0x000fc4000bf66070 */
[----:B------:R-:W-:Y:S02]  /*0af0*/  SHF.R.S32.HI R29, RZ, 0x1f, R14 ;  /* 0x0000001fff1d7819 */ /* 0x000fe4000001140e */
[----:B------:R-:W-:Y:S02]  /*0b00*/  MOV R3, RZ ;  /* 0x000000ff00037202 */ /* 0x000fe40000000f00 */
[----:B------:R-:W-:Y:S01]  /*0b10*/  MOV R2, RZ ;  /* 0x000000ff00027202 */ /* 0x000fe20000000f00 */
[----:B------:R-:W-:Y:S01]  /*0b20*/  @!P2 IMAD R31, R28, R25, R31 ;  /* 0x000000191c1fa224 */ /* 0x000fe200078e021f */
[----:B------:R-:W-:Y:S01]  /*0b30*/  @!P1 IADD3.X R17, PT, PT, R30, R17, RZ, P6, !PT ;  /* 0x000000111e119210 */ /* 0x000fe200037fe4ff */
[----:B------:R-:W-:Y:S01]  /*0b40*/  @!P2 IMAD.WIDE.U32 R12, R28, R24, R12 ;  /* 0x000000181c0ca225 */ /* 0x000fe200078e000c */
[----:B0-----:R-:W-:Y:S01]  /*0b50*/  @!P1 IADD3 R18, P6, PT, R33, R18, RZ ;  /* 0x0000001221129210 */ /* 0x001fe20007fde0ff */
[----:B------:R-:W0:Y:S01]  /*0b60*/  @!P2 LDC.64 R24, c[0x0][0x398] ;  /* 0x0000e600ff18ab82 */ /* 0x000e220000000a00 */
[----:B------:R-:W-:Y:S01]  /*0b70*/  ISETP.GE.AND.EX P3, PT, R29, UR13, PT, P3 ;  /* 0x0000000d1d007c0c */ /* 0x000fe2000bf66330 */
[----:B------:R1:W5:Y:S01]  /*0b80*/  @!P5 LDG.E.64 R2, desc[UR8][R6.64] ;  /* 0x000000080602d981 */ /* 0x000362000c1e1b00 */
[----:B------:R-:W-:-:S02]  /*0b90*/  @!P1 IADD3.X R19, PT, PT, R30, R19, RZ, P6, !PT ;  /* 0x000000131e139210 */ /* 0x000fc400037fe4ff */
[----:B-1----:R-:W-:Y:S01]  /*0ba0*/  @!P2 IADD3 R7, PT, PT, R13, R31, RZ ;  /* 0x0000001f0d07a210 */ /* 0x002fe20007ffe0ff */
[----:B---3--:R-:W-:Y:S01]  /*0bb0*/  IMAD.WIDE R30, R61, 0x8, R22 ;  /* 0x000000083d1e7825 */ /* 0x008fe200078e0216 */
[----:B------:R-:W-:-:S07]  /*0bc0*/  IADD3 R0, PT, PT, R15, 0x70, RZ ;  /* 0x000000700f007810 */ /* 0x000fce0007ffe0ff */
[----:B------:R-:W1:Y:S01]  /*0bd0*/  @!P3 LDC.64 R4, c[0x0][0x3f8] ;  /* 0x0000fe00ff04bb82 */ /* 0x000e620000000a00 */
[----:B------:R-:W2:Y:S01]  /*0be0*/  LDG.E.64 R30, desc[UR8][R30.64] ;  /* 0x000000081e1e7981 */ /* 0x000ea2000c1e1b00 */
[----:B------:R-:W-:Y:S02]  /*0bf0*/  ISETP.GE.U32.AND P5, PT, R0, UR12, PT ;  /* 0x0000000c00007c0c */ /* 0x000fe4000bfa6070 */
[----:B------:R-:W-:-:S04]  /*0c00*/  SHF.R.S32.HI R15, RZ, 0x1f, R0 ;  /* 0x0000001fff0f7819 */ /* 0x000fc80000011400 */
[----:B------:R-:W3:Y:S01]  /*0c10*/  @!P3 LDC.64 R22, c[0x0][0x3a0] ;  /* 0x0000e800ff16bb82 */ /* 0x000ee20000000a00 */
[----:B------:R-:W-:Y:S02]  /*0c20*/  ISETP.GE.AND.EX P5, PT, R15, UR13, PT, P5 ;  /* 0x0000000d0f007c0c */ /* 0x000fe4000bfa6350 */
[C---:B------:R-:W-:Y:S02]  /*0c30*/  @!P2 SHF.L.U32 R35, R12.reuse, 0x2, RZ ;  /* 0x000000020c23a819 */ /* 0x040fe400000006ff */
[----:B------:R-:W-:-:S03]  /*0c40*/  @!P2 SHF.L.U64.HI R36, R12, 0x2, R7 ;  /* 0x000000020c24a819 */ /* 0x000fc60000010207 */
[----:B------:R-:W4:Y:S01]  /*0c50*/  @!P3 LDC.64 R32, c[0x0][0x398] ;  /* 0x0000e600ff20bb82 */ /* 0x000f220000000a00 */
[----:B------:R-:W-:-:S07]  /*0c60*/  @!P3 MOV R28, R66 ;  /* 0x00000042001cb202 */ /* 0x000fce0000000f00 */
[----:B------:R-:W3:Y:S01]  /*0c70*/  @!P5 LDC.64 R12, c[0x0][0x3f8] ;  /* 0x0000fe00ff0cdb82 */ /* 0x000ee20000000a00 */
[----:B-1----:R-:W-:Y:S01]  /*0c80*/  @!P3 IMAD R37, R29, R4, RZ ;  /* 0x000000041d25b224 */ /* 0x002fe200078e02ff */
[----:B------:R-:W-:Y:S02]  /*0c90*/  @!P3 MOV R29, R69 ;  /* 0x00000045001db202 */ /* 0x000fe40000000f00 */
[----:B------:R-:W-:Y:S02]  /*0ca0*/  CS2R R6, SRZ ;  /* 0x0000000000067805 */ /* 0x000fe4000001ff00 */
[----:B------:R-:W-:Y:S01]  /*0cb0*/  @!P2 IADD3 R26, P6, PT, R35, R26, RZ ;  /* 0x0000001a231aa210 */ /* 0x000fe20007fde0ff */
[C---:B------:R-:W-:Y:S02]  /*0cc0*/  @!P3 IMAD R37, R14.reuse, R5, R37 ;  /* 0x000000050e25b224 */ /* 0x040fe400078e0225 */
[----:B------:R-:W-:Y:S01]  /*0cd0*/  @!P3 IMAD.WIDE.U32 R28, R14, R4, R28 ;  /* 0x000000040e1cb225 */ /* 0x000fe200078e001c */
[----:B------:R-:W-:-:S02]  /*0ce0*/  CS2R R4, SRZ ;  /* 0x0000000000047805 */ /* 0x000fc4000001ff00 */
[----:B------:R-:W-:Y:S01]  /*0cf0*/  PRMT R14, R63, 0x9910, RZ ;  /* 0x000099103f0e7816 */ /* 0x000fe200000000ff */
[----:B------:R-:W5:Y:S01]  /*0d00*/  @!P4 LDG.E.64 R6, desc[UR8][R8.64] ;  /* 0x000000080806c981 */ /* 0x000f62000c1e1b00 */
[----:B------:R-:W-:Y:S02]  /*0d10*/  @!P2 IADD3.X R27, PT, PT, R36, R27, RZ, P6, !PT ;  /* 0x0000001b241ba210 */ /* 0x000fe400037fe4ff */
[----:B------:R-:W-:Y:S01]  /*0d20*/  ISETP.NE.AND P6, PT, RZ, UR11, PT ;  /* 0x0000000bff007c0c */ /* 0x000fe2000bfc5270 */
[----:B------:R1:W5:Y:S01]  /*0d30*/  @!P4 LDG.E.64 R4, desc[UR8][R10.64] ;  /* 0x000000080a04c981 */ /* 0x000362000c1e1b00 */
[----:B0-----:R-:W-:Y:S01]  /*0d40*/  @!P2 IADD3 R24, P4, PT, R35, R24, RZ ;  /* 0x000000182318a210 */ /* 0x001fe20007f9e0ff */
[----:B------:R-:W-:Y:S01]  /*0d50*/  IMAD R14, R14, 0x1c, RZ ;  /* 0x0000001c0e0e7824 */ /* 0x000fe200078e02ff */
[----:B------:R-:W-:Y:S01]  /*0d60*/  @!P3 IADD3 R37, PT, PT, R29, R37, RZ ;  /* 0x000000251d25b210 */ /* 0x000fe20007ffe0ff */
[----:B------:R-:W0:Y:S01]  /*0d70*/  @!P5 LDC.64 R34, c[0x0][0x3a0] ;  /* 0x0000e800ff22db82 */ /* 0x000e220000000a00 */
[----:B------:R-:W-:-:S02]  /*0d80*/  @!P3 SHF.L.U32 R29, R28, 0x2, RZ ;  /* 0x000000021c1db819 */ /* 0x000fc400000006ff */
[----:B------:R-:W-:Y:S02]  /*0d90*/  @!P2 IADD3.X R25, PT, PT, R36, R25, RZ, P4, !PT ;  /* 0x000000192419a210 */ /* 0x000fe400027fe4ff */
[----:B------:R-:W-:Y:S01]  /*0da0*/  @!P3 SHF.L.U64.HI R28, R28, 0x2, R37 ;  /* 0x000000021c1cb819 */ /* 0x000fe20000010225 */
[----:B---3--:R-:W-:Y:S01]  /*0db0*/  @!P5 IMAD R15, R15, R12, RZ ;  /* 0x0000000c0f0fd224 */ /* 0x008fe200078e02ff */
[----:B------:R-:W-:Y:S01]  /*0dc0*/  IADD3 R14, PT, PT, RZ, -R14, RZ ;  /* 0x8000000eff0e7210 */ /* 0x000fe20007ffe0ff */
[----:B------:R-:W3:Y:S02]  /*0dd0*/  @!P5 LDC.64 R36, c[0x0][0x398] ;  /* 0x0000e600ff24db82 */ /* 0x000ee40000000a00 */
[----:B------:R-:W-:Y:S01]  /*0de0*/  @!P5 IMAD R13, R0, R13, R15 ;  /* 0x0000000d000dd224 */ /* 0x000fe200078e020f */
[----:B------:R-:W-:Y:S02]  /*0df0*/  PRMT R41, R14, 0x7710, RZ ;  /* 0x000077100e297816 */ /* 0x000fe400000000ff */
[----:B------:R-:W-:-:S02]  /*0e00*/  @!P5 MOV R14, R66 ;  /* 0x00000042000ed202 */ /* 0x000fc40000000f00 */
[----:B------:R-:W-:Y:S01]  /*0e10*/  @!P5 MOV R15, R69 ;  /* 0x00000045000fd202 */ /* 0x000fe20000000f00 */
[----:B-1----:R-:W1:Y:S01]  /*0e20*/  @P6 LDC.64 R10, c[0x0][0x3b0] ;  /* 0x0000ec00ff0a6b82 */ /* 0x002e620000000a00 */
[----:B------:R-:W-:Y:S01]  /*0e30*/  @!P3 IADD3 R22, P4, PT, R29, R22, RZ ;  /* 0x000000161d16b210 */ /* 0x000fe20007f9e0ff */
[----:B------:R-:W-:Y:S01]  /*0e40*/  @!P5 IMAD.WIDE.U32 R14, R0, R12, R14 ;  /* 0x0000000c000ed225 */ /* 0x000fe200078e000e */
[----:B------:R-:W-:Y:S02]  /*0e50*/  IADD3 R41, PT, PT, R41, R58, RZ ;  /* 0x0000003a29297210 */ /* 0x000fe40007ffe0ff */
[----:B------:R-:W-:-:S03]  /*0e60*/  @!P3 IADD3.X R23, PT, PT, R28, R23, RZ, P4, !PT ;  /* 0x000000171c17b210 */ /* 0x000fc600027fe4ff */
[----:B------:R-:W1:Y:S01]  /*0e70*/  LDC.64 R8, c[0x0][0x3a8] ;  /* 0x0000ea00ff087b82 */ /* 0x000e620000000a00 */
[----:B----4-:R-:W-:Y:S02]  /*0e80*/  @!P3 IADD3 R32, P4, PT, R29, R32, RZ ;  /* 0x000000201d20b210 */ /* 0x010fe40007f9e0ff */
[----:B------:R-:W-:Y:S02]  /*0e90*/  @!P5 IADD3 R15, PT, PT, R15, R13, RZ ;  /* 0x0000000d0f0fd210 */ /* 0x000fe40007ffe0ff */
[----:B------:R-:W-:Y:S02]  /*0ea0*/  SHF.L.U32 R41, R41, 0x1, RZ ;  /* 0x0000000129297819 */ /* 0x000fe400000006ff */
[----:B------:R-:W-:Y:S02]  /*0eb0*/  @!P5 SHF.L.U32 R13, R14, 0x2, RZ ;  /* 0x000000020e0dd819 */ /* 0x000fe400000006ff */
[----:B------:R-:W-:Y:S02]  /*0ec0*/  @!P3 IADD3.X R33, PT, PT, R28, R33, RZ, P4, !PT ;  /* 0x000000211c21b210 */ /* 0x000fe400027fe4ff */
[----:B------:R-:W-:-:S02]  /*0ed0*/  @!P5 SHF.L.U64.HI R14, R14, 0x2, R15 ;  /* 0x000000020e0ed819 */ /* 0x000fc4000001020f */
[----:B------:R-:W-:Y:S02]  /*0ee0*/  LOP3.LUT R54, R41, 0xffff, RZ, 0xc0, !PT ;  /* 0x0000ffff29367812 */ /* 0x000fe400078ec0ff */
[----:B0-----:R-:W-:-:S03]  /*0ef0*/  @!P5 IADD3 R34, P4, PT, R13, R34, RZ ;  /* 0x000000220d22d210 */ /* 0x001fc60007f9e0ff */
[----:B------:R-:W-:Y:S01]  /*0f00*/  IMAD R43, R53, 0x38, R54 ;  /* 0x00000038352b7824 */ /* 0x000fe200078e0236 */
[C---:B------:R-:W-:Y:S02]  /*0f10*/  @!P5 IADD3.X R35, PT, PT, R14.reuse, R35, RZ, P4, !PT ;  /* 0x000000230e23d210 */ /* 0x040fe400027fe4ff */
[----:B---3--:R-:W-:Y:S01]  /*0f20*/  @!P5 IADD3 R36, P4, PT, R13, R36, RZ ;  /* 0x000000240d24d210 */ /* 0x008fe20007f9e0ff */
[C---:B-1----:R-:W-:Y:S01]  /*0f30*/  @P6 IMAD.WIDE R40, R43.reuse, 0x2, R10 ;  /* 0x000000022b286825 */ /* 0x042fe200078e020a */
[----:B------:R-:W-:Y:S02]  /*0f40*/  CS2R R10, SRZ ;  /* 0x00000000000a7805 */ /* 0x000fe4000001ff00 */
[----:B------:R-:W-:Y:S02]  /*0f50*/  CS2R R12, SRZ ;  /* 0x00000000000c7805 */ /* 0x000fe4000001ff00 */
[----:B------:R-:W-:Y:S02]  /*0f60*/  @!P5 IADD3.X R37, PT, PT, R14, R37, RZ, P4, !PT ;  /* 0x000000250e25d210 */ /* 0x000fe400027fe4ff */
[----:B------:R-:W-:Y:S01]  /*0f70*/  CS2R R14, SRZ ;  /* 0x00000000000e7805 */ /* 0x000fe2000001ff00 */
[----:B------:R-:W-:Y:S01]  /*0f80*/  IMAD.WIDE R42, R43, 0x2, R8 ;  /* 0x000000022b2a7825 */ /* 0x000fe200078e0208 */
[----:B------:R-:W3:Y:S04]  /*0f90*/  @P6 LDG.E.U16 R28, desc[UR8][R40.64] ;  /* 0x00000008281c6981 */ /* 0x000ee8000c1e1500 */
[----:B------:R0:W5:Y:S04]  /*0fa0*/  @!P0 LDG.E.64 R10, desc[UR8][R20.64] ;  /* 0x00000008140a8981 */ /* 0x000168000c1e1b00 */
[----:B------:R1:W5:Y:S04]  /*0fb0*/  @!P1 LDG.E.64 R12, desc[UR8][R16.64] ;  /* 0x00000008100c9981 */ /* 0x000368000c1e1b00 */
[----:B------:R4:W5:Y:S01]  /*0fc0*/  @!P1 LDG.E.64 R14, desc[UR8][R18.64] ;  /* 0x00000008120e9981 */ /* 0x000962000c1e1b00 */
[----:B0-----:R-:W-:-:S03]  /*0fd0*/  CS2R R20, SRZ ;  /* 0x0000000000147805 */ /* 0x001fc6000001ff00 */
[----:B------:R-:W3:Y:S01]  /*0fe0*/  @P6 LDG.E.U16 R29, desc[UR8][R40.64+0x2] ;  /* 0x00000208281d6981 */ /* 0x000ee2000c1e1500 */
[----:B-1----:R-:W-:-:S03]  /*0ff0*/  CS2R R16, SRZ ;  /* 0x0000000000107805 */ /* 0x002fc6000001ff00 */
[----:B------:R0:W5:Y:S01]  /*1000*/  @!P3 LDG.E.64 R20, desc[UR8][R22.64] ;  /* 0x000000081614b981 */ /* 0x000162000c1e1b00 */
[----:B----4-:R-:W-:-:S03]  /*1010*/  CS2R R18, SRZ ;  /* 0x0000000000127805 */ /* 0x010fc6000001ff00 */
[----:B------:R1:W5:Y:S04]  /*1020*/  @!P2 LDG.E.64 R16, desc[UR8][R26.64] ;  /* 0x000000081a10a981 */ /* 0x000368000c1e1b00 */
[----:B------:R4:W5:Y:S01]  /*1030*/  @!P2 LDG.E.64 R18, desc[UR8][R24.64] ;  /* 0x000000081812a981 */ /* 0x000962000c1e1b00 */
[----:B0-----:R-:W-:-:S03]  /*1040*/  CS2R R22, SRZ ;  /* 0x0000000000167805 */ /* 0x001fc6000001ff00 */
[----:B------:R-:W3:Y:S01]  /*1050*/  LDG.E.U16 R52, desc[UR8][R42.64] ;  /* 0x000000082a347981 */ /* 0x000ee2000c1e1500 */
[----:B-1----:R-:W-:-:S03]  /*1060*/  CS2R R26, SRZ ;  /* 0x00000000001a7805 */ /* 0x002fc6000001ff00 */
[----:B------:R-:W3:Y:S01]  /*1070*/  LDG.E.U16 R0, desc[UR8][R42.64+0x2] ;  /* 0x000002082a007981 */ /* 0x000ee2000c1e1500 */
[----:B----4-:R-:W-:-:S03]  /*1080*/  CS2R R24, SRZ ;  /* 0x0000000000187805 */ /* 0x010fc6000001ff00 */
[----:B------:R0:W5:Y:S04]  /*1090*/  @!P3 LDG.E.64 R22, desc[UR8][R32.64] ;  /* 0x000000082016b981 */ /* 0x000168000c1e1b00 */
[----:B------:R0:W5:Y:S04]  /*10a0*/  @!P5 LDG.E.64 R24, desc[UR8][R34.64] ;  /* 0x000000082218d981 */ /* 0x000168000c1e1b00 */
[----:B------:R0:W5:Y:S01]  /*10b0*/  @!P5 LDG.E.64 R26, desc[UR8][R36.64] ;  /* 0x00000008241ad981 */ /* 0x000162000c1e1b00 */
[----:B------:R-:W-:-:S06]  /*10c0*/  CS2R R8, SRZ ;  /* 0x0000000000087805 */ /* 0x000fcc000001ff00 */
[----:B------:R0:W5:Y:S01]  /*10d0*/  @!P0 LDG.E.64 R8, desc[UR8][R38.64] ;  /* 0x0000000826088981 */ /* 0x000162000c1e1b00 */
[----:B------:R-:W-:Y:S01]  /*10e0*/  UISETP.NE.AND UP1, UPT, UR11, URZ, UPT ;  /* 0x000000ff0b00728c */ /* 0x000fe2000bf25270 */
[----:B------:R-:W-:Y:S02]  /*10f0*/  MOV R60, RZ ;  /* 0x000000ff003c7202 */ /* 0x000fe40000000f00 */
[----:B------:R-:W-:Y:S01]  /*1100*/  MOV R59, RZ ;  /* 0x000000ff003b7202 */ /* 0x000fe20000000f00 */
[----:B------:R-:W-:Y:S01]  /*1110*/  UMOV UR7, 0x3f800000 ;  /* 0x3f80000000077882 */ /* 0x000fe20000000000 */
[----:B--2---:R-:W-:-:S13]  /*1120*/  R2UR UR14, R30 ;  /* 0x000000001e0e72ca */ /* 0x004fda00000e0000 */
        /* <DEDUP_REMOVED lines=8> */
[----:B-1----:R-:W-:Y:S02]  /*11b0*/  @P0 R2UR UR5, R30 ;  /* 0x000000001e0502ca */ /* 0x002fe400000e0000 */
[----:B---3--:R-:W-:-:S11]  /*11c0*/  @P6 SHF.L.U32 R60, R28, 0x10, RZ ;  /* 0x000000101c3c6819 */ /* 0x008fd600000006ff */
[----:B------:R-:W-:Y:S01]  /*11d0*/  @UP0 UMOV UR7, UR5 ;  /* 0x0000000500070c82 */ /* 0x000fe20008000000 */
[----:B------:R-:W-:Y:S02]  /*11e0*/  @P6 SHF.L.U32 R59, R29, 0x10, RZ ;  /* 0x000000101d3b6819 */ /* 0x000fe400000006ff */
[----:B------:R-:W-:Y:S02]  /*11f0*/  SHF.L.U32 R52, R52, 0x10, RZ ;  /* 0x0000001034347819 */ /* 0x000fe400000006ff */
[----:B------:R-:W-:Y:S01]  /*1200*/  SHF.L.U32 R0, R0, 0x10, RZ ;  /* 0x0000001000007819 */ /* 0x000fe200000006ff */
[----:B0-----:R-:W-:Y:S06]  /*1210*/  BRA.U UP1, `(.L_x_1492) ;  /* 0x0000000501c47547 */ /* 0x001fec000b800000 */
        /* <DEDUP_REMOVED lines=98> */
[----:B------:R-:W-:Y:S01]  /*1840*/  FADD.FTZ R39, R38, R37 ;  /* 0x0000002526277221 */ /* 0x000fe20000010000 */
[----:B------:R-:W-:Y:S01]  /*1850*/  FADD.FTZ R31, R18, R31 ;  /* 0x0000001f121f7221 */ /* 0x000fe20000010000 */
[----:B------:R-:W-:Y:S01]  /*1860*/  FADD.FTZ R34, R19, R32 ;  /* 0x0000002013227221 */ /* 0x000fe20000010000 */
[----:B------:R-:W-:Y:S01]  /*1870*/  FFMA.FTZ R38, R28, R37, R35 ;  /* 0x000000251c267223 */ /* 0x000fe20000010023 */
[----:B------:R-:W-:Y:S01]  /*1880*/  FMUL.FTZ R35, R33, UR7 ;  /* 0x0000000721237c20 */ /* 0x000fe20008410000 */
        /* <DEDUP_REMOVED lines=8> */
[----:B------:R-:W-:Y:S01]  /*1910*/  FADD.FTZ R31, R27, R34 ;  /* 0x000000221b1f7221 */ /* 0x000fe20000010000 */
[----:B------:R-:W-:Y:S06]  /*1920*/  BRA `(.L_x_1493) ;  /* 0x0000001000007947 */ /* 0x000fec0003800000 */
.L_x_1492:
[----:B-----5:R-:W-:Y:S01]  /*1930*/  FADD.FTZ R29, R48, -UR14 ;  /* 0x8000000e301d7e21 */ /* 0x020fe20008010000 */
[----:B------:R-:W-:Y:S01]  /*1940*/  FADD.FTZ R28, R49, -UR14 ;  /* 0x8000000e311c7e21 */ /* 0x000fe20008010000 */
[----:B------:R-:W-:Y:S02]  /*1950*/  FADD.FTZ R43, R44, -UR14 ;  /* 0x8000000e2c2b7e21 */ /* 0x000fe40008010000 */
[----:B------:R-:W-:Y:S01]  /*1960*/  FMUL.FTZ R29, R29, UR7 ;  /* 0x000000071d1d7c20 */ /* 0x000fe20008410000 */
[----:B------:R-:W-:Y:S01]  /*1970*/  FMUL.FTZ R28, R28, UR7 ;  /* 0x000000071c1c7c20 */ /* 0x000fe20008410000 */
[----:B------:R-:W-:Y:S02]  /*1980*/  FMUL.FTZ R43, R43, UR7 ;  /* 0x000000072b2b7c20 */ /* 0x000fe40008410000 */
[--C-:B------:R-:W-:Y:S01]  /*1990*/  FFMA.FTZ R30, R52, R29, R60.reuse ;  /* 0x0000001d341e7223 */ /* 0x100fe2000001003c */
        /* <DEDUP_REMOVED lines=9> */
[----:B------:R-:W-:-:S06]  /*1a30*/  FADD.FTZ R32, R45, -UR14 ;  /* 0x8000000e2d207e21 */ /* 0x000fcc0008010000 */
[----:B------:R0:W3:Y:S01]  /*1a40*/  MUFU.RCP R35, R34 ;  /* 0x0000002200237308 */ /* 0x0000e20000001000 */
[----:B-1----:R-:W-:Y:S01]  /*1a50*/  FADD.FTZ R42, R33, 1 ;  /* 0x3f800000212a7421 */ /* 0x002fe20000010000 */
[----:B------:R-:W-:Y:S01]  /*1a60*/  FMUL.FTZ R33, R32, UR7 ;  /* 0x0000000720217c20 */ /* 0x000fe20008410000 */
[----:B------:R-:W-:-:S04]  /*1a70*/  FADD.FTZ R32, R5, -UR14 ;  /* 0x8000000e05207e21 */ /* 0x000fc80008010000 */
[----:B------:R-:W-:Y:S01]  /*1a80*/  FMUL.FTZ R32, R32, UR7 ;  /* 0x0000000720207c20 */ /* 0x000fe20008410000 */
[----:B------:R-:W1:Y:S01]  /*1a90*/  MUFU.RCP R42, R42 ;  /* 0x0000002a002a7308 */ /* 0x000e620000001000 */
[----:B--2---:R-:W-:Y:S02]  /*1aa0*/  FADD.FTZ R41, R39, 1 ;  /* 0x3f80000027297421 */ /* 0x004fe40000010000 */
[----:B0-----:R-:W-:-:S04]  /*1ab0*/  FFMA.FTZ R34, R0, R32, R59 ;  /* 0x0000002000227223 */ /* 0x001fc8000001003b */
[----:B------:R-:W-:Y:S01]  /*1ac0*/  FMUL.FTZ R38, R34, -1.4426950216293334961 ;  /* 0xbfb8aa3b22267820 */ /* 0x000fe20000410000 */
[----:B------:R-:W0:Y:S01]  /*1ad0*/  MUFU.RCP R41, R41 ;  /* 0x0000002900297308 */ /* 0x000e220000001000 */
[----:B---3--:R-:W-:-:S04]  /*1ae0*/  FADD.FTZ R37, -R35, 1 ;  /* 0x3f80000023257421 */ /* 0x008fc80000010100 */
[----:B------:R-:W-:Y:S01]  /*1af0*/  FFMA.FTZ R37, R30, R37, 1 ;  /* 0x3f8000001e257423 */ /* 0x000fe20000010025 */
[----:B------:R-:W-:Y:S01]  /*1b00*/  FMUL.FTZ R30, R46, R35 ;  /* 0x000000232e1e7220 */ /* 0x000fe20000410000 */
[----:B------:R-:W-:Y:S01]  /*1b10*/  FFMA.FTZ R35, R0, R33, R59 ;  /* 0x0000002100237223 */ /* 0x000fe2000001003b */
[----:B------:R-:W2:Y:S01]  /*1b20*/  MUFU.EX2 R38, R38 ;  /* 0x0000002600267308 */ /* 0x000ea20000000800 */
[----:B-1----:R-:W-:Y:S01]  /*1b30*/  FADD.FTZ R50, -R42, 1 ;  /* 0x3f8000002a327421 */ /* 0x002fe20000010100 */
[----:B------:R-:W-:Y:S01]  /*1b40*/  FMUL.FTZ R30, R30, R37 ;  /* 0x000000251e1e7220 */ /* 0x000fe20000410000 */
[----:B------:R-:W-:Y:S01]  /*1b50*/  FADD.FTZ R37, R4, -UR14 ;  /* 0x8000000e04257e21 */ /* 0x000fe20008010000 */
[----:B------:R-:W-:Y:S01]  /*1b60*/  FMUL.FTZ R40, R35, -1.4426950216293334961 ;  /* 0xbfb8aa3b23287820 */ /* 0x000fe20000410000 */
[----:B------:R-:W-:Y:S01]  /*1b70*/  FFMA.FTZ R50, R31, R50, 1 ;  /* 0x3f8000001f327423 */ /* 0x000fe20000010032 */
[----:B------:R-:W-:Y:S01]  /*1b80*/  FMUL.FTZ R39, R47, R42 ;  /* 0x0000002a2f277220 */ /* 0x000fe20000410000 */
[----:B------:R-:W-:Y:S01]  /*1b90*/  FMUL.FTZ R37, R37, UR7 ;  /* 0x0000000725257c20 */ /* 0x000fe20008410000 */
[----:B0-----:R-:W-:-:S02]  /*1ba0*/  FADD.FTZ R65, -R41, 1 ;  /* 0x3f80000029417421 */ /* 0x001fc40000010100 */
[----:B------:R-:W0:Y:S01]  /*1bb0*/  MUFU.EX2 R40, R40 ;  /* 0x0000002800287308 */ /* 0x000e220000000800 */
[----:B------:R-:W-:Y:S01]  /*1bc0*/  FFMA.FTZ R31, R52, R37, R60 ;  /* 0x00000025341f7223 */ /* 0x000fe2000001003c */
[----:B------:R-:W-:Y:S01]  /*1bd0*/  FMUL.FTZ R39, R39, R50 ;  /* 0x0000003227277220 */ /* 0x000fe20000410000 */
[----:B------:R-:W-:Y:S01]  /*1be0*/  FFMA.FTZ R42, R36, R65, 1 ;  /* 0x3f800000242a7423 */ /* 0x000fe20000010041 */
[----:B------:R-:W-:Y:S01]  /*1bf0*/  FMUL.FTZ R41, R2, R41 ;  /* 0x0000002902297220 */ /* 0x000fe20000410000 */
[----:B------:R-:W-:Y:S01]  /*1c00*/  FMUL.FTZ R51, R31, -1.4426950216293334961 ;  /* 0xbfb8aa3b1f337820 */ /* 0x000fe20000410000 */
[----:B--2---:R-:W-:Y:S02]  /*1c10*/  FADD.FTZ R50, R38, 1 ;  /* 0x3f80000026327421 */ /* 0x004fe40000010000 */
[----:B------:R-:W-:Y:S01]  /*1c20*/  FMUL.FTZ R42, R41, R42 ;  /* 0x0000002a292a7220 */ /* 0x000fe20000410000 */
[----:B------:R-:W-:Y:S02]  /*1c30*/  FMUL.FTZ R41, R0, R39 ;  /* 0x0000002700297220 */ /* 0x000fe40000410000 */
[----:B------:R-:W1:Y:S01]  /*1c40*/  MUFU.EX2 R51, R51 ;  /* 0x0000003300337308 */ /* 0x000e620000000800 */
[----:B------:R-:W-:Y:S01]  /*1c50*/  FMUL.FTZ R65, R52, R42 ;  /* 0x0000002a34417220 */ /* 0x000fe20000410000 */
[----:B0-----:R-:W-:-:S06]  /*1c60*/  FADD.FTZ R40, R40, 1 ;  /* 0x3f80000028287421 */ /* 0x001fcc0000010000 */
[----:B------:R-:W-:Y:S08]  /*1c70*/  MUFU.RCP R36, R50 ;  /* 0x0000003200247308 */ /* 0x000ff00000001000 */
[----:B------:R-:W0:Y:S01]  /*1c80*/  MUFU.RCP R40, R40 ;  /* 0x0000002800287308 */ /* 0x000e220000001000 */
[----:B-1----:R-:W-:-:S07]  /*1c90*/  FADD.FTZ R64, R51, 1 ;  /* 0x3f80000033407421 */ /* 0x002fce0000010000 */
[----:B------:R-:W1:Y:S01]  /*1ca0*/  MUFU.RCP R51, R64 ;  /* 0x0000004000337308 */ /* 0x000e620000001000 */
[----:B0-----:R-:W-:-:S04]  /*1cb0*/  FADD.FTZ R38, -R40, 1 ;  /* 0x3f80000028267421 */ /* 0x001fc80000010100 */
[----:B------:R-:W-:Y:S01]  /*1cc0*/  FFMA.FTZ R35, R35, R38, 1 ;  /* 0x3f80000023237423 */ /* 0x000fe20000010026 */
[----:B------:R-:W-:Y:S01]  /*1cd0*/  FMUL.FTZ R38, R3, R40 ;  /* 0x0000002803267220 */ /* 0x000fe20000410000 */
[----:B-1----:R-:W-:-:S03]  /*1ce0*/  FADD.FTZ R40, -R51, 1 ;  /* 0x3f80000033287421 */ /* 0x002fc60000010100 */
[----:B------:R-:W-:Y:S01]  /*1cf0*/  FMUL.FTZ R38, R38, R35 ;  /* 0x0000002326267220 */ /* 0x000fe20000410000 */
[----:B------:R-:W-:Y:S01]  /*1d00*/  FADD.FTZ R35, -R36, 1 ;  /* 0x3f80000024237421 */ /* 0x000fe20000010100 */
[----:B------:R-:W-:-:S03]  /*1d10*/  FFMA.FTZ R31, R31, R40, 1 ;  /* 0x3f8000001f1f7423 */ /* 0x000fc60000010028 */
[----:B------:R-:W-:Y:S01]  /*1d20*/  FFMA.FTZ R40, R34, R35, 1 ;  /* 0x3f80000022287423 */ /* 0x000fe20000010023 */
[----:B------:R-:W-:Y:S01]  /*1d30*/  FMUL.FTZ R34, R6, R51 ;  /* 0x0000003306227220 */ /* 0x000fe20000410000 */
[----:B------:R-:W-:Y:S01]  /*1d40*/  FMUL.FTZ R35, R7, R36 ;  /* 0x0000002407237220 */ /* 0x000fe20000410000 */
[----:B------:R-:W-:Y:S02]  /*1d50*/  FMUL.FTZ R36, R52, R30 ;  /* 0x0000001e34247220 */ /* 0x000fe40000410000 */
[----:B------:R-:W-:Y:S01]  /*1d60*/  FMUL.FTZ R34, R34, R31 ;  /* 0x0000001f22227220 */ /* 0x000fe20000410000 */
[----:B------:R-:W-:Y:S01]  /*1d70*/  FADD.FTZ R31, R8, -UR14 ;  /* 0x8000000e081f7e21 */ /* 0x000fe20008010000 */
[----:B------:R-:W-:Y:S01]  /*1d80*/  FFMA.FTZ R51, R29, R36, RZ ;  /* 0x000000241d337223 */ /* 0x000fe200000100ff */
[----:B------:R-:W-:Y:S01]  /*1d90*/  FMUL.FTZ R35, R35, R40 ;  /* 0x0000002823237220 */ /* 0x000fe20000410000 */
[----:B------:R-:W-:Y:S01]  /*1da0*/  FADD.FTZ R40, RZ, R36 ;  /* 0x00000024ff287221 */ /* 0x000fe20000010000 */
[----:B------:R-:W-:Y:S01]  /*1db0*/  FMUL.FTZ R31, R31, UR7 ;  /* 0x000000071f1f7c20 */ /* 0x000fe20008410000 */
[----:B------:R-:W-:Y:S01]  /*1dc0*/  FFMA.FTZ R64, R28, R41, R51 ;  /* 0x000000291c407223 */ /* 0x000fe20000010033 */
[----:B------:R-:W-:Y:S01]  /*1dd0*/  FFMA.FTZ R36, R29, R30, RZ ;  /* 0x0000001e1d247223 */ /* 0x000fe200000100ff */
[----:B------:R-:W-:Y:S01]  /*1de0*/  FADD.FTZ R40, R41, R40 ;  /* 0x0000002829287221 */ /* 0x000fe20000010000 */
[----:B------:R-:W-:Y:S01]  /*1df0*/  FFMA.FTZ R50, R52, R31, R60 ;  /* 0x0000001f34327223 */ /* 0x000fe2000001003c */
[----:B------:R-:W-:Y:S01]  /*1e00*/  FADD.FTZ R41, RZ, R30 ;  /* 0x0000001eff297221 */ /* 0x000fe20000010000 */
[----:B------:R-:W-:Y:S01]  /*1e10*/  FFMA.FTZ R36, R43, R42, R36 ;  /* 0x0000002a2b247223 */ /* 0x000fe20000010024 */
[----:B------:R-:W-:Y:S01]  /*1e20*/  FFMA.FTZ R28, R28, R39, RZ ;  /* 0x000000271c1c7223 */ /* 0x000fe200000100ff */
[----:B------:R-:W-:Y:S01]  /*1e30*/  FMUL.FTZ R51, R50, -1.4426950216293334961 ;  /* 0xbfb8aa3b32337820 */ /* 0x000fe20000410000 */
[----:B------:R-:W-:Y:S01]  /*1e40*/  FADD.FTZ R41, R41, R42 ;  /* 0x0000002a29297221 */ /* 0x000fe20000010000 */
[----:B------:R-:W-:Y:S01]  /*1e50*/  FFMA.FTZ R42, R43, R65, R64 ;  /* 0x000000412b2a7223 */ /* 0x000fe20000010040 */
[----:B------:R-:W-:Y:S01]  /*1e60*/  FADD.FTZ R43, R40, R65 ;  /* 0x00000041282b7221 */ /* 0x000fe20000010000 */
[----:B------:R-:W-:Y:S01]  /*1e70*/  FADD.FTZ R39, RZ, R39 ;  /* 0x00000027ff277221 */ /* 0x000fe20000010000 */
[----:B------:R-:W-:Y:S01]  /*1e80*/  FADD.FTZ R41, R41, R34 ;  /* 0x0000002229297221 */ /* 0x000fe20000010000 */
[----:B------:R-:W0:Y:S02]  /*1e90*/  MUFU.EX2 R51, R51 ;  /* 0x0000003300337308 */ /* 0x000e240000000800 */
[----:B------:R-:W-:Y:S01]  /*1ea0*/  FADD.FTZ R40, R39, R38 ;  /* 0x0000002627287221 */ /* 0x000fe20000010000 */
[----:B------:R-:W-:Y:S01]  /*1eb0*/  FFMA.FTZ R39, R33, R38, R28 ;  /* 0x0000002621277223 */ /* 0x000fe2000001001c */
[----:B0-----:R-:W-:-:S06]  /*1ec0*/  FADD.FTZ R51, R51, 1 ;  /* 0x3f80000033337421 */ /* 0x001fcc0000010000 */
[----:B------:R-:W0:Y:S02]  /*1ed0*/  MUFU.RCP R51, R51 ;  /* 0x0000003300337308 */ /* 0x000e240000001000 */
[----:B0-----:R-:W-:Y:S01]  /*1ee0*/  FADD.FTZ R29, -R51, 1 ;  /* 0x3f800000331d7421 */ /* 0x001fe20000010100 */
[----:B------:R-:W-:Y:S01]  /*1ef0*/  FMUL.FTZ R30, R10, R51 ;  /* 0x000000330a1e7220 */ /* 0x000fe20000410000 */
[----:B------:R-:W-:Y:S01]  /*1f00*/  FMUL.FTZ R51, R0, R38 ;  /* 0x0000002600337220 */ /* 0x000fe20000410000 */
[----:B------:R-:W-:Y:S01]  /*1f10*/  FFMA.FTZ R38, R37, R34, R36 ;  /* 0x0000002225267223 */ /* 0x000fe20000010024 */
[----:B------:R-:W-:Y:S01]  /*1f20*/  FFMA.FTZ R29, R50, R29, 1 ;  /* 0x3f800000321d7423 */ /* 0x000fe2000001001d */
[----:B------:R-:W-:Y:S01]  /*1f30*/  FADD.FTZ R36, R13, -UR14 ;  /* 0x8000000e0d247e21 */ /* 0x000fe20008010000 */
[----:B------:R-:W-:Y:S01]  /*1f40*/  FFMA.FTZ R42, R33, R51, R42 ;  /* 0x00000033212a7223 */ /* 0x000fe2000001002a */
[----:B------:R-:W-:Y:S01]  /*1f50*/  FADD.FTZ R43, R51, R43 ;  /* 0x0000002b332b7221 */ /* 0x000fe20000010000 */
[----:B------:R-:W-:Y:S01]  /*1f60*/  FMUL.FTZ R30, R30, R29 ;  /* 0x0000001d1e1e7220 */ /* 0x000fe20000410000 */
[----:B------:R-:W-:Y:S01]  /*1f70*/  FADD.FTZ R29, R9, -UR14 ;  /* 0x8000000e091d7e21 */ /* 0x000fe20008010000 */
[----:B------:R-:W-:-:S02]  /*1f80*/  FMUL.FTZ R36, R36, UR7 ;  /* 0x0000000724247c20 */ /* 0x000fc40008410000 */
[----:B------:R-:W-:Y:S01]  /*1f90*/  FADD.FTZ R41, R41, R30 ;  /* 0x0000001e29297221 */ /* 0x000fe20000010000 */
[----:B------:R-:W-:Y:S01]  /*1fa0*/  FMUL.FTZ R29, R29, UR7 ;  /* 0x000000071d1d7c20 */ /* 0x000fe20008410000 */
[----:B------:R-:W-:-:S03]  /*1fb0*/  FFMA.FTZ R38, R31, R30, R38 ;  /* 0x0000001e1f267223 */ /* 0x000fc60000010026 */
        /* <DEDUP_REMOVED lines=8> */
[----:B------:R-:W-:Y:S01]  /*2040*/  FADD.FTZ R43, R40, R35 ;  /* 0x00000023282b7221 */ /* 0x000fe20000010000 */
[-C--:B------:R-:W-:Y:S01]  /*2050*/  FFMA.FTZ R40, R32, R35.reuse, R39 ;  /* 0x0000002320287223 */ /* 0x080fe20000010027 */
[----:B------:R-:W-:Y:S01]  /*2060*/  FMUL.FTZ R39, R0, R35 ;  /* 0x0000002300277220 */ /* 0x000fe20000410000 */
[----:B------:R-:W-:-:S03]  /*2070*/  FMUL.FTZ R65, R52, R30 ;  /* 0x0000001e34417220 */ /* 0x000fc60000410000 */
[----:B------:R-:W-:Y:S01]  /*2080*/  FFMA.FTZ R32, R32, R39, R37 ;  /* 0x0000002720207223 */ /* 0x000fe20000010025 */
[----:B------:R-:W-:Y:S01]  /*2090*/  FADD.FTZ R37, R16, -UR14 ;  /* 0x8000000e10257e21 */ /* 0x000fe20008010000 */
[----:B------:R-:W-:-:S03]  /*20a0*/  FADD.FTZ R42, R39, R42 ;  /* 0x0000002a272a7221 */ /* 0x000fc60000010000 */
[----:B------:R-:W-:Y:S01]  /*20b0*/  FMUL.FTZ R37, R37, UR7 ;  /* 0x0000000725257c20 */ /* 0x000fe20008410000 */
[----:B------:R-:W-:Y:S01]  /*20c0*/  FADD.FTZ R42, R42, R65 ;  /* 0x000000412a2a7221 */ /* 0x000fe20000010000 */
[----:B0-----:R-:W-:Y:S01]  /*20d0*/  FADD.FTZ R33, -R64, 1 ;  /* 0x3f80000040217421 */ /* 0x001fe20000010100 */
[----:B------:R-:W-:Y:S01]  /*20e0*/  FMUL.FTZ R28, R11, R64 ;  /* 0x000000400b1c7220 */ /* 0x000fe20000410000 */
[----:B------:R-:W-:Y:S02]  /*20f0*/  FFMA.FTZ R39, R52, R37, R60 ;  /* 0x0000002534277223 */ /* 0x000fe4000001003c */
[----:B------:R-:W-:-:S04]  /*2100*/  FFMA.FTZ R33, R50, R33, 1 ;  /* 0x3f80000032217423 */ /* 0x000fc80000010021 */
        /* <DEDUP_REMOVED lines=20> */
[----:B------:R-:W-:Y:S01]  /*2250*/  FMUL.FTZ R35, R15, R64 ;  /* 0x000000400f237220 */ /* 0x000fe20000410000 */
[----:B------:R-:W-:-:S03]  /*2260*/  FMUL.FTZ R64, R39, -1.4426950216293334961 ;  /* 0xbfb8aa3b27407820 */ /* 0x000fc60000410000 */
[----:B------:R-:W-:Y:S01]  /*2270*/  FMUL.FTZ R35, R35, R50 ;  /* 0x0000003223237220 */ /* 0x000fe20000410000 */
[----:B------:R-:W-:Y:S01]  /*2280*/  FFMA.FTZ R50, R31, R65, R32 ;  /* 0x000000411f327223 */ /* 0x000fe20000010020 */
[----:B------:R-:W-:Y:S01]  /*2290*/  FADD.FTZ R32, R43, R28 ;  /* 0x0000001c2b207221 */ /* 0x000fe20000010000 */
[----:B------:R-:W0:Y:S01]  /*22a0*/  MUFU.EX2 R64, R64 ;  /* 0x0000004000407308 */ /* 0x000e220000000800 */
[----:B------:R-:W-:Y:S02]  /*22b0*/  FFMA.FTZ R43, R29, R28, R40 ;  /* 0x0000001c1d2b7223 */ /* 0x000fe40000010028 */
[----:B------:R-:W-:Y:S02]  /*22c0*/  FADD.FTZ R32, R32, R35 ;  /* 0x0000002320207221 */ /* 0x000fe40000010000 */
[----:B------:R-:W-:Y:S01]  /*22d0*/  FFMA.FTZ R43, R36, R35, R43 ;  /* 0x00000023242b7223 */ /* 0x000fe2000001002b */
        /* <DEDUP_REMOVED lines=9> */
[----:B------:R-:W-:-:S03]  /*2370*/  FADD.FTZ R30, R17, -UR14 ;  /* 0x8000000e111e7e21 */ /* 0x000fc60008010000 */
[----:B------:R-:W-:Y:S01]  /*2380*/  FFMA.FTZ R38, R37, R31, R38 ;  /* 0x0000001f25267223 */ /* 0x000fe20000010026 */
        /* <DEDUP_REMOVED lines=24> */
[----:B------:R-:W-:Y:S01]  /*2510*/  FADD.FTZ R41, R24, -UR14 ;  /* 0x8000000e18297e21 */ /* 0x000fe20008010000 */
[----:B------:R-:W-:Y:S01]  /*2520*/  FADD.FTZ R42, R64, R42 ;  /* 0x0000002a402a7221 */ /* 0x000fe20000010000 */
[----:B------:R-:W-:Y:S02]  /*2530*/  FMUL.FTZ R64, R0, R29 ;  /* 0x0000001d00407220 */ /* 0x000fe40000410000 */
[----:B------:R-:W-:Y:S01]  /*2540*/  FMUL.FTZ R41, R41, UR7 ;  /* 0x0000000729297c20 */ /* 0x000fe20008410000 */
        /* <DEDUP_REMOVED lines=16> */
[----:B------:R-:W-:Y:S01]  /*2650*/  FADD.FTZ R42, R42, R28 ;  /* 0x0000001c2a2a7221 */ /* 0x000fe20000010000 */
[C---:B------:R-:W-:Y:S02]  /*2660*/  FFMA.FTZ R28, R30.reuse, R29, R43 ;  /* 0x0000001d1e1c7223 */ /* 0x040fe4000001002b */
[----:B------:R-:W-:Y:S01]  /*2670*/  FFMA.FTZ R30, R30, R64, R37 ;  /* 0x000000401e1e7223 */ /* 0x000fe20000010025 */
[----:B------:R-:W-:Y:S01]  /*2680*/  FADD.FTZ R42, R64, R42 ;  /* 0x0000002a402a7221 */ /* 0x000fe20000010000 */
        /* <DEDUP_REMOVED lines=28> */
[----:B------:R-:W-:Y:S01]  /*2850*/  FFMA.FTZ R40, R33, R35, R28 ;  /* 0x0000002321287223 */ /* 0x000fe2000001001c */
[----:B------:R-:W-:Y:S02]  /*2860*/  FFMA.FTZ R28, R41, R36, R38 ;  /* 0x00000024291c7223 */ /* 0x000fe40000010026 */
[----:B------:R-:W-:Y:S01]  /*2870*/  FFMA.FTZ R34, R33, R30, R34 ;  /* 0x0000001e21227223 */ /* 0x000fe20000010022 */
[----:B------:R-:W-:Y:S01]  /*2880*/  FADD.FTZ R29, R30, R29 ;  /* 0x0000001d1e1d7221 */ /* 0x000fe20000010000 */
[----:B------:R-:W-:-:S04]  /*2890*/  FMUL.FTZ R30, R52, R36 ;  /* 0x00000024341e7220 */ /* 0x000fc80000410000 */
[----:B------:R-:W-:Y:S01]  /*28a0*/  FFMA.FTZ R42, R41, R30, R34 ;  /* 0x0000001e292a7223 */ /* 0x000fe20000010022 */
[----:B------:R-:W-:Y:S01]  /*28b0*/  FADD.FTZ R29, R29, R30 ;  /* 0x0000001e1d1d7221 */ /* 0x000fe20000010000 */
[----:B------:R-:W-:Y:S01]  /*28c0*/  FMUL.FTZ R30, R0, R37 ;  /* 0x00000025001e7220 */ /* 0x000fe20000410000 */
[----:B------:R-:W-:-:S03]  /*28d0*/  FADD.FTZ R34, R32, R35 ;  /* 0x0000002320227221 */ /* 0x000fc60000010000 */
[----:B------:R-:W-:Y:S01]  /*28e0*/  FADD.FTZ R32, R30, R29 ;  /* 0x0000001d1e207221 */ /* 0x000fe20000010000 */
[C---:B------:R-:W-:Y:S01]  /*28f0*/  FFMA.FTZ R33, R31.reuse, R30, R42 ;  /* 0x0000001e1f217223 */ /* 0x040fe2000001002a */
[----:B------:R-:W-:Y:S01]  /*2900*/  FFMA.FTZ R29, R31, R37, R40 ;  /* 0x000000251f1d7223 */ /* 0x000fe20000010028 */
[----:B------:R-:W-:Y:S01]  /*2910*/  FADD.FTZ R30, R51, R36 ;  /* 0x00000024331e7221 */ /* 0x000fe20000010000 */
[----:B------:R-:W-:-:S07]  /*2920*/  FADD.FTZ R31, R34, R37 ;  /* 0x00000025221f7221 */ /* 0x000fce0000010000 */
.L_x_1493:
        /* <DEDUP_REMOVED lines=46> */
.L_x_1495:
[----:B------:R-:W-:Y:S05]  /*2c10*/  BSYNC.RECONVERGENT B0 ;  /* 0x0000000000007941 */ /* 0x000fea0003800200 */
.L_x_1494:
        /* <DEDUP_REMOVED lines=37> */
.L_x_1497:
[----:B------:R-:W-:Y:S05]  /*2e70*/  BSYNC.RECONVERGENT B0 ;  /* 0x0000000000007941 */ /* 0x000fea0003800200 */
.L_x_1496:
        /* <DEDUP_REMOVED lines=78> */
.L_x_1499:
[----:B------:R-:W-:Y:S05]  /*3360*/  BSYNC.RECONVERGENT B0 ;  /* 0x0000000000007941 */ /* 0x000fea0003800200 */
.L_x_1498:
[----:B------:R-:W-:Y:S04]  /*3370*/  BSSY.RECONVERGENT B0, `(.L_x_1500) ;  /* 0x000001d000007945 */ /* 0x000fe80003800200 */
[----:B------:R-:W-:Y:S05]  /*3380*/  @P3 BRA `(.L_x_1501) ;  /* 0x00000000006c3947 */ /* 0x000fea0003800000 */
[----:B---3--:R-:W1:Y:S01]  /*3390*/  LDC.64 R32, c[0x0][0x3f8] ;  /* 0x0000fe00ff207b82 */ /* 0x008e620000000a00 */
[----:B------:R-:W-:-:S07]  /*33a0*/  IMAD R53, R53, 0x1c, R58 ;  /* 0x0000001c35357824 */ /* 0x000fce00078e023a */
[----:B------:R-:W3:Y:S01]  /*33b0*/  LDC.64 R38, c[0x0][0x3d8] ;  /* 0x0000f600ff267b82 */ /* 0x000ee20000000a00 */
[----:B-12---:R-:W-:Y:S01]  /*33c0*/  IMAD.WIDE.U32 R34, R32, 0x3, RZ ;  /* 0x0000000320227825 */ /* 0x006fe200078e00ff */
[----:B------:R-:W-:-:S04]  /*33d0*/  LEA R41, R33, R33, 0x1 ;  /* 0x0000002121297211 */ /* 0x000fc800078e08ff */
[----:B------:R-:W-:Y:S01]  /*33e0*/  IADD3 R41, PT, PT, R35, R41, RZ ;  /* 0x0000002923297210 */ /* 0x000fe20007ffe0ff */
[----:B---3--:R-:W-:-:S03]  /*33f0*/  IMAD.WIDE R38, R53, 0x4, R38 ;  /* 0x0000000435267825 */ /* 0x008fc600078e0226 */
        /* <DEDUP_REMOVED lines=20> */
.L_x_1501:
[----:B------:R-:W-:Y:S05]  /*3540*/  BSYNC.RECONVERGENT B0 ;  /* 0x0000000000007941 */ /* 0x000fea0003800200 */
.L_x_1500:
[----:B------:R-:W5:Y:S02]  /*3550*/  LDCU UR5, c[0x0][0x370] ;  /* 0x00006e00ff0577ac */ /* 0x000f640008000800 */
[----:B-----5:R-:W-:-:S09]  /*3560*/  UISETP.GE.U32.AND UP0, UPT, UR5, 0x2, UPT ;  /* 0x000000020500788c */ /* 0x020fd2000bf06070 */
[----:B------:R-:W-:Y:S05]  /*3570*/  BRA.U !UP0, `(.L_x_1502) ;  /* 0x0000000908b87547 */ /* 0x000fea000b800000 */
[----:B----4-:R-:W4:Y:S01]  /*3580*/  LDC R28, c[0x0][0x370] ;  /* 0x0000dc00ff1c7b82 */ /* 0x010f220000000800 */
[----:B------:R-:W-:-:S05]  /*3590*/  LOP3.LUT R29, R62, 0x1, RZ, 0xc0, !PT ;  /* 0x000000013e1d7812 */ /* 0x000fca00078ec0ff */
[----:B------:R-:W-:Y:S02]  /*35a0*/  IMAD R31, R29, R56, RZ ;  /* 0x000000381d1f7224 */ /* 0x000fe400078e02ff */
[----:B------:R-:W5:Y:S02]  /*35b0*/  LDC.64 R64, c[0x0][0x3d0] ;  /* 0x0000f400ff407b82 */ /* 0x000f640000000a00 */
[----:B----4-:R-:W-:-:S05]  /*35c0*/  IMAD R28, R31, R28, RZ ;  /* 0x0000001c1f1c7224 */ /* 0x010fca00078e02ff */
[----:B------:R-:W-:-:S05]  /*35d0*/  SHF.L.U32 R29, R28, 0x1, RZ ;  /* 0x000000011c1d7819 */ /* 0x000fca00000006ff */
[----:B-----5:R-:W-:Y:S01]  /*35e0*/  IMAD.WIDE R64, R29, 0x4, R64 ;  /* 0x000000041d407825 */ /* 0x020fe200078e0240 */
[----:B------:R-:W-:Y:S06]  /*35f0*/  @P1 BRA `(.L_x_1503) ;  /* 0x0000000000541947 */ /* 0x000fec0003800000 */
[----:B------:R-:W4:Y:S01]  /*3600*/  LDC.64 R28, c[0x0][0x3c8] ;  /* 0x0000f200ff1c7b82 */ /* 0x000f220000000a00 */
[----:B------:R-:W-:Y:S01]  /*3610*/  IADD3 R31, PT, PT, R31, R57, RZ ;  /* 0x000000391f1f7210 */ /* 0x000fe20007ffe0ff */
[----:B------:R-:W-:Y:S01]  /*3620*/  IMAD R33, R56, UR10, R57 ;  /* 0x0000000a38217c24 */ /* 0x000fe2000f8e0239 */
[----:B---3--:R-:W-:-:S03]  /*3630*/  LOP3.LUT P0, R32, R62, 0x2, RZ, 0xc0, !PT ;  /* 0x000000023e207812 */ /* 0x008fc6000780c0ff */
        /* <DEDUP_REMOVED lines=12> */
.L_x_1504:
[----:B------:R-:W3:Y:S04]  /*3700*/  LDG.E.STRONG.GPU R30, desc[UR8][R28.64] ;  /* 0x000000081c1e7981 */ /* 0x000ee8000c1ef900 */
[----:B---3--:R-:W-:Y:S01]  /*3710*/  CCTL.IVALL ;  /* 0x00000000ff00798f */ /* 0x008fe20002000000 */
[----:B------:R-:W-:Y:S05]  /*3720*/  YIELD ;  /* 0x0000000000007946 */ /* 0x000fea0003800000 */
[----:B------:R-:W-:-:S13]  /*3730*/  ISETP.NE.AND P0, PT, R30, R35, PT ;  /* 0x000000231e00720c */ /* 0x000fda0003f05270 */
[----:B------:R-:W-:Y:S05]  /*3740*/  @P0 BRA `(.L_x_1504) ;  /* 0xfffffffc00ec0947 */ /* 0x000fea000383ffff */
.L_x_1503:
        /* <DEDUP_REMOVED lines=11> */
[----:B--2---:R-:W-:Y:S01]  /*3800*/  IADD3 R34, PT, PT, R57, R56, RZ ;  /* 0x0000003839227210 */ /* 0x004fe20007ffe0ff */
[----:B------:R-:W-:Y:S01]  /*3810*/  IMAD R38, R56, 0x3, R57 ;  /* 0x0000000338267824 */ /* 0x000fe200078e0239 */
[----:B-1----:R-:W-:Y:S01]  /*3820*/  MOV R35, RZ ;  /* 0x000000ff00237202 */ /* 0x002fe20000000f00 */
[----:B------:R-:W-:Y:S01]  /*3830*/  UIADD3 UR5, UPT, UPT, -UR10, URZ, URZ ;  /* 0x000000ff0a057290 */ /* 0x000fe2000fffe1ff */
[----:B------:R-:W-:-:S11]  /*3840*/  MOV R36, R57 ;  /* 0x0000003900247202 */ /* 0x000fd60000000f00 */
.L_x_1506:
[----:B------:R-:W-:Y:S02]  /*3850*/  ISETP.EQ.OR P3, PT, RZ, UR5, P1 ;  /* 0x00000005ff007c0c */ /* 0x000fe40008f62670 */
[----:B------:R-:W-:-:S04]  /*3860*/  IADD3 R28, PT, PT, R35, 0x1, RZ ;  /* 0x00000001231c7810 */ /* 0x000fc80007ffe0ff */
[----:B------:R-:W-:-:S07]  /*3870*/  ISETP.EQ.OR P4, PT, R28, UR10, P1 ;  /* 0x0000000a1c007c0c */ /* 0x000fce0008f82670 */
[----:B------:R-:W-:-:S06]  /*3880*/  @!P3 IMAD.WIDE.U32 R28, R36, 0x8, R64 ;  /* 0x00000008241cb825 */ /* 0x000fcc00078e0040 */
[----:B------:R-:W0:Y:S01]  /*3890*/  @!P3 LDG.E.64 R28, desc[UR8][R28.64] ;  /* 0x000000081c1cb981 */ /* 0x000e22000c1e1b00 */
[----:B------:R-:W-:Y:S01]  /*38a0*/  @!P4 IMAD.WIDE.U32 R30, R34, 0x8, R64 ;  /* 0x00000008221ec825 */ /* 0x000fe200078e0040 */
[----:B---3--:R-:W-:-:S04]  /*38b0*/  IADD3 R32, PT, PT, R35, 0x2, RZ ;  /* 0x0000000223207810 */ /* 0x008fc80007ffe0ff */
[----:B------:R-:W-:Y:S01]  /*38c0*/  ISETP.EQ.OR P0, PT, R32, UR10, P1 ;  /* 0x0000000a20007c0c */ /* 0x000fe20008f02670 */
[----:B------:R-:W2:Y:S01]  /*38d0*/  @!P4 LDG.E.64 R30, desc[UR8][R30.64] ;  /* 0x000000081e1ec981 */ /* 0x000ea2000c1e1b00 */
[----:B------:R-:W-:-:S04]  /*38e0*/  IADD3 R32, PT, PT, R35, 0x3, RZ ;  /* 0x0000000323207810 */ /* 0x000fc80007ffe0ff */
[----:B------:R-:W-:-:S07]  /*38f0*/  ISETP.EQ.OR P2, PT, R32, UR10, P1 ;  /* 0x0000000a20007c0c */ /* 0x000fce0008f42670 */
[----:B------:R-:W-:-:S06]  /*3900*/  @!P0 IMAD.WIDE.U32 R32, R37, 0x8, R64 ;  /* 0x0000000825208825 */ /* 0x000fcc00078e0040 */
        /* <DEDUP_REMOVED lines=34> */
[----:B------:R-:W-:Y:S02]  /*3b30*/  LEA R36, R56, R36, 0x3 ;  /* 0x0000002438247211 */ /* 0x000fe400078e18ff */
        /* <DEDUP_REMOVED lines=15> */
.L_x_1505:
        /* <DEDUP_REMOVED lines=12> */
[C---:B------:R-:W-:Y:S02]  /*3cf0*/  IADD3 R33, PT, PT, R36.reuse, 0x2, RZ ;  /* 0x0000000224217810 */ /* 0x040fe40007ffe0ff */
[----:B------:R-:W-:Y:S02]  /*3d00*/  ISETP.EQ.OR P2, PT, R31, UR10, P1 ;  /* 0x0000000a1f007c0c */ /* 0x000fe40008f42670 */
[----:B-1----:R-:W-:Y:S02]  /*3d10*/  IADD3 R35, PT, PT, R36, 0x3, RZ ;  /* 0x0000000324237810 */ /* 0x002fe40007ffe0ff */
        /* <DEDUP_REMOVED lines=9> */
[--C-:B---3--:R-:W-:Y:S01]  /*3db0*/  @!P3 IMAD.WIDE.U32 R32, R33, 0x8, R64.reuse ;  /* 0x000000082120b825 */ /* 0x108fe200078e0040 */
        /* <DEDUP_REMOVED lines=13> */
.L_x_1507:
        /* <DEDUP_REMOVED lines=19> */
.L_x_1508:
        /* <DEDUP_REMOVED lines=9> */
.L_x_1509:
[----:B------:R-:W-:Y:S05]  /*4050*/  BSYNC.RECONVERGENT B0 ;  /* 0x0000000000007941 */ /* 0x000fea0003800200 */
.L_x_1502:
        /* <DEDUP_REMOVED lines=19> */
[----:B---3--:R-:W-:Y:S01]  /*4190*/  FFMA.FTZ R32, R52, R33, R60 ;  /* 0x0000002134207223 */ /* 0x008fe2000001003c */
        /* <DEDUP_REMOVED lines=17> */
.L_x_1510:
[----:B------:R-:W-:Y:S01]  /*42b0*/  SHF.R.S32.HI R36, RZ, 0x1f, R28 ;  /* 0x0000001fff247819 */ /* 0x000fe2000001141c */
[----:B------:R-:W-:Y:S01]  /*42c0*/  FFMA.FTZ R48, R52, R46, -R31 ;  /* 0x0000002e34307223 */ /* 0x000fe2000001081f */
[----:B------:R-:W-:Y:S01]  /*42d0*/  IADD3 R43, PT, PT, R28, 0x10, RZ ;  /* 0x000000101c2b7810 */ /* 0x000fe20007ffe0ff */
[----:B------:R-:W-:Y:S01]  /*42e0*/  FADD.FTZ R37, R44, -UR14 ;  /* 0x8000000e2c257e21 */ /* 0x000fe20008010000 */
[----:B------:R-:W-:Y:S01]  /*42f0*/  ISETP.GE.AND.EX P2, PT, R36, UR17, PT, P2 ;  /* 0x0000001124007c0c */ /* 0x000fe2000bf46320 */
[----:B-1----:R-:W-:Y:S01]  /*4300*/  FFMA.FTZ R35, R30, R34, R29 ;  /* 0x000000221e237223 */ /* 0x002fe2000001001d */
[C---:B------:R-:W-:Y:S01]  /*4310*/  IADD3 R31, PT, PT, R28.reuse, 0x20, RZ ;  /* 0x000000201c1f7810 */ /* 0x040fe20007ffe0ff */
[----:B------:R-:W-:Y:S01]  /*4320*/  BSSY.RECONVERGENT B0, `(.L_x_1511) ;  /* 0x0000024000007945 */ /* 0x000fe20003800200 */
[C---:B---3--:R-:W-:Y:S01]  /*4330*/  IADD3 R32, PT, PT, R28.reuse, 0x30, RZ ;  /* 0x000000301c207810 */ /* 0x048fe20007ffe0ff */
[----:B------:R-:W-:Y:S01]  /*4340*/  FADD.FTZ R44, R45, -UR14 ;  /* 0x8000000e2d2c7e21 */ /* 0x000fe20008010000 */
[C---:B------:R-:W-:Y:S01]  /*4350*/  IADD3 R33, PT, PT, R28.reuse, 0x40, RZ ;  /* 0x000000401c217810 */ /* 0x040fe20007ffe0ff */
        /* <DEDUP_REMOVED lines=20> */
[----:B------:R-:W-:Y:S01]  /*44a0*/  MOV R37, R69 ;  /* 0x0000004500257202 */ /* 0x000fe20000000f00 */
[----:B------:R-:W1:Y:S01]  /*44b0*/  LDCU.64 UR12, c[0x0][0x380] ;  /* 0x00007000ff0c77ac */ /* 0x000e620008000a00 */
[----:B0-----:R-:W-:Y:S01]  /*44c0*/  IMAD R35, R36, UR18, RZ ;  /* 0x0000001224237c24 */ /* 0x001fe2000f8e02ff */
[----:B------:R-:W-:-:S03]  /*44d0*/  MOV R36, R66 ;  /* 0x0000004200247202 */ /* 0x000fc60000000f00 */
[C---:B------:R-:W-:Y:S02]  /*44e0*/  IMAD R35, R28.reuse, UR19, R35 ;  /* 0x000000131c237c24 */ /* 0x040fe4000f8e0223 */
[----:B------:R-:W-:-:S05]  /*44f0*/  IMAD.WIDE.U32 R36, R28, UR18, R36 ;  /* 0x000000121c247c25 */ /* 0x000fca000f8e0024 */
[----:B------:R-:W-:Y:S01]  /*4500*/  IADD3 R35, PT, PT, R37, R35, RZ ;  /* 0x0000002325237210 */ /* 0x000fe20007ffe0ff */
[----:B------:R-:W-:Y:S01]  /*4510*/  FMUL.FTZ R37, R47, UR7 ;  /* 0x000000072f257c20 */ /* 0x000fe20008410000 */
[----:B-1----:R-:W-:-:S04]  /*4520*/  LEA R34, P2, R36, UR12, 0x2 ;  /* 0x0000000c24227c11 */ /* 0x002fc8000f8410ff */
[----:B------:R-:W-:Y:S01]  /*4530*/  LEA.HI.X R35, R36, UR13, R35, 0x2, P2 ;  /* 0x0000000d24237c11 */ /* 0x000fe200090f1423 */
[----:B------:R-:W-:-:S05]  /*4540*/  FMUL.FTZ R36, R48, UR7 ;  /* 0x0000000730247c20 */ /* 0x000fca0008410000 */
[----:B------:R0:W-:Y:S03]  /*4550*/  STG.E.64 desc[UR8][R34.64], R36 ;  /* 0x0000002422007986 */ /* 0x0001e6000c101b08 */
.L_x_1512:
[----:B------:R-:W-:Y:S05]  /*4560*/  BSYNC.RECONVERGENT B0 ;  /* 0x0000000000007941 */ /* 0x000fea0003800200 */
.L_x_1511:
        /* <DEDUP_REMOVED lines=21> */
.L_x_1513:
[----:B------:R-:W-:Y:S01]  /*46c0*/  FADD.FTZ R37, R4, -UR14 ;  /* 0x8000000e04257e21 */ /* 0x000fe20008010000 */
[----:B------:R-:W-:Y:S01]  /*46d0*/  FFMA.FTZ R45, R30, R44, R29 ;  /* 0x0000002c1e2d7223 */ /* 0x000fe2000001001d */
        /* <DEDUP_REMOVED lines=19> */
.L_x_1515:
[----:B------:R-:W-:Y:S05]  /*4810*/  BSYNC.RECONVERGENT B0 ;  /* 0x0000000000007941 */ /* 0x000fea0003800200 */
.L_x_1514:
        /* <DEDUP_REMOVED lines=21> */
.L_x_1516:
[----:B------:R-:W-:Y:S01]  /*4970*/  FADD.FTZ R8, R8, -UR14 ;  /* 0x8000000e08087e21 */ /* 0x000fe20008010000 */
[----:B0-----:R-:W-:Y:S01]  /*4980*/  FFMA.FTZ R5, R30, R45, R29 ;  /* 0x0000002d1e057223 */ /* 0x001fe2000001001d */
        /* <DEDUP_REMOVED lines=19> */
.L_x_1518:
[----:B------:R-:W-:Y:S05]  /*4ac0*/  BSYNC.RECONVERGENT B0 ;  /* 0x0000000000007941 */ /* 0x000fea0003800200 */
.L_x_1517:
        /* <DEDUP_REMOVED lines=21> */
.L_x_1519:
[----:B------:R-:W-:Y:S01]  /*4c20*/  FADD.FTZ R12, R12, -UR14 ;  /* 0x8000000e0c0c7e21 */ /* 0x000fe20008010000 */
[----:B------:R-:W-:Y:S01]  /*4c30*/  FFMA.FTZ R3, R30, R36, R29 ;  /* 0x000000241e037223 */ /* 0x000fe2000001001d */
[----:B------:R-:W-:Y:S01]  /*4c40*/  BSSY.RECONVERGENT B0, `(.L_x_1520) ;  /* 0x0000013000007945 */ /* 0x000fe20003800200 */
[----:B0-----:R-:W-:Y:S01]  /*4c50*/  FFMA.FTZ R6, R52, R10, -R31 ;  /* 0x0000000a34067223 */ /* 0x001fe2000001081f */
        /* <DEDUP_REMOVED lines=17> */
.L_x_1521:
[----:B------:R-:W-:Y:S05]  /*4d70*/  BSYNC.RECONVERGENT B0 ;  /* 0x0000000000007941 */ /* 0x000fea0003800200 */
.L_x_1520:
        /* <DEDUP_REMOVED lines=21> */
.L_x_1522:
        /* <DEDUP_REMOVED lines=21> */
.L_x_1524:
[----:B------:R-:W-:Y:S05]  /*5020*/  BSYNC.RECONVERGENT B0 ;  /* 0x0000000000007941 */ /* 0x000fea0003800200 */
.L_x_1523:
        /* <DEDUP_REMOVED lines=21> */
.L_x_1525:
[----:B------:R-:W-:Y:S01]  /*5180*/  FFMA.FTZ R3, R30, R17, R29 ;  /* 0x000000111e037223 */ /* 0x000fe2000001001d */
[----:B------:R-:W-:Y:S01]  /*5190*/  BSSY.RECONVERGENT B0, `(.L_x_1526) ;  /* 0x0000013000007945 */ /* 0x000fe20003800200 */
[----:B------:R-:W-:Y:S01]  /*51a0*/  FFMA.FTZ R11, R52, R18, -R11 ;  /* 0x00000012340b7223 */ /* 0x000fe2000001080b */
[----:B------:R-:W-:Y:S01]  /*51b0*/  FADD.FTZ R20, R20, -UR14 ;  /* 0x8000000e14147e21 */ /* 0x000fe20008010000 */
[----:B------:R-:W-:Y:S01]  /*51c0*/  FADD.FTZ R21, R21, -UR14 ;  /* 0x8000000e15157e21 */ /* 0x000fe20008010000 */
        /* <DEDUP_REMOVED lines=15> */
.L_x_1527:
[----:B------:R-:W-:Y:S05]  /*52c0*/  BSYNC.RECONVERGENT B0 ;  /* 0x0000000000007941 */ /* 0x000fea0003800200 */
.L_x_1526:
        /* <DEDUP_REMOVED lines=10> */
[C---:B------:R-:W-:Y:S01]  /*5370*/  FFMA.FTZ R15, R30.reuse, R5, R29 ;  /* 0x000000051e0f7223 */ /* 0x040fe2000001001d */
[----:B------:R-:W-:Y:S01]  /*5380*/  SHF.R.S32.HI R12, RZ, 0x1f, R19 ;  /* 0x0000001fff0c7819 */ /* 0x000fe20000011413 */
[C-C-:B------:R-:W-:Y:S01]  /*5390*/  FFMA.FTZ R17, R30.reuse, R4, R29.reuse ;  /* 0x000000041e117223 */ /* 0x140fe2000001001d */
[--C-:B0-----:R-:W-:Y:S01]  /*53a0*/  FFMA.FTZ R3, R30, R24, R29.reuse ;  /* 0x000000181e037223 */ /* 0x101fe2000001001d */
        /* <DEDUP_REMOVED lines=22> */
.L_x_1528:
        /* <DEDUP_REMOVED lines=18> */
.L_x_1530:
[----:B------:R-:W-:Y:S05]  /*5630*/  BSYNC.RECONVERGENT B0 ;  /* 0x0000000000007941 */ /* 0x000fea0003800200 */
.L_x_1529:
        /* <DEDUP_REMOVED lines=19> */
.L_x_1531:
        /* <DEDUP_REMOVED lines=17> */
.L_x_1533:
[----:B------:R-:W-:Y:S05]  /*5880*/  BSYNC.RECONVERGENT B0 ;  /* 0x0000000000007941 */ /* 0x000fea0003800200 */
.L_x_1532:
[----:B------:R-:W-:Y:S02]  /*5890*/  IADD3 R61, PT, PT, R56, R61, RZ ;  /* 0x0000003d383d7210 */ /* 0x000fe40007ffe0ff */
[----:B------:R-:W-:Y:S02]  /*58a0*/  IADD3 R62, PT, PT, R62, 0x1, RZ ;  /* 0x000000013e3e7810 */ /* 0x000fe40007ffe0ff */
[----:B------:R-:W-:-:S13]  /*58b0*/  ISETP.GE.AND P0, PT, R61, UR4, PT ;  /* 0x000000043d007c0c */ /* 0x000fda000bf06270 */
[----:B------:R-:W-:Y:S05]  /*58c0*/  @!P0 BRA `(.L_x_1534) ;  /* 0xffffffa800308947 */ /* 0x000fea000383ffff */
.L_x_1491:
        /* <DEDUP_REMOVED lines=19> */
.L_x_1536:
[----:B------:R-:W-:Y:S05]  /*5a00*/  BSYNC.RECONVERGENT B0 ;  /* 0x0000000000007941 */ /* 0x000fea0003800200 */
.L_x_1535:
[----:B------:R-:W-:Y:S05]  /*5a10*/  @P0 EXIT ;  /* 0x000000000000094d */ /* 0x000fea0003800000 */
[----:B------:R-:W-:Y:S05]  /*5a20*/  @P2 BRA `(.L_x_1537) ;  /* 0x0000000000202947 */ /* 0x000fea0003800000 */
[----:B------:R-:W-:-:S05]  /*5a30*/  IMAD R0, R4, R7, RZ ;  /* 0x0000000704007224 */ /* 0x000fca00078e02ff */
[----:B------:R-:W-:-:S13]  /*5a40*/  ISETP.NE.AND P0, PT, R0, -0x1, PT ;  /* 0xffffffff0000780c */ /* 0x000fda0003f05270 */
[----:B------:R-:W-:Y:S05]  /*5a50*/  @!P0 BRA `(.L_x_1537) ;  /* 0x0000000000148947 */ /* 0x000fea0003800000 */
.L_x_1538:
[----:B0-----:R-:W2:Y:S04]  /*5a60*/  LDG.E.STRONG.GPU R5, desc[UR8][R2.64] ;  /* 0x0000000802057981 */ /* 0x001ea8000c1ef900 */
[----:B--2---:R-:W-:Y:S01]  /*5a70*/  CCTL.IVALL ;  /* 0x00000000ff00798f */ /* 0x004fe20002000000 */
[----:B------:R-:W-:Y:S05]  /*5a80*/  YIELD ;  /* 0x0000000000007946 */ /* 0x000fea0003800000 */
[----:B------:R-:W-:-:S13]  /*5a90*/  ISETP.NE.AND P0, PT, R5, R0, PT ;  /* 0x000000000500720c */ /* 0x000fda0003f05270 */
[----:B------:R-:W-:Y:S05]  /*5aa0*/  @P0 BRA `(.L_x_1538) ;  /* 0xfffffffc00ec0947 */ /* 0x000fea000383ffff */
.L_x_1537:
        /* <DEDUP_REMOVED lines=73> */
.L_x_1541:
        /* <DEDUP_REMOVED lines=31> */
.L_x_1540:
[----:B------:R-:W-:Y:S05]  /*6130*/  BSYNC.RECONVERGENT B0 ;  /* 0x0000000000007941 */ /* 0x000fea0003800200 */
.L_x_1539:
        /* <DEDUP_REMOVED lines=10> */
.L_x_1542:
        /* <DEDUP_REMOVED lines=87> */
.L_x_1543:
        /* <DEDUP_REMOVED lines=11> */
.L_x_4522:


//--------------------- .text._Z35group_norm_nhwc_bwd_one_pass_kernelI11Fp32IOBf16WLi256ELi56ELi448EEv26Group_norm_nhwc_bwd_params --------------------------
	.section	.text._Z35group_norm_nhwc_bwd_one_pass_kernelI11Fp32IOBf16WLi256ELi56ELi448EEv26Group_norm_nhwc_bwd_params,"ax",@progbits
	.align	128
        .global         _Z35group_norm_nhwc_bwd_one_pass_kernelI11Fp32IOBf16WLi256ELi56ELi448EEv26Group_norm_nhwc_bwd_params
        .type           _Z35group_norm_nhwc_bwd_one_pass_kernelI11Fp32IOBf16WLi256ELi56ELi448EEv26Group_norm_nhwc_bwd_params,@function
        .size           _Z35group_norm_nhwc_bwd_one_pass_kernelI11Fp32IOBf16WLi256ELi56ELi448EEv26Group_norm_nhwc_bwd_params,(.L_x_4523 - _Z35group_norm_nhwc_bwd_one_pass_kernelI11Fp32IOBf16WLi256ELi56ELi448EEv26Group_norm_nhwc_bwd_params)
        .other          _Z35group_norm_nhwc_bwd_one_pass_kernelI11Fp32IOBf16WLi256ELi56ELi448EEv26Group_norm_nhwc_bwd_params,@"STO_CUDA_ENTRY STV_DEFAULT"
_Z35group_norm_nhwc_bwd_one_pass_kernelI11Fp32IOBf16WLi256ELi56ELi448EEv26Group_norm_nhwc_bwd_params:
.text._Z35group_norm_nhwc_bwd_one_pass_kernelI11Fp32IOBf16WLi256ELi56ELi448EEv26Group_norm_nhwc_bwd_params:
        /* <DEDUP_REMOVED lines=12> */
[----:B------:R-:W1:Y:S01]  /*00c0*/  S2R R93, SR_LANEID ;  /* 0x00000000005d7919 */ /* 0x000e620000000000 */
[----:B------:R-:W-:Y:S01]  /*00d0*/  UMOV UR5, 0x400 ;  /* 0x0000040000057882 */ /* 0x000fe20000000000 */
[----:B------:R-:W-:Y:S01]  /*00e0*/  SHF.R.U32.HI R111, RZ, 0x2, R96 ;  /* 0x00000002ff6f7819 */ /* 0x000fe20000011660 */
[----:B------:R-:W-:Y:S01]  /*00f0*/  UIADD3 UR6, UPT, UPT, UR5, 0x90, URZ ;  /* 0x0000009005067890 */ /* 0x000fe2000fffe0ff */
[----:B------:R-:W-:Y:S02]  /*0100*/  IMAD R0, R0, 0x925, RZ ;  /* 0x0000092500007824 */ /* 0x000fe400078e02ff */
[----:B------:R-:W-:Y:S01]  /*0110*/  HFMA2 R98, -RZ, RZ, 0, 0 ;  /* 0x00000000ff627431 */ /* 0x000fe200000001ff */
[----:B------:R-:W2:Y:S01]  /*0120*/  S2UR UR7, SR_CgaCtaId ;  /* 0x00000000000779c3 */ /* 0x000ea20000008800 */
[----:B------:R-:W-:Y:S01]  /*0130*/  MOV R97, R95 ;  /* 0x0000005f00617202 */ /* 0x000fe20000000f00 */
[----:B------:R-:W3:Y:S01]  /*0140*/  LDCU.U8 UR11, c[0x0][0x414] ;  /* 0x00008280ff0b77ac */ /* 0x000ee20008000000 */
[----:B------:R-:W-:-:S02]  /*0150*/  SHF.R.U32.HI R0, RZ, 0x10, R0 ;  /* 0x00000010ff007819 */ /* 0x000fc40000011600 */
[----:B------:R-:W-:-:S03]  /*0160*/  LOP3.LUT R111, R111, 0xf8, RZ, 0xc0, !PT ;  /* 0x000000f86f6f7812 */ /* 0x000fc600078ec0ff */
[----:B------:R-:W4:Y:S08]  /*0170*/  LDC R94, c[0x0][0x374] ;  /* 0x0000dd00ff5e7b82 */ /* 0x000f300000000800 */
[----:B------:R-:W5:Y:S01]  /*0180*/  LDC R92, c[0x0][0x370] ;  /* 0x0000dc00ff5c7b82 */ /* 0x000f620000000800 */
[----:B0-----:R-:W-:Y:S01]  /*0190*/  IMAD R114, R3, UR10, R0 ;  /* 0x0000000a03727c24 */ /* 0x001fe2000f8e0200 */
[----:B------:R-:W-:-:S04]  /*01a0*/  PRMT R0, R0, 0x9910, RZ ;  /* 0x0000991000007816 */ /* 0x000fc800000000ff */
[----:B------:R-:W-:Y:S01]  /*01b0*/  IADD3 R108, PT, PT, R114, 0xa0, RZ ;  /* 0x000000a0726c7810 */ /* 0x000fe20007ffe0ff */
[----:B------:R-:W-:Y:S01]  /*01c0*/  IMAD R0, R0, 0x1c, RZ ;  /* 0x0000001c00007824 */ /* 0x000fe200078e02ff */
[----:B--2---:R-:W-:Y:S01]  /*01d0*/  ULEA UR6, UR7, UR6, 0x18 ;  /* 0x0000000607067291 */ /* 0x004fe2000f8ec0ff */
[C---:B------:R-:W-:Y:S01]  /*01e0*/  IADD3 R107, PT, PT, R114.reuse, 0xb0, RZ ;  /* 0x000000b0726b7810 */ /* 0x040fe20007ffe0ff */
[----:B------:R-:W-:Y:S01]  /*01f0*/  ULEA UR5, UR7, UR5, 0x18 ;  /* 0x0000000507057291 */ /* 0x000fe2000f8ec0ff */
[C---:B------:R-:W-:Y:S02]  /*0200*/  IADD3 R106, PT, PT, R114.reuse, 0xc0, RZ ;  /* 0x000000c0726a7810 */ /* 0x040fe40007ffe0ff */
[----:B------:R-:W-:Y:S02]  /*0210*/  IADD3 R0, PT, PT, RZ, -R0, RZ ;  /* 0x80000000ff007210 */ /* 0x000fe40007ffe0ff */
[----:B------:R-:W-:Y:S01]  /*0220*/  IADD3 R105, PT, PT, R114, 0xd0, RZ ;  /* 0x000000d072697810 */ /* 0x000fe20007ffe0ff */
[--C-:B----4-:R-:W-:Y:S01]  /*0230*/  IMAD R102, R94, 0x7, R95.reuse ;  /* 0x000000075e667824 */ /* 0x110fe200078e025f */
[----:B------:R-:W-:Y:S01]  /*0240*/  PRMT R113, R0, 0x7710, RZ ;  /* 0x0000771000717816 */ /* 0x000fe200000000ff */
[--C-:B------:R-:W-:Y:S01]  /*0250*/  IMAD R101, R94, 0x6, R95.reuse ;  /* 0x000000065e657824 */ /* 0x100fe200078e025f */
[----:B------:R-:W-:Y:S01]  /*0260*/  IADD3 R104, PT, PT, R114, 0xe0, RZ ;  /* 0x000000e072687810 */ /* 0x000fe20007ffe0ff */
[----:B------:R-:W-:Y:S01]  /*0270*/  IMAD R99, R94, 0x3, R95 ;  /* 0x000000035e637824 */ /* 0x000fe200078e025f */
[----:B------:R-:W-:-:S02]  /*0280*/  IADD3 R103, PT, PT, R114, 0xf0, RZ ;  /* 0x000000f072677810 */ /* 0x000fc40007ffe0ff */
[----:B------:R-:W-:Y:S02]  /*0290*/  IADD3 R113, PT, PT, R113, R96, RZ ;  /* 0x0000006071717210 */ /* 0x000fe40007ffe0ff */
[----:B------:R-:W-:Y:S02]  /*02a0*/  LEA R100, R94, R95, 0x2 ;  /* 0x0000005f5e647211 */ /* 0x000fe400078e10ff */
[----:B-----5:R-:W-:Y:S02]  /*02b0*/  LOP3.LUT R110, R92, 0x7, RZ, 0xc0, !PT ;  /* 0x000000075c6e7812 */ /* 0x020fe400078ec0ff */
[----:B------:R-:W-:Y:S02]  /*02c0*/  LEA R112, R96, UR6, 0x4 ;  /* 0x0000000660707c11 */ /* 0x000fe4000f8e20ff */
[----:B------:R-:W-:Y:S02]  /*02d0*/  SHF.R.S32.HI R91, RZ, 0x1f, R114 ;  /* 0x0000001fff5b7819 */ /* 0x000fe40000011472 */
[----:B------:R-:W-:-:S02]  /*02e0*/  IADD3 R109, PT, PT, R114, 0x90, RZ ;  /* 0x00000090726d7810 */ /* 0x000fc40007ffe0ff */
[----:B------:R-:W-:Y:S02]  /*02f0*/  SHF.R.S32.HI R90, RZ, 0x1f, R108 ;  /* 0x0000001fff5a7819 */ /* 0x000fe4000001146c */
[----:B------:R-:W-:Y:S02]  /*0300*/  SHF.R.S32.HI R89, RZ, 0x1f, R107 ;  /* 0x0000001fff597819 */ /* 0x000fe4000001146b */
[----:B------:R-:W-:Y:S02]  /*0310*/  SHF.R.S32.HI R88, RZ, 0x1f, R106 ;  /* 0x0000001fff587819 */ /* 0x000fe4000001146a */
[----:B------:R-:W-:Y:S02]  /*0320*/  SHF.R.S32.HI R87, RZ, 0x1f, R105 ;  /* 0x0000001fff577819 */ /* 0x000fe40000011469 */
[----:B------:R-:W-:Y:S02]  /*0330*/  SHF.R.S32.HI R86, RZ, 0x1f, R104 ;  /* 0x0000001fff567819 */ /* 0x000fe40000011468 */
[----:B------:R-:W-:-:S02]  /*0340*/  SHF.R.S32.HI R0, RZ, 0x1f, R103 ;  /* 0x0000001fff007819 */ /* 0x000fc40000011467 */
[----:B-1-3--:R-:W-:-:S07]  /*0350*/  SHF.L.U32 R113, R113, 0x1, RZ ;  /* 0x0000000171717819 */ /* 0x00afce00000006ff */
.L_x_1611:
[----:B0-----:R-:W0:Y:S01]  /*0360*/  LDC R8, c[0x0][0x410] ;  /* 0x00010400ff087b82 */ /* 0x001e220000000800 */
[----:B-1----:R-:W1:Y:S01]  /*0370*/  LDCU.128 UR12, c[0x0][0x400] ;  /* 0x00008000ff0c77ac */ /* 0x002e620008000c00 */
[----:B------:R-:W-:Y:S02]  /*0380*/  SHF.R.S32.HI R9, RZ, 0x1f, R109 ;  /* 0x0000001fff097819 */ /* 0x000fe4000001146d */
[----:B------:R-:W-:Y:S02]  /*0390*/  ISETP.GE.AND P0, PT, R97, RZ, PT ;  /* 0x000000ff6100720c */ /* 0x000fe40003f06270 */
[C---:B------:R-:W-:Y:S02]  /*03a0*/  IADD3 R19, PT, PT, R114.reuse, 0x50, RZ ;  /* 0x0000005072137810 */ /* 0x040fe40007ffe0ff */
[----:B------:R-:W-:Y:S02]  /*03b0*/  LOP3.LUT R122, R113, 0xffff, RZ, 0xc0, !PT ;  /* 0x0000ffff717a7812 */ /* 0x000fe400078ec0ff */
[----:B------:R-:W-:-:S02]  /*03c0*/  IADD3 R25, PT, PT, R114, 0x10, RZ ;  /* 0x0000001072197810 */ /* 0x000fc40007ffe0ff */
[C---:B--2---:R-:W-:Y:S02]  /*03d0*/  IADD3 R27, PT, PT, R114.reuse, 0x20, RZ ;  /* 0x00000020721b7810 */ /* 0x044fe40007ffe0ff */
[C---:B------:R-:W-:Y:S02]  /*03e0*/  IADD3 R35, PT, PT, R114.reuse, 0x30, RZ ;  /* 0x0000003072237810 */ /* 0x040fe40007ffe0ff */
[C---:B------:R-:W-:Y:S02]  /*03f0*/  IADD3 R37, PT, PT, R114.reuse, 0x40, RZ ;  /* 0x0000004072257810 */ /* 0x040fe40007ffe0ff */
[C---:B------:R-:W-:Y:S02]  /*0400*/  IADD3 R41, PT, PT, R114.reuse, 0x60, RZ ;  /* 0x0000006072297810 */ /* 0x040fe40007ffe0ff */
[----:B------:R-:W-:Y:S02]  /*0410*/  IADD3 R45, PT, PT, R114, 0x70, RZ ;  /* 0x00000070722d7810 */ /* 0x000fe40007ffe0ff */
[----:B------:R-:W-:-:S02]  /*0420*/  CS2R R78, SRZ ;  /* 0x00000000004e7805 */ /* 0x000fc4000001ff00 */
[----:B-1----:R-:W-:Y:S02]  /*0430*/  ISETP.GE.U32.AND P4, PT, R109, UR12, PT ;  /* 0x0000000c6d007c0c */ /* 0x002fe4000bf86070 */
[----:B------:R-:W-:Y:S02]  /*0440*/  CS2R R76, SRZ ;  /* 0x00000000004c7805 */ /* 0x000fe4000001ff00 */
[----:B0-----:R-:W-:Y:S02]  /*0450*/  IABS R5, R8 ;  /* 0x0000000800057213 */ /* 0x001fe40000000000 */
[----:B------:R-:W-:Y:S02]  /*0460*/  CS2R R74, SRZ ;  /* 0x00000000004a7805 */ /* 0x000fe4000001ff00 */
[----:B------:R-:W-:Y:S02]  /*0470*/  ISETP.GE.AND.EX P4, PT, R9, UR13, PT, P4 ;  /* 0x0000000d09007c0c */ /* 0x000fe4000bf86340 */
[----:B------:R-:W-:Y:S01]  /*0480*/  CS2R R72, SRZ ;  /* 0x0000000000487805 */ /* 0x000fe2000001ff00 */
[----:B------:R-:W0:Y:S01]  /*0490*/  I2F.RP R4, R5 ;  /* 0x0000000500047306 */ /* 0x000e220000209400 */
[----:B------:R-:W-:-:S02]  /*04a0*/  SHF.R.S32.HI R17, RZ, 0x1f, R19 ;  /* 0x0000001fff117819 */ /* 0x000fc40000011413 */
[----:B------:R-:W-:Y:S02]  /*04b0*/  CS2R R82, SRZ ;  /* 0x0000000000527805 */ /* 0x000fe4000001ff00 */
[----:B----4-:R-:W-:Y:S02]  /*04c0*/  SHF.R.S32.HI R21, RZ, 0x1f, R25 ;  /* 0x0000001fff157819 */ /* 0x010fe40000011419 */
[----:B------:R-:W-:Y:S02]  /*04d0*/  CS2R R80, SRZ ;  /* 0x0000000000507805 */ /* 0x000fe4000001ff00 */
[----:B------:R-:W-:Y:S01]  /*04e0*/  SHF.R.S32.HI R29, RZ, 0x1f, R27 ;  /* 0x0000001fff1d7819 */ /* 0x000fe2000001141b */
[----:B------:R-:W1:Y:S01]  /*04f0*/  LDC.64 R62, c[0x0][0x3b8] ;  /* 0x0000ee00ff3e7b82 */ /* 0x000e620000000a00 */
[----:B------:R-:W-:Y:S02]  /*0500*/  SHF.R.S32.HI R31, RZ, 0x1f, R35 ;  /* 0x0000001fff1f7819 */ /* 0x000fe40000011423 */
[----:B------:R-:W-:-:S05]  /*0510*/  SHF.R.S32.HI R39, RZ, 0x1f, R37 ;  /* 0x0000001fff277819 */ /* 0x000fca0000011425 */
[----:B------:R-:W2:Y:S01]  /*0520*/  @!P4 LDC.64 R12, c[0x0][0x3f8] ;  /* 0x0000fe00ff0ccb82 */ /* 0x000ea20000000a00 */
[----:B0-----:R-:W0:Y:S02]  /*0530*/  MUFU.RCP R4, R4 ;  /* 0x0000000400047308 */ /* 0x001e240000001000 */
[----:B0-----:R-:W-:-:S06]  /*0540*/  IADD3 R2, PT, PT, R4, 0xffffffe, RZ ;  /* 0x0ffffffe04027810 */ /* 0x001fcc0007ffe0ff */
[----:B---3--:R0:W3:Y:S02]  /*0550*/  F2I.FTZ.U32.TRUNC.NTZ R3, R2 ;  /* 0x0000000200037305 */ /* 0x0080e4000021f000 */
        /* <DEDUP_REMOVED lines=16> */
[----:B------:R-:W-:-:S02]  /*0660*/  ISETP.GE.U32.AND P1, PT, R19, UR12, PT ;  /* 0x0000000c13007c0c */ /* 0x000fc4000bf26070 */
[----:B------:R-:W-:Y:S02]  /*0670*/  SEL R4, R5, R4, !P5 ;  /* 0x0000000405047207 */ /* 0x000fe40006800000 */
[----:B------:R-:W-:Y:S02]  /*0680*/  ISETP.NE.AND P5, PT, R8, RZ, PT ;  /* 0x000000ff0800720c */ /* 0x000fe40003fa5270 */
[----:B------:R-:W-:Y:S02]  /*0690*/  LOP3.LUT R5, RZ, R8, RZ, 0x33, !PT ;  /* 0x00000008ff057212 */ /* 0x000fe400078e33ff */
[----:B------:R-:W-:Y:S02]  /*06a0*/  @P2 IADD3 R3, PT, PT, R3, 0x1, RZ ;  /* 0x0000000103032810 */ /* 0x000fe40007ffe0ff */
[----:B------:R-:W-:Y:S02]  /*06b0*/  @!P0 IADD3 R4, PT, PT, -R4, RZ, RZ ;  /* 0x000000ff04048210 */ /* 0x000fe40007ffe1ff */
[----:B------:R-:W-:-:S02]  /*06c0*/  ISETP.GE.AND.EX P1, PT, R17, UR13, PT, P1 ;  /* 0x0000000d11007c0c */ /* 0x000fc4000bf26310 */
[----:B------:R-:W-:Y:S02]  /*06d0*/  @!P3 IADD3 R3, PT, PT, -R3, RZ, RZ ;  /* 0x000000ff0303b210 */ /* 0x000fe40007ffe1ff */
[C---:B------:R-:W-:Y:S02]  /*06e0*/  SEL R119, R5.reuse, R4, !P5 ;  /* 0x0000000405777207 */ /* 0x040fe40006800000 */
[----:B------:R-:W-:Y:S02]  /*06f0*/  SEL R5, R5, R3, !P5 ;  /* 0x0000000305057207 */ /* 0x000fe40006800000 */
[----:B------:R-:W-:Y:S01]  /*0700*/  ISETP.GE.U32.AND P0, PT, R25, UR12, PT ;  /* 0x0000000c19007c0c */ /* 0x000fe2000bf06070 */
[----:B------:R-:W-:Y:S01]  /*0710*/  IMAD R7, R119, 0x38, RZ ;  /* 0x0000003877077824 */ /* 0x000fe200078e02ff */
[----:B------:R-:W-:Y:S02]  /*0720*/  SHF.R.S32.HI R4, RZ, 0x1f, R5 ;  /* 0x0000001fff047819 */ /* 0x000fe40000011405 */
[----:B------:R-:W-:Y:S01]  /*0730*/  ISETP.GE.AND.EX P0, PT, R21, UR13, PT, P0 ;  /* 0x0000000d15007c0c */ /* 0x000fe2000bf06300 */
[----:B------:R-:W0:Y:S01]  /*0740*/  @!P1 LDC.64 R2, c[0x0][0x3f8] ;  /* 0x0000fe00ff029b82 */ /* 0x000e220000000a00 */
[----:B------:R-:W-:Y:S01]  /*0750*/  IADD3 R122, P2, PT, R122, R7, RZ ;  /* 0x000000077a7a7210 */ /* 0x000fe20007f5e0ff */
[----:B------:R-:W-:Y:S01]  /*0760*/  IMAD R4, R4, UR14, RZ ;  /* 0x0000000e04047c24 */ /* 0x000fe2000f8e02ff */
[----:B------:R-:W-:-:S02]  /*0770*/  ISETP.GE.U32.AND P3, PT, R35, UR12, PT ;  /* 0x0000000c23007c0c */ /* 0x000fc4000bf66070 */
[----:B------:R-:W-:Y:S01]  /*0780*/  LEA.HI.X.SX32 R123, R7, RZ, 0x1, P2 ;  /* 0x000000ff077b7211 */ /* 0x000fe200010f0eff */
[----:B------:R-:W-:Y:S01]  /*0790*/  IMAD R121, R5, UR15, R4 ;  /* 0x0000000f05797c24 */ /* 0x000fe2000f8e0204 */
[----:B------:R-:W-:Y:S01]  /*07a0*/  ISETP.GE.U32.AND P2, PT, R27, UR12, PT ;  /* 0x0000000c1b007c0c */ /* 0x000fe2000bf46070 */
[----:B--2---:R-:W-:Y:S01]  /*07b0*/  @!P4 IMAD R4, R9, R12, RZ ;  /* 0x0000000c0904c224 */ /* 0x004fe200078e02ff */
[----:B------:R-:W2:Y:S01]  /*07c0*/  @!P4 LDC.64 R6, c[0x0][0x3a0] ;  /* 0x0000e800ff06cb82 */ /* 0x000ea20000000a00 */
[----:B------:R-:W-:Y:S01]  /*07d0*/  IMAD.WIDE.U32 R122, R5, UR14, R122 ;  /* 0x0000000e057a7c25 */ /* 0x000fe2000f8e007a */
[----:B------:R-:W-:Y:S02]  /*07e0*/  ISETP.GE.AND.EX P2, PT, R29, UR13, PT, P2 ;  /* 0x0000000d1d007c0c */ /* 0x000fe4000bf46320 */
[----:B------:R-:W-:Y:S01]  /*07f0*/  ISETP.GE.AND.EX P3, PT, R31, UR13, PT, P3 ;  /* 0x0000000d1f007c0c */ /* 0x000fe2000bf66330 */
[----:B------:R-:W-:Y:S01]  /*0800*/  @!P4 IMAD R13, R109, R13, R4 ;  /* 0x0000000d6d0dc224 */ /* 0x000fe200078e0204 */
[----:B------:R-:W-:-:S02]  /*0810*/  IADD3 R121, PT, PT, R123, R121, RZ ;  /* 0x000000797b797210 */ /* 0x000fc40007ffe0ff */
[----:B------:R-:W3:Y:S01]  /*0820*/  @!P4 LDC.64 R8, c[0x0][0x398] ;  /* 0x0000e600ff08cb82 */ /* 0x000ee20000000a00 */
[-C--:B------:R-:W-:Y:S02]  /*0830*/  @!P4 MOV R120, R122.reuse ;  /* 0x0000007a0078c202 */ /* 0x080fe40000000f00 */
[----:B------:R-:W-:-:S03]  /*0840*/  @!P1 MOV R16, R122 ;  /* 0x0000007a00109202 */ /* 0x000fc60000000f00 */
[----:B------:R-:W-:Y:S02]  /*0850*/  @!P4 IMAD.WIDE.U32 R10, R109, R12, R120 ;  /* 0x0000000c6d0ac225 */ /* 0x000fe400078e0078 */
[----:B------:R-:W4:Y:S01]  /*0860*/  @!P0 LDC.64 R4, c[0x0][0x3f8] ;  /* 0x0000fe00ff048b82 */ /* 0x000f220000000a00 */
[----:B------:R-:W-:Y:S01]  /*0870*/  @!P3 MOV R28, R122 ;  /* 0x0000007a001cb202 */ /* 0x000fe20000000f00 */
[----:B0-----:R-:W-:Y:S01]  /*0880*/  @!P1 IMAD R12, R17, R2, RZ ;  /* 0x00000002110c9224 */ /* 0x001fe200078e02ff */
[----:B------:R-:W-:Y:S02]  /*0890*/  @!P4 IADD3 R13, PT, PT, R11, R13, RZ ;  /* 0x0000000d0b0dc210 */ /* 0x000fe40007ffe0ff */
[C---:B------:R-:W-:Y:S02]  /*08a0*/  @!P4 SHF.L.U32 R11, R10.reuse, 0x2, RZ ;  /* 0x000000020a0bc819 */ /* 0x040fe400000006ff */
[----:B------:R-:W-:Y:S01]  /*08b0*/  @!P1 MOV R17, R121 ;  /* 0x0000007900119202 */ /* 0x000fe20000000f00 */
[----:B------:R-:W0:Y:S01]  /*08c0*/  @!P1 LDC.64 R14, c[0x0][0x3a0] ;  /* 0x0000e800ff0e9b82 */ /* 0x000e220000000a00 */
[----:B------:R-:W-:Y:S01]  /*08d0*/  @!P4 SHF.L.U64.HI R18, R10, 0x2, R13 ;  /* 0x000000020a12c819 */ /* 0x000fe2000001020d */
[----:B------:R-:W-:Y:S01]  /*08e0*/  @!P1 IMAD R13, R19, R3, R12 ;  /* 0x00000003130d9224 */ /* 0x000fe200078e020c */
[----:B--2---:R-:W-:Y:S01]  /*08f0*/  @!P4 IADD3 R6, P5, PT, R11, R6, RZ ;  /* 0x000000060b06c210 */ /* 0x004fe20007fbe0ff */
[----:B------:R-:W-:-:S03]  /*0900*/  @!P1 IMAD.WIDE.U32 R16, R19, R2, R16 ;  /* 0x0000000213109225 */ /* 0x000fc600078e0010 */
[----:B------:R-:W-:Y:S01]  /*0910*/  @!P4 IADD3.X R7, PT, PT, R18, R7, RZ, P5, !PT ;  /* 0x000000071207c210 */ /* 0x000fe20002ffe4ff */
[----:B------:R-:W2:Y:S01]  /*0920*/  @!P1 LDC.64 R22, c[0x0][0x398] ;  /* 0x0000e600ff169b82 */ /* 0x000ea20000000a00 */
[----:B---3--:R-:W-:Y:S02]  /*0930*/  @!P4 IADD3 R8, P6, PT, R11, R8, RZ ;  /* 0x000000080b08c210 */ /* 0x008fe40007fde0ff */
[----:B------:R-:W-:Y:S02]  /*0940*/  @!P1 IADD3 R17, PT, PT, R17, R13, RZ ;  /* 0x0000000d11119210 */ /* 0x000fe40007ffe0ff */
[C---:B------:R-:W-:Y:S02]  /*0950*/  @!P1 SHF.L.U32 R19, R16.reuse, 0x2, RZ ;  /* 0x0000000210139819 */ /* 0x040fe400000006ff */
[----:B------:R-:W-:Y:S01]  /*0960*/  @!P1 SHF.L.U64.HI R20, R16, 0x2, R17 ;  /* 0x0000000210149819 */ /* 0x000fe20000010211 */
[----:B------:R-:W3:Y:S01]  /*0970*/  @!P0 LDC.64 R10, c[0x0][0x3a0] ;  /* 0x0000e800ff0a8b82 */ /* 0x000ee20000000a00 */
[----:B------:R-:W-:Y:S01]  /*0980*/  @!P0 MOV R16, R122 ;  /* 0x0000007a00108202 */ /* 0x000fe20000000f00 */
[----:B----4-:R-:W-:Y:S01]  /*0990*/  @!P0 IMAD R24, R21, R4, RZ ;  /* 0x0000000415188224 */ /* 0x010fe200078e02ff */
[----:B------:R-:W-:-:S02]  /*09a0*/  @!P0 MOV R17, R121 ;  /* 0x0000007900118202 */ /* 0x000fc40000000f00 */
[----:B------:R-:W-:Y:S01]  /*09b0*/  @!P4 IADD3.X R9, PT, PT, R18, R9, RZ, P6, !PT ;  /* 0x000000091209c210 */ /* 0x000fe200037fe4ff */
[C---:B------:R-:W-:Y:S02]  /*09c0*/  @!P0 IMAD R21, R25.reuse, R5, R24 ;  /* 0x0000000519158224 */ /* 0x040fe400078e0218 */
[----:B------:R-:W4:Y:S01]  /*09d0*/  @!P2 LDC.64 R2, c[0x0][0x3f8] ;  /* 0x0000fe00ff02ab82 */ /* 0x000f220000000a00 */
[----:B------:R-:W-:Y:S01]  /*09e0*/  @!P0 IMAD.WIDE.U32 R16, R25, R4, R16 ;  /* 0x0000000419108225 */ /* 0x000fe200078e0010 */
[----:B0-----:R-:W-:-:S04]  /*09f0*/  @!P1 IADD3 R14, P5, PT, R19, R14, RZ ;  /* 0x0000000e130e9210 */ /* 0x001fc80007fbe0ff */
[----:B------:R-:W-:Y:S02]  /*0a00*/  @!P1 IADD3.X R15, PT, PT, R20, R15, RZ, P5, !PT ;  /* 0x0000000f140f9210 */ /* 0x000fe40002ffe4ff */
[----:B------:R-:W0:Y:S01]  /*0a10*/  @!P0 LDC.64 R12, c[0x0][0x398] ;  /* 0x0000e600ff0c8b82 */ /* 0x000e220000000a00 */
[----:B--2---:R-:W-:Y:S02]  /*0a20*/  @!P1 IADD3 R22, P6, PT, R19, R22, RZ ;  /* 0x0000001613169210 */ /* 0x004fe40007fde0ff */
[----:B------:R-:W-:Y:S02]  /*0a30*/  @!P0 IADD3 R19, PT, PT, R17, R21, RZ ;  /* 0x0000001511138210 */ /* 0x000fe40007ffe0ff */
[----:B------:R-:W-:Y:S02]  /*0a40*/  @!P0 SHF.L.U32 R17, R16, 0x2, RZ ;  /* 0x0000000210118819 */ /* 0x000fe400000006ff */
[----:B------:R-:W-:Y:S01]  /*0a50*/  @!P1 IADD3.X R23, PT, PT, R20, R23, RZ, P6, !PT ;  /* 0x0000001714179210 */ /* 0x000fe200037fe4ff */
[----:B------:R-:W2:Y:S01]  /*0a60*/  @!P3 LDC.64 R4, c[0x0][0x3f8] ;  /* 0x0000fe00ff04bb82 */ /* 0x000ea20000000a00 */
[----:B------:R-:W-:-:S02]  /*0a70*/  @!P0 SHF.L.U64.HI R18, R16, 0x2, R19 ;  /* 0x0000000210128819 */ /* 0x000fc40000010213 */
[----:B---3--:R-:W-:Y:S02]  /*0a80*/  @!P0 IADD3 R10, P6, PT, R17, R10, RZ ;  /* 0x0000000a110a8210 */ /* 0x008fe40007fde0ff */
[----:B------:R-:W-:Y:S02]  /*0a90*/  ISETP.GE.U32.AND P5, PT, R37, UR12, PT ;  /* 0x0000000c25007c0c */ /* 0x000fe4000bfa6070 */
[----:B------:R-:W-:Y:S01]  /*0aa0*/  @!P0 IADD3.X R11, PT, PT, R18, R11, RZ, P6, !PT ;  /* 0x0000000b120b8210 */ /* 0x000fe200037fe4ff */
[----:B----4-:R-:W-:Y:S01]  /*0ab0*/  @!P2 IMAD R16, R29, R2, RZ ;  /* 0x000000021d10a224 */ /* 0x010fe200078e02ff */
[----:B------:R-:W-:Y:S01]  /*0ac0*/  ISETP.GE.AND.EX P5, PT, R39, UR13, PT, P5 ;  /* 0x0000000d27007c0c */ /* 0x000fe2000bfa6350 */
[----:B------:R-:W3:Y:S01]  /*0ad0*/  @!P2 LDC.64 R24, c[0x0][0x398] ;  /* 0x0000e600ff18ab82 */ /* 0x000ee20000000a00 */
[----:B------:R-:W-:Y:S01]  /*0ae0*/  @!P3 MOV R29, R121 ;  /* 0x00000079001db202 */ /* 0x000fe20000000f00 */
[----:B------:R-:W-:Y:S01]  /*0af0*/  @!P2 IMAD R19, R27, R3, R16 ;  /* 0x000000031b13a224 */ /* 0x000fe200078e0210 */
[----:B------:R-:W-:Y:S01]  /*0b00*/  @!P2 MOV R16, R122 ;  /* 0x0000007a0010a202 */ /* 0x000fe20000000f00 */
[----:B------:R-:W5:Y:S01]  /*0b10*/  @!P0 LDG.E.64 R78, desc[UR8][R10.64] ;  /* 0x000000080a4e8981 */ /* 0x000f62000c1e1b00 */
[----:B0-----:R-:W-:-:S02]  /*0b20*/  @!P0 IADD3 R12, P6, PT, R17, R12, RZ ;  /* 0x0000000c110c8210 */ /* 0x001fc40007fde0ff */
[----:B------:R-:W-:Y:S01]  /*0b30*/  @!P2 MOV R17, R121 ;  /* 0x000000790011a202 */ /* 0x000fe20000000f00 */
[----:B------:R-:W0:Y:S01]  /*0b40*/  @!P3 LDC.64 R20, c[0x0][0x398] ;  /* 0x0000e600ff14bb82 */ /* 0x000e220000000a00 */
[----:B------:R-:W-:Y:S01]  /*0b50*/  @!P0 IADD3.X R13, PT, PT, R18, R13, RZ, P6, !PT ;  /* 0x0000000d120d8210 */ /* 0x000fe200037fe4ff */
[----:B------:R-:W-:Y:S01]  /*0b60*/  @!P2 IMAD.WIDE.U32 R2, R27, R2, R16 ;  /* 0x000000021b02a225 */ /* 0x000fe200078e0010 */
[----:B------:R-:W-:-:S03]  /*0b70*/  SHF.R.S32.HI R43, RZ, 0x1f, R41 ;  /* 0x0000001fff2b7819 */ /* 0x000fc60000011429 */
[----:B------:R-:W5:Y:S02]  /*0b80*/  @!P0 LDG.E.64 R76, desc[UR8][R12.64] ;  /* 0x000000080c4c8981 */ /* 0x000f64000c1e1b00 */
[----:B------:R-:W4:Y:S01]  /*0b90*/  @!P2 LDC.64 R26, c[0x0][0x3a0] ;  /* 0x0000e800ff1aab82 */ /* 0x000f220000000a00 */
[-C--:B--2---:R-:W-:Y:S01]  /*0ba0*/  @!P3 IMAD R16, R31, R4.reuse, RZ ;  /* 0x000000041f10b224 */ /* 0x084fe200078e02ff */
[----:B------:R-:W-:Y:S01]  /*0bb0*/  @!P2 IADD3 R3, PT, PT, R3, R19, RZ ;  /* 0x000000130303a210 */ /* 0x000fe20007ffe0ff */
[C---:B------:R-:W-:Y:S01]  /*0bc0*/  @!P3 IMAD.WIDE.U32 R28, R35.reuse, R4, R28 ;  /* 0x00000004231cb225 */ /* 0x040fe200078e001c */
[C---:B------:R-:W-:Y:S02]  /*0bd0*/  @!P2 SHF.L.U32 R31, R2.reuse, 0x2, RZ ;  /* 0x00000002021fa819 */ /* 0x040fe400000006ff */
[----:B------:R-:W-:Y:S01]  /*0be0*/  @!P2 SHF.L.U64.HI R30, R2, 0x2, R3 ;  /* 0x00000002021ea819 */ /* 0x000fe20000010203 */
[----:B------:R-:W-:Y:S01]  /*0bf0*/  @!P3 IMAD R33, R35, R5, R16 ;  /* 0x000000052321b224 */ /* 0x000fe200078e0210 */
[----:B------:R-:W2:Y:S01]  /*0c00*/  @!P5 LDC.64 R18, c[0x0][0x3f8] ;  /* 0x0000fe00ff12db82 */ /* 0x000ea20000000a00 */
[----:B------:R-:W-:-:S02]  /*0c10*/  MOV R3, RZ ;  /* 0x000000ff00037202 */ /* 0x000fc40000000f00 */
[----:B------:R-:W-:Y:S02]  /*0c20*/  CS2R R4, SRZ ;  /* 0x0000000000047805 */ /* 0x000fe4000001ff00 */
[----:B------:R-:W-:-:S03]  /*0c30*/  MOV R2, RZ ;  /* 0x000000ff00027202 */ /* 0x000fc60000000f00 */
[----:B------:R-:W1:Y:S03]  /*0c40*/  @!P3 LDC.64 R16, c[0x0][0x3a0] ;  /* 0x0000e800ff10bb82 */ /* 0x000e660000000a00 */
[----:B------:R2:W5:Y:S04]  /*0c50*/  @!P4 LDG.E.64 R2, desc[UR8][R6.64] ;  /* 0x000000080602c981 */ /* 0x000568000c1e1b00 */
[----:B------:R0:W5:Y:S01]  /*0c60*/  @!P4 LDG.E.64 R4, desc[UR8][R8.64] ;  /* 0x000000080804c981 */ /* 0x000162000c1e1b00 */
[----:B------:R-:W-:Y:S02]  /*0c70*/  ISETP.GE.U32.AND P4, PT, R41, UR12, PT ;  /* 0x0000000c29007c0c */ /* 0x000fe4000bf86070 */
[----:B----4-:R-:W-:Y:S01]  /*0c80*/  @!P2 IADD3 R26, P6, PT, R31, R26, RZ ;  /* 0x0000001a1f1aa210 */ /* 0x010fe20007fde0ff */
[----:B------:R-:W4:Y:S01]  /*0c90*/  @!P5 LDC.64 R34, c[0x0][0x398] ;  /* 0x0000e600ff22db82 */ /* 0x000f220000000a00 */
[----:B------:R-:W-:-:S02]  /*0ca0*/  ISETP.GE.AND.EX P4, PT, R43, UR13, PT, P4 ;  /* 0x0000000d2b007c0c */ /* 0x000fc4000bf86340 */
[----:B------:R-:W-:Y:S02]  /*0cb0*/  @!P2 IADD3.X R27, PT, PT, R30, R27, RZ, P6, !PT ;  /* 0x0000001b1e1ba210 */ /* 0x000fe400037fe4ff */
[----:B---3--:R-:W-:Y:S02]  /*0cc0*/  @!P2 IADD3 R24, P6, PT, R31, R24, RZ ;  /* 0x000000181f18a210 */ /* 0x008fe40007fde0ff */
[----:B------:R-:W-:Y:S01]  /*0cd0*/  @!P3 IADD3 R31, PT, PT, R29, R33, RZ ;  /* 0x000000211d1fb210 */ /* 0x000fe20007ffe0ff */
[----:B--2---:R-:W-:Y:S01]  /*0ce0*/  @!P5 IMAD R32, R39, R18, RZ ;  /* 0x000000122720d224 */ /* 0x004fe200078e02ff */
[----:B------:R-:W-:Y:S01]  /*0cf0*/  @!P3 SHF.L.U32 R29, R28, 0x2, RZ ;  /* 0x000000021c1db819 */ /* 0x000fe200000006ff */
[----:B------:R-:W5:Y:S01]  /*0d00*/  @!P2 LDG.E.64 R74, desc[UR8][R26.64] ;  /* 0x000000081a4aa981 */ /* 0x000f62000c1e1b00 */
[----:B------:R-:W-:Y:S01]  /*0d10*/  @!P5 MOV R6, R122 ;  /* 0x0000007a0006d202 */ /* 0x000fe20000000f00 */
[----:B------:R-:W-:Y:S01]  /*0d20*/  @!P5 IMAD R19, R37, R19, R32 ;  /* 0x000000132513d224 */ /* 0x000fe200078e0220 */
[----:B------:R-:W-:-:S02]  /*0d30*/  @!P5 MOV R7, R121 ;  /* 0x000000790007d202 */ /* 0x000fc40000000f00 */
[----:B------:R-:W-:Y:S02]  /*0d40*/  @!P2 IADD3.X R25, PT, PT, R30, R25, RZ, P6, !PT ;  /* 0x000000191e19a210 */ /* 0x000fe400037fe4ff */
[----:B0-----:R-:W-:Y:S01]  /*0d50*/  @!P3 SHF.L.U64.HI R8, R28, 0x2, R31 ;  /* 0x000000021c08b819 */ /* 0x001fe2000001021f */
[----:B------:R-:W-:Y:S01]  /*0d60*/  @!P5 IMAD.WIDE.U32 R6, R37, R18, R6 ;  /* 0x000000122506d225 */ /* 0x000fe200078e0006 */
[C---:B-1----:R-:W-:Y:S01]  /*0d70*/  @!P3 IADD3 R16, P6, PT, R29.reuse, R16, RZ ;  /* 0x000000101d10b210 */ /* 0x042fe20007fde0ff */
[----:B------:R-:W0:Y:S01]  /*0d80*/  @!P5 LDC.64 R30, c[0x0][0x3a0] ;  /* 0x0000e800ff1edb82 */ /* 0x000e220000000a00 */
[----:B------:R-:W-:Y:S01]  /*0d90*/  SHF.R.S32.HI R47, RZ, 0x1f, R45 ;  /* 0x0000001fff2f7819 */ /* 0x000fe2000001142d */
[----:B------:R-:W5:Y:S01]  /*0da0*/  @!P2 LDG.E.64 R72, desc[UR8][R24.64] ;  /* 0x000000081848a981 */ /* 0x000f62000c1e1b00 */
[----:B------:R-:W-:Y:S02]  /*0db0*/  @!P3 IADD3.X R17, PT, PT, R8, R17, RZ, P6, !PT ;  /* 0x000000110811b210 */ /* 0x000fe400037fe4ff */
[----:B------:R-:W-:-:S02]  /*0dc0*/  @!P3 IADD3 R18, P6, PT, R29, R20, RZ ;  /* 0x000000141d12b210 */ /* 0x000fc40007fde0ff */
[----:B------:R-:W-:Y:S01]  /*0dd0*/  @!P5 IADD3 R7, PT, PT, R7, R19, RZ ;  /* 0x000000130707d210 */ /* 0x000fe20007ffe0ff */
[----:B------:R-:W1:Y:S01]  /*0de0*/  @!P4 LDC.64 R28, c[0x0][0x3f8] ;  /* 0x0000fe00ff1ccb82 */ /* 0x000e620000000a00 */
[----:B------:R-:W-:Y:S02]  /*0df0*/  @!P3 IADD3.X R19, PT, PT, R8, R21, RZ, P6, !PT ;  /* 0x000000150813b210 */ /* 0x000fe400037fe4ff */
[----:B------:R-:W-:Y:S02]  /*0e00*/  CS2R R8, SRZ ;  /* 0x0000000000087805 */ /* 0x000fe4000001ff00 */
[C---:B------:R-:W-:Y:S02]  /*0e10*/  @!P5 SHF.L.U32 R33, R6.reuse, 0x2, RZ ;  /* 0x000000020621d819 */ /* 0x040fe400000006ff */
[----:B------:R-:W-:Y:S02]  /*0e20*/  @!P5 SHF.L.U64.HI R32, R6, 0x2, R7 ;  /* 0x000000020620d819 */ /* 0x000fe40000010207 */
[----:B------:R-:W-:Y:S01]  /*0e30*/  CS2R R6, SRZ ;  /* 0x0000000000067805 */ /* 0x000fe2000001ff00 */
[----:B------:R2:W5:Y:S05]  /*0e40*/  @!P1 LDG.E.64 R8, desc[UR8][R22.64] ;  /* 0x0000000816089981 */ /* 0x00056a000c1e1b00 */
[----:B------:R3:W5:Y:S01]  /*0e50*/  @!P1 LDG.E.64 R6, desc[UR8][R14.64] ;  /* 0x000000080e069981 */ /* 0x000762000c1e1b00 */
[----:B------:R-:W-:-:S02]  /*0e60*/  ISETP.GE.U32.AND P1, PT, R45, UR12, PT ;  /* 0x0000000c2d007c0c */ /* 0x000fc4000bf26070 */
[----:B0-----:R-:W-:Y:S02]  /*0e70*/  @!P5 IADD3 R20, P6, PT, R33, R30, RZ ;  /* 0x0000001e2114d210 */ /* 0x001fe40007fde0ff */
[----:B------:R-:W-:Y:S01]  /*0e80*/  ISETP.GE.AND.EX P1, PT, R47, UR13, PT, P1 ;  /* 0x0000000d2f007c0c */ /* 0x000fe2000bf26310 */
[----:B--2---:R-:W0:Y:S01]  /*0e90*/  @!P4 LDC.64 R22, c[0x0][0x3a0] ;  /* 0x0000e800ff16cb82 */ /* 0x004e220000000a00 */
[----:B------:R-:W-:Y:S02]  /*0ea0*/  @!P5 IADD3.X R21, PT, PT, R32, R31, RZ, P6, !PT ;  /* 0x0000001f2015d210 */ /* 0x000fe400037fe4ff */
[----:B----4-:R-:W-:Y:S01]  /*0eb0*/  @!P5 IADD3 R30, P6, PT, R33, R34, RZ ;  /* 0x00000022211ed210 */ /* 0x010fe20007fde0ff */
[----:B-1----:R-:W-:-:S03]  /*0ec0*/  @!P4 IMAD R34, R43, R28, RZ ;  /* 0x0000001c2b22c224 */ /* 0x002fc600078e02ff */
[----:B------:R-:W-:Y:S01]  /*0ed0*/  @!P5 IADD3.X R31, PT, PT, R32, R35, RZ, P6, !PT ;  /* 0x00000023201fd210 */ /* 0x000fe200037fe4ff */
[----:B------:R-:W-:Y:S01]  /*0ee0*/  @!P4 IMAD R39, R41, R29, R34 ;  /* 0x0000001d2927c224 */ /* 0x000fe200078e0222 */
[----:B------:R-:W-:Y:S01]  /*0ef0*/  IADD3 R43, PT, PT, R114, 0x80, RZ ;  /* 0x00000080722b7810 */ /* 0x000fe20007ffe0ff */
[----:B------:R-:W1:Y:S08]  /*0f00*/  @!P4 LDC.64 R32, c[0x0][0x398] ;  /* 0x0000e600ff20cb82 */ /* 0x000e700000000a00 */
[----:B------:R-:W2:Y:S01]  /*0f10*/  @!P1 LDC.64 R34, c[0x0][0x3f8] ;  /* 0x0000fe00ff229b82 */ /* 0x000ea20000000a00 */
[----:B------:R-:W-:-:S02]  /*0f20*/  ISETP.GE.U32.AND P0, PT, R43, UR12, PT ;  /* 0x0000000c2b007c0c */ /* 0x000fc4000bf06070 */
[----:B------:R-:W-:-:S04]  /*0f30*/  SHF.R.S32.HI R49, RZ, 0x1f, R43 ;  /* 0x0000001fff317819 */ /* 0x000fc8000001142b */
[----:B------:R-:W-:Y:S01]  /*0f40*/  ISETP.GE.AND.EX P0, PT, R49, UR13, PT, P0 ;  /* 0x0000000d31007c0c */ /* 0x000fe2000bf06300 */
[----:B------:R-:W4:Y:S01]  /*0f50*/  @!P1 LDC.64 R10, c[0x0][0x3a0] ;  /* 0x0000e800ff0a9b82 */ /* 0x000f220000000a00 */
[----:B------:R-:W-:Y:S02]  /*0f60*/  @!P4 MOV R36, R122 ;  /* 0x0000007a0024c202 */ /* 0x000fe40000000f00 */
[----:B------:R-:W-:-:S03]  /*0f70*/  @!P4 MOV R37, R121 ;  /* 0x000000790025c202 */ /* 0x000fc60000000f00 */
[----:B------:R-:W-:Y:S02]  /*0f80*/  @!P4 IMAD.WIDE.U32 R36, R41, R28, R36 ;  /* 0x0000001c2924c225 */ /* 0x000fe400078e0024 */
[----:B------:R-:W4:Y:S03]  /*0f90*/  @!P1 LDC.64 R28, c[0x0][0x398] ;  /* 0x0000e600ff1c9b82 */ /* 0x000f260000000a00 */
[----:B------:R-:W-:Y:S01]  /*0fa0*/  @!P4 IADD3 R13, PT, PT, R37, R39, RZ ;  /* 0x00000027250dc210 */ /* 0x000fe20007ffe0ff */
[----:B--2---:R-:W-:-:S04]  /*0fb0*/  @!P1 IMAD R12, R47, R34, RZ ;  /* 0x000000222f0c9224 */ /* 0x004fc800078e02ff */
[----:B---3--:R-:W2:Y:S01]  /*0fc0*/  @!P0 LDC.64 R14, c[0x0][0x3f8] ;  /* 0x0000fe00ff0e8b82 */ /* 0x008ea20000000a00 */
[C---:B------:R-:W-:Y:S01]  /*0fd0*/  @!P4 SHF.L.U32 R37, R36.reuse, 0x2, RZ ;  /* 0x000000022425c819 */ /* 0x040fe200000006ff */
[----:B------:R-:W-:Y:S01]  /*0fe0*/  @!P1 IMAD R39, R45, R35, R12 ;  /* 0x000000232d279224 */ /* 0x000fe200078e020c */
[----:B------:R-:W-:Y:S02]  /*0ff0*/  @!P4 SHF.L.U64.HI R36, R36, 0x2, R13 ;  /* 0x000000022424c819 */ /* 0x000fe4000001020d */
[----:B------:R-:W-:Y:S02]  /*1000*/  @!P1 MOV R12, R122 ;  /* 0x0000007a000c9202 */ /* 0x000fe40000000f00 */
[----:B------:R-:W-:Y:S02]  /*1010*/  @!P1 MOV R13, R121 ;  /* 0x00000079000d9202 */ /* 0x000fe40000000f00 */
[----:B------:R-:W-:Y:S02]  /*1020*/  ISETP.GE.U32.AND P2, PT, R114, UR12, PT ;  /* 0x0000000c72007c0c */ /* 0x000fe4000bf46070 */
[----:B0-----:R-:W-:Y:S01]  /*1030*/  @!P4 IADD3 R22, P6, PT, R37, R22, RZ ;  /* 0x000000162516c210 */ /* 0x001fe20007fde0ff */
[----:B------:R-:W-:Y:S01]  /*1040*/  @!P1 IMAD.WIDE.U32 R34, R45, R34, R12 ;  /* 0x000000222d229225 */ /* 0x000fe200078e000c */
[----:B------:R-:W-:-:S02]  /*1050*/  ISETP.GE.AND.EX P2, PT, R91, UR13, PT, P2 ;  /* 0x0000000d5b007c0c */ /* 0x000fc4000bf46320 */
[----:B------:R-:W-:Y:S02]  /*1060*/  @!P4 IADD3.X R23, PT, PT, R36, R23, RZ, P6, !PT ;  /* 0x000000172417c210 */ /* 0x000fe400037fe4ff */
[----:B-1----:R-:W-:Y:S02]  /*1070*/  @!P4 IADD3 R24, P6, PT, R37, R32, RZ ;  /* 0x000000202518c210 */ /* 0x002fe40007fde0ff */
[----:B------:R-:W-:Y:S02]  /*1080*/  @!P1 IADD3 R27, PT, PT, R35, R39, RZ ;  /* 0x00000027231b9210 */ /* 0x000fe40007ffe0ff */
[----:B------:R-:W-:Y:S01]  /*1090*/  @!P1 SHF.L.U32 R13, R34, 0x2, RZ ;  /* 0x00000002220d9819 */ /* 0x000fe200000006ff */
[----:B------:R-:W0:Y:S01]  /*10a0*/  @!P0 LDC.64 R38, c[0x0][0x3a0] ;  /* 0x0000e800ff268b82 */ /* 0x000e220000000a00 */
[----:B------:R-:W-:Y:S02]  /*10b0*/  @!P4 IADD3.X R25, PT, PT, R36, R33, RZ, P6, !PT ;  /* 0x000000212419c210 */ /* 0x000fe400037fe4ff */
[----:B------:R-:W-:-:S02]  /*10c0*/  @!P1 SHF.L.U64.HI R12, R34, 0x2, R27 ;  /* 0x00000002220c9819 */ /* 0x000fc4000001021b */
[----:B----4-:R-:W-:Y:S01]  /*10d0*/  @!P1 IADD3 R26, P6, PT, R13, R10, RZ ;  /* 0x0000000a0d1a9210 */ /* 0x010fe20007fde0ff */
[----:B--2---:R-:W-:Y:S02]  /*10e0*/  @!P0 IMAD R10, R49, R14, RZ ;  /* 0x0000000e310a8224 */ /* 0x004fe400078e02ff */
[----:B------:R-:W1:Y:S01]  /*10f0*/  @!P2 LDC.64 R34, c[0x0][0x3f8] ;  /* 0x0000fe00ff22ab82 */ /* 0x000e620000000a00 */
[C---:B------:R-:W-:Y:S02]  /*1100*/  @!P1 IADD3.X R27, PT, PT, R12.reuse, R11, RZ, P6, !PT ;  /* 0x0000000b0c1b9210 */ /* 0x040fe400037fe4ff */
[----:B------:R-:W-:Y:S01]  /*1110*/  @!P1 IADD3 R28, P6, PT, R13, R28, RZ ;  /* 0x0000001c0d1c9210 */ /* 0x000fe20007fde0ff */
[----:B------:R-:W-:Y:S01]  /*1120*/  @!P0 IMAD R37, R43, R15, R10 ;  /* 0x0000000f2b258224 */ /* 0x000fe200078e020a */
[----:B------:R-:W-:Y:S02]  /*1130*/  CS2R R10, SRZ ;  /* 0x00000000000a7805 */ /* 0x000fe4000001ff00 */
[----:B------:R-:W-:-:S02]  /*1140*/  @!P1 IADD3.X R29, PT, PT, R12, R29, RZ, P6, !PT ;  /* 0x0000001d0c1d9210 */ /* 0x000fc400037fe4ff */
[----:B------:R-:W-:Y:S02]  /*1150*/  CS2R R12, SRZ ;  /* 0x00000000000c7805 */ /* 0x000fe4000001ff00 */
[----:B------:R-:W-:Y:S01]  /*1160*/  @!P0 MOV R32, R122 ;  /* 0x0000007a00208202 */ /* 0x000fe20000000f00 */
[----:B------:R-:W2:Y:S01]  /*1170*/  @!P0 LDC.64 R48, c[0x0][0x398] ;  /* 0x0000e600ff308b82 */ /* 0x000ea20000000a00 */
[----:B------:R-:W-:Y:S01]  /*1180*/  @!P0 MOV R33, R121 ;  /* 0x0000007900218202 */ /* 0x000fe20000000f00 */
[----:B------:R3:W5:Y:S04]  /*1190*/  @!P3 LDG.E.64 R10, desc[UR8][R16.64] ;  /* 0x00000008100ab981 */ /* 0x000768000c1e1b00 */
[----:B------:R4:W5:Y:S01]  /*11a0*/  @!P3 LDG.E.64 R12, desc[UR8][R18.64] ;  /* 0x00000008120cb981 */ /* 0x000962000c1e1b00 */
[----:B------:R-:W-:Y:S01]  /*11b0*/  ISETP.GE.U32.AND P3, PT, R108, UR12, PT ;  /* 0x0000000c6c007c0c */ /* 0x000fe2000bf66070 */
[----:B------:R-:W-:Y:S01]  /*11c0*/  @!P0 IMAD.WIDE.U32 R14, R43, R14, R32 ;  /* 0x0000000e2b0e8225 */ /* 0x000fe200078e0020 */
[----:B------:R-:W2:Y:S02]  /*11d0*/  @!P2 LDC.64 R52, c[0x0][0x3a0] ;  /* 0x0000e800ff34ab82 */ /* 0x000ea40000000a00 */
[----:B------:R-:W-:-:S02]  /*11e0*/  ISETP.GE.AND.EX P3, PT, R90, UR13, PT, P3 ;  /* 0x0000000d5a007c0c */ /* 0x000fc4000bf66330 */
[----:B------:R-:W-:Y:S01]  /*11f0*/  @!P0 IADD3 R15, PT, PT, R15, R37, RZ ;  /* 0x000000250f0f8210 */ /* 0x000fe20007ffe0ff */
[----:B-1----:R-:W-:Y:S01]  /*1200*/  @!P2 IMAD R32, R91, R34, RZ ;  /* 0x000000225b20a224 */ /* 0x002fe200078e02ff */
[C---:B------:R-:W-:Y:S02]  /*1210*/  @!P0 SHF.L.U32 R41, R14.reuse, 0x2, RZ ;  /* 0x000000020e298819 */ /* 0x040fe400000006ff */
[----:B---3--:R-:W-:Y:S02]  /*1220*/  CS2R R16, SRZ ;  /* 0x0000000000107805 */ /* 0x008fe4000001ff00 */
[----:B------:R-:W-:Y:S02]  /*1230*/  @!P0 SHF.L.U64.HI R40, R14, 0x2, R15 ;  /* 0x000000020e288819 */ /* 0x000fe4000001020f */
[----:B------:R-:W-:Y:S01]  /*1240*/  CS2R R14, SRZ ;  /* 0x00000000000e7805 */ /* 0x000fe2000001ff00 */
[C---:B------:R-:W-:Y:S01]  /*1250*/  @!P2 IMAD R43, R114.reuse, R35, R32 ;  /* 0x00000023722ba224 */ /* 0x040fe200078e0220 */
[----:B----4-:R-:W-:Y:S01]  /*1260*/  @!P2 MOV R18, R122 ;  /* 0x0000007a0012a202 */ /* 0x010fe20000000f00 */
[----:B------:R-:W1:Y:S01]  /*1270*/  @!P2 LDC.64 R36, c[0x0][0x398] ;  /* 0x0000e600ff24ab82 */ /* 0x000e620000000a00 */
[----:B------:R-:W-:Y:S01]  /*1280*/  @!P2 MOV R19, R121 ;  /* 0x000000790013a202 */ /* 0x000fe20000000f00 */
[----:B------:R-:W5:Y:S04]  /*1290*/  @!P5 LDG.E.64 R16, desc[UR8][R30.64] ;  /* 0x000000081e10d981 */ /* 0x000f68000c1e1b00 */
[----:B------:R3:W5:Y:S02]  /*12a0*/  @!P5 LDG.E.64 R14, desc[UR8][R20.64] ;  /* 0x00000008140ed981 */ /* 0x000764000c1e1b00 */
[----:B------:R-:W4:Y:S01]  /*12b0*/  @!P3 LDC.64 R32, c[0x0][0x3f8] ;  /* 0x0000fe00ff20bb82 */ /* 0x000f220000000a00 */
[----:B------:R-:W-:Y:S01]  /*12c0*/  ISETP.GE.U32.AND P5, PT, R107, UR12, PT ;  /* 0x0000000c6b007c0c */ /* 0x000fe2000bfa6070 */
[----:B------:R-:W-:Y:S01]  /*12d0*/  @!P2 IMAD.WIDE.U32 R34, R114, R34, R18 ;  /* 0x000000227222a225 */ /* 0x000fe200078e0012 */
[----:B------:R-:W-:-:S02]  /*12e0*/  CS2R R18, SRZ ;  /* 0x0000000000127805 */ /* 0x000fc4000001ff00 */
[----:B------:R-:W-:Y:S02]  /*12f0*/  ISETP.GE.AND.EX P5, PT, R89, UR13, PT, P5 ;  /* 0x0000000d59007c0c */ /* 0x000fe4000bfa6350 */
[----:B---3--:R-:W-:Y:S02]  /*1300*/  CS2R R20, SRZ ;  /* 0x0000000000147805 */ /* 0x008fe4000001ff00 */
[----:B------:R3:W5:Y:S01]  /*1310*/  @!P4 LDG.E.64 R18, desc[UR8][R22.64] ;  /* 0x000000081612c981 */ /* 0x000762000c1e1b00 */
[----:B0-----:R-:W-:Y:S01]  /*1320*/  @!P0 IADD3 R38, P6, PT, R41, R38, RZ ;  /* 0x0000002629268210 */ /* 0x001fe20007fde0ff */
[----:B------:R-:W0:Y:S02]  /*1330*/  @!P3 LDC.64 R50, c[0x0][0x3a0] ;  /* 0x0000e800ff32bb82 */ /* 0x000e240000000a00 */
[----:B------:R3:W5:Y:S01]  /*1340*/  @!P4 LDG.E.64 R20, desc[UR8][R24.64] ;  /* 0x000000081814c981 */ /* 0x000762000c1e1b00 */
[----:B------:R-:W-:-:S04]  /*1350*/  ISETP.GE.U32.AND P4, PT, R106, UR12, PT ;  /* 0x0000000c6a007c0c */ /* 0x000fc8000bf86070 */
[----:B------:R-:W-:Y:S01]  /*1360*/  ISETP.GE.AND.EX P4, PT, R88, UR13, PT, P4 ;  /* 0x0000000d58007c0c */ /* 0x000fe2000bf86340 */
[----:B------:R-:W0:Y:S01]  /*1370*/  @!P5 LDC.64 R30, c[0x0][0x3f8] ;  /* 0x0000fe00ff1edb82 */ /* 0x000e220000000a00 */
[----:B------:R-:W-:Y:S02]  /*1380*/  @!P0 IADD3.X R39, PT, PT, R40, R39, RZ, P6, !PT ;  /* 0x0000002728278210 */ /* 0x000fe400037fe4ff */
[----:B--2---:R-:W-:Y:S01]  /*1390*/  @!P0 IADD3 R48, P6, PT, R41, R48, RZ ;  /* 0x0000003029308210 */ /* 0x004fe20007fde0ff */
[----:B----4-:R-:W-:Y:S01]  /*13a0*/  @!P3 IMAD R42, R90, R32, RZ ;  /* 0x000000205a2ab224 */ /* 0x010fe200078e02ff */
[----:B------:R-:W-:Y:S02]  /*13b0*/  @!P2 IADD3 R35, PT, PT, R35, R43, RZ ;  /* 0x0000002b2323a210 */ /* 0x000fe40007ffe0ff */
[----:B------:R-:W-:Y:S02]  /*13c0*/  @!P2 SHF.L.U32 R41, R34, 0x2, RZ ;  /* 0x000000022229a819 */ /* 0x000fe400000006ff */
[----:B---3--:R-:W-:-:S02]  /*13d0*/  @!P3 MOV R22, R122 ;  /* 0x0000007a0016b202 */ /* 0x008fc40000000f00 */
[----:B------:R-:W-:Y:S01]  /*13e0*/  @!P3 MOV R23, R121 ;  /* 0x000000790017b202 */ /* 0x000fe20000000f00 */
[----:B------:R-:W2:Y:S01]  /*13f0*/  @!P4 LDC.64 R46, c[0x0][0x3a0] ;  /* 0x0000e800ff2ecb82 */ /* 0x000ea20000000a00 */
[----:B------:R-:W-:Y:S01]  /*1400*/  @!P0 IADD3.X R49, PT, PT, R40, R49, RZ, P6, !PT ;  /* 0x0000003128318210 */ /* 0x000fe200037fe4ff */
[----:B------:R-:W-:Y:S01]  /*1410*/  @!P3 IMAD R25, R108, R33, R42 ;  /* 0x000000216c19b224 */ /* 0x000fe200078e022a */
[----:B------:R-:W-:Y:S01]  /*1420*/  @!P2 SHF.L.U64.HI R40, R34, 0x2, R35 ;  /* 0x000000022228a819 */ /* 0x000fe20000010223 */
[----:B------:R-:W-:Y:S01]  /*1430*/  @!P3 IMAD.WIDE.U32 R22, R108, R32, R22 ;  /* 0x000000206c16b225 */ /* 0x000fe200078e0016 */
[----:B------:R-:W-:-:S03]  /*1440*/  @!P2 IADD3 R52, P6, PT, R41, R52, RZ ;  /* 0x000000342934a210 */ /* 0x000fc60007fde0ff */
[----:B------:R-:W3:Y:S01]  /*1450*/  @!P3 LDC.64 R34, c[0x0][0x398] ;  /* 0x0000e600ff22bb82 */ /* 0x000ee20000000a00 */
[C---:B------:R-:W-:Y:S02]  /*1460*/  @!P2 IADD3.X R53, PT, PT, R40.reuse, R53, RZ, P6, !PT ;  /* 0x000000352835a210 */ /* 0x040fe400037fe4ff */
[----:B-1----:R-:W-:Y:S02]  /*1470*/  @!P2 IADD3 R36, P6, PT, R41, R36, RZ ;  /* 0x000000242924a210 */ /* 0x002fe40007fde0ff */
[----:B------:R-:W-:Y:S01]  /*1480*/  @!P3 IADD3 R23, PT, PT, R23, R25, RZ ;  /* 0x000000191717b210 */ /* 0x000fe20007ffe0ff */
[----:B0-----:R-:W-:Y:S02]  /*1490*/  @!P5 IMAD R42, R89, R30, RZ ;  /* 0x0000001e592ad224 */ /* 0x001fe400078e02ff */
[----:B------:R-:W0:Y:S01]  /*14a0*/  @!P4 LDC.64 R32, c[0x0][0x3f8] ;  /* 0x0000fe00ff20cb82 */ /* 0x000e220000000a00 */
[----:B------:R-:W-:Y:S01]  /*14b0*/  @!P2 IADD3.X R37, PT, PT, R40, R37, RZ, P6, !PT ;  /* 0x000000252825a210 */ /* 0x000fe200037fe4ff */
[----:B------:R-:W5:Y:S01]  /*14c0*/  @!P2 LDG.E.64 R82, desc[UR8][R52.64] ;  /* 0x000000083452a981 */ /* 0x000f62000c1e1b00 */
[----:B------:R-:W-:-:S02]  /*14d0*/  @!P3 SHF.L.U32 R41, R22, 0x2, RZ ;  /* 0x000000021629b819 */ /* 0x000fc400000006ff */
[----:B------:R-:W-:Y:S02]  /*14e0*/  @!P3 SHF.L.U64.HI R40, R22, 0x2, R23 ;  /* 0x000000021628b819 */ /* 0x000fe40000010217 */
[----:B------:R-:W-:Y:S01]  /*14f0*/  CS2R R22, SRZ ;  /* 0x0000000000167805 */ /* 0x000fe2000001ff00 */
[----:B------:R-:W-:Y:S01]  /*1500*/  @!P5 IMAD R43, R107, R31, R42 ;  /* 0x0000001f6b2bd224 */ /* 0x000fe200078e022a */
[----:B------:R-:W-:Y:S01]  /*1510*/  CS2R R24, SRZ ;  /* 0x0000000000187805 */ /* 0x000fe2000001ff00 */
[----:B------:R-:W5:Y:S01]  /*1520*/  @!P2 LDG.E.64 R80, desc[UR8][R36.64] ;  /* 0x000000082450a981 */ /* 0x000f62000c1e1b00 */
[----:B------:R-:W1:Y:S03]  /*1530*/  @!P4 LDC.64 R44, c[0x0][0x398] ;  /* 0x0000e600ff2ccb82 */ /* 0x000e660000000a00 */
[----:B------:R4:W5:Y:S01]  /*1540*/  @!P1 LDG.E.64 R22, desc[UR8][R26.64] ;  /* 0x000000081a169981 */ /* 0x000962000c1e1b00 */
[----:B------:R-:W-:-:S03]  /*1550*/  @!P3 IADD3 R50, P6, PT, R41, R50, RZ ;  /* 0x000000322932b210 */ /* 0x000fc60007fde0ff */
[----:B------:R2:W5:Y:S01]  /*1560*/  @!P1 LDG.E.64 R24, desc[UR8][R28.64] ;  /* 0x000000081c189981 */ /* 0x000562000c1e1b00 */
[----:B----4-:R-:W-:Y:S02]  /*1570*/  @!P5 MOV R26, R122 ;  /* 0x0000007a001ad202 */ /* 0x010fe40000000f00 */
[----:B------:R-:W-:Y:S02]  /*1580*/  @!P5 MOV R27, R121 ;  /* 0x00000079001bd202 */ /* 0x000fe40000000f00 */
[----:B------:R-:W-:Y:S01]  /*1590*/  @!P3 IADD3.X R51, PT, PT, R40, R51, RZ, P6, !PT ;  /* 0x000000332833b210 */ /* 0x000fe200037fe4ff */
[----:B------:R-:W-:Y:S01]  /*15a0*/  @!P5 IMAD.WIDE.U32 R30, R107, R30, R26 ;  /* 0x0000001e6b1ed225 */ /* 0x000fe200078e001a */
[----:B---3--:R-:W-:-:S03]  /*15b0*/  @!P3 IADD3 R34, P6, PT, R41, R34, RZ ;  /* 0x000000222922b210 */ /* 0x008fc60007fde0ff */
[----:B0-----:R-:W-:Y:S01]  /*15c0*/  @!P4 IMAD R41, R88, R32, RZ ;  /* 0x000000205829c224 */ /* 0x001fe200078e02ff */
[----:B------:R-:W-:Y:S02]  /*15d0*/  @!P5 IADD3 R31, PT, PT, R31, R43, RZ ;  /* 0x0000002b1f1fd210 */ /* 0x000fe40007ffe0ff */
[----:B------:R-:W0:Y:S01]  /*15e0*/  @!P5 LDC.64 R42, c[0x0][0x3a0] ;  /* 0x0000e800ff2adb82 */ /* 0x000e220000000a00 */
[----:B------:R-:W-:Y:S01]  /*15f0*/  ISETP.GE.U32.AND P1, PT, R105, UR12, PT ;  /* 0x0000000c69007c0c */ /* 0x000fe2000bf26070 */
[----:B------:R-:W-:Y:S01]  /*1600*/  @!P4 IMAD R57, R106, R33, R41 ;  /* 0x000000216a39c224 */ /* 0x000fe200078e0229 */
[----:B------:R-:W-:Y:S02]  /*1610*/  @!P3 IADD3.X R35, PT, PT, R40, R35, RZ, P6, !PT ;  /* 0x000000232823b210 */ /* 0x000fe400037fe4ff */
[----:B------:R-:W-:-:S03]  /*1620*/  ISETP.GE.AND.EX P1, PT, R87, UR13, PT, P1 ;  /* 0x0000000d57007c0c */ /* 0x000fc6000bf26310 */
[----:B------:R-:W3:Y:S01]  /*1630*/  @!P5 LDC.64 R40, c[0x0][0x398] ;  /* 0x0000e600ff28db82 */ /* 0x000ee20000000a00 */
[----:B--2---:R-:W-:Y:S02]  /*1640*/  CS2R R28, SRZ ;  /* 0x00000000001c7805 */ /* 0x004fe4000001ff00 */
[----:B------:R-:W-:Y:S02]  /*1650*/  ISETP.GE.U32.AND P2, PT, R104, UR12, PT ;  /* 0x0000000c68007c0c */ /* 0x000fe4000bf46070 */
[C---:B------:R-:W-:Y:S02]  /*1660*/  @!P5 SHF.L.U32 R55, R30.reuse, 0x2, RZ ;  /* 0x000000021e37d819 */ /* 0x040fe400000006ff */
[----:B------:R-:W-:Y:S01]  /*1670*/  @!P5 SHF.L.U64.HI R54, R30, 0x2, R31 ;  /* 0x000000021e36d819 */ /* 0x000fe2000001021f */
[----:B------:R2:W5:Y:S01]  /*1680*/  @!P3 LDG.E.64 R28, desc[UR8][R34.64] ;  /* 0x00000008221cb981 */ /* 0x000562000c1e1b00 */
[----:B------:R-:W-:Y:S02]  /*1690*/  ISETP.GE.AND.EX P2, PT, R86, UR13, PT, P2 ;  /* 0x0000000d56007c0c */ /* 0x000fe4000bf46320 */
[----:B------:R-:W-:Y:S01]  /*16a0*/  CS2R R26, SRZ ;  /* 0x00000000001a7805 */ /* 0x000fe2000001ff00 */
[----:B------:R-:W4:Y:S05]  /*16b0*/  @!P1 LDC.64 R30, c[0x0][0x3f8] ;  /* 0x0000fe00ff1e9b82 */ /* 0x000f2a0000000a00 */
[----:B------:R4:W5:Y:S01]  /*16c0*/  @!P3 LDG.E.64 R26, desc[UR8][R50.64] ;  /* 0x00000008321ab981 */ /* 0x000962000c1e1b00 */
[----:B--2---:R-:W-:-:S02]  /*16d0*/  @!P4 MOV R34, R122 ;  /* 0x0000007a0022c202 */ /* 0x004fc40000000f00 */
[----:B------:R-:W2:Y:S01]  /*16e0*/  @!P1 LDC.64 R52, c[0x0][0x398] ;  /* 0x0000e600ff349b82 */ /* 0x000ea20000000a00 */
[----:B------:R-:W-:Y:S02]  /*16f0*/  @!P4 MOV R35, R121 ;  /* 0x000000790023c202 */ /* 0x000fe40000000f00 */
[----:B0-----:R-:W-:Y:S01]  /*1700*/  @!P5 IADD3 R42, P6, PT, R55, R42, RZ ;  /* 0x0000002a372ad210 */ /* 0x001fe20007fde0ff */
[----:B------:R-:W-:Y:S01]  /*1710*/  @!P4 IMAD.WIDE.U32 R32, R106, R32, R34 ;  /* 0x000000206a20c225 */ /* 0x000fe200078e0022 */
[----:B------:R-:W-:-:S03]  /*1720*/  ISETP.GE.U32.AND P3, PT, R103, UR12, PT ;  /* 0x0000000c67007c0c */ /* 0x000fc6000bf66070 */
[----:B------:R-:W0:Y:S01]  /*1730*/  @!P2 LDC.64 R36, c[0x0][0x3f8] ;  /* 0x0000fe00ff24ab82 */ /* 0x000e220000000a00 */
[----:B------:R-:W-:Y:S02]  /*1740*/  @!P5 IADD3.X R43, PT, PT, R54, R43, RZ, P6, !PT ;  /* 0x0000002b362bd210 */ /* 0x000fe400037fe4ff */
[----:B---3--:R-:W-:Y:S02]  /*1750*/  @!P5 IADD3 R40, P6, PT, R55, R40, RZ ;  /* 0x000000283728d210 */ /* 0x008fe40007fde0ff */
[----:B------:R-:W-:Y:S02]  /*1760*/  @!P4 IADD3 R33, PT, PT, R33, R57, RZ ;  /* 0x000000392121c210 */ /* 0x000fe40007ffe0ff */
[----:B------:R-:W-:Y:S01]  /*1770*/  @!P4 SHF.L.U32 R35, R32, 0x2, RZ ;  /* 0x000000022023c819 */ /* 0x000fe200000006ff */
[----:B------:R-:W3:Y:S01]  /*1780*/  @!P2 LDC.64 R58, c[0x0][0x398] ;  /* 0x0000e600ff3aab82 */ /* 0x000ee20000000a00 */
[----:B------:R-:W-:Y:S02]  /*1790*/  ISETP.GE.AND.EX P3, PT, R0, UR13, PT, P3 ;  /* 0x0000000d00007c0c */ /* 0x000fe4000bf66330 */
[----:B------:R-:W-:-:S02]  /*17a0*/  @!P5 IADD3.X R41, PT, PT, R54, R41, RZ, P6, !PT ;  /* 0x000000293629d210 */ /* 0x000fc400037fe4ff */
[----:B------:R-:W-:Y:S02]  /*17b0*/  @!P4 SHF.L.U64.HI R34, R32, 0x2, R33 ;  /* 0x000000022022c819 */ /* 0x000fe40000010221 */
[C---:B------:R-:W-:Y:S01]  /*17c0*/  @!P4 IADD3 R46, P6, PT, R35.reuse, R46, RZ ;  /* 0x0000002e232ec210 */ /* 0x040fe20007fde0ff */
[----:B------:R-:W2:Y:S03]  /*17d0*/  @!P1 LDC.64 R54, c[0x0][0x3a0] ;  /* 0x0000e800ff369b82 */ /* 0x000ea60000000a00 */
[----:B------:R-:W-:Y:S02]  /*17e0*/  @!P4 IADD3.X R47, PT, PT, R34, R47, RZ, P6, !PT ;  /* 0x0000002f222fc210 */ /* 0x000fe400037fe4ff */
[----:B-1----:R-:W-:Y:S01]  /*17f0*/  @!P4 IADD3 R44, P6, PT, R35, R44, RZ ;  /* 0x0000002c232cc210 */ /* 0x002fe20007fde0ff */
[----:B----4-:R-:W-:Y:S01]  /*1800*/  @!P1 IMAD R50, R87, R30, RZ ;  /* 0x0000001e57329224 */ /* 0x010fe200078e02ff */
[----:B------:R-:W-:-:S02]  /*1810*/  @!P1 MOV R32, R122 ;  /* 0x0000007a00209202 */ /* 0x000fc40000000f00 */
[----:B------:R-:W-:Y:S02]  /*1820*/  @!P1 MOV R33, R121 ;  /* 0x0000007900219202 */ /* 0x000fe40000000f00 */
[----:B------:R-:W-:Y:S02]  /*1830*/  @!P4 IADD3.X R45, PT, PT, R34, R45, RZ, P6, !PT ;  /* 0x0000002d222dc210 */ /* 0x000fe400037fe4ff */
[----:B------:R-:W1:Y:S01]  /*1840*/  @!P3 LDC.64 R34, c[0x0][0x3f8] ;  /* 0x0000fe00ff22bb82 */ /* 0x000e620000000a00 */
[C---:B------:R-:W-:Y:S02]  /*1850*/  @!P1 IMAD R51, R105.reuse, R31, R50 ;  /* 0x0000001f69339224 */ /* 0x040fe400078e0232 */
[----:B------:R-:W-:Y:S01]  /*1860*/  @!P1 IMAD.WIDE.U32 R30, R105, R30, R32 ;  /* 0x0000001e691e9225 */ /* 0x000fe200078e0020 */
[----:B------:R-:W-:-:S04]  /*1870*/  CS2R R32, SRZ ;  /* 0x0000000000207805 */ /* 0x000fc8000001ff00 */
[----:B------:R-:W-:Y:S02]  /*1880*/  @!P1 IADD3 R31, PT, PT, R31, R51, RZ ;  /* 0x000000331f1f9210 */ /* 0x000fe40007ffe0ff */
[----:B------:R-:W-:Y:S01]  /*1890*/  @!P1 SHF.L.U32 R57, R30, 0x2, RZ ;  /* 0x000000021e399819 */ /* 0x000fe200000006ff */
[----:B------:R4:W5:Y:S01]  /*18a0*/  @!P5 LDG.E.64 R32, desc[UR8][R40.64] ;  /* 0x000000082820d981 */ /* 0x000962000c1e1b00 */
[----:B0-----:R-:W-:Y:S01]  /*18b0*/  @!P2 IMAD R56, R86, R36, RZ ;  /* 0x000000245638a224 */ /* 0x001fe200078e02ff */
[----:B------:R-:W-:Y:S01]  /*18c0*/  @!P1 SHF.L.U64.HI R60, R30, 0x2, R31 ;  /* 0x000000021e3c9819 */ /* 0x000fe2000001021f */
[----:B------:R-:W0:Y:S01]  /*18d0*/  @!P2 LDC.64 R50, c[0x0][0x3a0] ;  /* 0x0000e800ff32ab82 */ /* 0x000e220000000a00 */
[----:B--2---:R-:W-:Y:S01]  /*18e0*/  @!P1 IADD3 R54, P6, PT, R57, R54, RZ ;  /* 0x0000003639369210 */ /* 0x004fe20007fde0ff */
[----:B------:R-:W-:Y:S01]  /*18f0*/  @!P2 IMAD R61, R104, R37, R56 ;  /* 0x00000025683da224 */ /* 0x000fe200078e0238 */
[----:B----4-:R-:W-:Y:S02]  /*1900*/  @!P2 MOV R40, R122 ;  /* 0x0000007a0028a202 */ /* 0x010fe40000000f00 */
[----:B------:R-:W-:-:S02]  /*1910*/  @!P2 MOV R41, R121 ;  /* 0x000000790029a202 */ /* 0x000fc40000000f00 */
[----:B------:R-:W-:Y:S02]  /*1920*/  @!P1 IADD3.X R55, PT, PT, R60, R55, RZ, P6, !PT ;  /* 0x000000373c379210 */ /* 0x000fe400037fe4ff */
[----:B------:R-:W-:Y:S01]  /*1930*/  @!P1 IADD3 R52, P6, PT, R57, R52, RZ ;  /* 0x0000003439349210 */ /* 0x000fe20007fde0ff */
[----:B------:R-:W-:Y:S01]  /*1940*/  @!P2 IMAD.WIDE.U32 R36, R104, R36, R40 ;  /* 0x000000246824a225 */ /* 0x000fe200078e0028 */
[----:B------:R-:W-:Y:S01]  /*1950*/  CS2R R30, SRZ ;  /* 0x00000000001e7805 */ /* 0x000fe2000001ff00 */
[----:B------:R-:W2:Y:S01]  /*1960*/  @!P3 LDC.64 R56, c[0x0][0x3a0] ;  /* 0x0000e800ff38bb82 */ /* 0x000ea20000000a00 */
[----:B------:R-:W-:Y:S02]  /*1970*/  @!P1 IADD3.X R53, PT, PT, R60, R53, RZ, P6, !PT ;  /* 0x000000353c359210 */ /* 0x000fe400037fe4ff */
[----:B------:R-:W-:Y:S01]  /*1980*/  @!P2 IADD3 R37, PT, PT, R37, R61, RZ ;  /* 0x0000003d2525a210 */ /* 0x000fe20007ffe0ff */
[----:B-1----:R-:W-:Y:S01]  /*1990*/  @!P3 IMAD R40, R0, R34, RZ ;  /* 0x000000220028b224 */ /* 0x002fe200078e02ff */
[----:B------:R-:W-:Y:S01]  /*19a0*/  @!P3 MOV R60, R122 ;  /* 0x0000007a003cb202 */ /* 0x000fe20000000f00 */
[----:B------:R-:W-:Y:S01]  /*19b0*/  IMAD.WIDE R62, R97, 0x8, R62 ;  /* 0x00000008613e7825 */ /* 0x000fe200078e023e */
[----:B------:R-:W-:Y:S01]  /*19c0*/  @!P3 MOV R61, R121 ;  /* 0x00000079003db202 */ /* 0x000fe20000000f00 */
[----:B------:R1:W5:Y:S01]  /*19d0*/  @!P5 LDG.E.64 R30, desc[UR8][R42.64] ;  /* 0x000000082a1ed981 */ /* 0x000362000c1e1b00 */
[----:B------:R-:W-:Y:S01]  /*19e0*/  ISETP.NE.AND P5, PT, RZ, UR11, PT ;  /* 0x0000000bff007c0c */ /* 0x000fe2000bfa5270 */
[----:B------:R-:W-:-:S02]  /*19f0*/  @!P3 IMAD R67, R103, R35, R40 ;  /* 0x000000236743b224 */ /* 0x000fc400078e0228 */
[----:B------:R-:W-:Y:S02]  /*1a00*/  @!P3 IMAD.WIDE.U32 R60, R103, R34, R60 ;  /* 0x00000022673cb225 */ /* 0x000fe400078e003c */
[----:B------:R-:W4:Y:S01]  /*1a10*/  LDG.E.64 R34, desc[UR8][R62.64] ;  /* 0x000000083e227981 */ /* 0x000f22000c1e1b00 */
[C---:B------:R-:W-:Y:S02]  /*1a20*/  @!P2 SHF.L.U32 R65, R36.reuse, 0x2, RZ ;  /* 0x000000022441a819 */ /* 0x040fe400000006ff */
[----:B------:R-:W-:Y:S01]  /*1a30*/  @!P2 SHF.L.U64.HI R64, R36, 0x2, R37 ;  /* 0x000000022440a819 */ /* 0x000fe20000010225 */
[----:B-1----:R-:W1:Y:S08]  /*1a40*/  LDC.64 R42, c[0x0][0x3a8] ;  /* 0x0000ea00ff2a7b82 */ /* 0x002e700000000a00 */
[----:B------:R-:W1:Y:S01]  /*1a50*/  @!P3 LDC.64 R36, c[0x0][0x398] ;  /* 0x0000e600ff24bb82 */ /* 0x000e620000000a00 */
[----:B0-----:R-:W-:-:S07]  /*1a60*/  @!P2 IADD3 R50, P6, PT, R65, R50, RZ ;  /* 0x000000324132a210 */ /* 0x001fce0007fde0ff */
[----:B------:R-:W0:Y:S01]  /*1a70*/  @P5 LDC.64 R40, c[0x0][0x3b0] ;  /* 0x0000ec00ff285b82 */ /* 0x000e220000000a00 */
[----:B------:R-:W-:Y:S02]  /*1a80*/  @!P2 IADD3.X R51, PT, PT, R64, R51, RZ, P6, !PT ;  /* 0x000000334033a210 */ /* 0x000fe400037fe4ff */
[----:B---3--:R-:W-:Y:S02]  /*1a90*/  @!P2 IADD3 R58, P6, PT, R65, R58, RZ ;  /* 0x0000003a413aa210 */ /* 0x008fe40007fde0ff */
[----:B------:R-:W-:Y:S02]  /*1aa0*/  @!P3 IADD3 R61, PT, PT, R61, R67, RZ ;  /* 0x000000433d3db210 */ /* 0x000fe40007ffe0ff */
[----:B------:R-:W-:Y:S02]  /*1ab0*/  @!P3 SHF.L.U32 R65, R60, 0x2, RZ ;  /* 0x000000023c41b819 */ /* 0x000fe400000006ff */
[----:B------:R-:W-:Y:S01]  /*1ac0*/  @!P2 IADD3.X R59, PT, PT, R64, R59, RZ, P6, !PT ;  /* 0x0000003b403ba210 */ /* 0x000fe200037fe4ff */
[----:B------:R-:W-:Y:S01]  /*1ad0*/  IMAD R64, R119, 0x38, RZ ;  /* 0x0000003877407824 */ /* 0x000fe200078e02ff */
[----:B------:R-:W-:-:S02]  /*1ae0*/  @!P3 SHF.L.U64.HI R60, R60, 0x2, R61 ;  /* 0x000000023c3cb819 */ /* 0x000fc4000001023d */
[----:B------:R-:W-:Y:S02]  /*1af0*/  LOP3.LUT R61, R113, 0xffff, RZ, 0xc0, !PT ;  /* 0x0000ffff713d7812 */ /* 0x000fe400078ec0ff */
[----:B--2---:R-:W-:Y:S02]  /*1b00*/  @!P3 IADD3 R56, P6, PT, R65, R56, RZ ;  /* 0x000000384138b210 */ /* 0x004fe40007fde0ff */
[----:B------:R-:W-:Y:S02]  /*1b10*/  IADD3 R61, PT, PT, R61, R64, RZ ;  /* 0x000000403d3d7210 */ /* 0x000fe40007ffe0ff */
[----:B------:R-:W-:Y:S02]  /*1b20*/  @!P3 IADD3.X R57, PT, PT, R60, R57, RZ, P6, !PT ;  /* 0x000000393c39b210 */ /* 0x000fe400037fe4ff */
[----:B-1----:R-:W-:Y:S01]  /*1b30*/  @!P3 IADD3 R64, P6, PT, R65, R36, RZ ;  /* 0x000000244140b210 */ /* 0x002fe20007fde0ff */
[----:B------:R-:W-:-:S03]  /*1b40*/  IMAD.WIDE R42, R61, 0x2, R42 ;  /* 0x000000023d2a7825 */ /* 0x000fc600078e022a */
[----:B------:R-:W-:Y:S02]  /*1b50*/  @!P3 IADD3.X R65, PT, PT, R60, R37, RZ, P6, !PT ;  /* 0x000000253c41b210 */ /* 0x000fe400037fe4ff */
[----:B------:R-:W-:Y:S01]  /*1b60*/  CS2R R36, SRZ ;  /* 0x0000000000247805 */ /* 0x000fe2000001ff00 */
[----:B0-----:R-:W-:Y:S01]  /*1b70*/  @P5 IMAD.WIDE R40, R61, 0x2, R40 ;  /* 0x000000023d285825 */ /* 0x001fe200078e0228 */
[----:B------:R-:W2:Y:S04]  /*1b80*/  LDG.E.U16 R115, desc[UR8][R42.64] ;  /* 0x000000082a737981 */ /* 0x000ea8000c1e1500 */
[----:B------:R-:W3:Y:S04]  /*1b90*/  @P5 LDG.E.U16 R61, desc[UR8][R40.64] ;  /* 0x00000008283d5981 */ /* 0x000ee8000c1e1500 */
[----:B------:R0:W3:Y:S04]  /*1ba0*/  @P5 LDG.E.U16 R62, desc[UR8][R40.64+0x2] ;  /* 0x00000208283e5981 */ /* 0x0000e8000c1e1500 */
[----:B------:R1:W3:Y:S04]  /*1bb0*/  LDG.E.U16 R60, desc[UR8][R42.64+0x2] ;  /* 0x000002082a3c7981 */ /* 0x0002e8000c1e1500 */
[----:B------:R1:W5:Y:S01]  /*1bc0*/  @!P0 LDG.E.64 R36, desc[UR8][R38.64] ;  /* 0x0000000826248981 */ /* 0x000362000c1e1b00 */
[----:B0-----:R-:W-:-:S02]  /*1bd0*/  CS2R R40, SRZ ;  /* 0x0000000000287805 */ /* 0x001fc4000001ff00 */
[----:B-1----:R-:W-:-:S04]  /*1be0*/  CS2R R42, SRZ ;  /* 0x00000000002a7805 */ /* 0x002fc8000001ff00 */
[----:B------:R0:W5:Y:S01]  /*1bf0*/  @!P4 LDG.E.64 R40, desc[UR8][R46.64] ;  /* 0x000000082e28c981 */ /* 0x000162000c1e1b00 */
[----:B------:R-:W-:-:S03]  /*1c00*/  CS2R R38, SRZ ;  /* 0x0000000000267805 */ /* 0x000fc6000001ff00 */
[----:B------:R1:W5:Y:S04]  /*1c10*/  @!P4 LDG.E.64 R42, desc[UR8][R44.64] ;  /* 0x000000082c2ac981 */ /* 0x000368000c1e1b00 */
[----:B------:R1:W5:Y:S01]  /*1c20*/  @!P0 LDG.E.64 R38, desc[UR8][R48.64] ;  /* 0x0000000830268981 */ /* 0x000362000c1e1b00 */
[----:B0-----:R-:W-:Y:S02]  /*1c30*/  CS2R R46, SRZ ;  /* 0x00000000002e7805 */ /* 0x001fe4000001ff00 */
        /* <DEDUP_REMOVED lines=11> */
[----:B------:R-:W-:Y:S01]  /*1cf0*/  MOV R117, 0x3f800000 ;  /* 0x3f80000000757802 */ /* 0x000fe20000000f00 */
[----:B------:R-:W-:Y:S01]  /*1d00*/  UISETP.NE.AND UP0, UPT, UR11, URZ, UPT ;  /* 0x000000ff0b00728c */ /* 0x000fe2000bf05270 */
[----:B------:R-:W-:Y:S02]  /*1d10*/  MOV R118, RZ ;  /* 0x000000ff00767202 */ /* 0x000fe40000000f00 */
[----:B------:R-:W-:Y:S01]  /*1d20*/  MOV R116, RZ ;  /* 0x000000ff00747202 */ /* 0x000fe20000000f00 */
[----:B----4-:R-:W-:-:S05]  /*1d30*/  FFMA.FTZ R66, -R34, R34, R35 ;  /* 0x0000002222427223 */ /* 0x010fca0000010123 */
[----:B------:R-:W-:-:S13]  /*1d40*/  FSETP.GTU.FTZ.AND P1, PT, R66, RZ, PT ;  /* 0x000000ff4200720b */ /* 0x000fda0003f3c000 */
[----:B------:R-:W1:Y:S02]  /*1d50*/  @P1 LDC R63, c[0x0][0x3c0] ;  /* 0x0000f000ff3f1b82 */ /* 0x000e640000000800 */
[----:B-1----:R-:W-:-:S04]  /*1d60*/  @P1 FADD.FTZ R63, R66, R63 ;  /* 0x0000003f423f1221 */ /* 0x002fc80000010000 */
[----:B------:R0:W1:Y:S01]  /*1d70*/  @P1 MUFU.RSQ R117, R63 ;  /* 0x0000003f00751308 */ /* 0x0000620000001400 */
[----:B--2---:R-:W-:Y:S02]  /*1d80*/  SHF.L.U32 R115, R115, 0x10, RZ ;  /* 0x0000001073737819 */ /* 0x004fe400000006ff */
[----:B---3--:R-:W-:Y:S02]  /*1d90*/  @P5 SHF.L.U32 R118, R61, 0x10, RZ ;  /* 0x000000103d765819 */ /* 0x008fe400000006ff */
[----:B------:R-:W-:Y:S02]  /*1da0*/  @P5 SHF.L.U32 R116, R62, 0x10, RZ ;  /* 0x000000103e745819 */ /* 0x000fe400000006ff */
[----:B------:R-:W-:Y:S01]  /*1db0*/  SHF.L.U32 R35, R60, 0x10, RZ ;  /* 0x000000103c237819 */ /* 0x000fe200000006ff */
[----:B0-----:R-:W-:Y:S06]  /*1dc0*/  BRA.U UP0, `(.L_x_1545) ;  /* 0x0000000d00847547 */ /* 0x001fec000b800000 */
[C---:B-----5:R-:W-:Y:S01]  /*1dd0*/  FADD.FTZ R56, -R34.reuse, R82 ;  /* 0x0000005222387221 */ /* 0x060fe20000010100 */
[----:B------:R-:W-:Y:S01]  /*1de0*/  FADD.FTZ R58, -R34, R83 ;  /* 0x00000053223a7221 */ /* 0x000fe20000010100 */
        /* <DEDUP_REMOVED lines=13> */
[----:B------:R-:W-:Y:S01]  /*1ec0*/  FMUL.FTZ R63, R77, R35 ;  /* 0x000000234d3f7220 */ /* 0x000fe20000410000 */
[----:B------:R-:W-:Y:S01]  /*1ed0*/  FMUL.FTZ R62, R62, R117 ;  /* 0x000000753e3e7220 */ /* 0x000fe20000410000 */
[----:B------:R-:W-:Y:S01]  /*1ee0*/  FFMA.FTZ R58, R81, R58, RZ ;  /* 0x0000003a513a7223 */ /* 0x000fe200000100ff */
[----:B------:R-:W-:Y:S01]  /*1ef0*/  FFMA.FTZ R57, R76, R60, R57 ;  /* 0x0000003c4c397223 */ /* 0x000fe20000010039 */
[----:B------:R-:W-:Y:S01]  /*1f00*/  FFMA.FTZ R61, R60, R59, R61 ;  /* 0x0000003b3c3d7223 */ /* 0x000fe2000001003d */
[----:B------:R-:W-:Y:S01]  /*1f10*/  FADD.FTZ R60, -R34, R74 ;  /* 0x0000004a223c7221 */ /* 0x000fe20000010100 */
[----:B------:R-:W-:Y:S01]  /*1f20*/  FADD.FTZ R56, R56, R59 ;  /* 0x0000003b38387221 */ /* 0x000fe20000010000 */
[----:B------:R-:W-:Y:S01]  /*1f30*/  FFMA.FTZ R58, R77, R62, R58 ;  /* 0x0000003e4d3a7223 */ /* 0x000fe2000001003a */
[----:B------:R-:W-:Y:S01]  /*1f40*/  FFMA.FTZ R61, R62, R63, R61 ;  /* 0x0000003f3e3d7223 */ /* 0x000fe2000001003d */
[----:B------:R-:W-:Y:S01]  /*1f50*/  FADD.FTZ R62, -R34, R75 ;  /* 0x0000004b223e7221 */ /* 0x000fe20000010100 */
[----:B------:R-:W-:Y:S01]  /*1f60*/  FMUL.FTZ R60, R60, R117 ;  /* 0x000000753c3c7220 */ /* 0x000fe20000410000 */
[----:B------:R-:W-:Y:S01]  /*1f70*/  FMUL.FTZ R59, R72, R115 ;  /* 0x00000073483b7220 */ /* 0x000fe20000410000 */
[----:B------:R-:W-:Y:S01]  /*1f80*/  FADD.FTZ R56, R63, R56 ;  /* 0x000000383f387221 */ /* 0x000fe20000010000 */
[C---:B------:R-:W-:Y:S01]  /*1f90*/  FMUL.FTZ R63, R73.reuse, R35 ;  /* 0x00000023493f7220 */ /* 0x040fe20000410000 */
[----:B------:R-:W-:Y:S01]  /*1fa0*/  FMUL.FTZ R62, R62, R117 ;  /* 0x000000753e3e7220 */ /* 0x000fe20000410000 */
        /* <DEDUP_REMOVED lines=98> */
[----:B------:R-:W-:Y:S01]  /*25d0*/  FADD.FTZ R56, R56, R59 ;  /* 0x0000003b38387221 */ /* 0x000fe20000010000 */
[----:B------:R-:W-:Y:S01]  /*25e0*/  FADD.FTZ R60, -R34, R30 ;  /* 0x0000001e223c7221 */ /* 0x000fe20000010100 */
[----:B------:R-:W-:Y:S01]  /*25f0*/  FFMA.FTZ R58, R29, R62, R58 ;  /* 0x0000003e1d3a7223 */ /* 0x000fe2000001003a */
[----:B------:R-:W-:Y:S01]  /*2600*/  FFMA.FTZ R61, R62, R63, R61 ;  /* 0x0000003f3e3d7223 */ /* 0x000fe2000001003d */
[----:B------:R-:W-:Y:S01]  /*2610*/  FADD.FTZ R56, R63, R56 ;  /* 0x000000383f387221 */ /* 0x000fe20000010000 */
[----:B------:R-:W-:Y:S01]  /*2620*/  FADD.FTZ R62, -R34, R31 ;  /* 0x0000001f223e7221 */ /* 0x000fe20000010100 */
[----:B------:R-:W-:Y:S01]  /*2630*/  FMUL.FTZ R60, R60, R117 ;  /* 0x000000753c3c7220 */ /* 0x000fe20000410000 */
[----:B------:R-:W-:Y:S01]  /*2640*/  FMUL.FTZ R59, R32, R115 ;  /* 0x00000073203b7220 */ /* 0x000fe20000410000 */
[C---:B------:R-:W-:Y:S01]  /*2650*/  FMUL.FTZ R63, R33.reuse, R35 ;  /* 0x00000023213f7220 */ /* 0x040fe20000410000 */
[----:B------:R-:W-:Y:S01]  /*2660*/  FMUL.FTZ R62, R62, R117 ;  /* 0x000000753e3e7220 */ /* 0x000fe20000410000 */
[----:B------:R-:W-:Y:S01]  /*2670*/  FFMA.FTZ R57, R32, R60, R57 ;  /* 0x0000003c20397223 */ /* 0x000fe20000010039 */
[----:B------:R-:W-:Y:S01]  /*2680*/  FADD.FTZ R64, R56, R59 ;  /* 0x0000003b38407221 */ /* 0x000fe20000010000 */
[----:B------:R-:W-:Y:S01]  /*2690*/  FFMA.FTZ R61, R60, R59, R61 ;  /* 0x0000003b3c3d7223 */ /* 0x000fe2000001003d */
[----:B------:R-:W-:Y:S01]  /*26a0*/  FADD.FTZ R60, -R34, R40 ;  /* 0x00000028223c7221 */ /* 0x000fe20000010100 */
[----:B------:R-:W-:Y:S01]  /*26b0*/  FFMA.FTZ R56, R33, R62, R58 ;  /* 0x0000003e21387223 */ /* 0x000fe2000001003a */
[----:B------:R-:W-:Y:S01]  /*26c0*/  FADD.FTZ R64, R63, R64 ;  /* 0x000000403f407221 */ /* 0x000fe20000010000 */
[----:B------:R-:W-:Y:S01]  /*26d0*/  FMUL.FTZ R59, R42, R115 ;  /* 0x000000732a3b7220 */ /* 0x000fe20000410000 */
[----:B------:R-:W-:Y:S01]  /*26e0*/  FFMA.FTZ R61, R62, R63, R61 ;  /* 0x0000003f3e3d7223 */ /* 0x000fe2000001003d */
[----:B------:R-:W-:Y:S01]  /*26f0*/  FADD.FTZ R58, -R34, R41 ;  /* 0x00000029223a7221 */ /* 0x000fe20000010100 */
[----:B------:R-:W-:Y:S01]  /*2700*/  FMUL.FTZ R60, R60, R117 ;  /* 0x000000753c3c7220 */ /* 0x000fe20000410000 */
[----:B------:R-:W-:Y:S01]  /*2710*/  FMUL.FTZ R63, R43, R35 ;  /* 0x000000232b3f7220 */ /* 0x000fe20000410000 */
[----:B------:R-:W-:Y:S01]  /*2720*/  FADD.FTZ R64, R64, R59 ;  /* 0x0000003b40407221 */ /* 0x000fe20000010000 */
[----:B------:R-:W-:Y:S01]  /*2730*/  FMUL.FTZ R58, R58, R117 ;  /* 0x000000753a3a7220 */ /* 0x000fe20000410000 */
[----:B------:R-:W-:Y:S01]  /*2740*/  FFMA.FTZ R59, R60, R59, R61 ;  /* 0x0000003b3c3b7223 */ /* 0x000fe2000001003d */
[----:B------:R-:W-:Y:S01]  /*2750*/  FFMA.FTZ R61, R42, R60, R57 ;  /* 0x0000003c2a3d7223 */ /* 0x000fe20000010039 */
[----:B------:R-:W-:Y:S01]  /*2760*/  FADD.FTZ R64, R63, R64 ;  /* 0x000000403f407221 */ /* 0x000fe20000010000 */
[----:B------:R-:W-:Y:S01]  /*2770*/  FFMA.FTZ R56, R43, R58, R56 ;  /* 0x0000003a2b387223 */ /* 0x000fe20000010038 */
[----:B------:R-:W-:Y:S01]  /*2780*/  FFMA.FTZ R63, R58, R63, R59 ;  /* 0x0000003f3a3f7223 */ /* 0x000fe2000001003b */
[----:B------:R-:W-:Y:S01]  /*2790*/  FADD.FTZ R57, RZ, R80 ;  /* 0x00000050ff397221 */ /* 0x000fe20000010000 */
[----:B------:R-:W-:Y:S01]  /*27a0*/  FADD.FTZ R58, RZ, R81 ;  /* 0x00000051ff3a7221 */ /* 0x000fe20000010000 */
[----:B------:R-:W-:Y:S01]  /*27b0*/  FADD.FTZ R60, -R34, R44 ;  /* 0x0000002c223c7221 */ /* 0x000fe20000010100 */
[----:B------:R-:W-:Y:S01]  /*27c0*/  FMUL.FTZ R65, R46, R115 ;  /* 0x000000732e417220 */ /* 0x000fe20000410000 */
[----:B------:R-:W-:Y:S01]  /*27d0*/  FADD.FTZ R57, R76, R57 ;  /* 0x000000394c397221 */ /* 0x000fe20000010000 */
[----:B------:R-:W-:Y:S01]  /*27e0*/  FADD.FTZ R58, R77, R58 ;  /* 0x0000003a4d3a7221 */ /* 0x000fe20000010000 */
[----:B------:R-:W-:Y:S01]  /*27f0*/  FMUL.FTZ R62, R60, R117 ;  /* 0x000000753c3e7220 */ /* 0x000fe20000410000 */
[----:B------:R-:W-:Y:S01]  /*2800*/  FADD.FTZ R60, -R34, R45 ;  /* 0x0000002d223c7221 */ /* 0x000fe20000010100 */
[----:B------:R-:W-:Y:S01]  /*2810*/  FADD.FTZ R59, R72, R57 ;  /* 0x00000039483b7221 */ /* 0x000fe20000010000 */
[----:B------:R-:W-:Y:S01]  /*2820*/  FADD.FTZ R58, R73, R58 ;  /* 0x0000003a493a7221 */ /* 0x000fe20000010000 */
[----:B------:R-:W-:Y:S01]  /*2830*/  FFMA.FTZ R57, R46, R62, R61 ;  /* 0x0000003e2e397223 */ /* 0x000fe2000001003d */
[----:B------:R-:W-:Y:S01]  /*2840*/  FFMA.FTZ R63, R62, R65, R63 ;  /* 0x000000413e3f7223 */ /* 0x000fe2000001003f */
[----:B------:R-:W-:Y:S01]  /*2850*/  FADD.FTZ R59, R12, R59 ;  /* 0x0000003b0c3b7221 */ /* 0x000fe20000010000 */
[----:B------:R-:W-:Y:S01]  /*2860*/  FADD.FTZ R58, R13, R58 ;  /* 0x0000003a0d3a7221 */ /* 0x000fe20000010000 */
[----:B------:R-:W-:Y:S01]  /*2870*/  FMUL.FTZ R60, R60, R117 ;  /* 0x000000753c3c7220 */ /* 0x000fe20000410000 */
        /* <DEDUP_REMOVED lines=8> */
[----:B------:R-:W-:Y:S01]  /*2900*/  FADD.FTZ R60, -R34, R48 ;  /* 0x00000030223c7221 */ /* 0x000fe20000010100 */
[----:B------:R-:W-:Y:S01]  /*2910*/  FADD.FTZ R59, R20, R59 ;  /* 0x0000003b143b7221 */ /* 0x000fe20000010000 */
[----:B------:R-:W-:Y:S01]  /*2920*/  FADD.FTZ R58, R21, R58 ;  /* 0x0000003a153a7221 */ /* 0x000fe20000010000 */
[----:B------:R-:W-:Y:S01]  /*2930*/  FADD.FTZ R64, R61, R64 ;  /* 0x000000403d407221 */ /* 0x000fe20000010000 */
[----:B------:R-:W-:Y:S01]  /*2940*/  FMUL.FTZ R61, R50, R115 ;  /* 0x00000073323d7220 */ /* 0x000fe20000410000 */
[----:B------:R-:W-:Y:S01]  /*2950*/  FADD.FTZ R59, R24, R59 ;  /* 0x0000003b183b7221 */ /* 0x000fe20000010000 */
[----:B------:R-:W-:Y:S01]  /*2960*/  FADD.FTZ R58, R25, R58 ;  /* 0x0000003a193a7221 */ /* 0x000fe20000010000 */
[----:B------:R-:W-:Y:S01]  /*2970*/  FMUL.FTZ R62, R60, R117 ;  /* 0x000000753c3e7220 */ /* 0x000fe20000410000 */
[----:B------:R-:W-:Y:S01]  /*2980*/  FADD.FTZ R60, -R34, R49 ;  /* 0x00000031223c7221 */ /* 0x000fe20000010100 */
[----:B------:R-:W-:Y:S01]  /*2990*/  FADD.FTZ R59, R38, R59 ;  /* 0x0000003b263b7221 */ /* 0x000fe20000010000 */
[----:B------:R-:W-:Y:S01]  /*29a0*/  FADD.FTZ R58, R39, R58 ;  /* 0x0000003a273a7221 */ /* 0x000fe20000010000 */
[----:B------:R-:W-:Y:S01]  /*29b0*/  FADD.FTZ R65, R64, R61 ;  /* 0x0000003d40417221 */ /* 0x000fe20000010000 */
[----:B------:R-:W-:Y:S01]  /*29c0*/  FFMA.FTZ R64, R62, R61, R63 ;  /* 0x0000003d3e407223 */ /* 0x000fe2000001003f */
[----:B------:R-:W-:Y:S01]  /*29d0*/  FFMA.FTZ R57, R50, R62, R57 ;  /* 0x0000003e32397223 */ /* 0x000fe20000010039 */
[----:B------:R-:W-:Y:S01]  /*29e0*/  FMUL.FTZ R61, R60, R117 ;  /* 0x000000753c3d7220 */ /* 0x000fe20000410000 */
[----:B------:R-:W-:Y:S01]  /*29f0*/  FMUL.FTZ R62, R51, R35 ;  /* 0x00000023333e7220 */ /* 0x000fe20000410000 */
[----:B------:R-:W-:Y:S01]  /*2a00*/  FADD.FTZ R59, R4, R59 ;  /* 0x0000003b043b7221 */ /* 0x000fe20000010000 */
[----:B------:R-:W-:Y:S01]  /*2a10*/  FADD.FTZ R60, R5, R58 ;  /* 0x0000003a053c7221 */ /* 0x000fe20000010000 */
[----:B------:R-:W-:Y:S01]  /*2a20*/  FFMA.FTZ R58, R51, R61, R56 ;  /* 0x0000003d333a7223 */ /* 0x000fe20000010038 */
[----:B------:R-:W-:Y:S01]  /*2a30*/  FADD.FTZ R65, R62, R65 ;  /* 0x000000413e417221 */ /* 0x000fe20000010000 */
[----:B------:R-:W-:Y:S01]  /*2a40*/  FFMA.FTZ R61, R61, R62, R64 ;  /* 0x0000003e3d3d7223 */ /* 0x000fe20000010040 */
[----:B------:R-:W-:Y:S01]  /*2a50*/  FADD.FTZ R59, R28, R59 ;  /* 0x0000003b1c3b7221 */ /* 0x000fe20000010000 */
[----:B------:R-:W-:Y:S01]  /*2a60*/  FADD.FTZ R56, R29, R60 ;  /* 0x0000003c1d387221 */ /* 0x000fe20000010000 */
        /* <DEDUP_REMOVED lines=18> */
[C---:B------:R-:W-:Y:S01]  /*2b90*/  FFMA.FTZ R60, R54.reuse, R60, R57 ;  /* 0x0000003c363c7223 */ /* 0x040fe20000010039 */
[C---:B------:R-:W-:Y:S01]  /*2ba0*/  FFMA.FTZ R61, R55.reuse, R61, R58 ;  /* 0x0000003d373d7223 */ /* 0x040fe2000001003a */
[----:B------:R-:W-:Y:S01]  /*2bb0*/  FADD.FTZ R62, R54, R59 ;  /* 0x0000003b363e7221 */ /* 0x000fe20000010000 */
[----:B------:R-:W-:Y:S01]  /*2bc0*/  FADD.FTZ R63, R55, R66 ;  /* 0x00000042373f7221 */ /* 0x000fe20000010000 */
[----:B------:R-:W-:Y:S06]  /*2bd0*/  BRA `(.L_x_1546) ;  /* 0x0000002000007947 */ /* 0x000fec0003800000 */
.L_x_1545:
[C---:B-----5:R-:W-:Y:S01]  /*2be0*/  FADD.FTZ R56, -R34.reuse, R82 ;  /* 0x0000005222387221 */ /* 0x060fe20000010100 */
[C---:B------:R-:W-:Y:S01]  /*2bf0*/  FADD.FTZ R68, -R34.reuse, R78 ;  /* 0x0000004e22447221 */ /* 0x040fe20000010100 */
[C---:B------:R-:W-:Y:S01]  /*2c00*/  FADD.FTZ R64, -R34.reuse, R79 ;  /* 0x0000004f22407221 */ /* 0x040fe20000010100 */
[----:B------:R-:W-:Y:S01]  /*2c10*/  FADD.FTZ R84, -R34, R10 ;  /* 0x0000000a22547221 */ /* 0x000fe20000010100 */
[-C--:B-1----:R-:W-:Y:S01]  /*2c20*/  FMUL.FTZ R57, R56, R117.reuse ;  /* 0x0000007538397220 */ /* 0x082fe20000410000 */
[----:B------:R-:W-:Y:S01]  /*2c30*/  FADD.FTZ R56, -R34, R83 ;  /* 0x0000005322387221 */ /* 0x000fe20000010100 */
[-C--:B------:R-:W-:Y:S01]  /*2c40*/  FMUL.FTZ R68, R68, R117.reuse ;  /* 0x0000007544447220 */ /* 0x080fe20000410000 */
[----:B------:R-:W-:Y:S01]  /*2c50*/  FMUL.FTZ R65, R64, R117 ;  /* 0x0000007540417220 */ /* 0x000fe20000410000 */
[C-C-:B------:R-:W-:Y:S01]  /*2c60*/  FFMA.FTZ R58, R115.reuse, R57, R118.reuse ;  /* 0x00000039733a7223 */ /* 0x140fe20000010076 */
[----:B------:R-:W-:Y:S01]  /*2c70*/  FMUL.FTZ R56, R56, R117 ;  /* 0x0000007538387220 */ /* 0x000fe20000410000 */
[----:B------:R-:W-:Y:S01]  /*2c80*/  FFMA.FTZ R62, R115, R68, R118 ;  /* 0x00000044733e7223 */ /* 0x000fe20000010076 */
[C-C-:B------:R-:W-:Y:S01]  /*2c90*/  FFMA.FTZ R61, R35.reuse, R65, R116.reuse ;  /* 0x00000041233d7223 */ /* 0x140fe20000010074 */
[----:B------:R-:W-:Y:S01]  /*2ca0*/  FMUL.FTZ R60, R58, -1.4426950216293334961 ;  /* 0xbfb8aa3b3a3c7820 */ /* 0x000fe20000410000 */
[----:B------:R-:W-:Y:S01]  /*2cb0*/  FFMA.FTZ R59, R35, R56, R116 ;  /* 0x00000038233b7223 */ /* 0x000fe20000010074 */
[----:B------:R-:W-:Y:S01]  /*2cc0*/  FMUL.FTZ R69, R62, -1.4426950216293334961 ;  /* 0xbfb8aa3b3e457820 */ /* 0x000fe20000410000 */
[----:B------:R-:W-:-:S02]  /*2cd0*/  FMUL.FTZ R70, R61, -1.4426950216293334961 ;  /* 0xbfb8aa3b3d467820 */ /* 0x000fc40000410000 */
[----:B------:R-:W-:Y:S01]  /*2ce0*/  FMUL.FTZ R63, R59, -1.4426950216293334961 ;  /* 0xbfb8aa3b3b3f7820 */ /* 0x000fe20000410000 */
[----:B------:R-:W0:Y:S08]  /*2cf0*/  MUFU.EX2 R60, R60 ;  /* 0x0000003c003c7308 */ /* 0x000e300000000800 */
[----:B------:R-:W1:Y:S08]  /*2d00*/  MUFU.EX2 R63, R63 ;  /* 0x0000003f003f7308 */ /* 0x000e700000000800 */
[----:B------:R-:W2:Y:S01]  /*2d10*/  MUFU.EX2 R69, R69 ;  /* 0x0000004500457308 */ /* 0x000ea20000000800 */
[----:B0-----:R-:W-:-:S07]  /*2d20*/  FADD.FTZ R66, R60, 1 ;  /* 0x3f8000003c427421 */ /* 0x001fce0000010000 */
[----:B------:R-:W0:Y:S01]  /*2d30*/  MUFU.EX2 R70, R70 ;  /* 0x0000004600467308 */ /* 0x000e220000000800 */
[----:B-1----:R-:W-:-:S07]  /*2d40*/  FADD.FTZ R64, R63, 1 ;  /* 0x3f8000003f407421 */ /* 0x002fce0000010000 */
[----:B------:R-:W1:Y:S01]  /*2d50*/  MUFU.RCP R67, R66 ;  /* 0x0000004200437308 */ /* 0x000e620000001000 */
[----:B--2---:R-:W-:-:S07]  /*2d60*/  FADD.FTZ R63, R69, 1 ;  /* 0x3f800000453f7421 */ /* 0x004fce0000010000 */
[----:B------:R-:W2:Y:S01]  /*2d70*/  MUFU.RCP R64, R64 ;  /* 0x0000004000407308 */ /* 0x000ea20000001000 */
[----:B0-----:R-:W-:-:S07]  /*2d80*/  FADD.FTZ R60, R70, 1 ;  /* 0x3f800000463c7421 */ /* 0x001fce0000010000 */
[----:B------:R-:W0:Y:S01]  /*2d90*/  MUFU.RCP R63, R63 ;  /* 0x0000003f003f7308 */ /* 0x000e220000001000 */
[----:B-1----:R-:W-:-:S04]  /*2da0*/  FADD.FTZ R69, -R67, 1 ;  /* 0x3f80000043457421 */ /* 0x002fc80000010100 */
[----:B------:R-:W-:Y:S01]  /*2db0*/  FFMA.FTZ R69, R58, R69, 1 ;  /* 0x3f8000003a457423 */ /* 0x000fe20000010045 */
[----:B------:R-:W-:Y:S02]  /*2dc0*/  FMUL.FTZ R58, R80, R67 ;  /* 0x00000043503a7220 */ /* 0x000fe40000410000 */
[----:B------:R-:W1:Y:S01]  /*2dd0*/  MUFU.RCP R60, R60 ;  /* 0x0000003c003c7308 */ /* 0x000e620000001000 */
[----:B--2---:R-:W-:Y:S01]  /*2de0*/  FADD.FTZ R66, -R64, 1 ;  /* 0x3f80000040427421 */ /* 0x004fe20000010100 */
[----:B------:R-:W-:Y:S01]  /*2df0*/  FMUL.FTZ R58, R58, R69 ;  /* 0x000000453a3a7220 */ /* 0x000fe20000410000 */
[----:B------:R-:W-:Y:S02]  /*2e00*/  FMUL.FTZ R69, R81, R64 ;  /* 0x0000004051457220 */ /* 0x000fe40000410000 */
[----:B------:R-:W-:Y:S01]  /*2e10*/  FFMA.FTZ R66, R59, R66, 1 ;  /* 0x3f8000003b427423 */ /* 0x000fe20000010042 */
[----:B0-----:R-:W-:-:S03]  /*2e20*/  FADD.FTZ R59, -R63, 1 ;  /* 0x3f8000003f3b7421 */ /* 0x001fc60000010100 */
[----:B------:R-:W-:Y:S01]  /*2e30*/  FMUL.FTZ R69, R69, R66 ;  /* 0x0000004245457220 */ /* 0x000fe20000410000 */
[----:B------:R-:W-:Y:S01]  /*2e40*/  FMUL.FTZ R63, R76, R63 ;  /* 0x0000003f4c3f7220 */ /* 0x000fe20000410000 */
[----:B------:R-:W-:Y:S01]  /*2e50*/  FADD.FTZ R66, -R34, R74 ;  /* 0x0000004a22427221 */ /* 0x000fe20000010100 */
[----:B------:R-:W-:Y:S01]  /*2e60*/  FFMA.FTZ R62, R62, R59, 1 ;  /* 0x3f8000003e3e7423 */ /* 0x000fe2000001003b */
[-C--:B------:R-:W-:Y:S02]  /*2e70*/  FMUL.FTZ R59, R84, R117.reuse ;  /* 0x00000075543b7220 */ /* 0x080fe40000410000 */
[----:B------:R-:W-:Y:S01]  /*2e80*/  FMUL.FTZ R66, R66, R117 ;  /* 0x0000007542427220 */ /* 0x000fe20000410000 */
[----:B------:R-:W-:Y:S01]  /*2e90*/  FMUL.FTZ R63, R63, R62 ;  /* 0x0000003e3f3f7220 */ /* 0x000fe20000410000 */
[----:B-1----:R-:W-:Y:S01]  /*2ea0*/  FADD.FTZ R64, -R60, 1 ;  /* 0x3f8000003c407421 */ /* 0x002fe20000010100 */
[----:B------:R-:W-:Y:S01]  /*2eb0*/  FADD.FTZ R62, -R34, R75 ;  /* 0x0000004b223e7221 */ /* 0x000fe20000010100 */
[C-C-:B------:R-:W-:Y:S01]  /*2ec0*/  FFMA.FTZ R85, R115.reuse, R66, R118.reuse ;  /* 0x0000004273557223 */ /* 0x140fe20000010076 */
[----:B------:R-:W-:Y:S01]  /*2ed0*/  FFMA.FTZ R67, R115, R59, R118 ;  /* 0x0000003b73437223 */ /* 0x000fe20000010076 */
[----:B------:R-:W-:Y:S01]  /*2ee0*/  FFMA.FTZ R64, R61, R64, 1 ;  /* 0x3f8000003d407423 */ /* 0x000fe20000010040 */
[----:B------:R-:W-:Y:S01]  /*2ef0*/  FMUL.FTZ R61, R62, R117 ;  /* 0x000000753e3d7220 */ /* 0x000fe20000410000 */
[----:B------:R-:W-:Y:S01]  /*2f00*/  FMUL.FTZ R124, R85, -1.4426950216293334961 ;  /* 0xbfb8aa3b557c7820 */ /* 0x000fe20000410000 */
[----:B------:R-:W-:Y:S01]  /*2f10*/  FMUL.FTZ R84, R67, -1.4426950216293334961 ;  /* 0xbfb8aa3b43547820 */ /* 0x000fe20000410000 */
[----:B------:R-:W-:Y:S01]  /*2f20*/  FMUL.FTZ R125, R77, R60 ;  /* 0x0000003c4d7d7220 */ /* 0x000fe20000410000 */
[----:B------:R-:W-:Y:S01]  /*2f30*/  FFMA.FTZ R70, R35, R61, R116 ;  /* 0x0000003d23467223 */ /* 0x000fe20000010074 */
[----:B------:R-:W0:Y:S02]  /*2f40*/  MUFU.EX2 R71, R124 ;  /* 0x0000007c00477308 */ /* 0x000e240000000800 */
[----:B------:R-:W-:Y:S01]  /*2f50*/  FMUL.FTZ R64, R125, R64 ;  /* 0x000000407d407220 */ /* 0x000fe20000410000 */
[----:B------:R-:W-:-:S05]  /*2f60*/  FMUL.FTZ R62, R70, -1.4426950216293334961 ;  /* 0xbfb8aa3b463e7820 */ /* 0x000fca0000410000 */
[----:B------:R-:W1:Y:S08]  /*2f70*/  MUFU.EX2 R84, R84 ;  /* 0x0000005400547308 */ /* 0x000e700000000800 */
[----:B------:R-:W2:Y:S01]  /*2f80*/  MUFU.EX2 R62, R62 ;  /* 0x0000003e003e7308 */ /* 0x000ea20000000800 */
[----:B0-----:R-:W-:-:S07]  /*2f90*/  FADD.FTZ R71, R71, 1 ;  /* 0x3f80000047477421 */ /* 0x001fce0000010000 */
[----:B------:R-:W0:Y:S01]  /*2fa0*/  MUFU.RCP R71, R71 ;  /* 0x0000004700477308 */ /* 0x000e220000001000 */
[----:B-1----:R-:W-:Y:S01]  /*2fb0*/  FADD.FTZ R84, R84, 1 ;  /* 0x3f80000054547421 */ /* 0x002fe20000010000 */
[----:B--2---:R-:W-:-:S06]  /*2fc0*/  FADD.FTZ R124, R62, 1 ;  /* 0x3f8000003e7c7421 */ /* 0x004fcc0000010000 */
[----:B------:R-:W1:Y:S01]  /*2fd0*/  MUFU.RCP R62, R124 ;  /* 0x0000007c003e7308 */ /* 0x000e620000001000 */
[----:B0-----:R-:W-:Y:S01]  /*2fe0*/  FADD.FTZ R60, -R71, 1 ;  /* 0x3f800000473c7421 */ /* 0x001fe20000010100 */
[----:B------:R-:W-:-:S03]  /*2ff0*/  FMUL.FTZ R71, R72, R71 ;  /* 0x0000004748477220 */ /* 0x000fc60000410000 */
[----:B------:R-:W-:Y:S01]  /*3000*/  FFMA.FTZ R60, R85, R60, 1 ;  /* 0x3f800000553c7423 */ /* 0x000fe2000001003c */
[----:B-1----:R-:W-:Y:S01]  /*3010*/  FADD.FTZ R85, -R62, 1 ;  /* 0x3f8000003e557421 */ /* 0x002fe20000010100 */
[----:B------:R-:W-:Y:S02]  /*3020*/  FMUL.FTZ R125, R73, R62 ;  /* 0x0000003e497d7220 */ /* 0x000fe40000410000 */
[----:B------:R-:W-:Y:S01]  /*3030*/  FMUL.FTZ R62, R71, R60 ;  /* 0x0000003c473e7220 */ /* 0x000fe20000410000 */
[----:B------:R-:W-:Y:S02]  /*3040*/  FFMA.FTZ R70, R70, R85, 1 ;  /* 0x3f80000046467423 */ /* 0x000fe40000010055 */
[----:B------:R-:W0:Y:S02]  /*3050*/  MUFU.RCP R85, R84 ;  /* 0x0000005400557308 */ /* 0x000e240000001000 */
[----:B------:R-:W-:Y:S01]  /*3060*/  FMUL.FTZ R60, R125, R70 ;  /* 0x000000467d3c7220 */ /* 0x000fe20000410000 */
[----:B------:R-:W-:Y:S01]  /*3070*/  FMUL.FTZ R70, R115, R58 ;  /* 0x0000003a73467220 */ /* 0x000fe20000410000 */
[----:B------:R-:W-:-:S03]  /*3080*/  FMUL.FTZ R125, R35, R69 ;  /* 0x00000045237d7220 */ /* 0x000fc60000410000 */
[C---:B------:R-:W-:Y:S01]  /*3090*/  FFMA.FTZ R71, R57.reuse, R70, RZ ;  /* 0x0000004639477223 */ /* 0x040fe200000100ff */
[----:B------:R-:W-:Y:S01]  /*30a0*/  FFMA.FTZ R57, R57, R58, RZ ;  /* 0x0000003a39397223 */ /* 0x000fe200000100ff */
[----:B------:R-:W-:Y:S02]  /*30b0*/  FADD.FTZ R70, RZ, R70 ;  /* 0x00000046ff467221 */ /* 0x000fe40000010000 */
[----:B------:R-:W-:Y:S01]  /*30c0*/  FFMA.FTZ R71, R56, R125, R71 ;  /* 0x0000007d38477223 */ /* 0x000fe20000010047 */
[----:B------:R-:W-:Y:S01]  /*30d0*/  FFMA.FTZ R57, R68, R63, R57 ;  /* 0x0000003f44397223 */ /* 0x000fe20000010039 */
[----:B------:R-:W-:Y:S01]  /*30e0*/  FADD.FTZ R70, R125, R70 ;  /* 0x000000467d467221 */ /* 0x000fe20000010000 */
[----:B0-----:R-:W-:Y:S01]  /*30f0*/  FADD.FTZ R84, -R85, 1 ;  /* 0x3f80000055547421 */ /* 0x001fe20000010100 */
[----:B------:R-:W-:-:S03]  /*3100*/  FMUL.FTZ R85, R12, R85 ;  /* 0x000000550c557220 */ /* 0x000fc60000410000 */
[----:B------:R-:W-:Y:S01]  /*3110*/  FFMA.FTZ R124, R67, R84, 1 ;  /* 0x3f800000437c7423 */ /* 0x000fe20000010054 */
[----:B------:R-:W-:-:S03]  /*3120*/  FADD.FTZ R84, RZ, R58 ;  /* 0x0000003aff547221 */ /* 0x000fc60000010000 */
[----:B------:R-:W-:Y:S01]  /*3130*/  FMUL.FTZ R58, R85, R124 ;  /* 0x0000007c553a7220 */ /* 0x000fe20000410000 */
[----:B------:R-:W-:Y:S01]  /*3140*/  FADD.FTZ R67, R84, R63 ;  /* 0x0000003f54437221 */ /* 0x000fe20000010000 */
[----:B------:R-:W-:Y:S01]  /*3150*/  FADD.FTZ R84, -R34, R11 ;  /* 0x0000000b22547221 */ /* 0x000fe20000010100 */
[----:B------:R-:W-:Y:S02]  /*3160*/  FMUL.FTZ R124, R115, R63 ;  /* 0x0000003f737c7220 */ /* 0x000fe40000410000 */
[----:B------:R-:W-:Y:S01]  /*3170*/  FADD.FTZ R67, R67, R62 ;  /* 0x0000003e43437221 */ /* 0x000fe20000010000 */
[----:B------:R-:W-:Y:S01]  /*3180*/  FMUL.FTZ R63, R84, R117 ;  /* 0x00000075543f7220 */ /* 0x000fe20000410000 */
[----:B------:R-:W-:Y:S01]  /*3190*/  FFMA.FTZ R84, R68, R124, R71 ;  /* 0x0000007c44547223 */ /* 0x000fe20000010047 */
[----:B------:R-:W-:Y:S02]  /*31a0*/  FADD.FTZ R70, R70, R124 ;  /* 0x0000007c46467221 */ /* 0x000fe40000010000 */
        /* <DEDUP_REMOVED lines=10> */
[----:B------:R-:W-:Y:S01]  /*3250*/  FADD.FTZ R85, -R34, R15 ;  /* 0x0000000f22557221 */ /* 0x000fe20000010100 */
[----:B------:R-:W-:Y:S01]  /*3260*/  FFMA.FTZ R125, R68, R125, 1 ;  /* 0x3f800000447d7423 */ /* 0x000fe2000001007d */
[----:B------:R-:W-:Y:S01]  /*3270*/  FFMA.FTZ R68, R56, R69, RZ ;  /* 0x0000004538447223 */ /* 0x000fe200000100ff */
[----:B------:R-:W-:Y:S02]  /*3280*/  FADD.FTZ R69, RZ, R69 ;  /* 0x00000045ff457221 */ /* 0x000fe40000010000 */
[----:B------:R-:W-:Y:S01]  /*3290*/  FMUL.FTZ R56, R124, R125 ;  /* 0x0000007d7c387220 */ /* 0x000fe20000410000 */
[----:B------:R-:W-:Y:S01]  /*32a0*/  FADD.FTZ R124, -R34, R14 ;  /* 0x0000000e227c7221 */ /* 0x000fe20000010100 */
[----:B------:R-:W-:Y:S01]  /*32b0*/  FADD.FTZ R69, R69, R64 ;  /* 0x0000004045457221 */ /* 0x000fe20000010000 */
[----:B------:R-:W-:-:S02]  /*32c0*/  FFMA.FTZ R68, R65, R64, R68 ;  /* 0x0000004041447223 */ /* 0x000fc40000010044 */
[----:B------:R-:W-:Y:S01]  /*32d0*/  FMUL.FTZ R64, R124, R117 ;  /* 0x000000757c407220 */ /* 0x000fe20000410000 */
[----:B------:R-:W-:Y:S01]  /*32e0*/  FADD.FTZ R69, R69, R60 ;  /* 0x0000003c45457221 */ /* 0x000fe20000010000 */
[----:B------:R-:W-:Y:S02]  /*32f0*/  FFMA.FTZ R68, R61, R60, R68 ;  /* 0x0000003c3d447223 */ /* 0x000fe40000010044 */
[----:B------:R-:W-:Y:S01]  /*3300*/  FFMA.FTZ R65, R115, R64, R118 ;  /* 0x0000004073417223 */ /* 0x000fe20000010076 */
[----:B------:R-:W-:-:S03]  /*3310*/  FADD.FTZ R69, R69, R56 ;  /* 0x0000003845457221 */ /* 0x000fc60000010000 */
[----:B------:R-:W-:-:S06]  /*3320*/  FMUL.FTZ R124, R65, -1.4426950216293334961 ;  /* 0xbfb8aa3b417c7820 */ /* 0x000fcc0000410000 */
[----:B------:R-:W0:Y:S02]  /*3330*/  MUFU.EX2 R124, R124 ;  /* 0x0000007c007c7308 */ /* 0x000e240000000800 */
[----:B0-----:R-:W-:-:S06]  /*3340*/  FADD.FTZ R125, R124, 1 ;  /* 0x3f8000007c7d7421 */ /* 0x001fcc0000010000 */
[----:B------:R-:W0:Y:S02]  /*3350*/  MUFU.RCP R125, R125 ;  /* 0x0000007d007d7308 */ /* 0x000e240000001000 */
[----:B0-----:R-:W-:-:S04]  /*3360*/  FADD.FTZ R84, -R125, 1 ;  /* 0x3f8000007d547421 */ /* 0x001fc80000010100 */
[----:B------:R-:W-:Y:S01]  /*3370*/  FFMA.FTZ R84, R65, R84, 1 ;  /* 0x3f80000041547423 */ /* 0x000fe20000010054 */
[----:B------:R-:W-:Y:S01]  /*3380*/  FMUL.FTZ R65, R16, R125 ;  /* 0x0000007d10417220 */ /* 0x000fe20000410000 */
[----:B------:R-:W-:-:S03]  /*3390*/  FADD.FTZ R125, -R34, R6 ;  /* 0x00000006227d7221 */ /* 0x000fc60000010100 */
[----:B------:R-:W-:Y:S01]  /*33a0*/  FMUL.FTZ R65, R65, R84 ;  /* 0x0000005441417220 */ /* 0x000fe20000410000 */
[-C--:B------:R-:W-:Y:S01]  /*33b0*/  FFMA.FTZ R84, R66, R62.reuse, R57 ;  /* 0x0000003e42547223 */ /* 0x080fe20000010039 */
[----:B------:R-:W-:Y:S01]  /*33c0*/  FMUL.FTZ R57, R115, R62 ;  /* 0x0000003e73397220 */ /* 0x000fe20000410000 */
[----:B------:R-:W-:-:S03]  /*33d0*/  FMUL.FTZ R62, R85, R117 ;  /* 0x00000075553e7220 */ /* 0x000fc60000410000 */
[----:B------:R-:W-:Y:S01]  /*33e0*/  FFMA.FTZ R124, R66, R57, R71 ;  /* 0x00000039427c7223 */ /* 0x000fe20000010047 */
        /* <DEDUP_REMOVED lines=20> */
[----:B------:R-:W-:Y:S01]  /*3530*/  FMUL.FTZ R57, R8, R85 ;  /* 0x0000005508397220 */ /* 0x000fe20000410000 */
[----:B------:R-:W-:Y:S02]  /*3540*/  FADD.FTZ R85, -R34, R7 ;  /* 0x0000000722557221 */ /* 0x000fe40000010100 */
[----:B------:R-:W-:Y:S01]  /*3550*/  FFMA.FTZ R70, R71, R70, 1 ;  /* 0x3f80000047467423 */ /* 0x000fe20000010046 */
[----:B------:R-:W-:-:S03]  /*3560*/  FMUL.FTZ R71, R115, R58 ;  /* 0x0000003a73477220 */ /* 0x000fc60000410000 */
[----:B------:R-:W-:Y:S01]  /*3570*/  FMUL.FTZ R57, R57, R70 ;  /* 0x0000004639397220 */ /* 0x000fe20000410000 */
[----:B------:R-:W-:Y:S01]  /*3580*/  FADD.FTZ R70, R67, R58 ;  /* 0x0000003a43467221 */ /* 0x000fe20000010000 */
[----:B------:R-:W-:Y:S01]  /*3590*/  FFMA.FTZ R67, R59, R58, R84 ;  /* 0x0000003a3b437223 */ /* 0x000fe20000010054 */
[----:B------:R-:W-:Y:S01]  /*35a0*/  FMUL.FTZ R58, R85, R117 ;  /* 0x00000075553a7220 */ /* 0x000fe20000410000 */
[----:B------:R-:W-:Y:S01]  /*35b0*/  FFMA.FTZ R124, R59, R71, R124 ;  /* 0x000000473b7c7223 */ /* 0x000fe2000001007c */
[----:B------:R-:W-:Y:S01]  /*35c0*/  FADD.FTZ R84, R61, R71 ;  /* 0x000000473d547221 */ /* 0x000fe20000010000 */
[----:B------:R-:W-:Y:S01]  /*35d0*/  FFMA.FTZ R71, R63, R56, R68 ;  /* 0x000000383f477223 */ /* 0x000fe20000010044 */
[----:B------:R-:W-:Y:S01]  /*35e0*/  FFMA.FTZ R59, R35, R58, R116 ;  /* 0x0000003a233b7223 */ /* 0x000fe20000010074 */
[----:B------:R-:W-:-:S03]  /*35f0*/  FADD.FTZ R70, R70, R65 ;  /* 0x0000004146467221 */ /* 0x000fc60000010000 */
[----:B------:R-:W-:-:S06]  /*3600*/  FMUL.FTZ R125, R59, -1.4426950216293334961 ;  /* 0xbfb8aa3b3b7d7820 */ /* 0x000fcc0000410000 */
[----:B------:R-:W0:Y:S02]  /*3610*/  MUFU.EX2 R125, R125 ;  /* 0x0000007d007d7308 */ /* 0x000e240000000800 */
[----:B0-----:R-:W-:Y:S01]  /*3620*/  FADD.FTZ R85, R125, 1 ;  /* 0x3f8000007d557421 */ /* 0x001fe20000010000 */
[----:B------:R-:W-:-:S04]  /*3630*/  FMUL.FTZ R125, R35, R56 ;  /* 0x00000038237d7220 */ /* 0x000fc80000410000 */
[----:B------:R-:W-:Y:S01]  /*3640*/  FADD.FTZ R84, R125, R84 ;  /* 0x000000547d547221 */ /* 0x000fe20000010000 */
[----:B------:R-:W0:Y:S02]  /*3650*/  MUFU.RCP R85, R85 ;  /* 0x0000005500557308 */ /* 0x000e240000001000 */
[----:B0-----:R-:W-:-:S04]  /*3660*/  FADD.FTZ R61, -R85, 1 ;  /* 0x3f800000553d7421 */ /* 0x001fc80000010100 */
[----:B------:R-:W-:Y:S01]  /*3670*/  FFMA.FTZ R61, R59, R61, 1 ;  /* 0x3f8000003b3d7423 */ /* 0x000fe2000001003d */
[----:B------:R-:W-:Y:S01]  /*3680*/  FMUL.FTZ R59, R9, R85 ;  /* 0x00000055093b7220 */ /* 0x000fe20000410000 */
[----:B------:R-:W-:-:S03]  /*3690*/  FFMA.FTZ R85, R63, R125, R124 ;  /* 0x0000007d3f557223 */ /* 0x000fc6000001007c */
[----:B------:R-:W-:Y:S01]  /*36a0*/  FMUL.FTZ R59, R59, R61 ;  /* 0x0000003d3b3b7220 */ /* 0x000fe20000410000 */
[----:B------:R-:W-:-:S04]  /*36b0*/  FADD.FTZ R61, -R34, R18 ;  /* 0x00000012223d7221 */ /* 0x000fc80000010100 */
[----:B------:R-:W-:-:S04]  /*36c0*/  FMUL.FTZ R61, R61, R117 ;  /* 0x000000753d3d7220 */ /* 0x000fc80000410000 */
[----:B------:R-:W-:-:S04]  /*36d0*/  FFMA.FTZ R56, R115, R61, R118 ;  /* 0x0000003d73387223 */ /* 0x000fc80000010076 */
[----:B------:R-:W-:-:S06]  /*36e0*/  FMUL.FTZ R68, R56, -1.4426950216293334961 ;  /* 0xbfb8aa3b38447820 */ /* 0x000fcc0000410000 */
[----:B------:R-:W0:Y:S02]  /*36f0*/  MUFU.EX2 R68, R68 ;  /* 0x0000004400447308 */ /* 0x000e240000000800 */
[----:B0-----:R-:W-:Y:S01]  /*3700*/  FADD.FTZ R124, R68, 1 ;  /* 0x3f800000447c7421 */ /* 0x001fe20000010000 */
[----:B------:R-:W-:-:S05]  /*3710*/  FMUL.FTZ R68, R115, R65 ;  /* 0x0000004173447220 */ /* 0x000fca0000410000 */
[----:B------:R-:W0:Y:S01]  /*3720*/  MUFU.RCP R63, R124 ;  /* 0x0000007c003f7308 */ /* 0x000e220000001000 */
[----:B------:R-:W-:Y:S01]  /*3730*/  FFMA.FTZ R85, R64, R68, R85 ;  /* 0x0000004440557223 */ /* 0x000fe20000010055 */
[----:B0-----:R-:W-:-:S04]  /*3740*/  FADD.FTZ R125, -R63, 1 ;  /* 0x3f8000003f7d7421 */ /* 0x001fc80000010100 */
[----:B------:R-:W-:Y:S01]  /*3750*/  FFMA.FTZ R125, R56, R125, 1 ;  /* 0x3f800000387d7423 */ /* 0x000fe2000001007d */
[----:B------:R-:W-:Y:S01]  /*3760*/  FMUL.FTZ R56, R20, R63 ;  /* 0x0000003f14387220 */ /* 0x000fe20000410000 */
[----:B------:R-:W-:Y:S01]  /*3770*/  FFMA.FTZ R63, R64, R65, R67 ;  /* 0x00000041403f7223 */ /* 0x000fe20000010043 */
[----:B------:R-:W-:Y:S01]  /*3780*/  FADD.FTZ R67, R84, R68 ;  /* 0x0000004454437221 */ /* 0x000fe20000010000 */
[----:B------:R-:W-:Y:S01]  /*3790*/  FADD.FTZ R84, R69, R66 ;  /* 0x0000004245547221 */ /* 0x000fe20000010000 */
[----:B------:R-:W-:Y:S01]  /*37a0*/  FMUL.FTZ R56, R56, R125 ;  /* 0x0000007d38387220 */ /* 0x000fe20000410000 */
[----:B------:R-:W-:Y:S01]  /*37b0*/  FADD.FTZ R125, -R34, R19 ;  /* 0x00000013227d7221 */ /* 0x000fe20000010100 */
[----:B------:R-:W-:-:S03]  /*37c0*/  FFMA.FTZ R69, R62, R66, R71 ;  /* 0x000000423e457223 */ /* 0x000fc60000010047 */
[----:B------:R-:W-:-:S04]  /*37d0*/  FMUL.FTZ R65, R125, R117 ;  /* 0x000000757d417220 */ /* 0x000fc80000410000 */
        /* <DEDUP_REMOVED lines=10> */
[----:B------:R-:W-:Y:S01]  /*3880*/  FMUL.FTZ R68, R35, R66 ;  /* 0x0000004223447220 */ /* 0x000fe20000410000 */
[----:B------:R-:W-:-:S03]  /*3890*/  FMUL.FTZ R66, R124, R117 ;  /* 0x000000757c427220 */ /* 0x000fc60000410000 */
[----:B------:R-:W-:Y:S01]  /*38a0*/  FFMA.FTZ R85, R62, R68, R85 ;  /* 0x000000443e557223 */ /* 0x000fe20000010055 */
[----:B------:R-:W-:Y:S01]  /*38b0*/  FFMA.FTZ R71, R115, R66, R118 ;  /* 0x0000004273477223 */ /* 0x000fe20000010076 */
[----:B------:R-:W-:Y:S01]  /*38c0*/  FADD.FTZ R62, R68, R67 ;  /* 0x00000043443e7221 */ /* 0x000fe20000010000 */
[----:B------:R-:W-:Y:S01]  /*38d0*/  FADD.FTZ R67, R70, R57 ;  /* 0x0000003946437221 */ /* 0x000fe20000010000 */
[----:B------:R-:W-:Y:S01]  /*38e0*/  FFMA.FTZ R70, R60, R57, R63 ;  /* 0x000000393c467223 */ /* 0x000fe2000001003f */
[----:B------:R-:W-:Y:S02]  /*38f0*/  FMUL.FTZ R124, R71, -1.4426950216293334961 ;  /* 0xbfb8aa3b477c7820 */ /* 0x000fe40000410000 */
[----:B------:R-:W-:-:S04]  /*3900*/  FADD.FTZ R67, R67, R56 ;  /* 0x0000003843437221 */ /* 0x000fc80000010000 */
[----:B------:R-:W0:Y:S02]  /*3910*/  MUFU.EX2 R124, R124 ;  /* 0x0000007c007c7308 */ /* 0x000e240000000800 */
[----:B0-----:R-:W-:Y:S01]  /*3920*/  FADD.FTZ R125, R124, 1 ;  /* 0x3f8000007c7d7421 */ /* 0x001fe20000010000 */
[----:B------:R-:W-:-:S04]  /*3930*/  FMUL.FTZ R124, R115, R57 ;  /* 0x00000039737c7220 */ /* 0x000fc80000410000 */
[----:B------:R-:W-:Y:S01]  /*3940*/  FFMA.FTZ R85, R60, R124, R85 ;  /* 0x0000007c3c557223 */ /* 0x000fe20000010055 */
[----:B------:R-:W0:Y:S02]  /*3950*/  MUFU.RCP R125, R125 ;  /* 0x0000007d007d7308 */ /* 0x000e240000001000 */
[----:B0-----:R-:W-:-:S04]  /*3960*/  FADD.FTZ R68, -R125, 1 ;  /* 0x3f8000007d447421 */ /* 0x001fc80000010100 */
[----:B------:R-:W-:Y:S01]  /*3970*/  FFMA.FTZ R71, R71, R68, 1 ;  /* 0x3f80000047477423 */ /* 0x000fe20000010044 */
[----:B------:R-:W-:-:S04]  /*3980*/  FMUL.FTZ R68, R24, R125 ;  /* 0x0000007d18447220 */ /* 0x000fc80000410000 */
[----:B------:R-:W-:Y:S01]  /*3990*/  FMUL.FTZ R68, R68, R71 ;  /* 0x0000004744447220 */ /* 0x000fe20000410000 */
[----:B------:R-:W-:-:S03]  /*39a0*/  FADD.FTZ R71, -R34, R23 ;  /* 0x0000001722477221 */ /* 0x000fc60000010100 */
[----:B------:R-:W-:Y:S01]  /*39b0*/  FADD.FTZ R67, R67, R68 ;  /* 0x0000004443437221 */ /* 0x000fe20000010000 */
[----:B------:R-:W-:Y:S01]  /*39c0*/  FMUL.FTZ R57, R71, R117 ;  /* 0x0000007547397220 */ /* 0x000fe20000410000 */
[----:B------:R-:W-:Y:S01]  /*39d0*/  FADD.FTZ R71, R62, R124 ;  /* 0x0000007c3e477221 */ /* 0x000fe20000010000 */
[C---:B------:R-:W-:Y:S02]  /*39e0*/  FMUL.FTZ R124, R35.reuse, R59 ;  /* 0x0000003b237c7220 */ /* 0x040fe40000410000 */
[----:B------:R-:W-:Y:S02]  /*39f0*/  FFMA.FTZ R60, R35, R57, R116 ;  /* 0x00000039233c7223 */ /* 0x000fe40000010074 */
[----:B------:R-:W-:Y:S02]  /*3a00*/  FADD.FTZ R71, R124, R71 ;  /* 0x000000477c477221 */ /* 0x000fe40000010000 */
        /* <DEDUP_REMOVED lines=8> */
[----:B------:R-:W-:Y:S02]  /*3a90*/  FADD.FTZ R84, -R34, R36 ;  /* 0x0000002422547221 */ /* 0x000fe40000010100 */
[----:B------:R-:W-:Y:S01]  /*3aa0*/  FMUL.FTZ R60, R60, R62 ;  /* 0x0000003e3c3c7220 */ /* 0x000fe20000410000 */
[----:B------:R-:W-:Y:S01]  /*3ab0*/  FFMA.FTZ R62, R58, R59, R69 ;  /* 0x0000003b3a3e7223 */ /* 0x000fe20000010045 */
[----:B------:R-:W-:Y:S01]  /*3ac0*/  FMUL.FTZ R59, R84, R117 ;  /* 0x00000075543b7220 */ /* 0x000fe20000410000 */
[----:B------:R-:W-:Y:S01]  /*3ad0*/  FFMA.FTZ R84, R58, R124, R85 ;  /* 0x0000007c3a547223 */ /* 0x000fe20000010055 */
[----:B------:R-:W-:Y:S01]  /*3ae0*/  FADD.FTZ R63, R63, R64 ;  /* 0x000000403f3f7221 */ /* 0x000fe20000010000 */
[----:B------:R-:W-:Y:S01]  /*3af0*/  FFMA.FTZ R62, R65, R64, R62 ;  /* 0x00000040413e7223 */ /* 0x000fe2000001003e */
[----:B------:R-:W-:-:S04]  /*3b00*/  FFMA.FTZ R58, R115, R59, R118 ;  /* 0x0000003b733a7223 */ /* 0x000fc80000010076 */
[----:B------:R-:W-:-:S06]  /*3b10*/  FMUL.FTZ R85, R58, -1.4426950216293334961 ;  /* 0xbfb8aa3b3a557820 */ /* 0x000fcc0000410000 */
[----:B------:R-:W0:Y:S02]  /*3b20*/  MUFU.EX2 R85, R85 ;  /* 0x0000005500557308 */ /* 0x000e240000000800 */
[----:B0-----:R-:W-:Y:S01]  /*3b30*/  FADD.FTZ R125, R85, 1 ;  /* 0x3f800000557d7421 */ /* 0x001fe20000010000 */
[----:B------:R-:W-:-:S05]  /*3b40*/  FMUL.FTZ R85, R115, R56 ;  /* 0x0000003873557220 */ /* 0x000fca0000410000 */
[----:B------:R0:W1:Y:S01]  /*3b50*/  MUFU.RCP R69, R125 ;  /* 0x0000007d00457308 */ /* 0x0000620000001000 */
[----:B------:R-:W-:Y:S01]  /*3b60*/  FFMA.FTZ R84, R61, R85, R84 ;  /* 0x000000553d547223 */ /* 0x000fe20000010054 */
[----:B------:R-:W-:Y:S01]  /*3b70*/  FADD.FTZ R71, R71, R85 ;  /* 0x0000005547477221 */ /* 0x000fe20000010000 */
[----:B0-----:R-:W-:-:S04]  /*3b80*/  FMUL.FTZ R125, R35, R64 ;  /* 0x00000040237d7220 */ /* 0x001fc80000410000 */
[----:B------:R-:W-:Y:S01]  /*3b90*/  FADD.FTZ R71, R125, R71 ;  /* 0x000000477d477221 */ /* 0x000fe20000010000 */
[----:B-1----:R-:W-:-:S04]  /*3ba0*/  FADD.FTZ R124, -R69, 1 ;  /* 0x3f800000457c7421 */ /* 0x002fc80000010100 */
        /* <DEDUP_REMOVED lines=15> */
[----:B------:R-:W-:-:S04]  /*3ca0*/  FADD.FTZ R85, -R34, R2 ;  /* 0x0000000222557221 */ /* 0x000fc80000010100 */
[----:B------:R-:W-:Y:S01]  /*3cb0*/  FMUL.FTZ R64, R85, R117 ;  /* 0x0000007555407220 */ /* 0x000fe20000410000 */
[----:B------:R-:W-:-:S03]  /*3cc0*/  FFMA.FTZ R85, R65, R125, R84 ;  /* 0x0000007d41557223 */ /* 0x000fc60000010054 */
[----:B------:R-:W-:-:S04]  /*3cd0*/  FFMA.FTZ R65, R115, R64, R118 ;  /* 0x0000004073417223 */ /* 0x000fc80000010076 */
[----:B------:R-:W-:-:S06]  /*3ce0*/  FMUL.FTZ R84, R65, -1.4426950216293334961 ;  /* 0xbfb8aa3b41547820 */ /* 0x000fcc0000410000 */
[----:B------:R-:W0:Y:S02]  /*3cf0*/  MUFU.EX2 R84, R84 ;  /* 0x0000005400547308 */ /* 0x000e240000000800 */
[----:B0-----:R-:W-:Y:S01]  /*3d00*/  FADD.FTZ R124, R84, 1 ;  /* 0x3f800000547c7421 */ /* 0x001fe20000010000 */
[----:B------:R-:W-:-:S05]  /*3d10*/  FMUL.FTZ R84, R115, R68 ;  /* 0x0000004473547220 */ /* 0x000fca0000410000 */
[----:B------:R0:W1:Y:S01]  /*3d20*/  MUFU.RCP R70, R124 ;  /* 0x0000007c00467308 */ /* 0x0000620000001000 */
[----:B------:R-:W-:Y:S01]  /*3d30*/  FADD.FTZ R71, R71, R84 ;  /* 0x0000005447477221 */ /* 0x000fe20000010000 */
[----:B0-----:R-:W-:Y:S01]  /*3d40*/  FFMA.FTZ R124, R66, R84, R85 ;  /* 0x00000054427c7223 */ /* 0x001fe20000010055 */
        /* <DEDUP_REMOVED lines=11> */
[----:B------:R-:W-:-:S05]  /*3e00*/  FADD.FTZ R85, -R34, R26 ;  /* 0x0000001a22557221 */ /* 0x000fca0000010100 */
[----:B------:R-:W0:Y:S02]  /*3e10*/  MUFU.RCP R69, R125 ;  /* 0x0000007d00457308 */ /* 0x000e240000001000 */
[----:B0-----:R-:W-:-:S04]  /*3e20*/  FADD.FTZ R84, -R69, 1 ;  /* 0x3f80000045547421 */ /* 0x001fc80000010100 */
[----:B------:R-:W-:Y:S01]  /*3e30*/  FFMA.FTZ R84, R66, R84, 1 ;  /* 0x3f80000042547423 */ /* 0x000fe20000010054 */
[----:B------:R-:W-:Y:S01]  /*3e40*/  FMUL.FTZ R66, R5, R69 ;  /* 0x0000004505427220 */ /* 0x000fe20000410000 */
[----:B------:R-:W-:-:S03]  /*3e50*/  FMUL.FTZ R69, R35, R60 ;  /* 0x0000003c23457220 */ /* 0x000fc60000410000 */
[----:B------:R-:W-:Y:S01]  /*3e60*/  FMUL.FTZ R66, R66, R84 ;  /* 0x0000005442427220 */ /* 0x000fe20000410000 */
[----:B------:R-:W-:Y:S01]  /*3e70*/  FADD.FTZ R84, R63, R60 ;  /* 0x0000003c3f547221 */ /* 0x000fe20000010000 */
[----:B------:R-:W-:Y:S01]  /*3e80*/  FFMA.FTZ R63, R57, R60, R62 ;  /* 0x0000003c393f7223 */ /* 0x000fe2000001003e */
[----:B------:R-:W-:Y:S01]  /*3e90*/  FMUL.FTZ R60, R85, R117 ;  /* 0x00000075553c7220 */ /* 0x000fe20000410000 */
[----:B------:R-:W-:Y:S01]  /*3ea0*/  FFMA.FTZ R124, R57, R69, R124 ;  /* 0x00000045397c7223 */ /* 0x000fe2000001007c */
[----:B------:R-:W-:Y:S01]  /*3eb0*/  FADD.FTZ R71, R69, R71 ;  /* 0x0000004745477221 */ /* 0x000fe20000010000 */
[C---:B------:R-:W-:Y:S01]  /*3ec0*/  FMUL.FTZ R69, R115.reuse, R58 ;  /* 0x0000003a73457220 */ /* 0x040fe20000410000 */
[----:B------:R-:W-:Y:S01]  /*3ed0*/  FFMA.FTZ R57, R115, R60, R118 ;  /* 0x0000003c73397223 */ /* 0x000fe20000010076 */
[----:B------:R-:W-:Y:S02]  /*3ee0*/  FFMA.FTZ R63, R56, R61, R63 ;  /* 0x0000003d383f7223 */ /* 0x000fe4000001003f */
[----:B------:R-:W-:Y:S01]  /*3ef0*/  FADD.FTZ R71, R71, R69 ;  /* 0x0000004547477221 */ /* 0x000fe20000010000 */
[----:B------:R-:W-:Y:S01]  /*3f00*/  FMUL.FTZ R125, R57, -1.4426950216293334961 ;  /* 0xbfb8aa3b397d7820 */ /* 0x000fe20000410000 */
[----:B------:R-:W-:-:S05]  /*3f10*/  FFMA.FTZ R63, R68, R66, R63 ;  /* 0x00000042443f7223 */ /* 0x000fca000001003f */
        /* <DEDUP_REMOVED lines=8> */
[----:B------:R-:W-:Y:S01]  /*3fa0*/  FADD.FTZ R62, R67, R58 ;  /* 0x0000003a433e7221 */ /* 0x000fe20000010000 */
        /* <DEDUP_REMOVED lines=17> */
[----:B------:R-:W-:Y:S01]  /*40c0*/  FADD.FTZ R84, -R34, R30 ;  /* 0x0000001e22547221 */ /* 0x000fe20000010100 */
[----:B------:R-:W-:Y:S01]  /*40d0*/  FFMA.FTZ R85, R56, R70, R85 ;  /* 0x0000004638557223 */ /* 0x000fe20000010055 */
[----:B------:R-:W-:Y:S02]  /*40e0*/  FADD.FTZ R71, R70, R71 ;  /* 0x0000004746477221 */ /* 0x000fe40000010000 */
        /* <DEDUP_REMOVED lines=38> */
[----:B------:R-:W-:Y:S01]  /*4350*/  FADD.FTZ R69, R62, R57 ;  /* 0x000000393e457221 */ /* 0x000fe20000010000 */
[-C--:B------:R-:W-:Y:S02]  /*4360*/  FFMA.FTZ R62, R60, R57.reuse, R67 ;  /* 0x000000393c3e7223 */ /* 0x080fe40000010043 */
[----:B------:R-:W-:Y:S01]  /*4370*/  FMUL.FTZ R68, R68, R84 ;  /* 0x0000005444447220 */ /* 0x000fe20000410000 */
[----:B------:R-:W-:Y:S01]  /*4380*/  FMUL.FTZ R84, R115, R57 ;  /* 0x0000003973547220 */ /* 0x000fe20000410000 */
[----:B------:R-:W-:Y:S01]  /*4390*/  FMUL.FTZ R57, R124, R117 ;  /* 0x000000757c397220 */ /* 0x000fe20000410000 */
[----:B------:R-:W-:Y:S02]  /*43a0*/  FADD.FTZ R69, R69, R56 ;  /* 0x0000003845457221 */ /* 0x000fe40000010000 */
[----:B------:R-:W-:Y:S01]  /*43b0*/  FFMA.FTZ R85, R60, R84, R85 ;  /* 0x000000543c557223 */ /* 0x000fe20000010055 */
[----:B------:R-:W-:Y:S01]  /*43c0*/  FFMA.FTZ R60, R35, R57, R116 ;  /* 0x00000039233c7223 */ /* 0x000fe20000010074 */
[----:B------:R-:W-:Y:S01]  /*43d0*/  FADD.FTZ R71, R71, R84 ;  /* 0x0000005447477221 */ /* 0x000fe20000010000 */
[----:B------:R-:W-:Y:S01]  /*43e0*/  FADD.FTZ R84, -R34, R44 ;  /* 0x0000002c22547221 */ /* 0x000fe20000010100 */
[----:B------:R-:W-:Y:S01]  /*43f0*/  FADD.FTZ R69, R69, R68 ;  /* 0x0000004445457221 */ /* 0x000fe20000010000 */
        /* <DEDUP_REMOVED lines=14> */
[----:B------:R-:W-:Y:S01]  /*44e0*/  FADD.FTZ R67, R67, R64 ;  /* 0x0000004043437221 */ /* 0x000fe20000010000 */
[----:B------:R-:W-:Y:S01]  /*44f0*/  FFMA.FTZ R58, R115, R59, R118 ;  /* 0x0000003b733a7223 */ /* 0x000fe20000010076 */
[----:B------:R-:W-:-:S03]  /*4500*/  FFMA.FTZ R70, R65, R64, R70 ;  /* 0x0000004041467223 */ /* 0x000fc60000010046 */
[----:B------:R-:W-:-:S06]  /*4510*/  FMUL.FTZ R85, R58, -1.4426950216293334961 ;  /* 0xbfb8aa3b3a557820 */ /* 0x000fcc0000410000 */
[----:B------:R-:W0:Y:S02]  /*4520*/  MUFU.EX2 R85, R85 ;  /* 0x0000005500557308 */ /* 0x000e240000000800 */
[----:B0-----:R-:W-:Y:S01]  /*4530*/  FADD.FTZ R125, R85, 1 ;  /* 0x3f800000557d7421 */ /* 0x001fe20000010000 */
[----:B------:R-:W-:-:S05]  /*4540*/  FMUL.FTZ R85, R115, R56 ;  /* 0x0000003873557220 */ /* 0x000fca0000410000 */
[----:B------:R-:W0:Y:S01]  /*4550*/  MUFU.RCP R63, R125 ;  /* 0x0000007d003f7308 */ /* 0x000e220000001000 */
[----:B------:R-:W-:Y:S01]  /*4560*/  FFMA.FTZ R84, R61, R85, R84 ;  /* 0x000000553d547223 */ /* 0x000fe20000010054 */
[----:B------:R-:W-:Y:S01]  /*4570*/  FADD.FTZ R71, R71, R85 ;  /* 0x0000005547477221 */ /* 0x000fe20000010000 */
[----:B0-----:R-:W-:-:S04]  /*4580*/  FADD.FTZ R124, -R63, 1 ;  /* 0x3f8000003f7c7421 */ /* 0x001fc80000010100 */
[----:B------:R-:W-:Y:S01]  /*4590*/  FFMA.FTZ R124, R58, R124, 1 ;  /* 0x3f8000003a7c7423 */ /* 0x000fe2000001007c */
[----:B------:R-:W-:Y:S01]  /*45a0*/  FMUL.FTZ R58, R46, R63 ;  /* 0x0000003f2e3a7220 */ /* 0x000fe20000410000 */
[----:B------:R-:W-:-:S03]  /*45b0*/  FFMA.FTZ R63, R61, R56, R62 ;  /* 0x000000383d3f7223 */ /* 0x000fc6000001003e */
[----:B------:R-:W-:Y:S01]  /*45c0*/  FMUL.FTZ R58, R58, R124 ;  /* 0x0000007c3a3a7220 */ /* 0x000fe20000410000 */
[----:B------:R-:W-:-:S03]  /*45d0*/  FADD.FTZ R124, -R34, R45 ;  /* 0x0000002d227c7221 */ /* 0x000fc60000010100 */
[----:B------:R-:W-:Y:S01]  /*45e0*/  FADD.FTZ R69, R69, R58 ;  /* 0x0000003a45457221 */ /* 0x000fe20000010000 */
        /* <DEDUP_REMOVED lines=16> */
[-C--:B------:R-:W-:Y:S01]  /*46f0*/  FFMA.FTZ R84, R66, R68.reuse, R63 ;  /* 0x0000004442547223 */ /* 0x080fe2000001003f */
[----:B------:R-:W-:Y:S01]  /*4700*/  FMUL.FTZ R124, R64, -1.4426950216293334961 ;  /* 0xbfb8aa3b407c7820 */ /* 0x000fe20000410000 */
[----:B------:R-:W-:-:S04]  /*4710*/  FMUL.FTZ R68, R115, R68 ;  /* 0x0000004473447220 */ /* 0x000fc80000410000 */
[----:B------:R-:W-:Y:S01]  /*4720*/  FADD.FTZ R71, R71, R68 ;  /* 0x0000004447477221 */ /* 0x000fe20000010000 */
[----:B------:R-:W0:Y:S02]  /*4730*/  MUFU.EX2 R124, R124 ;  /* 0x0000007c007c7308 */ /* 0x000e240000000800 */
[----:B0-----:R-:W-:Y:S01]  /*4740*/  FADD.FTZ R125, R124, 1 ;  /* 0x3f8000007c7d7421 */ /* 0x001fe20000010000 */
[----:B------:R-:W-:-:S05]  /*4750*/  FFMA.FTZ R124, R66, R68, R65 ;  /* 0x00000044427c7223 */ /* 0x000fca0000010041 */
[----:B------:R-:W0:Y:S02]  /*4760*/  MUFU.RCP R125, R125 ;  /* 0x0000007d007d7308 */ /* 0x000e240000001000 */
[----:B0-----:R-:W-:-:S04]  /*4770*/  FADD.FTZ R85, -R125, 1 ;  /* 0x3f8000007d557421 */ /* 0x001fc80000010100 */
[----:B------:R-:W-:Y:S01]  /*4780*/  FFMA.FTZ R85, R64, R85, 1 ;  /* 0x3f80000040557423 */ /* 0x000fe20000010055 */
[----:B------:R-:W-:-:S04]  /*4790*/  FMUL.FTZ R64, R50, R125 ;  /* 0x0000007d32407220 */ /* 0x000fc80000410000 */
        /* <DEDUP_REMOVED lines=8> */
[----:B------:R0:W1:Y:S02]  /*4820*/  MUFU.RCP R66, R125 ;  /* 0x0000007d00427308 */ /* 0x0000640000001000 */
[----:B0-----:R-:W-:Y:S01]  /*4830*/  FMUL.FTZ R125, R115, R58 ;  /* 0x0000003a737d7220 */ /* 0x001fe20000410000 */
[----:B-1----:R-:W-:Y:S01]  /*4840*/  FADD.FTZ R68, -R66, 1 ;  /* 0x3f80000042447421 */ /* 0x002fe20000010100 */
[----:B------:R-:W-:-:S03]  /*4850*/  FMUL.FTZ R66, R51, R66 ;  /* 0x0000004233427220 */ /* 0x000fc60000410000 */
[----:B------:R-:W-:Y:S01]  /*4860*/  FFMA.FTZ R65, R65, R68, 1 ;  /* 0x3f80000041417423 */ /* 0x000fe20000010044 */
[----:B------:R-:W-:Y:S01]  /*4870*/  FADD.FTZ R68, R67, R60 ;  /* 0x0000003c43447221 */ /* 0x000fe20000010000 */
[-C--:B------:R-:W-:Y:S02]  /*4880*/  FMUL.FTZ R67, R35, R60.reuse ;  /* 0x0000003c23437220 */ /* 0x080fe40000410000 */
[----:B------:R-:W-:Y:S01]  /*4890*/  FMUL.FTZ R66, R66, R65 ;  /* 0x0000004142427220 */ /* 0x000fe20000410000 */
[----:B------:R-:W-:Y:S01]  /*48a0*/  FFMA.FTZ R65, R57, R60, R70 ;  /* 0x0000003c39417223 */ /* 0x000fe20000010046 */
[----:B------:R-:W-:Y:S01]  /*48b0*/  FMUL.FTZ R60, R85, R117 ;  /* 0x00000075553c7220 */ /* 0x000fe20000410000 */
[----:B------:R-:W-:Y:S01]  /*48c0*/  FFMA.FTZ R124, R57, R67, R124 ;  /* 0x00000043397c7223 */ /* 0x000fe2000001007c */
[----:B------:R-:W-:Y:S02]  /*48d0*/  FADD.FTZ R71, R67, R71 ;  /* 0x0000004743477221 */ /* 0x000fe40000010000 */
[----:B------:R-:W-:-:S02]  /*48e0*/  FFMA.FTZ R57, R115, R60, R118 ;  /* 0x0000003c73397223 */ /* 0x000fc40000010076 */
[----:B------:R-:W-:Y:S02]  /*48f0*/  FADD.FTZ R71, R71, R125 ;  /* 0x0000007d47477221 */ /* 0x000fe40000010000 */
        /* <DEDUP_REMOVED lines=8> */
[----:B------:R-:W-:-:S03]  /*4980*/  FFMA.FTZ R85, R59, R125, R124 ;  /* 0x0000007d3b557223 */ /* 0x000fc6000001007c */
[----:B------:R-:W-:Y:S01]  /*4990*/  FMUL.FTZ R57, R57, R67 ;  /* 0x0000004339397220 */ /* 0x000fe20000410000 */
[----:B------:R-:W-:Y:S01]  /*49a0*/  FFMA.FTZ R67, R59, R58, R84 ;  /* 0x0000003a3b437223 */ /* 0x000fe20000010054 */
[----:B------:R-:W-:-:S03]  /*49b0*/  FMUL.FTZ R58, R70, R117 ;  /* 0x00000075463a7220 */ /* 0x000fc60000410000 */
[----:B------:R-:W-:Y:S01]  /*49c0*/  FFMA.FTZ R67, R62, R64, R67 ;  /* 0x000000403e437223 */ /* 0x000fe20000010043 */
        /* <DEDUP_REMOVED lines=10> */
[C---:B------:R-:W-:Y:S01]  /*4a70*/  FFMA.FTZ R68, R56.reuse, R61, R65 ;  /* 0x0000003d38447223 */ /* 0x040fe20000010041 */
[----:B------:R-:W-:Y:S01]  /*4a80*/  FFMA.FTZ R85, R56, R70, R85 ;  /* 0x0000004638557223 */ /* 0x000fe20000010055 */
[----:B------:R-:W-:Y:S01]  /*4a90*/  FADD.FTZ R71, R70, R71 ;  /* 0x0000004746477221 */ /* 0x000fe20000010000 */
[----:B------:R-:W-:Y:S01]  /*4aa0*/  FMUL.FTZ R56, R115, R64 ;  /* 0x0000004073387220 */ /* 0x000fe20000410000 */
[----:B------:R-:W-:Y:S01]  /*4ab0*/  FMUL.FTZ R59, R84, R59 ;  /* 0x0000003b543b7220 */ /* 0x000fe20000410000 */
[----:B------:R-:W-:Y:S01]  /*4ac0*/  FFMA.FTZ R61, R63, R66, R68 ;  /* 0x000000423f3d7223 */ /* 0x000fe20000010044 */
[----:B------:R-:W-:Y:S01]  /*4ad0*/  FADD.FTZ R70, R69, R64 ;  /* 0x0000004045467221 */ /* 0x000fe20000010000 */
[----:B------:R-:W-:Y:S01]  /*4ae0*/  FFMA.FTZ R85, R62, R56, R85 ;  /* 0x000000383e557223 */ /* 0x000fe20000010055 */
[----:B------:R-:W-:Y:S01]  /*4af0*/  FADD.FTZ R71, R71, R56 ;  /* 0x0000003847477221 */ /* 0x000fe20000010000 */
[----:B------:R-:W-:Y:S01]  /*4b00*/  FMUL.FTZ R56, R35, R66 ;  /* 0x0000004223387220 */ /* 0x000fe20000410000 */
[----:B------:R-:W-:Y:S01]  /*4b10*/  FADD.FTZ R84, R125, R66 ;  /* 0x000000427d547221 */ /* 0x000fe20000010000 */
[----:B------:R-:W-:Y:S01]  /*4b20*/  FADD.FTZ R62, R70, R57 ;  /* 0x00000039463e7221 */ /* 0x000fe20000010000 */
[----:B------:R-:W-:Y:S01]  /*4b30*/  FFMA.FTZ R61, R58, R59, R61 ;  /* 0x0000003b3a3d7223 */ /* 0x000fe2000001003d */
[----:B------:R-:W-:Y:S01]  /*4b40*/  FFMA.FTZ R85, R63, R56, R85 ;  /* 0x000000383f557223 */ /* 0x000fe20000010055 */
[----:B------:R-:W-:Y:S01]  /*4b50*/  FADD.FTZ R71, R56, R71 ;  /* 0x0000004738477221 */ /* 0x000fe20000010000 */
[----:B------:R-:W-:Y:S01]  /*4b60*/  FMUL.FTZ R56, R115, R57 ;  /* 0x0000003973387220 */ /* 0x000fe20000410000 */
[----:B------:R-:W-:-:S03]  /*4b70*/  FMUL.FTZ R63, R35, R59 ;  /* 0x0000003b233f7220 */ /* 0x000fc60000410000 */
[C---:B------:R-:W-:Y:S01]  /*4b80*/  FFMA.FTZ R85, R60.reuse, R56, R85 ;  /* 0x000000383c557223 */ /* 0x040fe20000010055 */
[----:B------:R-:W-:Y:S01]  /*4b90*/  FADD.FTZ R56, R71, R56 ;  /* 0x0000003847387221 */ /* 0x000fe20000010000 */
[----:B------:R-:W-:Y:S02]  /*4ba0*/  FFMA.FTZ R60, R60, R57, R67 ;  /* 0x000000393c3c7223 */ /* 0x000fe40000010043 */
[----:B------:R-:W-:Y:S01]  /*4bb0*/  FFMA.FTZ R64, R58, R63, R85 ;  /* 0x0000003f3a407223 */ /* 0x000fe20000010055 */
[----:B------:R-:W-:Y:S01]  /*4bc0*/  FADD.FTZ R56, R63, R56 ;  /* 0x000000383f387221 */ /* 0x000fe20000010000 */
[----:B------:R-:W-:-:S07]  /*4bd0*/  FADD.FTZ R63, R84, R59 ;  /* 0x0000003b543f7221 */ /* 0x000fce0000010000 */
.L_x_1546:
        /* <DEDUP_REMOVED lines=36> */
.L_x_1548:
[----:B------:R-:W-:Y:S05]  /*4e20*/  BSYNC.RECONVERGENT B0 ;  /* 0x0000000000007941 */ /* 0x000fea0003800200 */
.L_x_1547:
[----:B------:R-:W-:Y:S06]  /*4e30*/  BAR.SYNC.DEFER_BLOCKING 0x0 ;  /* 0x0000000000007b1d */ /* 0x000fec0000010000 */
[----:B------:R-:W-:Y:S04]  /*4e40*/  BSSY.RECONVERGENT B0, `(.L_x_1549) ;  /* 0x0000026000007945 */ /* 0x000fe80003800200 */
[----:B------:R-:W-:Y:S05]  /*4e50*/  @P2 BRA `(.L_x_1550) ;  /* 0x0000000000902947 */ /* 0x000fea0003800000 */
[----:B------:R-:W4:Y:S01]  /*4e60*/  S2UR UR7, SR_CgaCtaId ;  /* 0x00000000000779c3 */ /* 0x000f220000008800 */
[----:B------:R-:W-:Y:S02]  /*4e70*/  UMOV UR6, 0x400 ;  /* 0x0000040000067882 */ /* 0x000fe40000000000 */
[----:B----4-:R-:W-:-:S09]  /*4e80*/  ULEA UR6, UR7, UR6, 0x18 ;  /* 0x0000000607067291 */ /* 0x010fd2000f8ec0ff */
[----:B-1----:R-:W1:Y:S04]  /*4e90*/  LDS.64 R56, [UR6+0x18] ;  /* 0x00001806ff387984 */ /* 0x002e680008000a00 */
[----:B------:R-:W4:Y:S04]  /*4ea0*/  LDS.128 R64, [UR6+0x20] ;  /* 0x00002006ff407984 */ /* 0x000f280008000c00 */
[----:B------:R-:W5:Y:S01]  /*4eb0*/  LDS.128 R68, [UR6+0x30] ;  /* 0x00003006ff447984 */ /* 0x000f620008000c00 */
[----:B-1----:R-:W-:Y:S01]  /*4ec0*/  FADD.FTZ R125, R84, R56 ;  /* 0x00000038547d7221 */ /* 0x002fe20000010000 */
[----:B0--3--:R-:W-:-:S02]  /*4ed0*/  FADD.FTZ R84, R85, R57 ;  /* 0x0000003955547221 */ /* 0x009fc40000010000 */
[----:B--2---:R-:W0:Y:S01]  /*4ee0*/  LDS.128 R56, [UR6+0x40] ;  /* 0x00004006ff387984 */ /* 0x004e220008000c00 */
[----:B----4-:R-:W-:Y:S01]  /*4ef0*/  FADD.FTZ R125, R125, R64 ;  /* 0x000000407d7d7221 */ /* 0x010fe20000010000 */
[----:B------:R-:W-:-:S03]  /*4f00*/  FADD.FTZ R84, R84, R65 ;  /* 0x0000004154547221 */ /* 0x000fc60000010000 */
[----:B------:R-:W-:Y:S01]  /*4f10*/  FADD.FTZ R125, R125, R66 ;  /* 0x000000427d7d7221 */ /* 0x000fe20000010000 */
[----:B------:R-:W-:Y:S02]  /*4f20*/  FADD.FTZ R84, R84, R67 ;  /* 0x0000004354547221 */ /* 0x000fe40000010000 */
[----:B------:R-:W1:Y:S01]  /*4f30*/  LDS.128 R64, [UR6+0x50] ;  /* 0x00005006ff407984 */ /* 0x000e620008000c00 */
[----:B-----5:R-:W-:Y:S01]  /*4f40*/  FADD.FTZ R125, R125, R68 ;  /* 0x000000447d7d7221 */ /* 0x020fe20000010000 */
[----:B------:R-:W-:-:S03]  /*4f50*/  FADD.FTZ R84, R84, R69 ;  /* 0x0000004554547221 */ /* 0x000fc60000010000 */
[----:B------:R-:W-:Y:S01]  /*4f60*/  FADD.FTZ R125, R125, R70 ;  /* 0x000000467d7d7221 */ /* 0x000fe20000010000 */
[----:B------:R-:W-:Y:S02]  /*4f70*/  FADD.FTZ R84, R84, R71 ;  /* 0x0000004754547221 */ /* 0x000fe40000010000 */
[----:B------:R-:W-:Y:S01]  /*4f80*/  LDS.128 R68, [UR6+0x70] ;  /* 0x00007006ff447984 */ /* 0x000fe20008000c00 */
        /* <DEDUP_REMOVED lines=12> */
[----:B------:R-:W-:-:S03]  /*5050*/  FADD.FTZ R84, R84, R59 ;  /* 0x0000003b54547221 */ /* 0x000fc60000010000 */
[----:B------:R-:W-:Y:S01]  /*5060*/  FADD.FTZ R125, R125, R68 ;  /* 0x000000447d7d7221 */ /* 0x000fe20000010000 */
[----:B------:R-:W-:-:S03]  /*5070*/  FADD.FTZ R56, R84, R69 ;  /* 0x0000004554387221 */ /* 0x000fc60000010000 */
[----:B------:R-:W-:Y:S01]  /*5080*/  FADD.FTZ R84, R125, R70 ;  /* 0x000000467d547221 */ /* 0x000fe20000010000 */
[----:B------:R-:W-:-:S07]  /*5090*/  FADD.FTZ R85, R56, R71 ;  /* 0x0000004738557221 */ /* 0x000fce0000010000 */
.L_x_1550:
[----:B------:R-:W-:Y:S05]  /*50a0*/  BSYNC.RECONVERGENT B0 ;  /* 0x0000000000007941 */ /* 0x000fea0003800200 */
.L_x_1549:
        /* <DEDUP_REMOVED lines=17> */
[----:B------:R-:W-:Y:S01]  /*51c0*/  LDS.128 R64, [R112+0x8c0] ;  /* 0x0008c00070407984 */ /* 0x000fe20000000c00 */
[----:B------:R-:W-:-:S03]  /*51d0*/  FADD.FTZ R70, R60, R71 ;  /* 0x000000473c467221 */ /* 0x000fc60000010000 */
        /* <DEDUP_REMOVED lines=59> */
.L_x_1552:
[----:B------:R-:W-:Y:S05]  /*5590*/  BSYNC.RECONVERGENT B0 ;  /* 0x0000000000007941 */ /* 0x000fea0003800200 */
.L_x_1551:
[----:B------:R-:W-:Y:S04]  /*55a0*/  BSSY.RECONVERGENT B0, `(.L_x_1553) ;  /* 0x000001d000007945 */ /* 0x000fe80003800200 */
[----:B------:R-:W-:Y:S05]  /*55b0*/  @P1 BRA `(.L_x_1554) ;  /* 0x00000000006c1947 */ /* 0x000fea0003800000 */
[----:B-1----:R-:W1:Y:S01]  /*55c0*/  LDC.64 R56, c[0x0][0x3f8] ;  /* 0x0000fe00ff387b82 */ /* 0x002e620000000a00 */
[----:B------:R-:W-:-:S07]  /*55d0*/  IMAD R119, R119, 0x1c, R96 ;  /* 0x0000001c77777824 */ /* 0x000fce00078e0260 */
[----:B--2---:R-:W2:Y:S01]  /*55e0*/  LDC.64 R58, c[0x0][0x3d8] ;  /* 0x0000f600ff3a7b82 */ /* 0x004ea20000000a00 */
        /* <DEDUP_REMOVED lines=24> */
.L_x_1554:
[----:B------:R-:W-:Y:S05]  /*5770*/  BSYNC.RECONVERGENT B0 ;  /* 0x0000000000007941 */ /* 0x000fea0003800200 */
.L_x_1553:
[----:B------:R-:W-:Y:S05]  /*5780*/  @!P3 BRA `(.L_x_1555) ;  /* 0x000000080090b947 */ /* 0x000fea0003800000 */
[----:B------:R-:W5:Y:S01]  /*5790*/  LDC.64 R124, c[0x0][0x3d0] ;  /* 0x0000f400ff7c7b82 */ /* 0x000f620000000a00 */
[----:B----4-:R-:W-:Y:S02]  /*57a0*/  LOP3.LUT R57, R98, 0x1, RZ, 0xc0, !PT ;  /* 0x0000000162397812 */ /* 0x010fe400078ec0ff */
[----:B------:R-:W-:-:S03]  /*57b0*/  ISETP.GE.U32.AND P3, PT, R92, 0x8, PT ;  /* 0x000000085c00780c */ /* 0x000fc60003f66070 */
[----:B------:R-:W-:-:S04]  /*57c0*/  IMAD R59, R57, R94, RZ ;  /* 0x0000005e393b7224 */ /* 0x000fc800078e02ff */
[----:B-1----:R-:W-:-:S05]  /*57d0*/  IMAD R56, R59, R92, RZ ;  /* 0x0000005c3b387224 */ /* 0x002fca00078e02ff */
[----:B------:R-:W-:-:S05]  /*57e0*/  SHF.L.U32 R57, R56, 0x1, RZ ;  /* 0x0000000138397819 */ /* 0x000fca00000006ff */
[----:B-----5:R-:W-:Y:S01]  /*57f0*/  IMAD.WIDE R124, R57, 0x4, R124 ;  /* 0x00000004397c7825 */ /* 0x020fe200078e027c */
        /* <DEDUP_REMOVED lines=16> */
.L_x_1557:
[----:B-1----:R-:W2:Y:S04]  /*5900*/  LDG.E.STRONG.GPU R58, desc[UR8][R56.64] ;  /* 0x00000008383a7981 */ /* 0x002ea8000c1ef900 */
[----:B--2---:R-:W-:Y:S01]  /*5910*/  CCTL.IVALL ;  /* 0x00000000ff00798f */ /* 0x004fe20002000000 */
[----:B------:R-:W-:Y:S05]  /*5920*/  YIELD ;  /* 0x0000000000007946 */ /* 0x000fea0003800000 */
[----:B------:R-:W-:-:S13]  /*5930*/  ISETP.NE.AND P1, PT, R58, R63, PT ;  /* 0x0000003f3a00720c */ /* 0x000fda0003f25270 */
[----:B------:R-:W-:Y:S05]  /*5940*/  @P1 BRA `(.L_x_1557) ;  /* 0xfffffffc00ec1947 */ /* 0x000fea000383ffff */
.L_x_1556:
[----:B------:R-:W-:Y:S05]  /*5950*/  WARPSYNC.ALL ;  /* 0x0000000000007948 */ /* 0x000fea0003800000 */
[----:B------:R-:W-:Y:S01]  /*5960*/  BAR.SYNC.DEFER_BLOCKING 0x0 ;  /* 0x0000000000007b1d */ /* 0x000fe20000010000 */
[----:B------:R-:W-:-:S05]  /*5970*/  HFMA2 R64, -RZ, RZ, 0, 0 ;  /* 0x00000000ff407431 */ /* 0x000fca00000001ff */
[----:B------:R-:W-:Y:S05]  /*5980*/  @!P3 BRA `(.L_x_1558) ;  /* 0x000000040018b947 */ /* 0x000fea0003800000 */
[C---:B------:R-:W-:Y:S01]  /*5990*/  IMAD R71, R94.reuse, 0x5, R95 ;  /* 0x000000055e477824 */ /* 0x040fe200078e025f */
[-C--:B------:R-:W-:Y:S01]  /*59a0*/  LEA R70, R94, R95.reuse, 0x1 ;  /* 0x0000005f5e467211 */ /* 0x080fe200078e08ff */
[----:B------:R-:W-:Y:S01]  /*59b0*/  UIADD3 UR6, UPT, UPT, -UR10, URZ, URZ ;  /* 0x000000ff0a067290 */ /* 0x000fe2000fffe1ff */
[----:B------:R-:W-:Y:S02]  /*59c0*/  IADD3 R69, PT, PT, R95, R94, RZ ;  /* 0x0000005e5f457210 */ /* 0x000fe40007ffe0ff */
[----:B------:R-:W-:Y:S02]  /*59d0*/  MOV R68, RZ ;  /* 0x000000ff00447202 */ /* 0x000fe40000000f00 */
[----:B------:R-:W-:Y:S02]  /*59e0*/  MOV R67, R95 ;  /* 0x0000005f00437202 */ /* 0x000fe40000000f00 */
[----:B------:R-:W-:Y:S02]  /*59f0*/  MOV R66, R99 ;  /* 0x0000006300427202 */ /* 0x000fe40000000f00 */
[----:B------:R-:W-:-:S02]  /*5a00*/  MOV R65, R100 ;  /* 0x0000006400417202 */ /* 0x000fc40000000f00 */
[----:B------:R-:W-:Y:S02]  /*5a10*/  MOV R62, R101 ;  /* 0x00000065003e7202 */ /* 0x000fe40000000f00 */
[----:B------:R-:W-:Y:S02]  /*5a20*/  MOV R63, R102 ;  /* 0x00000066003f7202 */ /* 0x000fe40000000f00 */
[----:B------:R-:W-:-:S07]  /*5a30*/  LOP3.LUT R64, R92, 0x7ffffff8, RZ, 0xc0, !PT ;  /* 0x7ffffff85c407812 */ /* 0x000fce00078ec0ff */
.L_x_1559:
[----:B------:R-:W-:Y:S02]  /*5a40*/  ISETP.EQ.OR P4, PT, RZ, UR6, P2 ;  /* 0x00000006ff007c0c */ /* 0x000fe40009782670 */
[----:B-1----:R-:W-:-:S04]  /*5a50*/  IADD3 R56, PT, PT, R68, 0x1, RZ ;  /* 0x0000000144387810 */ /* 0x002fc80007ffe0ff */
[----:B------:R-:W-:-:S07]  /*5a60*/  ISETP.EQ.OR P6, PT, R56, UR10, P2 ;  /* 0x0000000a38007c0c */ /* 0x000fce00097c2670 */
[----:B------:R-:W-:-:S06]  /*5a70*/  @!P4 IMAD.WIDE.U32 R56, R67, 0x8, R124 ;  /* 0x000000084338c825 */ /* 0x000fcc00078e007c */
[----:B------:R-:W0:Y:S01]  /*5a80*/  @!P4 LDG.E.64 R56, desc[UR8][R56.64] ;  /* 0x000000083838c981 */ /* 0x000e22000c1e1b00 */
[----:B--2---:R-:W-:Y:S01]  /*5a90*/  @!P6 IMAD.WIDE.U32 R58, R69, 0x8, R124 ;  /* 0x00000008453ae825 */ /* 0x004fe200078e007c */
        /* <DEDUP_REMOVED lines=53> */
.L_x_1558:
        /* <DEDUP_REMOVED lines=21> */
[----:B--2---:R-:W-:Y:S02]  /*5f40*/  @!P3 IMAD.WIDE.U32 R58, R61, 0x8, R124 ;  /* 0x000000083d3ab825 */ /* 0x004fe400078e007c */
        /* <DEDUP_REMOVED lines=12> */
.L_x_1560:
        /* <DEDUP_REMOVED lines=10> */
[----:B--2---:R-:W-:Y:S02]  /*60b0*/  @!P1 IMAD.WIDE.U32 R58, R59, 0x8, R124 ;  /* 0x000000083b3a9825 */ /* 0x004fe400078e007c */
[----:B------:R-:W0:Y:S04]  /*60c0*/  @!P3 LDG.E.64 R56, desc[UR8][R56.64] ;  /* 0x000000083838b981 */ /* 0x000e28000c1e1b00 */
[----:B------:R-:W2:Y:S01]  /*60d0*/  @!P1 LDG.E.64 R58, desc[UR8][R58.64] ;  /* 0x000000083a3a9981 */ /* 0x000ea2000c1e1b00 */
[----:B------:R-:W-:Y:S01]  /*60e0*/  IADD3 R64, PT, PT, R64, 0x2, RZ ;  /* 0x0000000240407810 */ /* 0x000fe20007ffe0ff */
[----:B0--3--:R-:W-:Y:S01]  /*60f0*/  @!P3 FADD.FTZ R84, R84, R56 ;  /* 0x000000385454b221 */ /* 0x009fe20000010000 */
[----:B------:R-:W-:-:S03]  /*6100*/  @!P3 FADD.FTZ R85, R85, R57 ;  /* 0x000000395555b221 */ /* 0x000fc60000010000 */
[----:B--2---:R-:W-:Y:S01]  /*6110*/  @!P1 FADD.FTZ R84, R84, R58 ;  /* 0x0000003a54549221 */ /* 0x004fe20000010000 */
[----:B------:R-:W-:-:S07]  /*6120*/  @!P1 FADD.FTZ R85, R85, R59 ;  /* 0x0000003b55559221 */ /* 0x000fce0000010000 */
.L_x_1561:
        /* <DEDUP_REMOVED lines=9> */
.L_x_1562:
[----:B------:R-:W-:Y:S05]  /*61c0*/  BSYNC.RECONVERGENT B0 ;  /* 0x0000000000007941 */ /* 0x000fea0003800200 */
.L_x_1555:
[----:B------:R-:W5:Y:S01]  /*61d0*/  S2UR UR7, SR_CgaCtaId ;  /* 0x00000000000779c3 */ /* 0x000f620000008800 */
[----:B------:R-:W-:Y:S01]  /*61e0*/  UMOV UR6, 0x400 ;  /* 0x0000040000067882 */ /* 0x000fe20000000000 */
[----:B------:R-:W0:Y:S01]  /*61f0*/  LDCU.64 UR12, c[0x0][0x400] ;  /* 0x00008000ff0c77ac */ /* 0x000e220008000a00 */
[----:B----4-:R-:W-:Y:S01]  /*6200*/  IADD3 R67, PT, PT, R114, 0x10, RZ ;  /* 0x0000001072437810 */ /* 0x010fe20007ffe0ff */
[----:B------:R-:W-:Y:S01]  /*6210*/  FADD.FTZ R82, -R34, R82 ;  /* 0x0000005222527221 */ /* 0x000fe20000010100 */
[----:B------:R-:W-:Y:S02]  /*6220*/  IADD3 R64, PT, PT, R114, 0x20, RZ ;  /* 0x0000002072407810 */ /* 0x000fe40007ffe0ff */
[----:B------:R-:W-:Y:S01]  /*6230*/  SHF.R.S32.HI R66, RZ, 0x1f, R67 ;  /* 0x0000001fff427819 */ /* 0x000fe20000011443 */
[----:B------:R-:W-:Y:S01]  /*6240*/  FMUL.FTZ R82, R82, R117 ;  /* 0x0000007552527220 */ /* 0x000fe20000410000 */
[----:B------:R-:W-:Y:S02]  /*6250*/  SHF.R.S32.HI R63, RZ, 0x1f, R64 ;  /* 0x0000001fff3f7819 */ /* 0x000fe40000011440 */
[----:B0-----:R-:W-:-:S02]  /*6260*/  ISETP.GE.U32.AND P1, PT, R114, UR12, PT ;  /* 0x0000000c72007c0c */ /* 0x001fc4000bf26070 */
[----:B------:R-:W-:Y:S01]  /*6270*/  ISETP.GE.U32.AND P3, PT, R64, UR12, PT ;  /* 0x0000000c40007c0c */ /* 0x000fe2000bf66070 */
[----:B-----5:R-:W-:Y:S01]  /*6280*/  ULEA UR6, UR7, UR6, 0x18 ;  /* 0x0000000607067291 */ /* 0x020fe2000f8ec0ff */
[----:B------:R-:W-:Y:S02]  /*6290*/  ISETP.GE.AND.EX P1, PT, R91, UR13, PT, P1 ;  /* 0x0000000d5b007c0c */ /* 0x000fe4000bf26310 */
[----:B------:R-:W-:-:S06]  /*62a0*/  ISETP.GE.AND.EX P3, PT, R63, UR13, PT, P3 ;  /* 0x0000000d3f007c0c */ /* 0x000fcc000bf66330 */
[----:B------:R-:W-:Y:S01]  /*62b0*/  @!P2 STS.64 [UR6+0x88], R84 ;  /* 0x00008854ff00a988 */ /* 0x000fe20008000a06 */
[----:B------:R-:W-:Y:S01]  /*62c0*/  BAR.SYNC.DEFER_BLOCKING 0x0 ;  /* 0x0000000000007b1d */ /* 0x000fe20000010000 */
[----:B------:R-:W-:-:S04]  /*62d0*/  ISETP.GE.U32.AND P2, PT, R67, UR12, PT ;  /* 0x0000000c43007c0c */ /* 0x000fc8000bf46070 */
[----:B------:R-:W-:Y:S01]  /*62e0*/  ISETP.GE.AND.EX P2, PT, R66, UR13, PT, P2 ;  /* 0x0000000d42007c0c */ /* 0x000fe2000bf46320 */
[----:B-1----:R-:W0:Y:S01]  /*62f0*/  LDS.64 R56, [UR6+0x88] ;  /* 0x00008806ff387984 */ /* 0x002e220008000a00 */
[----:B------:R-:W0:Y:S02]  /*6300*/  LDCU UR6, c[0x0][0x42c] ;  /* 0x00008580ff0677ac */ /* 0x000e240008000800 */
[----:B0-----:R-:W-:Y:S01]  /*6310*/  FMUL.FTZ R62, R56, UR6 ;  /* 0x00000006383e7c20 */ /* 0x001fe20008410000 */
[----:B------:R-:W-:Y:S01]  /*6320*/  FMUL.FTZ R65, R57, UR6 ;  /* 0x0000000639417c20 */ /* 0x000fe20008410000 */
[----:B------:R-:W-:-:S03]  /*6330*/  FADD.FTZ R56, -R34, R83 ;  /* 0x0000005322387221 */ /* 0x000fc60000010100 */
[----:B--2---:R-:W-:Y:S01]  /*6340*/  FFMA.FTZ R58, R62, R82, R65 ;  /* 0x000000523e3a7223 */ /* 0x004fe20000010041 */
[----:B------:R-:W-:Y:S01]  /*6350*/  FMUL.FTZ R56, R56, R117 ;  /* 0x0000007538387220 */ /* 0x000fe20000410000 */
        /* <DEDUP_REMOVED lines=10> */
[----:B------:R-:W3:Y:S01]  /*6400*/  MUFU.RCP R70, R69 ;  /* 0x0000004500467308 */ /* 0x000ee20000001000 */
[----:B0-----:R-:W-:Y:S01]  /*6410*/  FADD.FTZ R82, -R61, 1 ;  /* 0x3f8000003d527421 */ /* 0x001fe20000010100 */
[----:B------:R-:W-:-:S03]  /*6420*/  FMUL.FTZ R80, R80, R61 ;  /* 0x0000003d50507220 */ /* 0x000fc60000410000 */
[----:B------:R-:W-:Y:S01]  /*6430*/  FFMA.FTZ R57, R57, R82, 1 ;  /* 0x3f80000039397423 */ /* 0x000fe20000010052 */
[----:B---3--:R-:W-:Y:S01]  /*6440*/  FADD.FTZ R84, -R70, 1 ;  /* 0x3f80000046547421 */ /* 0x008fe20000010100 */
[----:B------:R-:W-:Y:S02]  /*6450*/  FMUL.FTZ R81, R81, R70 ;  /* 0x0000004651517220 */ /* 0x000fe40000410000 */
[----:B------:R-:W-:Y:S01]  /*6460*/  FMUL.FTZ R80, R80, R57 ;  /* 0x0000003950507220 */ /* 0x000fe20000410000 */
[----:B------:R-:W-:-:S04]  /*6470*/  FFMA.FTZ R84, R59, R84, 1 ;  /* 0x3f8000003b547423 */ /* 0x000fc80000010054 */
[----:B------:R-:W-:-:S07]  /*6480*/  FMUL.FTZ R81, R81, R84 ;  /* 0x0000005451517220 */ /* 0x000fce0000410000 */
.L_x_1563:
[----:B------:R-:W-:Y:S01]  /*6490*/  FADD.FTZ R78, -R34, R78 ;  /* 0x0000004e224e7221 */ /* 0x000fe20000010100 */
[----:B------:R-:W-:Y:S01]  /*64a0*/  FFMA.FTZ R60, R62, R56, R65 ;  /* 0x000000383e3c7223 */ /* 0x000fe20000010041 */
[----:B------:R-:W-:Y:S01]  /*64b0*/  BSSY.RECONVERGENT B0, `(.L_x_1564) ;  /* 0x0000013000007945 */ /* 0x000fe20003800200 */
[----:B------:R-:W-:Y:S01]  /*64c0*/  FFMA.FTZ R56, R115, R80, -R58 ;  /* 0x0000005073387223 */ /* 0x000fe2000001083a */
[----:B------:R-:W-:Y:S01]  /*64d0*/  FADD.FTZ R70, -R34, R79 ;  /* 0x0000004f22467221 */ /* 0x000fe20000010100 */
        /* <DEDUP_REMOVED lines=10> */
[----:B------:R-:W-:Y:S01]  /*6580*/  IMAD R57, R114, UR15, R57 ;  /* 0x0000000f72397c24 */ /* 0x000fe2000f8e0239 */
[----:B-1----:R-:W-:-:S04]  /*6590*/  LEA R60, P1, R58, UR6, 0x2 ;  /* 0x000000063a3c7c11 */ /* 0x002fc8000f8210ff */
[----:B------:R-:W-:-:S04]  /*65a0*/  IADD3 R57, PT, PT, R59, R57, RZ ;  /* 0x000000393b397210 */ /* 0x000fc80007ffe0ff */
[----:B------:R-:W-:Y:S01]  /*65b0*/  LEA.HI.X R61, R58, UR7, R57, 0x2, P1 ;  /* 0x000000073a3d7c11 */ /* 0x000fe200088f1439 */
[----:B------:R-:W-:-:S05]  /*65c0*/  FMUL.FTZ R57, R68, R117 ;  /* 0x0000007544397220 */ /* 0x000fca0000410000 */
[----:B------:R0:W-:Y:S02]  /*65d0*/  STG.E.64 desc[UR8][R60.64], R56 ;  /* 0x000000383c007986 */ /* 0x0001e4000c101b08 */
.L_x_1565:
[----:B------:R-:W-:Y:S05]  /*65e0*/  BSYNC.RECONVERGENT B0 ;  /* 0x0000000000007941 */ /* 0x000fea0003800200 */
.L_x_1564:
[----:B0-----:R-:W-:Y:S01]  /*65f0*/  FFMA.FTZ R56, R62, R78, R65 ;  /* 0x0000004e3e387223 */ /* 0x001fe20000010041 */
        /* <DEDUP_REMOVED lines=20> */
.L_x_1566:
        /* <DEDUP_REMOVED lines=21> */
.L_x_1568:
[----:B------:R-:W-:Y:S05]  /*6890*/  BSYNC.RECONVERGENT B0 ;  /* 0x0000000000007941 */ /* 0x000fea0003800200 */
.L_x_1567:
[----:B------:R-:W-:Y:S01]  /*68a0*/  FFMA.FTZ R70, R62, R74, R65 ;  /* 0x0000004a3e467223 */ /* 0x000fe20000010041 */
[----:B------:R-:W-:Y:S01]  /*68b0*/  FMUL.FTZ R76, R76, R117 ;  /* 0x000000754c4c7220 */ /* 0x000fe20000410000 */
        /* <DEDUP_REMOVED lines=19> */
.L_x_1569:
[----:B0-----:R-:W-:Y:S01]  /*69f0*/  FFMA.FTZ R56, R62, R76, R65 ;  /* 0x0000004c3e387223 */ /* 0x001fe20000010041 */
[----:B------:R-:W-:Y:S01]  /*6a00*/  BSSY.RECONVERGENT B0, `(.L_x_1570) ;  /* 0x0000013000007945 */ /* 0x000fe20003800200 */
[----:B------:R-:W-:Y:S01]  /*6a10*/  FFMA.FTZ R70, R115, R72, -R70 ;  /* 0x0000004873467223 */ /* 0x000fe20000010846 */
[C---:B------:R-:W-:Y:S01]  /*6a20*/  FADD.FTZ R60, -R34.reuse, R10 ;  /* 0x0000000a223c7221 */ /* 0x040fe20000010100 */
[----:B------:R-:W-:Y:S01]  /*6a30*/  FADD.FTZ R66, -R34, R11 ;  /* 0x0000000b22427221 */ /* 0x000fe20000010100 */
        /* <DEDUP_REMOVED lines=15> */
.L_x_1571:
[----:B------:R-:W-:Y:S05]  /*6b30*/  BSYNC.RECONVERGENT B0 ;  /* 0x0000000000007941 */ /* 0x000fea0003800200 */
.L_x_1570:
[----:B------:R-:W-:Y:S01]  /*6b40*/  FADD.FTZ R56, -R34, R14 ;  /* 0x0000000e22387221 */ /* 0x000fe20000010100 */
[----:B0-----:R-:W-:Y:S01]  /*6b50*/  IADD3 R11, PT, PT, R114, 0x30, RZ ;  /* 0x00000030720b7810 */ /* 0x001fe20007ffe0ff */
[----:B------:R-:W-:Y:S01]  /*6b60*/  FADD.FTZ R58, -R34, R15 ;  /* 0x0000000f223a7221 */ /* 0x000fe20000010100 */
[----:B------:R-:W-:Y:S01]  /*6b70*/  IADD3 R67, PT, PT, R114, 0x40, RZ ;  /* 0x0000004072437810 */ /* 0x000fe20007ffe0ff */
[----:B------:R-:W-:Y:S01]  /*6b80*/  FADD.FTZ R64, -R34, R6 ;  /* 0x0000000622407221 */ /* 0x000fe20000010100 */
[----:B------:R-:W-:Y:S01]  /*6b90*/  IADD3 R61, PT, PT, R114, 0x50, RZ ;  /* 0x00000050723d7810 */ /* 0x000fe20007ffe0ff */
[-C--:B------:R-:W-:Y:S01]  /*6ba0*/  FMUL.FTZ R60, R60, R117.reuse ;  /* 0x000000753c3c7220 */ /* 0x080fe20000410000 */
[----:B------:R-:W-:Y:S01]  /*6bb0*/  IADD3 R57, PT, PT, R114, 0x60, RZ ;  /* 0x0000006072397810 */ /* 0x000fe20007ffe0ff */
[----:B------:R-:W-:Y:S01]  /*6bc0*/  FMUL.FTZ R66, R66, R117 ;  /* 0x0000007542427220 */ /* 0x000fe20000410000 */
[----:B------:R-:W-:Y:S01]  /*6bd0*/  IADD3 R14, PT, PT, R114, 0x70, RZ ;  /* 0x00000070720e7810 */ /* 0x000fe20007ffe0ff */
[C---:B------:R-:W-:Y:S01]  /*6be0*/  FADD.FTZ R68, -R34.reuse, R7 ;  /* 0x0000000722447221 */ /* 0x040fe20000010100 */
[----:B------:R-:W-:Y:S01]  /*6bf0*/  ISETP.GE.U32.AND P2, PT, R11, UR12, PT ;  /* 0x0000000c0b007c0c */ /* 0x000fe2000bf46070 */
[C---:B------:R-:W-:Y:S01]  /*6c00*/  FADD.FTZ R18, -R34.reuse, R18 ;  /* 0x0000001222127221 */ /* 0x040fe20000010100 */
[----:B------:R-:W-:Y:S01]  /*6c10*/  ISETP.GE.U32.AND P1, PT, R67, UR12, PT ;  /* 0x0000000c43007c0c */ /* 0x000fe2000bf26070 */
[C---:B------:R-:W-:Y:S01]  /*6c20*/  FADD.FTZ R19, -R34.reuse, R19 ;  /* 0x0000001322137221 */ /* 0x040fe20000010100 */
[----:B------:R-:W-:Y:S01]  /*6c30*/  ISETP.GE.U32.AND P6, PT, R61, UR12, PT ;  /* 0x0000000c3d007c0c */ /* 0x000fe2000bfc6070 */
[C---:B------:R-:W-:Y:S01]  /*6c40*/  FADD.FTZ R22, -R34.reuse, R22 ;  /* 0x0000001622167221 */ /* 0x040fe20000010100 */
[----:B------:R-:W-:Y:S01]  /*6c50*/  ISETP.GE.U32.AND P3, PT, R57, UR12, PT ;  /* 0x0000000c39007c0c */ /* 0x000fe2000bf66070 */
[----:B------:R-:W-:Y:S01]  /*6c60*/  FADD.FTZ R23, -R34, R23 ;  /* 0x0000001722177221 */ /* 0x000fe20000010100 */
[----:B------:R-:W-:Y:S01]  /*6c70*/  ISETP.GE.U32.AND P4, PT, R14, UR12, PT ;  /* 0x0000000c0e007c0c */ /* 0x000fe2000bf86070 */
[C---:B------:R-:W-:Y:S01]  /*6c80*/  FADD.FTZ R36, -R34.reuse, R36 ;  /* 0x0000002422247221 */ /* 0x040fe20000010100 */
[----:B------:R-:W-:Y:S01]  /*6c90*/  SHF.R.S32.HI R6, RZ, 0x1f, R11 ;  /* 0x0000001fff067819 */ /* 0x000fe2000001140b */
        /* <DEDUP_REMOVED lines=17> */
[----:B------:R-:W-:Y:S01]  /*6db0*/  FADD.FTZ R52, -R34, R52 ;  /* 0x0000003422347221 */ /* 0x000fe20000010100 */
[----:B------:R-:W-:Y:S01]  /*6dc0*/  ISETP.GE.AND.EX P2, PT, R6, UR13, PT, P2 ;  /* 0x0000000d06007c0c */ /* 0x000fe2000bf46320 */
[----:B------:R-:W-:Y:S01]  /*6dd0*/  FADD.FTZ R34, -R34, R53 ;  /* 0x0000003522227221 */ /* 0x000fe20000010100 */
[----:B------:R-:W-:Y:S01]  /*6de0*/  ISETP.GE.AND.EX P1, PT, R69, UR13, PT, P1 ;  /* 0x0000000d45007c0c */ /* 0x000fe2000bf26310 */
[C-C-:B------:R-:W-:Y:S01]  /*6df0*/  FFMA.FTZ R74, R62.reuse, R60, R65.reuse ;  /* 0x0000003c3e4a7223 */ /* 0x140fe20000010041 */
[----:B------:R-:W-:Y:S01]  /*6e00*/  ISETP.GE.AND.EX P6, PT, R63, UR13, PT, P6 ;  /* 0x0000000d3f007c0c */ /* 0x000fe2000bfc6360 */
[----:B------:R-:W-:Y:S01]  /*6e10*/  FFMA.FTZ R76, R62, R66, R65 ;  /* 0x000000423e4c7223 */ /* 0x000fe20000010041 */
        /* <DEDUP_REMOVED lines=21> */
.L_x_1572:
[----:B------:R-:W-:Y:S01]  /*6f70*/  BSSY.RECONVERGENT B0, `(.L_x_1573) ;  /* 0x0000011000007945 */ /* 0x000fe20003800200 */
[----:B------:R-:W-:Y:S01]  /*6f80*/  FFMA.FTZ R12, R115, R12, -R74 ;  /* 0x0000000c730c7223 */ /* 0x000fe2000001084a */
[----:B------:R-:W-:Y:S02]  /*6f90*/  FFMA.FTZ R76, R35, R13, -R76 ;  /* 0x0000000d234c7223 */ /* 0x000fe4000001084c */
[----:B------:R-:W-:Y:S05]  /*6fa0*/  @P2 BRA `(.L_x_1574) ;  /* 0x0000000000342947 */ /* 0x000fea0003800000 */
        /* <DEDUP_REMOVED lines=10> */
[----:B------:R-:W-:-:S04]  /*7050*/  IADD3 R11, PT, PT, R7, R11, RZ ;  /* 0x0000000b070b7210 */ /* 0x000fc80007ffe0ff */
[----:B------:R-:W-:-:S05]  /*7060*/  LEA.HI.X R11, R6, UR15, R11, 0x2, P2 ;  /* 0x0000000f060b7c11 */ /* 0x000fca00090f140b */
[----:B------:R0:W-:Y:S02]  /*7070*/  STG.E.64 desc[UR8][R10.64], R12 ;  /* 0x0000000c0a007986 */ /* 0x0001e4000c101b08 */
.L_x_1574:
[----:B------:R-:W-:Y:S05]  /*7080*/  BSYNC.RECONVERGENT B0 ;  /* 0x0000000000007941 */ /* 0x000fea0003800200 */
.L_x_1573:
[-C--:B------:R-:W-:Y:S01]  /*7090*/  FMUL.FTZ R60, R56, R117.reuse ;  /* 0x00000075383c7220 */ /* 0x080fe20000410000 */
[----:B------:R-:W-:Y:S01]  /*70a0*/  FMUL.FTZ R66, R58, R117 ;  /* 0x000000753a427220 */ /* 0x000fe20000410000 */
        /* <DEDUP_REMOVED lines=19> */
.L_x_1575:
[--C-:B------:R-:W-:Y:S01]  /*71e0*/  FFMA.FTZ R6, R62, R60, R65.reuse ;  /* 0x0000003c3e067223 */ /* 0x100fe20000010041 */
[-C--:B------:R-:W-:Y:S01]  /*71f0*/  FMUL.FTZ R64, R64, R117.reuse ;  /* 0x0000007540407220 */ /* 0x080fe20000410000 */
[----:B------:R-:W-:Y:S01]  /*7200*/  FMUL.FTZ R68, R68, R117 ;  /* 0x0000007544447220 */ /* 0x000fe20000410000 */
[C-C-:B0-----:R-:W-:Y:S01]  /*7210*/  FFMA.FTZ R10, R62.reuse, R66, R65.reuse ;  /* 0x000000423e0a7223 */ /* 0x141fe20000010041 */
[----:B------:R-:W-:Y:S01]  /*7220*/  BSSY.RECONVERGENT B0, `(.L_x_1576) ;  /* 0x0000013000007945 */ /* 0x000fe20003800200 */
[----:B------:R-:W-:Y:S01]  /*7230*/  FFMA.FTZ R12, R115, R16, -R6 ;  /* 0x00000010730c7223 */ /* 0x000fe20000010806 */
[C-C-:B------:R-:W-:Y:S01]  /*7240*/  FFMA.FTZ R56, R62.reuse, R64, R65.reuse ;  /* 0x000000403e387223 */ /* 0x140fe20000010041 */
[----:B------:R-:W-:Y:S01]  /*7250*/  FFMA.FTZ R16, R62, R68, R65 ;  /* 0x000000443e107223 */ /* 0x000fe20000010041 */
        /* <DEDUP_REMOVED lines=15> */
.L_x_1577:
[----:B------:R-:W-:Y:S05]  /*7350*/  BSYNC.RECONVERGENT B0 ;  /* 0x0000000000007941 */ /* 0x000fea0003800200 */
.L_x_1576:
        /* <DEDUP_REMOVED lines=19> */
.L_x_1578:
        /* <DEDUP_REMOVED lines=17> */
.L_x_1580:
[----:B------:R-:W-:Y:S05]  /*75a0*/  BSYNC.RECONVERGENT B0 ;  /* 0x0000000000007941 */ /* 0x000fea0003800200 */
.L_x_1579:
        /* <DEDUP_REMOVED lines=21> */
.L_x_1581:
        /* <DEDUP_REMOVED lines=23> */
.L_x_1583:
[----:B------:R-:W-:Y:S05]  /*7870*/  BSYNC.RECONVERGENT B0 ;  /* 0x0000000000007941 */ /* 0x000fea0003800200 */
.L_x_1582:
        /* <DEDUP_REMOVED lines=19> */
.L_x_1584:
        /* <DEDUP_REMOVED lines=17> */
.L_x_1586:
[----:B------:R-:W-:Y:S05]  /*7ac0*/  BSYNC.RECONVERGENT B0 ;  /* 0x0000000000007941 */ /* 0x000fea0003800200 */
.L_x_1585:
        /* <DEDUP_REMOVED lines=21> */
.L_x_1587:
[----:B------:R-:W-:Y:S04]  /*7c20*/  BSSY.RECONVERGENT B0, `(.L_x_1588) ;  /* 0x0000015000007945 */ /* 0x000fe80003800200 */
[----:B------:R-:W-:Y:S05]  /*7c30*/  @P0 BRA `(.L_x_1589) ;  /* 0x00000000004c0947 */ /* 0x000fea0003800000 */
[----:B------:R-:W1:Y:S01]  /*7c40*/  LDCU.64 UR6, c[0x0][0x3f8] ;  /* 0x00007f00ff0677ac */ /* 0x000e620008000a00 */
[----:B0-----:R-:W-:Y:S01]  /*7c50*/  IADD3 R10, PT, PT, R114, 0x80, RZ ;  /* 0x00000080720a7810 */ /* 0x001fe20007ffe0ff */
[C-C-:B------:R-:W-:Y:S01]  /*7c60*/  FFMA.FTZ R8, R62.reuse, R36, R65.reuse ;  /* 0x000000243e087223 */ /* 0x140fe20000010041 */
[----:B------:R-:W-:Y:S01]  /*7c70*/  MOV R6, R122 ;  /* 0x0000007a00067202 */ /* 0x000fe20000000f00 */
[----:B------:R-:W0:Y:S01]  /*7c80*/  LDCU.64 UR14, c[0x0][0x380] ;  /* 0x00007000ff0e77ac */ /* 0x000e220008000a00 */
[----:B------:R-:W-:Y:S01]  /*7c90*/  SHF.R.S32.HI R9, RZ, 0x1f, R10 ;  /* 0x0000001fff097819 */ /* 0x000fe2000001140a */
[----:B------:R-:W-:Y:S01]  /*7ca0*/  FFMA.FTZ R12, R62, R37, R65 ;  /* 0x000000253e0c7223 */ /* 0x000fe20000010041 */
[----:B------:R-:W-:Y:S01]  /*7cb0*/  MOV R7, R121 ;  /* 0x0000007900077202 */ /* 0x000fe20000000f00 */
[----:B------:R-:W-:Y:S02]  /*7cc0*/  FFMA.FTZ R8, R115, R38, -R8 ;  /* 0x0000002673087223 */ /* 0x000fe40000010808 */
[----:B------:R-:W-:-:S02]  /*7cd0*/  FFMA.FTZ R12, R35, R39, -R12 ;  /* 0x00000027230c7223 */ /* 0x000fc4000001080c */
[----:B------:R-:W-:Y:S01]  /*7ce0*/  FMUL.FTZ R8, R8, R117 ;  /* 0x0000007508087220 */ /* 0x000fe20000410000 */
[----:B-1----:R-:W-:Y:S02]  /*7cf0*/  IMAD R9, R9, UR6, RZ ;  /* 0x0000000609097c24 */ /* 0x002fe4000f8e02ff */
[----:B------:R-:W-:-:S04]  /*7d00*/  IMAD.WIDE.U32 R6, R10, UR6, R6 ;  /* 0x000000060a067c25 */ /* 0x000fc8000f8e0006 */
[----:B------:R-:W-:Y:S01]  /*7d10*/  IMAD R9, R10, UR7, R9 ;  /* 0x000000070a097c24 */ /* 0x000fe2000f8e0209 */
[----:B0-----:R-:W-:-:S04]  /*7d20*/  LEA R10, P0, R6, UR14, 0x2 ;  /* 0x0000000e060a7c11 */ /* 0x001fc8000f8010ff */
[----:B------:R-:W-:-:S04]  /*7d30*/  IADD3 R9, PT, PT, R7, R9, RZ ;  /* 0x0000000907097210 */ /* 0x000fc80007ffe0ff */
[----:B------:R-:W-:Y:S01]  /*7d40*/  LEA.HI.X R11, R6, UR15, R9, 0x2, P0 ;  /* 0x0000000f060b7c11 */ /* 0x000fe200080f1409 */
[----:B------:R-:W-:-:S05]  /*7d50*/  FMUL.FTZ R9, R12, R117 ;  /* 0x000000750c097220 */ /* 0x000fca0000410000 */
[----:B------:R1:W-:Y:S02]  /*7d60*/  STG.E.64 desc[UR8][R10.64], R8 ;  /* 0x000000080a007986 */ /* 0x0003e4000c101b08 */
.L_x_1589:
[----:B------:R-:W-:Y:S05]  /*7d70*/  BSYNC.RECONVERGENT B0 ;  /* 0x0000000000007941 */ /* 0x000fea0003800200 */
.L_x_1588:
        /* <DEDUP_REMOVED lines=12> */
[-C--:B01----:R-:W-:Y:S01]  /*7e40*/  FMUL.FTZ R10, R49, R117.reuse ;  /* 0x00000075310a7220 */ /* 0x083fe20000410000 */
[-C--:B------:R-:W-:Y:S01]  /*7e50*/  FMUL.FTZ R52, R52, R117.reuse ;  /* 0x0000007534347220 */ /* 0x080fe20000410000 */
[----:B------:R-:W-:Y:S01]  /*7e60*/  SHF.R.S32.HI R15, RZ, 0x1f, R109 ;  /* 0x0000001fff0f7819 */ /* 0x000fe2000001146d */
[----:B------:R-:W-:Y:S01]  /*7e70*/  FMUL.FTZ R34, R34, R117 ;  /* 0x0000007522227220 */ /* 0x000fe20000410000 */
        /* <DEDUP_REMOVED lines=46> */
.L_x_1590:
        /* <DEDUP_REMOVED lines=17> */
.L_x_1592:
[----:B------:R-:W-:Y:S05]  /*8270*/  BSYNC.RECONVERGENT B0 ;  /* 0x0000000000007941 */ /* 0x000fea0003800200 */
.L_x_1591:
[----:B------:R-:W-:Y:S05]  /*8280*/  BRA.U !UP0, `(.L_x_1593) ;  /* 0x0000000108487547 */ /* 0x000fea000b800000 */
        /* <DEDUP_REMOVED lines=18> */
.L_x_1593:
        /* <DEDUP_REMOVED lines=17> */
.L_x_1595:
[----:B------:R-:W-:Y:S05]  /*84c0*/  BSYNC.RECONVERGENT B0 ;  /* 0x0000000000007941 */ /* 0x000fea0003800200 */
.L_x_1594:
        /* <DEDUP_REMOVED lines=19> */
.L_x_1596:
        /* <DEDUP_REMOVED lines=17> */
.L_x_1598:
[----:B------:R-:W-:Y:S05]  /*8710*/  BSYNC.RECONVERGENT B0 ;  /* 0x0000000000007941 */ /* 0x000fea0003800200 */
.L_x_1597:
[----:B------:R-:W-:Y:S05]  /*8720*/  BRA.U !UP0, `(.L_x_1599) ;  /* 0x0000000108487547 */ /* 0x000fea000b800000 */
        /* <DEDUP_REMOVED lines=18> */
.L_x_1599:
        /* <DEDUP_REMOVED lines=8> */
[----:B------:R-:W2:Y:S01]  /*88d0*/  LDCU.64 UR14, c[0x0][0x380] ;  /* 0x00007000ff0e77ac */ /* 0x000ea20008000a00 */
[----:B------:R-:W-:Y:S01]  /*88e0*/  FMUL.FTZ R27, R36, R117 ;  /* 0x00000075241b7220 */ /* 0x000fe20000410000 */
[----:B0-----:R-:W-:Y:S02]  /*88f0*/  IMAD R7, R88, UR6, RZ ;  /* 0x0000000658077c24 */ /* 0x001fe4000f8e02ff */
[----:B-1----:R-:W-:-:S04]  /*8900*/  IMAD.WIDE.U32 R4, R106, UR6, R2 ;  /* 0x000000066a047c25 */ /* 0x002fc8000f8e0002 */
[----:B------:R-:W-:Y:S01]  /*8910*/  IMAD R7, R106, UR7, R7 ;  /* 0x000000076a077c24 */ /* 0x000fe2000f8e0207 */
[----:B--2---:R-:W-:-:S04]  /*8920*/  LEA R2, P0, R4, UR14, 0x2 ;  /* 0x0000000e04027c11 */ /* 0x004fc8000f8010ff */
[----:B------:R-:W-:-:S04]  /*8930*/  IADD3 R7, PT, PT, R5, R7, RZ ;  /* 0x0000000705077210 */ /* 0x000fc80007ffe0ff */
[----:B------:R-:W-:-:S05]  /*8940*/  LEA.HI.X R3, R4, UR15, R7, 0x2, P0 ;  /* 0x0000000f04037c11 */ /* 0x000fca00080f1407 */
[----:B------:R2:W-:Y:S02]  /*8950*/  STG.E.64 desc[UR8][R2.64], R26 ;  /* 0x0000001a02007986 */ /* 0x0005e4000c101b08 */
.L_x_1601:
[----:B------:R-:W-:Y:S05]  /*8960*/  BSYNC.RECONVERGENT B0 ;  /* 0x0000000000007941 */ /* 0x000fea0003800200 */
.L_x_1600:
[----:B------:R-:W-:Y:S05]  /*8970*/  BRA.U !UP0, `(.L_x_1602) ;  /* 0x0000000108487547 */ /* 0x000fea000b800000 */
[----:B------:R-:W-:Y:S01]  /*8980*/  FFMA.FTZ R44, R115, R44, R118 ;  /* 0x0000002c732c7223 */ /* 0x000fe20000010076 */
[----:B------:R-:W-:-:S03]  /*8990*/  FFMA.FTZ R16, R35, R16, R116 ;  /* 0x0000001023107223 */ /* 0x000fc60000010074 */
[----:B--2---:R-:W-:Y:S01]  /*89a0*/  FMUL.FTZ R2, R44, -1.4426950216293334961 ;  /* 0xbfb8aa3b2c027820 */ /* 0x004fe20000410000 */
        /* <DEDUP_REMOVED lines=15> */
.L_x_1602:
[----:B------:R-:W-:Y:S01]  /*8aa0*/  BSSY.RECONVERGENT B0, `(.L_x_1603) ;  /* 0x0000011000007945 */ /* 0x000fe20003800200 */
[----:B------:R-:W-:Y:S01]  /*8ab0*/  FFMA.FTZ R20, R115, R46, -R20 ;  /* 0x0000002e73147223 */ /* 0x000fe20000010814 */
[----:B------:R-:W-:Y:S02]  /*8ac0*/  FFMA.FTZ R22, R35, R47, -R22 ;  /* 0x0000002f23167223 */ /* 0x000fe40000010816 */
[----:B------:R-:W-:Y:S05]  /*8ad0*/  @P4 BRA `(.L_x_1604) ;  /* 0x0000000000344947 */ /* 0x000fea0003800000 */
[----:B------:R-:W0:Y:S01]  /*8ae0*/  LDCU.64 UR6, c[0x0][0x3f8] ;  /* 0x00007f00ff0677ac */ /* 0x000e220008000a00 */
[----:B--2---:R-:W-:Y:S01]  /*8af0*/  MOV R2, R122 ;  /* 0x0000007a00027202 */ /* 0x004fe20000000f00 */
        /* <DEDUP_REMOVED lines=11> */
.L_x_1604:
[----:B------:R-:W-:Y:S05]  /*8bb0*/  BSYNC.RECONVERGENT B0 ;  /* 0x0000000000007941 */ /* 0x000fea0003800200 */
.L_x_1603:
[----:B------:R-:W-:Y:S05]  /*8bc0*/  BRA.U !UP0, `(.L_x_1605) ;  /* 0x0000000108487547 */ /* 0x000fea000b800000 */
[----:B------:R-:W-:Y:S01]  /*8bd0*/  FFMA.FTZ R48, R115, R48, R118 ;  /* 0x0000003073307223 */ /* 0x000fe20000010076 */
[----:B------:R-:W-:-:S03]  /*8be0*/  FFMA.FTZ R10, R35, R10, R116 ;  /* 0x0000000a230a7223 */ /* 0x000fc60000010074 */
[----:B--2-4-:R-:W-:Y:S01]  /*8bf0*/  FMUL.FTZ R2, R48, -1.4426950216293334961 ;  /* 0xbfb8aa3b30027820 */ /* 0x014fe20000410000 */
        /* <DEDUP_REMOVED lines=15> */
.L_x_1605:
[----:B------:R-:W-:Y:S01]  /*8cf0*/  BSSY.RECONVERGENT B0, `(.L_x_1606) ;  /* 0x0000011000007945 */ /* 0x000fe20003800200 */
[----:B------:R-:W-:Y:S01]  /*8d00*/  FFMA.FTZ R12, R115, R50, -R12 ;  /* 0x00000032730c7223 */ /* 0x000fe2000001080c */
[----:B------:R-:W-:Y:S02]  /*8d10*/  FFMA.FTZ R14, R35, R51, -R14 ;  /* 0x00000033230e7223 */ /* 0x000fe4000001080e */
[----:B------:R-:W-:Y:S05]  /*8d20*/  @P5 BRA `(.L_x_1607) ;  /* 0x0000000000345947 */ /* 0x000fea0003800000 */
[----:B------:R-:W0:Y:S01]  /*8d30*/  LDCU.64 UR6, c[0x0][0x3f8] ;  /* 0x00007f00ff0677ac */ /* 0x000e220008000a00 */
[----:B--2-4-:R-:W-:Y:S01]  /*8d40*/  MOV R2, R122 ;  /* 0x0000007a00027202 */ /* 0x014fe20000000f00 */
        /* <DEDUP_REMOVED lines=11> */
.L_x_1607:
[----:B------:R-:W-:Y:S05]  /*8e00*/  BSYNC.RECONVERGENT B0 ;  /* 0x0000000000007941 */ /* 0x000fea0003800200 */
.L_x_1606:
[----:B------:R-:W-:Y:S05]  /*8e10*/  BRA.U !UP0, `(.L_x_1608) ;  /* 0x0000000108487547 */ /* 0x000fea000b800000 */
[----:B------:R-:W-:Y:S01]  /*8e20*/  FFMA.FTZ R52, R115, R52, R118 ;  /* 0x0000003473347223 */ /* 0x000fe20000010076 */
[----:B------:R-:W-:-:S03]  /*8e30*/  FFMA.FTZ R34, R35, R34, R116 ;  /* 0x0000002223227223 */ /* 0x000fc60000010074 */
[----:B0-2-4-:R-:W-:Y:S01]  /*8e40*/  FMUL.FTZ R2, R52, -1.4426950216293334961 ;  /* 0xbfb8aa3b34027820 */ /* 0x015fe20000410000 */
[----:B-1----:R-:W-:-:S05]  /*8e50*/  FMUL.FTZ R4, R34, -1.4426950216293334961 ;  /* 0xbfb8aa3b22047820 */ /* 0x002fca0000410000 */
        /* <DEDUP_REMOVED lines=14> */
.L_x_1608:
        /* <DEDUP_REMOVED lines=8> */
[----:B------:R-:W-:Y:S01]  /*8fc0*/  MOV R120, R122 ;  /* 0x0000007a00787202 */ /* 0x000fe20000000f00 */
[----:B------:R-:W5:Y:S01]  /*8fd0*/  LDCU.64 UR12, c[0x0][0x380] ;  /* 0x00007000ff0c77ac */ /* 0x000f620008000a00 */
[----:B0-2-4-:R-:W-:-:S03]  /*8fe0*/  IMAD R2, R0, UR6, RZ ;  /* 0x0000000600027c24 */ /* 0x015fc6000f8e02ff */
[----:B------:R-:W-:-:S04]  /*8ff0*/  IMAD.WIDE.U32 R120, R103, UR6, R120 ;  /* 0x0000000667787c25 */ /* 0x000fc8000f8e0078 */
[----:B------:R-:W-:Y:S01]  /*9000*/  IMAD R3, R103, UR7, R2 ;  /* 0x0000000767037c24 */ /* 0x000fe2000f8e0202 */
[----:B-----5:R-:W-:-:S04]  /*9010*/  LEA R2, P0, R120, UR12, 0x2 ;  /* 0x0000000c78027c11 */ /* 0x020fc8000f8010ff */
[----:B------:R-:W-:-:S04]  /*9020*/  IADD3 R3, PT, PT, R121, R3, RZ ;  /* 0x0000000379037210 */ /* 0x000fc80007ffe0ff */
[----:B------:R-:W-:-:S05]  /*9030*/  LEA.HI.X R3, R120, UR13, R3, 0x2, P0 ;  /* 0x0000000d78037c11 */ /* 0x000fca00080f1403 */
[----:B------:R0:W-:Y:S02]  /*9040*/  STG.E.64 desc[UR8][R2.64], R8 ;  /* 0x0000000802007986 */ /* 0x0001e4000c101b08 */
.L_x_1610:
[----:B------:R-:W-:Y:S05]  /*9050*/  BSYNC.RECONVERGENT B0 ;  /* 0x0000000000007941 */ /* 0x000fea0003800200 */
.L_x_1609:
[----:B------:R-:W-:Y:S02]  /*9060*/  IADD3 R97, PT, PT, R94, R97, RZ ;  /* 0x000000615e617210 */ /* 0x000fe40007ffe0ff */
[----:B------:R-:W-:Y:S02]  /*9070*/  IADD3 R98, PT, PT, R98, 0x1, RZ ;  /* 0x0000000162627810 */ /* 0x000fe40007ffe0ff */
[----:B------:R-:W-:-:S13]  /*9080*/  ISETP.GE.AND P0, PT, R97, UR4, PT ;  /* 0x0000000461007c0c */ /* 0x000fda000bf06270 */
[----:B------:R-:W-:Y:S05]  /*9090*/  @!P0 BRA `(.L_x_1611) ;  /* 0xffffff7000b08947 */ /* 0x000fea000383ffff */
.L_x_1544:
[----:B01----:R-:W0:Y:S01]  /*90a0*/  LDC R4, c[0x0][0x370] ;  /* 0x0000dc00ff047b82 */ /* 0x003e220000000800 */
[----:B------:R-:W-:Y:S01]  /*90b0*/  ISETP.NE.AND P2, PT, R96, RZ, PT ;  /* 0x000000ff6000720c */ /* 0x000fe20003f45270 */
[----:B------:R-:W-:Y:S06]  /*90c0*/  BSSY.RECONVERGENT B0, `(.L_x_1612) ;  /* 0x0000011000007945 */ /* 0x000fec0003800200 */
[----:B------:R-:W1:Y:S08]  /*90d0*/  LDC R7, c[0x0][0x374] ;  /* 0x0000dd00ff077b82 */ /* 0x000e700000000800 */
[----:B--2-4-:R-:W2:Y:S01]  /*90e0*/  LDC.64 R2, c[0x0][0x3c8] ;  /* 0x0000f200ff027b82 */ /* 0x014ea20000000a00 */
        /* <DEDUP_REMOVED lines=14> */
.L_x_1613:
[----:B------:R-:W-:Y:S05]  /*91d0*/  BSYNC.RECONVERGENT B0 ;  /* 0x0000000000007941 */ /* 0x000fea0003800200 */
.L_x_1612:
[----:B------:R-:W-:Y:S05]  /*91e0*/  @P0 EXIT ;  /* 0x000000000000094d */ /* 0x000fea0003800000 */
[----:B------:R-:W-:Y:S05]  /*91f0*/  @P2 BRA `(.L_x_1614) ;  /* 0x0000000000202947 */ /* 0x000fea0003800000 */
[----:B------:R-:W-:-:S05]  /*9200*/  IMAD R0, R4, R7, RZ ;  /* 0x0000000704007224 */ /* 0x000fca00078e02ff */
[----:B------:R-:W-:-:S13]  /*9210*/  ISETP.NE.AND P0, PT, R0, -0x1, PT ;  /* 0xffffffff0000780c */ /* 0x000fda0003f05270 */
[----:B------:R-:W-:Y:S05]  /*9220*/  @!P0 BRA `(.L_x_1614) ;  /* 0x0000000000148947 */ /* 0x000fea0003800000 */
.L_x_1615:
[----:B0-----:R-:W2:Y:S04]  /*9230*/  LDG.E.STRONG.GPU R5, desc[UR8][R2.64] ;  /* 0x0000000802057981 */ /* 0x001ea8000c1ef900 */
[----:B--2---:R-:W-:Y:S01]  /*9240*/  CCTL.IVALL ;  /* 0x00000000ff00798f */ /* 0x004fe20002000000 */
[----:B------:R-:W-:Y:S05]  /*9250*/  YIELD ;  /* 0x0000000000007946 */ /* 0x000fea0003800000 */
[----:B------:R-:W-:-:S13]  /*9260*/  ISETP.NE.AND P0, PT, R5, R0, PT ;  /* 0x000000000500720c */ /* 0x000fda0003f05270 */
[----:B------:R-:W-:Y:S05]  /*9270*/  @P0 BRA `(.L_x_1615) ;  /* 0xfffffffc00ec0947 */ /* 0x000fea000383ffff */
.L_x_1614:
        /* <DEDUP_REMOVED lines=73> */
.L_x_1618:
        /* <DEDUP_REMOVED lines=10> */
[----:B------:R-:W4:Y:S04]  /*97b0*/  LDG.E R12, desc[UR8][R12.64] ;  /* 0x000000080c0c7981 */ /* 0x000f28000c1e1900 */
[----:B------:R-:W4:Y:S01]  /*97c0*/  LDG.E R15, desc[UR8][R14.64] ;  /* 0x000000080e0f7981 */ /* 0x000f22000c1e1900 */
        /* <DEDUP_REMOVED lines=14> */
[----:B----4-:R-:W-:Y:S01]  /*98b0*/  F2FP.BF16.F32.PACK_AB R19, R15, R12 ;  /* 0x0000000c0f13723e */ /* 0x010fe200000010ff */
[----:B------:R0:W-:Y:S04]  /*98c0*/  STG.E desc[UR8][R8.64], R17 ;  /* 0x0000001108007986 */ /* 0x0001e8000c101908 */
[----:B------:R0:W-:Y:S01]  /*98d0*/  STG.E desc[UR8][R10.64], R19 ;  /* 0x000000130a007986 */ /* 0x0001e2000c101908 */
[----:B------:R-:W-:Y:S01]  /*98e0*/  IADD3.X R23, PT, PT, RZ, R23, RZ, P3, !PT ;  /* 0x00000017ff177210 */ /* 0x000fe20001ffe4ff */
[----:B------:R-:W-:Y:S06]  /*98f0*/  @P1 BRA `(.L_x_1618) ;  /* 0xfffffffc00841947 */ /* 0x000fec000383ffff */
.L_x_1617:
[----:B------:R-:W-:Y:S05]  /*9900*/  BSYNC.RECONVERGENT B0 ;  /* 0x0000000000007941 */ /* 0x000fea0003800200 */
.L_x_1616:
        /* <DEDUP_REMOVED lines=8> */
[----:B------:R-:W4:Y:S01]  /*9990*/  LDCU.64 UR10, c[0x0][0x390] ;  /* 0x00007200ff0a77ac */ /* 0x000f220008000a00 */
[----:B------:R-:W-:-:S07]  /*99a0*/  SHF.L.U32 R33, R3, 0x2, RZ ;  /* 0x0000000203217819 */ /* 0x000fce00000006ff */
.L_x_1619:
[C---:B------:R-:W-:Y:S02]  /*99b0*/  SHF.L.U32 R22, R96.reuse, 0x2, RZ ;  /* 0x0000000260167819 */ /* 0x040fe400000006ff */
[----:B------:R-:W-:Y:S02]  /*99c0*/  SHF.L.U64.HI R24, R96, 0x2, R97 ;  /* 0x0000000260187819 */ /* 0x000fe40000010261 */
[----:B-1----:R-:W-:-:S04]  /*99d0*/  IADD3 R4, P0, PT, R22, UR4, RZ ;  /* 0x0000000416047c10 */ /* 0x002fc8000ff1e0ff */
[----:B------:R-:W-:Y:S02]  /*99e0*/  IADD3.X R5, PT, PT, R24, UR5, RZ, P0, !PT ;  /* 0x0000000518057c10 */ /* 0x000fe400087fe4ff */
[C---:B------:R-:W-:Y:S02]  /*99f0*/  IADD3 R6, P0, PT, R4.reuse, R33, RZ ;  /* 0x0000002104067210 */ /* 0x040fe40007f1e0ff */
[C---:B0-----:R-:W-:Y:S01]  /*9a00*/  IADD3 R10, P2, PT, R4.reuse, R37, RZ ;  /* 0x00000025040a7210 */ /* 0x041fe20007f5e0ff */
[----:B------:R0:W5:Y:S01]  /*9a10*/  LDG.E R2, desc[UR8][R4.64] ;  /* 0x0000000804027981 */ /* 0x000162000c1e1900 */
[C---:B------:R-:W-:Y:S02]  /*9a20*/  IADD3.X R7, PT, PT, R5.reuse, R31, RZ, P0, !PT ;  /* 0x0000001f05077210 */ /* 0x040fe400007fe4ff */
[----:B------:R-:W-:Y:S02]  /*9a30*/  IADD3 R8, P1, PT, R4, R27, RZ ;  /* 0x0000001b04087210 */ /* 0x000fe40007f3e0ff */
[----:B------:R-:W-:-:S02]  /*9a40*/  IADD3.X R11, PT, PT, R5, R35, RZ, P2, !PT ;  /* 0x00000023050b7210 */ /* 0x000fc400017fe4ff */
[----:B------:R-:W-:Y:S01]  /*9a50*/  IADD3.X R9, PT, PT, R5, R29, RZ, P1, !PT ;  /* 0x0000001d05097210 */ /* 0x000fe20000ffe4ff */
[----:B------:R-:W5:Y:S04]  /*9a60*/  LDG.E R7, desc[UR8][R6.64] ;  /* 0x0000000806077981 */ /* 0x000f68000c1e1900 */
[----:B------:R-:W3:Y:S04]  /*9a70*/  LDG.E R8, desc[UR8][R8.64] ;  /* 0x0000000808087981 */ /* 0x000ee8000c1e1900 */
[----:B------:R-:W3:Y:S01]  /*9a80*/  LDG.E R11, desc[UR8][R10.64] ;  /* 0x000000080a0b7981 */ /* 0x000ee2000c1e1900 */
[----:B------:R-:W-:-:S02]  /*9a90*/  LOP3.LUT R16, R22, 0xfffffffc, RZ, 0xc0, !PT ;  /* 0xfffffffc16107812 */ /* 0x000fc400078ec0ff */
[----:B------:R-:W-:Y:S02]  /*9aa0*/  LOP3.LUT R15, R24, 0x1, RZ, 0xc0, !PT ;  /* 0x00000001180f7812 */ /* 0x000fe400078ec0ff */
[----:B--2---:R-:W-:-:S04]  /*9ab0*/  IADD3 R12, P0, PT, R16, UR6, RZ ;  /* 0x00000006100c7c10 */ /* 0x004fc8000ff1e0ff */
[C---:B------:R-:W-:Y:S02]  /*9ac0*/  IADD3.X R13, PT, PT, R15.reuse, UR7, RZ, P0, !PT ;  /* 0x000000070f0d7c10 */ /* 0x040fe400087fe4ff */
[C---:B----4-:R-:W-:Y:S02]  /*9ad0*/  IADD3 R14, P0, PT, R16.reuse, UR10, RZ ;  /* 0x0000000a100e7c10 */ /* 0x050fe4000ff1e0ff */
[----:B------:R-:W-:Y:S02]  /*9ae0*/  IADD3 R16, P1, PT, R16, UR4, RZ ;  /* 0x0000000410107c10 */ /* 0x000fe4000ff3e0ff */
[----:B------:R-:W-:Y:S02]  /*9af0*/  IADD3.X R15, PT, PT, R15, UR11, RZ, P0, !PT ;  /* 0x0000000b0f0f7c10 */ /* 0x000fe400087fe4ff */
[----:B0-----:R-:W-:Y:S02]  /*9b00*/  IADD3 R4, P0, PT, R16, R33, RZ ;  /* 0x0000002110047210 */ /* 0x001fe40007f1e0ff */
[----:B-----5:R-:W-:-:S02]  /*9b10*/  F2FP.BF16.F32.PACK_AB R19, R7, R2 ;  /* 0x000000020713723e */ /* 0x020fc400000010ff */
[----:B------:R-:W-:-:S04]  /*9b20*/  LOP3.LUT R2, R24, 0x3, RZ, 0xc0, !PT ;  /* 0x0000000318027812 */ /* 0x000fc800078ec0ff */
[----:B------:R-:W-:Y:S02]  /*9b30*/  IADD3.X R17, PT, PT, R2, UR5, RZ, P1, !PT ;  /* 0x0000000502117c10 */ /* 0x000fe40008ffe4ff */
[----:B---3--:R-:W-:Y:S02]  /*9b40*/  F2FP.BF16.F32.PACK_AB R21, R11, R8 ;  /* 0x000000080b15723e */ /* 0x008fe400000010ff */
        /* <DEDUP_REMOVED lines=61> */
.L_x_1620:
        /* <DEDUP_REMOVED lines=14> */
.L_x_4523:


//--------------------- .text._Z35group_norm_nhwc_bwd_one_pass_kernelI11Fp32IOBf16WLi512ELi56ELi448EEv26Group_norm_nhwc_bwd_params --------------------------
	.section	.text._Z35group_norm_nhwc_bwd_one_pass_kernelI11Fp32IOBf16WLi512ELi56ELi448EEv26Group_norm_nhwc_bwd_params,"ax",@progbits
	.align	128
        .global         _Z35group_norm_nhwc_bwd_one_pass_kernelI11Fp32IOBf16WLi512ELi56ELi448EEv26Group_norm_nhwc_bwd_params
        .type           _Z35group_norm_nhwc_bwd_one_pass_kernelI11Fp32IOBf16WLi512ELi56ELi448EEv26Group_norm_nhwc_bwd_params,@function
        .size           _Z35group_norm_nhwc_bwd_one_pass_kernelI11Fp32IOBf16WLi512ELi56ELi448EEv26Group_norm_nhwc_bwd_params,(.L_x_4524 - _Z35group_norm_nhwc_bwd_one_pass_kernelI11Fp32IOBf16WLi512ELi56ELi448EEv26Group_norm_nhwc_bwd_params)
        .other          _Z35group_norm_nhwc_bwd_one_pass_kernelI11Fp32IOBf16WLi512ELi56ELi448EEv26Group_norm_nhwc_bwd_params,@"STO_CUDA_ENTRY STV_DEFAULT"
_Z35group_norm_nhwc_bwd_one_pass_kernelI11Fp32IOBf16WLi512ELi56ELi448EEv26Group_norm_nhwc_bwd_params:
.text._Z35group_norm_nhwc_bwd_one_pass_kernelI11Fp32IOBf16WLi512ELi56ELi448EEv26Group_norm_nhwc_bwd_params:
        /* <DEDUP_REMOVED lines=26> */
.L_x_1647:
[----:B01----:R-:W2:Y:S01]  /*01a0*/  LDL.LU R4, [R1+0x220] ;  /* 0x0002200001047983 */ /* 0x003ea20000300800 */
        /* <DEDUP_REMOVED lines=11> */
[C---:B------:R-:W-:Y:S02]  /*0260*/  IADD3 R13, PT, PT, R85.reuse, 0x30, RZ ;  /* 0x00000030550d7810 */ /* 0x040fe40007ffe0ff */
[----:B------:R-:W-:Y:S01]  /*0270*/  IADD3 R83, PT, PT, R85, 0x1a0, RZ ;  /* 0x000001a055537810 */ /* 0x000fe20007ffe0ff */
[----:B-1----:R-:W-:Y:S02]  /*0280*/  ULOP3.LUT UR12, UR8, UR14, URZ, 0x3c, !UPT ;  /* 0x0000000e080c7292 */ /* 0x002fe4000f8e3cff */
[----:B0-----:R-:W-:Y:S01]  /*0290*/  MOV R0, UR14 ;  /* 0x0000000e00007c02 */ /* 0x001fe20008000f00 */
[----:B------:R-:W-:Y:S01]  /*02a0*/  UISETP.NE.AND UP0, UPT, UR14, URZ, UPT ;  /* 0x000000ff0e00728c */ /* 0x000fe2000bf05270 */
[----:B------:R-:W-:Y:S02]  /*02b0*/  SHF.R.S32.HI R17, RZ, 0x1f, R13 ;  /* 0x0000001fff117819 */ /* 0x000fe4000001140d */
[----:B------:R-:W-:-:S02]  /*02c0*/  IABS R0, R0 ;  /* 0x0000000000007213 */ /* 0x000fc40000000000 */
[----:B---3--:R-:W-:Y:S02]  /*02d0*/  ISETP.GE.U32.AND P0, PT, R85, UR16, PT ;  /* 0x0000001055007c0c */ /* 0x008fe4000bf06070 */
[----:B------:R-:W-:Y:S02]  /*02e0*/  R2UR UR13, R0 ;  /* 0x00000000000d72ca */ /* 0x000fe400000e0000 */
[----:B------:R-:W-:Y:S02]  /*02f0*/  ISETP.GE.AND.EX P3, PT, R3, UR17, PT, P0 ;  /* 0x0000001103007c0c */ /* 0x000fe4000bf66300 */
[----:B------:R-:W-:Y:S02]  /*0300*/  ISETP.GE.U32.AND P0, PT, R7, UR16, PT ;  /* 0x0000001007007c0c */ /* 0x000fe4000bf06070 */
[----:B------:R-:W-:Y:S02]  /*0310*/  MOV R11, UR18 ;  /* 0x00000012000b7c02 */ /* 0x000fe40008000f00 */
[----:B------:R-:W-:-:S02]  /*0320*/  ISETP.GE.AND.EX P4, PT, R5, UR17, PT, P0 ;  /* 0x0000001105007c0c */ /* 0x000fc4000bf86300 */
[----:B------:R-:W-:Y:S02]  /*0330*/  ISETP.GE.U32.AND P0, PT, R9, UR16, PT ;  /* 0x0000001009007c0c */ /* 0x000fe4000bf06070 */
[----:B------:R-:W-:Y:S01]  /*0340*/  IADD3 R84, PT, PT, R85, 0x1f0, RZ ;  /* 0x000001f055547810 */ /* 0x000fe20007ffe0ff */
[----:B------:R-:W0:Y:S02]  /*0350*/  I2F.RP R0, UR13 ;  /* 0x0000000d00007d06 */ /* 0x000e240008209400 */
[----:B------:R-:W1:Y:S01]  /*0360*/  @!P3 LDC.64 R14, c[0x0][0x3f8] ;  /* 0x0000fe00ff0ebb82 */ /* 0x000e620000000a00 */
[----:B------:R-:W-:-:S04]  /*0370*/  @P3 LOP3.LUT R95, R95, 0x1000000, RZ, 0xfc, !PT ;  /* 0x010000005f5f3812 */ /* 0x000fc800078efcff */
[----:B------:R-:W-:-:S03]  /*0380*/  LOP3.LUT R95, R95, 0xff7fffff, RZ, 0xc0, !PT ;  /* 0xff7fffff5f5f7812 */ /* 0x000fc600078ec0ff */
[----:B------:R-:W3:Y:S01]  /*0390*/  @!P3 LDC.64 R18, c[0x0][0x398] ;  /* 0x0000e600ff12bb82 */ /* 0x000ee20000000a00 */
[----:B------:R-:W-:Y:S01]  /*03a0*/  @P4 LOP3.LUT R95, R95, 0x800000, RZ, 0xfc, !PT ;  /* 0x008000005f5f4812 */ /* 0x000fe200078efcff */
[----:B0-----:R-:W0:Y:S03]  /*03b0*/  MUFU.RCP R0, R0 ;  /* 0x0000000000007308 */ /* 0x001e260000001000 */
[----:B------:R-:W-:-:S03]  /*03c0*/  LOP3.LUT R95, R95, 0xffbfffff, RZ, 0xc0, !PT ;  /* 0xffbfffff5f5f7812 */ /* 0x000fc600078ec0ff */
[----:B------:R-:W4:Y:S08]  /*03d0*/  @!P4 LDC.64 R20, c[0x0][0x3f8] ;  /* 0x0000fe00ff14cb82 */ /* 0x000f300000000a00 */
[----:B------:R-:W3:Y:S01]  /*03e0*/  @!P3 LDC.64 R74, c[0x0][0x3a0] ;  /* 0x0000e800ff4abb82 */ /* 0x000ee20000000a00 */
[----:B0-----:R-:W-:-:S07]  /*03f0*/  IADD3 R2, PT, PT, R0, 0xffffffe, RZ ;  /* 0x0ffffffe00027810 */ /* 0x001fce0007ffe0ff */
[----:B------:R-:W0:Y:S01]  /*0400*/  @!P4 LDC.64 R58, c[0x0][0x3a0] ;  /* 0x0000e800ff3acb82 */ /* 0x000e220000000a00 */
[----:B------:R-:W1:Y:S02]  /*0410*/  F2I.FTZ.U32.TRUNC.NTZ R2, R2 ;  /* 0x0000000200027305 */ /* 0x000e64000021f000 */
[----:B-1----:R-:W-:-:S13]  /*0420*/  R2UR UR7, R2 ;  /* 0x00000000020772ca */ /* 0x002fda00000e0000 */
        /* <DEDUP_REMOVED lines=23> */
[----:B------:R-:W-:-:S03]  /*05a0*/  USHF.R.S32.HI UR5, URZ, 0x1f, UR7 ;  /* 0x0000001fff057899 */ /* 0x000fc60008011407 */
[----:B------:R-:W-:Y:S01]  /*05b0*/  LEA.HI.X.SX32 R67, R0, RZ, 0x1, P1 ;  /* 0x000000ff00437211 */ /* 0x000fe200008f0eff */
[----:B------:R-:W-:Y:S01]  /*05c0*/  UIMAD UR5, UR5, UR18, URZ ;  /* 0x00000012050572a4 */ /* 0x000fe2000f8e02ff */
[----:B------:R-:W-:-:S03]  /*05d0*/  @!P3 IMAD R0, R3, R14, RZ ;  /* 0x0000000e0300b224 */ /* 0x000fc600078e02ff */
[----:B------:R-:W-:Y:S02]  /*05e0*/  UIMAD UR5, UR7, UR19, UR5 ;  /* 0x00000013070572a4 */ /* 0x000fe4000f8e0205 */
[----:B------:R-:W-:Y:S01]  /*05f0*/  IMAD.WIDE.U32 R66, R11, UR7, R66 ;  /* 0x000000070b427c25 */ /* 0x000fe2000f8e0042 */
[----:B------:R-:W-:-:S03]  /*0600*/  SHF.R.S32.HI R11, RZ, 0x1f, R9 ;  /* 0x0000001fff0b7819 */ /* 0x000fc60000011409 */
[----:B------:R-:W-:Y:S01]  /*0610*/  HFMA2 R94, -RZ, RZ, 0, 0 ;  /* 0x00000000ff5e7431 */ /* 0x000fe200000001ff */
[----:B------:R-:W1:Y:S01]  /*0620*/  LDCU.64 UR6, c[0x0][0x3b8] ;  /* 0x00007700ff0677ac */ /* 0x000e620008000a00 */
[----:B------:R-:W-:Y:S01]  /*0630*/  @!P3 IMAD R15, R85, R15, R0 ;  /* 0x0000000f550fb224 */ /* 0x000fe200078e0200 */
[----:B------:R-:W-:Y:S01]  /*0640*/  IADD3 R65, PT, PT, R67, UR5, RZ ;  /* 0x0000000543417c10 */ /* 0x000fe2000fffe0ff */
[----:B----4-:R-:W-:Y:S01]  /*0650*/  @!P4 IMAD R0, R5, R20, RZ ;  /* 0x000000140500c224 */ /* 0x010fe200078e02ff */
[----:B------:R-:W-:Y:S02]  /*0660*/  @!P3 MOV R64, R66 ;  /* 0x000000420040b202 */ /* 0x000fe40000000f00 */
[----:B------:R-:W-:Y:S02]  /*0670*/  ISETP.GE.AND.EX P6, PT, R11, UR17, PT, P0 ;  /* 0x000000110b007c0c */ /* 0x000fe4000bfc6300 */
[----:B------:R-:W-:Y:S01]  /*0680*/  ISETP.GE.U32.AND P0, PT, R13, UR16, PT ;  /* 0x000000100d007c0c */ /* 0x000fe2000bf06070 */
[----:B------:R-:W-:-:S03]  /*0690*/  @!P3 IMAD.WIDE.U32 R2, R85, R14, R64 ;  /* 0x0000000e5502b225 */ /* 0x000fc600078e0040 */
[----:B------:R-:W-:Y:S02]  /*06a0*/  ISETP.GE.AND.EX P5, PT, R17, UR17, PT, P0 ;  /* 0x0000001111007c0c */ /* 0x000fe4000bfa6300 */
[----:B------:R-:W-:Y:S02]  /*06b0*/  @!P3 IADD3 R15, PT, PT, R3, R15, RZ ;  /* 0x0000000f030fb210 */ /* 0x000fe40007ffe0ff */
[C---:B------:R-:W-:Y:S02]  /*06c0*/  @!P3 SHF.L.U32 R3, R2.reuse, 0x2, RZ ;  /* 0x000000020203b819 */ /* 0x040fe400000006ff */
[----:B------:R-:W-:Y:S01]  /*06d0*/  @!P3 SHF.L.U64.HI R2, R2, 0x2, R15 ;  /* 0x000000020202b819 */ /* 0x000fe2000001020f */
[----:B------:R-:W2:Y:S01]  /*06e0*/  @!P6 LDC.64 R22, c[0x0][0x3f8] ;  /* 0x0000fe00ff16eb82 */ /* 0x000ea20000000a00 */
[----:B---3--:R-:W-:Y:S02]  /*06f0*/  @!P3 IADD3 R4, P2, PT, R3, R18, RZ ;  /* 0x000000120304b210 */ /* 0x008fe40007f5e0ff */
[----:B------:R-:W-:-:S02]  /*0700*/  @P6 LOP3.LUT R95, R95, 0x400000, RZ, 0xfc, !PT ;  /* 0x004000005f5f6812 */ /* 0x000fc400078efcff */
[C---:B------:R-:W-:Y:S02]  /*0710*/  @!P3 IADD3.X R5, PT, PT, R2.reuse, R19, RZ, P2, !PT ;  /* 0x000000130205b210 */ /* 0x040fe400017fe4ff */
[----:B------:R-:W-:Y:S01]  /*0720*/  LOP3.LUT P2, RZ, R95, 0x800000, RZ, 0xc0, !PT ;  /* 0x008000005fff7812 */ /* 0x000fe2000784c0ff */
[----:B------:R-:W3:Y:S01]  /*0730*/  @!P5 LDC.64 R28, c[0x0][0x3f8] ;  /* 0x0000fe00ff1cdb82 */ /* 0x000ee20000000a00 */
[----:B------:R-:W-:Y:S02]  /*0740*/  @!P3 IADD3 R74, P1, PT, R3, R74, RZ ;  /* 0x0000004a034ab210 */ /* 0x000fe40007f3e0ff */
[----:B------:R-:W-:Y:S02]  /*0750*/  IADD3 R15, PT, PT, R85, 0x40, RZ ;  /* 0x00000040550f7810 */ /* 0x000fe40007ffe0ff */
[----:B------:R-:W-:Y:S02]  /*0760*/  @!P3 IADD3.X R75, PT, PT, R2, R75, RZ, P1, !PT ;  /* 0x0000004b024bb210 */ /* 0x000fe40000ffe4ff */
[----:B------:R-:W-:Y:S01]  /*0770*/  ISETP.GE.U32.AND P0, PT, R15, UR16, PT ;  /* 0x000000100f007c0c */ /* 0x000fe2000bf06070 */
[----:B------:R-:W4:Y:S01]  /*0780*/  @!P6 LDC.64 R56, c[0x0][0x3a0] ;  /* 0x0000e800ff38eb82 */ /* 0x000f220000000a00 */
[----:B------:R-:W-:-:S02]  /*0790*/  SHF.R.S32.HI R19, RZ, 0x1f, R15 ;  /* 0x0000001fff137819 */ /* 0x000fc4000001140f */
[----:B------:R-:W-:Y:S01]  /*07a0*/  LOP3.LUT R95, R95, 0xffdfffff, RZ, 0xc0, !PT ;  /* 0xffdfffff5f5f7812 */ /* 0x000fe200078ec0ff */
[----:B------:R-:W-:Y:S01]  /*07b0*/  @!P2 IMAD R21, R7, R21, R0 ;  /* 0x000000150715a224 */ /* 0x000fe200078e0200 */
[----:B------:R-:W-:Y:S02]  /*07c0*/  @!P2 MOV R2, R66 ;  /* 0x000000420002a202 */ /* 0x000fe40000000f00 */
[----:B------:R-:W-:Y:S01]  /*07d0*/  @!P2 MOV R3, R65 ;  /* 0x000000410003a202 */ /* 0x000fe20000000f00 */
[----:B------:R-:W1:Y:S01]  /*07e0*/  @!P2 LDC.64 R24, c[0x0][0x398] ;  /* 0x0000e600ff18ab82 */ /* 0x000e620000000a00 */
[----:B--2---:R-:W-:Y:S01]  /*07f0*/  @!P6 IMAD R6, R11, R22, RZ ;  /* 0x000000160b06e224 */ /* 0x004fe200078e02ff */
[----:B------:R-:W-:Y:S01]  /*0800*/  ISETP.GE.AND.EX P4, PT, R19, UR17, PT, P0 ;  /* 0x0000001113007c0c */ /* 0x000fe2000bf86300 */
[----:B------:R-:W-:Y:S01]  /*0810*/  @!P2 IMAD.WIDE.U32 R2, R7, R20, R2 ;  /* 0x000000140702a225 */ /* 0x000fe200078e0002 */
[----:B------:R-:W-:Y:S02]  /*0820*/  IADD3 R7, PT, PT, R85, 0x50, RZ ;  /* 0x0000005055077810 */ /* 0x000fe40007ffe0ff */
[----:B------:R-:W-:-:S02]  /*0830*/  @P5 LOP3.LUT R95, R95, 0x200000, RZ, 0xfc, !PT ;  /* 0x002000005f5f5812 */ /* 0x000fc400078efcff */
[----:B------:R-:W2:Y:S01]  /*0840*/  @!P6 LDC.64 R26, c[0x0][0x398] ;  /* 0x0000e600ff1aeb82 */ /* 0x000ea20000000a00 */
[----:B------:R-:W-:Y:S01]  /*0850*/  @!P2 IADD3 R3, PT, PT, R3, R21, RZ ;  /* 0x000000150303a210 */ /* 0x000fe20007ffe0ff */
[----:B------:R-:W-:Y:S01]  /*0860*/  @!P6 IMAD R23, R9, R23, R6 ;  /* 0x000000170917e224 */ /* 0x000fe200078e0206 */
[C---:B------:R-:W-:Y:S02]  /*0870*/  @!P2 SHF.L.U32 R11, R2.reuse, 0x2, RZ ;  /* 0x00000002020ba819 */ /* 0x040fe400000006ff */
[----:B------:R-:W-:Y:S02]  /*0880*/  @!P2 SHF.L.U64.HI R0, R2, 0x2, R3 ;  /* 0x000000020200a819 */ /* 0x000fe40000010203 */
[----:B------:R-:W-:Y:S01]  /*0890*/  @!P6 MOV R2, R66 ;  /* 0x000000420002e202 */ /* 0x000fe20000000f00 */
[----:B------:R-:W2:Y:S01]  /*08a0*/  @!P4 LDC.64 R30, c[0x0][0x3f8] ;  /* 0x0000fe00ff1ecb82 */ /* 0x000ea20000000a00 */
[----:B------:R-:W-:Y:S02]  /*08b0*/  @!P6 MOV R3, R65 ;  /* 0x000000410003e202 */ /* 0x000fe40000000f00 */
[----:B0-----:R-:W-:-:S02]  /*08c0*/  @!P2 IADD3 R58, P0, PT, R11, R58, RZ ;  /* 0x0000003a0b3aa210 */ /* 0x001fc40007f1e0ff */
[----:B------:R-:W-:Y:S01]  /*08d0*/  ISETP.GE.U32.AND P1, PT, R7, UR16, PT ;  /* 0x0000001007007c0c */ /* 0x000fe2000bf26070 */
[----:B------:R-:W-:Y:S01]  /*08e0*/  @!P6 IMAD.WIDE.U32 R2, R9, R22, R2 ;  /* 0x000000160902e225 */ /* 0x000fe200078e0002 */
[C---:B------:R-:W-:Y:S01]  /*08f0*/  @!P2 IADD3.X R59, PT, PT, R0.reuse, R59, RZ, P0, !PT ;  /* 0x0000003b003ba210 */ /* 0x040fe200007fe4ff */
[----:B------:R-:W0:Y:S01]  /*0900*/  @!P5 LDC.64 R54, c[0x0][0x3a0] ;  /* 0x0000e800ff36db82 */ /* 0x000e220000000a00 */
[----:B-1----:R-:W-:Y:S02]  /*0910*/  @!P2 IADD3 R10, P0, PT, R11, R24, RZ ;  /* 0x000000180b0aa210 */ /* 0x002fe40007f1e0ff */
[----:B------:R-:W-:Y:S02]  /*0920*/  SHF.R.S32.HI R21, RZ, 0x1f, R7 ;  /* 0x0000001fff157819 */ /* 0x000fe40000011407 */
[----:B------:R-:W-:Y:S02]  /*0930*/  @!P6 IADD3 R3, PT, PT, R3, R23, RZ ;  /* 0x000000170303e210 */ /* 0x000fe40007ffe0ff */
[----:B------:R-:W-:Y:S01]  /*0940*/  @!P2 IADD3.X R11, PT, PT, R0, R25, RZ, P0, !PT ;  /* 0x00000019000ba210 */ /* 0x000fe200007fe4ff */
[----:B------:R-:W1:Y:S01]  /*0950*/  @!P5 LDC.64 R22, c[0x0][0x398] ;  /* 0x0000e600ff16db82 */ /* 0x000e620000000a00 */
[----:B------:R-:W-:-:S02]  /*0960*/  ISETP.GE.AND.EX P3, PT, R21, UR17, PT, P1 ;  /* 0x0000001115007c0c */ /* 0x000fc4000bf66310 */
[C---:B------:R-:W-:Y:S02]  /*0970*/  @!P6 SHF.L.U32 R73, R2.reuse, 0x2, RZ ;  /* 0x000000020249e819 */ /* 0x040fe400000006ff */
[----:B------:R-:W-:Y:S01]  /*0980*/  @!P6 SHF.L.U64.HI R0, R2, 0x2, R3 ;  /* 0x000000020200e819 */ /* 0x000fe20000010203 */
[----:B---3--:R-:W-:Y:S01]  /*0990*/  @!P5 IMAD R2, R17, R28, RZ ;  /* 0x0000001c1102d224 */ /* 0x008fe200078e02ff */
[----:B------:R-:W-:Y:S01]  /*09a0*/  @!P5 MOV R3, R65 ;  /* 0x000000410003d202 */ /* 0x000fe20000000f00 */
[----:B------:R-:W3:Y:S01]  /*09b0*/  @!P4 LDC.64 R52, c[0x0][0x3a0] ;  /* 0x0000e800ff34cb82 */ /* 0x000ee20000000a00 */
[----:B----4-:R-:W-:Y:S01]  /*09c0*/  @!P6 IADD3 R56, P0, PT, R73, R56, RZ ;  /* 0x000000384938e210 */ /* 0x010fe20007f1e0ff */
[----:B------:R-:W-:Y:S01]  /*09d0*/  @!P5 IMAD R9, R13, R29, R2 ;  /* 0x0000001d0d09d224 */ /* 0x000fe200078e0202 */
[----:B------:R-:W-:Y:S01]  /*09e0*/  @!P5 MOV R2, R66 ;  /* 0x000000420002d202 */ /* 0x000fe20000000f00 */
[----:B--2---:R-:W-:Y:S01]  /*09f0*/  @!P4 IMAD R6, R19, R30, RZ ;  /* 0x0000001e1306c224 */ /* 0x004fe200078e02ff */
[----:B------:R-:W-:-:S02]  /*0a00*/  @!P6 IADD3.X R57, PT, PT, R0, R57, RZ, P0, !PT ;  /* 0x000000390039e210 */ /* 0x000fc400007fe4ff */
[----:B------:R-:W-:Y:S01]  /*0a10*/  @!P6 IADD3 R72, P0, PT, R73, R26, RZ ;  /* 0x0000001a4948e210 */ /* 0x000fe20007f1e0ff */
[----:B------:R-:W-:Y:S01]  /*0a20*/  @!P5 IMAD.WIDE.U32 R2, R13, R28, R2 ;  /* 0x0000001c0d02d225 */ /* 0x000fe200078e0002 */
[----:B------:R-:W2:Y:S01]  /*0a30*/  @!P3 LDC.64 R16, c[0x0][0x3f8] ;  /* 0x0000fe00ff10bb82 */ /* 0x000ea20000000a00 */
[----:B------:R-:W-:Y:S02]  /*0a40*/  LOP3.LUT R95, R95, 0xffefffff, RZ, 0xc0, !PT ;  /* 0xffefffff5f5f7812 */ /* 0x000fe400078ec0ff */
[----:B------:R-:W-:Y:S02]  /*0a50*/  @!P6 IADD3.X R73, PT, PT, R0, R27, RZ, P0, !PT ;  /* 0x0000001b0049e210 */ /* 0x000fe400007fe4ff */
[----:B------:R-:W-:Y:S01]  /*0a60*/  @!P5 IADD3 R3, PT, PT, R3, R9, RZ ;  /* 0x000000090303d210 */ /* 0x000fe20007ffe0ff */
[----:B------:R-:W-:Y:S01]  /*0a70*/  @!P4 IMAD R9, R15, R31, R6 ;  /* 0x0000001f0f09c224 */ /* 0x000fe200078e0206 */
[C---:B------:R-:W-:Y:S01]  /*0a80*/  @!P5 SHF.L.U32 R63, R2.reuse, 0x2, RZ ;  /* 0x00000002023fd819 */ /* 0x040fe200000006ff */
[----:B------:R-:W4:Y:S01]  /*0a90*/  @!P4 LDC.64 R12, c[0x0][0x398] ;  /* 0x0000e600ff0ccb82 */ /* 0x000f220000000a00 */
[----:B------:R-:W-:-:S02]  /*0aa0*/  @!P5 SHF.L.U64.HI R0, R2, 0x2, R3 ;  /* 0x000000020200d819 */ /* 0x000fc40000010203 */
[----:B------:R-:W-:Y:S02]  /*0ab0*/  @!P4 MOV R2, R66 ;  /* 0x000000420002c202 */ /* 0x000fe40000000f00 */
[----:B------:R-:W-:Y:S02]  /*0ac0*/  @!P4 MOV R3, R65 ;  /* 0x000000410003c202 */ /* 0x000fe40000000f00 */
[----:B0-----:R-:W-:Y:S01]  /*0ad0*/  @!P5 IADD3 R54, P0, PT, R63, R54, RZ ;  /* 0x000000363f36d210 */ /* 0x001fe20007f1e0ff */
[----:B------:R-:W0:Y:S01]  /*0ae0*/  @!P3 LDC.64 R50, c[0x0][0x3a0] ;  /* 0x0000e800ff32bb82 */ /* 0x000e220000000a00 */
[----:B------:R-:W-:Y:S01]  /*0af0*/  @P4 LOP3.LUT R95, R95, 0x100000, RZ, 0xfc, !PT ;  /* 0x001000005f5f4812 */ /* 0x000fe200078efcff */
[----:B------:R-:W-:Y:S01]  /*0b00*/  @!P4 IMAD.WIDE.U32 R2, R15, R30, R2 ;  /* 0x0000001e0f02c225 */ /* 0x000fe200078e0002 */
[----:B------:R-:W-:Y:S02]  /*0b10*/  @!P5 IADD3.X R55, PT, PT, R0, R55, RZ, P0, !PT ;  /* 0x000000370037d210 */ /* 0x000fe400007fe4ff */
[----:B-1----:R-:W-:-:S02]  /*0b20*/  @!P5 IADD3 R62, P0, PT, R63, R22, RZ ;  /* 0x000000163f3ed210 */ /* 0x002fc40007f1e0ff */
[----:B------:R-:W-:Y:S01]  /*0b30*/  @!P4 IADD3 R3, PT, PT, R3, R9, RZ ;  /* 0x000000090303c210 */ /* 0x000fe20007ffe0ff */
[----:B------:R-:W1:Y:S01]  /*0b40*/  @!P3 LDC.64 R14, c[0x0][0x398] ;  /* 0x0000e600ff0ebb82 */ /* 0x000e620000000a00 */
[----:B------:R-:W-:Y:S01]  /*0b50*/  @!P5 IADD3.X R63, PT, PT, R0, R23, RZ, P0, !PT ;  /* 0x00000017003fd210 */ /* 0x000fe200007fe4ff */
[----:B--2---:R-:W-:Y:S01]  /*0b60*/  @!P3 IMAD R6, R21, R16, RZ ;  /* 0x000000101506b224 */ /* 0x004fe200078e02ff */
[C---:B------:R-:W-:Y:S02]  /*0b70*/  @!P4 SHF.L.U32 R119, R2.reuse, 0x2, RZ ;  /* 0x000000020277c819 */ /* 0x040fe400000006ff */
[----:B------:R-:W-:Y:S01]  /*0b80*/  @!P4 SHF.L.U64.HI R0, R2, 0x2, R3 ;  /* 0x000000020200c819 */ /* 0x000fe20000010203 */
[----:B------:R-:W-:Y:S01]  /*0b90*/  @!P3 IMAD R9, R7, R17, R6 ;  /* 0x000000110709b224 */ /* 0x000fe200078e0206 */
[----:B------:R-:W-:Y:S02]  /*0ba0*/  @!P3 MOV R2, R66 ;  /* 0x000000420002b202 */ /* 0x000fe40000000f00 */
[----:B------:R-:W-:-:S02]  /*0bb0*/  @!P3 MOV R3, R65 ;  /* 0x000000410003b202 */ /* 0x000fc40000000f00 */
[----:B---3--:R-:W-:Y:S02]  /*0bc0*/  @!P4 IADD3 R52, P0, PT, R119, R52, RZ ;  /* 0x000000347734c210 */ /* 0x008fe40007f1e0ff */
[----:B------:R-:W-:Y:S01]  /*0bd0*/  LOP3.LUT R95, R95, 0xfff7ffff, RZ, 0xc0, !PT ;  /* 0xfff7ffff5f5f7812 */ /* 0x000fe200078ec0ff */
[----:B------:R-:W-:Y:S01]  /*0be0*/  @!P3 IMAD.WIDE.U32 R2, R7, R16, R2 ;  /* 0x000000100702b225 */ /* 0x000fe200078e0002 */
[----:B------:R-:W-:Y:S02]  /*0bf0*/  @!P4 IADD3.X R53, PT, PT, R0, R53, RZ, P0, !PT ;  /* 0x000000350035c210 */ /* 0x000fe400007fe4ff */
[----:B----4-:R-:W-:Y:S02]  /*0c00*/  @!P4 IADD3 R118, P0, PT, R119, R12, RZ ;  /* 0x0000000c7776c210 */ /* 0x010fe40007f1e0ff */
[----:B------:R-:W-:Y:S02]  /*0c10*/  @!P3 IADD3 R3, PT, PT, R3, R9, RZ ;  /* 0x000000090303b210 */ /* 0x000fe40007ffe0ff */
[----:B------:R-:W-:-:S02]  /*0c20*/  @!P3 SHF.L.U32 R117, R2, 0x2, RZ ;  /* 0x000000020275b819 */ /* 0x000fc400000006ff */
[----:B------:R-:W-:Y:S02]  /*0c30*/  @!P4 IADD3.X R119, PT, PT, R0, R13, RZ, P0, !PT ;  /* 0x0000000d0077c210 */ /* 0x000fe400007fe4ff */
[----:B------:R-:W-:Y:S02]  /*0c40*/  @!P3 SHF.L.U64.HI R2, R2, 0x2, R3 ;  /* 0x000000020202b819 */ /* 0x000fe40000010203 */
[----:B0-----:R-:W-:Y:S02]  /*0c50*/  @!P3 IADD3 R50, P0, PT, R117, R50, RZ ;  /* 0x000000327532b210 */ /* 0x001fe40007f1e0ff */
[----:B------:R-:W-:Y:S02]  /*0c60*/  IADD3 R7, PT, PT, R85, 0x60, RZ ;  /* 0x0000006055077810 */ /* 0x000fe40007ffe0ff */
[----:B------:R-:W-:Y:S02]  /*0c70*/  @!P3 IADD3.X R51, PT, PT, R2, R51, RZ, P0, !PT ;  /* 0x000000330233b210 */ /* 0x000fe400007fe4ff */
[----:B-1----:R-:W-:-:S02]  /*0c80*/  @!P3 IADD3 R116, P0, PT, R117, R14, RZ ;  /* 0x0000000e7574b210 */ /* 0x002fc40007f1e0ff */
[----:B------:R-:W-:Y:S01]  /*0c90*/  SHF.R.S32.HI R3, RZ, 0x1f, R7 ;  /* 0x0000001fff037819 */ /* 0x000fe20000011407 */
[----:B------:R-:W-:Y:S01]  /*0ca0*/  STL.64 [R1+0x2e0], R50 ;  /* 0x0002e03201007387 */ /* 0x000fe20000100a00 */
[----:B------:R-:W-:Y:S02]  /*0cb0*/  @!P3 IADD3.X R117, PT, PT, R2, R15, RZ, P0, !PT ;  /* 0x0000000f0275b210 */ /* 0x000fe400007fe4ff */
[----:B------:R-:W-:Y:S02]  /*0cc0*/  ISETP.GE.U32.AND P0, PT, R7, UR16, PT ;  /* 0x0000001007007c0c */ /* 0x000fe4000bf06070 */
[----:B------:R-:W-:Y:S02]  /*0cd0*/  @P3 LOP3.LUT R95, R95, 0x80000, RZ, 0xfc, !PT ;  /* 0x000800005f5f3812 */ /* 0x000fe400078efcff */
[----:B------:R-:W-:Y:S02]  /*0ce0*/  ISETP.GE.AND.EX P1, PT, R3, UR17, PT, P0 ;  /* 0x0000001103007c0c */ /* 0x000fe4000bf26300 */
[----:B------:R-:W-:-:S11]  /*0cf0*/  LOP3.LUT R95, R95, 0xfffbffff, RZ, 0xc0, !PT ;  /* 0xfffbffff5f5f7812 */ /* 0x000fd600078ec0ff */
        /* <DEDUP_REMOVED lines=145> */
[----:B---3--:R-:W-:-:S04]  /*1610*/  @!P1 IADD3 R36, P0, PT, R103, R36, RZ ;  /* 0x0000002467249210 */ /* 0x008fc80007f1e0ff */
        /* <DEDUP_REMOVED lines=159> */
[----:B------:R-:W4:Y:S01]  /*2010*/  @!P1 LDC.64 R14, c[0x0][0x3a0] ;  /* 0x0000e800ff0e9b82 */ /* 0x000f220000000a00 */
        /* <DEDUP_REMOVED lines=8> */
[----:B----4-:R-:W-:-:S04]  /*20a0*/  @!P1 IADD3 R12, P0, PT, R79, R14, RZ ;  /* 0x0000000e4f0c9210 */ /* 0x010fc80007f1e0ff */
        /* <DEDUP_REMOVED lines=108> */
[----:B------:R-:W-:Y:S02]  /*2770*/  SHF.R.S32.HI R61, RZ, 0x1f, R83 ;  /* 0x0000001fff3d7819 */ /* 0x000fe40000011453 */
[----:B------:R-:W-:Y:S02]  /*2780*/  ISETP.GE.U32.AND P1, PT, R83, UR16, PT ;  /* 0x0000001053007c0c */ /* 0x000fe4000bf26070 */
[----:B------:R-:W-:Y:S02]  /*2790*/  LOP3.LUT P0, RZ, R95, 0x1000000, RZ, 0xc0, !PT ;  /* 0x010000005fff7812 */ /* 0x000fe4000780c0ff */
        /* <DEDUP_REMOVED lines=41> */
[----:B------:R-:W-:Y:S02]  /*2a30*/  ISETP.GE.U32.AND P3, PT, R0, UR16, PT ;  /* 0x0000001000007c0c */ /* 0x000fe4000bf66070 */
[----:B------:R-:W-:Y:S02]  /*2a40*/  LOP3.LUT P2, RZ, R95, 0x800000, RZ, 0xc0, !PT ;  /* 0x008000005fff7812 */ /* 0x000fe4000784c0ff */
[----:B------:R-:W-:-:S13]  /*2a50*/  ISETP.GE.AND.EX P3, PT, R83, UR17, PT, P3 ;  /* 0x0000001153007c0c */ /* 0x000fda000bf66330 */
[----:B------:R-:W0:Y:S01]  /*2a60*/  @!P3 LDC.64 R60, c[0x0][0x3f8] ;  /* 0x0000fe00ff3cbb82 */ /* 0x000e220000000a00 */
[----:B------:R-:W-:-:S07]  /*2a70*/  @!P3 MOV R82, R66 ;  /* 0x000000420052b202 */ /* 0x000fce0000000f00 */
[----:B------:R-:W1:Y:S01]  /*2a80*/  @!P3 LDC.64 R14, c[0x0][0x3a0] ;  /* 0x0000e800ff0ebb82 */ /* 0x000e620000000a00 */
[----:B0-----:R-:W-:-:S04]  /*2a90*/  @!P3 IMAD R83, R83, R60, RZ ;  /* 0x0000003c5353b224 */ /* 0x001fc800078e02ff */
[----:B------:R-:W-:Y:S01]  /*2aa0*/  @!P3 IMAD R61, R0, R61, R83 ;  /* 0x0000003d003db224 */ /* 0x000fe200078e0253 */
[----:B------:R-:W-:-:S03]  /*2ab0*/  @!P3 MOV R83, R65 ;  /* 0x000000410053b202 */ /* 0x000fc60000000f00 */
        /* <DEDUP_REMOVED lines=14> */
[----:B------:R-:W-:-:S07]  /*2ba0*/  @!P4 MOV R83, R65 ;  /* 0x000000410053c202 */ /* 0x000fce0000000f00 */
[----:B------:R-:W2:Y:S01]  /*2bb0*/  @!P4 LDC.64 R14, c[0x0][0x3a0] ;  /* 0x0000e800ff0ecb82 */ /* 0x000ea20000000a00 */
[----:B0-----:R-:W-:-:S04]  /*2bc0*/  @!P4 IMAD R82, R82, R60, RZ ;  /* 0x0000003c5252c224 */ /* 0x001fc800078e02ff */
[----:B------:R-:W-:Y:S01]  /*2bd0*/  @!P4 IMAD R61, R0, R61, R82 ;  /* 0x0000003d003dc224 */ /* 0x000fe200078e0252 */
[----:B------:R-:W-:-:S05]  /*2be0*/  @!P4 MOV R82, R66 ;  /* 0x000000420052c202 */ /* 0x000fca0000000f00 */
[----:B------:R-:W-:-:S05]  /*2bf0*/  @!P4 IMAD.WIDE.U32 R82, R0, R60, R82 ;  /* 0x0000003c0052c225 */ /* 0x000fca00078e0052 */
[----:B------:R-:W-:Y:S02]  /*2c00*/  @!P4 IADD3 R0, PT, PT, R83, R61, RZ ;  /* 0x0000003d5300c210 */ /* 0x000fe40007ffe0ff */
[C---:B------:R-:W-:Y:S02]  /*2c10*/  @!P4 SHF.L.U32 R60, R82.reuse, 0x2, RZ ;  /* 0x00000002523cc819 */ /* 0x040fe400000006ff */
[----:B------:R-:W-:Y:S02]  /*2c20*/  @!P4 SHF.L.U64.HI R0, R82, 0x2, R0 ;  /* 0x000000025200c819 */ /* 0x000fe40000010200 */
[----:B--2---:R-:W-:-:S04]  /*2c30*/  @!P4 IADD3 R38, P5, PT, R60, R14, RZ ;  /* 0x0000000e3c26c210 */ /* 0x004fc80007fbe0ff */
        /* <DEDUP_REMOVED lines=10> */
[----:B------:R-:W3:Y:S01]  /*2ce0*/  @!P5 LDC.64 R14, c[0x0][0x3a0] ;  /* 0x0000e800ff0edb82 */ /* 0x000ee20000000a00 */
[----:B0-----:R-:W-:-:S04]  /*2cf0*/  @!P5 IMAD R82, R82, R60, RZ ;  /* 0x0000003c5252d224 */ /* 0x001fc800078e02ff */
[----:B------:R-:W-:Y:S01]  /*2d00*/  @!P5 IMAD R61, R0, R61, R82 ;  /* 0x0000003d003dd224 */ /* 0x000fe200078e0252 */
[----:B------:R-:W-:-:S05]  /*2d10*/  @!P5 MOV R82, R66 ;  /* 0x000000420052d202 */ /* 0x000fca0000000f00 */
[----:B------:R-:W-:-:S05]  /*2d20*/  @!P5 IMAD.WIDE.U32 R82, R0, R60, R82 ;  /* 0x0000003c0052d225 */ /* 0x000fca00078e0052 */
[----:B------:R-:W-:Y:S02]  /*2d30*/  @!P5 IADD3 R0, PT, PT, R83, R61, RZ ;  /* 0x0000003d5300d210 */ /* 0x000fe40007ffe0ff */
[C---:B------:R-:W-:Y:S02]  /*2d40*/  @!P5 SHF.L.U32 R60, R82.reuse, 0x2, RZ ;  /* 0x00000002523cd819 */ /* 0x040fe400000006ff */
[----:B------:R-:W-:Y:S02]  /*2d50*/  @!P5 SHF.L.U64.HI R0, R82, 0x2, R0 ;  /* 0x000000025200d819 */ /* 0x000fe40000010200 */
[----:B---3--:R-:W-:-:S04]  /*2d60*/  @!P5 IADD3 R8, P6, PT, R60, R14, RZ ;  /* 0x0000000e3c08d210 */ /* 0x008fc80007fde0ff */
[----:B------:R-:W-:Y:S02]  /*2d70*/  @!P5 IADD3.X R9, PT, PT, R0, R15, RZ, P6, !PT ;  /* 0x0000000f0009d210 */ /* 0x000fe400037fe4ff */
[----:B------:R-:W4:Y:S02]  /*2d80*/  @!P5 LDC.64 R14, c[0x0][0x398] ;  /* 0x0000e600ff0edb82 */ /* 0x000f240000000a00 */
[----:B----4-:R-:W-:-:S04]  /*2d90*/  @!P5 IADD3 R12, P6, PT, R60, R14, RZ ;  /* 0x0000000e3c0cd210 */ /* 0x010fc80007fde0ff */
        /* <DEDUP_REMOVED lines=17> */
[----:B0-----:R-:W-:Y:S02]  /*2eb0*/  @!P6 IADD3 R46, P1, PT, R60, R14, RZ ;  /* 0x0000000e3c2ee210 */ /* 0x001fe40007f3e0ff */
[----:B------:R-:W-:Y:S02]  /*2ec0*/  CS2R R60, SRZ ;  /* 0x00000000003c7805 */ /* 0x000fe4000001ff00 */
[----:B------:R-:W-:Y:S02]  /*2ed0*/  @!P6 IADD3.X R47, PT, PT, R0, R15, RZ, P1, !PT ;  /* 0x0000000f002fe210 */ /* 0x000fe40000ffe4ff */
[----:B------:R-:W-:-:S02]  /*2ee0*/  CS2R R14, SRZ ;  /* 0x00000000000e7805 */ /* 0x000fc4000001ff00 */
[----:B------:R0:W2:Y:S01]  /*2ef0*/  @!P0 LDG.E.64 R60, desc[UR10][R4.64] ;  /* 0x0000000a043c8981 */ /* 0x0000a2000c1e1b00 */
[----:B------:R-:W-:Y:S01]  /*2f00*/  HFMA2 R0, -RZ, RZ, 0, 0 ;  /* 0x00000000ff007431 */ /* 0x000fe200000001ff */
[----:B------:R-:W-:Y:S02]  /*2f10*/  LOP3.LUT P1, RZ, R95, 0x400000, RZ, 0xc0, !PT ;  /* 0x004000005fff7812 */ /* 0x000fe4000782c0ff */
[----:B------:R-:W3:Y:S01]  /*2f20*/  @!P0 LDG.E.64 R14, desc[UR10][R74.64] ;  /* 0x0000000a4a0e8981 */ /* 0x000ee2000c1e1b00 */
[----:B0-----:R-:W-:-:S06]  /*2f30*/  CS2R R4, SRZ ;  /* 0x0000000000047805 */ /* 0x001fcc000001ff00 */
[----:B------:R0:W4:Y:S02]  /*2f40*/  @!P2 LDG.E.64 R4, desc[UR10][R58.64] ;  /* 0x0000000a3a04a981 */ /* 0x000124000c1e1b00 */
[----:B0-----:R-:W-:-:S06]  /*2f50*/  CS2R R58, SRZ ;  /* 0x00000000003a7805 */ /* 0x001fcc000001ff00 */
[----:B------:R0:W2:Y:S01]  /*2f60*/  @!P2 LDG.E.64 R58, desc[UR10][R10.64] ;  /* 0x0000000a0a3aa981 */ /* 0x0000a2000c1e1b00 */
[----:B------:R-:W-:Y:S02]  /*2f70*/  CS2R R82, SRZ ;  /* 0x0000000000527805 */ /* 0x000fe4000001ff00 */
[----:B------:R-:W-:Y:S02]  /*2f80*/  CS2R R74, SRZ ;  /* 0x00000000004a7805 */ /* 0x000fe4000001ff00 */
[----:B0-----:R-:W-:-:S06]  /*2f90*/  CS2R R10, SRZ ;  /* 0x00000000000a7805 */ /* 0x001fcc000001ff00 */
[----:B------:R0:W2:Y:S02]  /*2fa0*/  @!P1 LDG.E.64 R10, desc[UR10][R56.64] ;  /* 0x0000000a380a9981 */ /* 0x0000a4000c1e1b00 */
[----:B0-----:R-:W-:-:S06]  /*2fb0*/  CS2R R56, SRZ ;  /* 0x0000000000387805 */ /* 0x001fcc000001ff00 */
[----:B------:R-:W2:Y:S01]  /*2fc0*/  @!P1 LDG.E.64 R56, desc[UR10][R72.64] ;  /* 0x0000000a48389981 */ /* 0x000ea2000c1e1b00 */
[----:B---3--:R-:W-:Y:S02]  /*2fd0*/  @!P0 MOV R82, R14 ;  /* 0x0000000e00528202 */ /* 0x008fe40000000f00 */
[----:B----4-:R-:W-:-:S05]  /*2fe0*/  @!P2 MOV R0, R4 ;  /* 0x000000040000a202 */ /* 0x010fca0000000f00 */
[----:B------:R0:W-:Y:S04]  /*2ff0*/  STL [R1+0x260], R0 ;  /* 0x0002600001007387 */ /* 0x0001e80000100800 */
[----:B------:R1:W-:Y:S01]  /*3000*/  STL [R1+0x258], R82 ;  /* 0x0002585201007387 */ /* 0x0003e20000100800 */
[----:B0-----:R-:W-:Y:S01]  /*3010*/  HFMA2 R0, -RZ, RZ, 0, 0 ;  /* 0x00000000ff007431 */ /* 0x001fe200000001ff */
[----:B--2---:R-:W-:Y:S02]  /*3020*/  @!P2 MOV R75, R59 ;  /* 0x0000003b004ba202 */ /* 0x004fe40000000f00 */
[----:B-1----:R-:W-:Y:S02]  /*3030*/  MOV R82, RZ ;  /* 0x000000ff00527202 */ /* 0x002fe40000000f00 */
[----:B------:R-:W-:-:S02]  /*3040*/  @!P2 MOV R0, R5 ;  /* 0x000000050000a202 */ /* 0x000fc40000000f00 */
[----:B------:R-:W-:Y:S02]  /*3050*/  @!P2 MOV R82, R58 ;  /* 0x0000003a0052a202 */ /* 0x000fe40000000f00 */
[----:B------:R-:W-:Y:S01]  /*3060*/  LOP3.LUT P2, RZ, R95, 0x100000, RZ, 0xc0, !PT ;  /* 0x001000005fff7812 */ /* 0x000fe2000784c0ff */
[----:B------:R0:W-:Y:S02]  /*3070*/  STL.64 [R1+0x18], R4 ;  /* 0x0000180401007387 */ /* 0x0001e40000100a00 */
[----:B0-----:R-:W-:-:S10]  /*3080*/  CS2R R4, SRZ ;  /* 0x0000000000047805 */ /* 0x001fd4000001ff00 */
[----:B------:R0:W2:Y:S02]  /*3090*/  @!P2 LDG.E.64 R4, desc[UR10][R52.64] ;  /* 0x0000000a3404a981 */ /* 0x0000a4000c1e1b00 */
[----:B0-----:R-:W-:-:S06]  /*30a0*/  CS2R R52, SRZ ;  /* 0x0000000000347805 */ /* 0x001fcc000001ff00 */
[----:B------:R0:W3:Y:S02]  /*30b0*/  @!P2 LDG.E.64 R52, desc[UR10][R118.64] ;  /* 0x0000000a7634a981 */ /* 0x0000e4000c1e1b00 */
[----:B0-----:R-:W-:Y:S02]  /*30c0*/  MOV R118, R50 ;  /* 0x0000003200767202 */ /* 0x001fe40000000f00 */
[----:B------:R-:W-:Y:S02]  /*30d0*/  MOV R119, R51 ;  /* 0x0000003300777202 */ /* 0x000fe40000000f00 */
[----:B------:R-:W4:Y:S01]  /*30e0*/  LDL.LU.64 R50, [R1+0x2e0] ;  /* 0x0002e00001327983 */ /* 0x000f220000300a00 */
[----:B------:R-:W-:-:S03]  /*30f0*/  MOV R84, RZ ;  /* 0x000000ff00547202 */ /* 0x000fc60000000f00 */
[----:B------:R0:W-:Y:S01]  /*3100*/  STL [R1+0x26c], R0 ;  /* 0x00026c0001007387 */ /* 0x0001e20000100800 */
[----:B------:R-:W-:Y:S02]  /*3110*/  @!P0 MOV R94, R15 ;  /* 0x0000000f005e8202 */ /* 0x000fe40000000f00 */
[----:B------:R-:W-:Y:S02]  /*3120*/  @!P0 MOV R84, R60 ;  /* 0x0000003c00548202 */ /* 0x000fe40000000f00 */
[----:B------:R-:W-:Y:S02]  /*3130*/  @!P0 MOV R83, R61 ;  /* 0x0000003d00538202 */ /* 0x000fe40000000f00 */
[----:B------:R-:W-:Y:S01]  /*3140*/  LOP3.LUT P0, RZ, R95, 0x200000, RZ, 0xc0, !PT ;  /* 0x002000005fff7812 */ /* 0x000fe2000780c0ff */
[----:B0-----:R-:W-:Y:S01]  /*3150*/  HFMA2 R0, -RZ, RZ, 0, 0 ;  /* 0x00000000ff007431 */ /* 0x001fe200000001ff */
[----:B------:R0:W-:Y:S01]  /*3160*/  STL.64 [R1+0x10], R14 ;  /* 0x0000100e01007387 */ /* 0x0001e20000100a00 */
[----:B------:R-:W-:-:S05]  /*3170*/  @!P1 MOV R0, R10 ;  /* 0x0000000a00009202 */ /* 0x000fca0000000f00 */
[----:B------:R1:W-:Y:S01]  /*3180*/  STL [R1+0x274], R0 ;  /* 0x0002740001007387 */ /* 0x0003e20000100800 */
[----:B0-----:R-:W-:Y:S02]  /*3190*/  CS2R R14, SRZ ;  /* 0x00000000000e7805 */ /* 0x001fe4000001ff00 */
[----:B------:R-:W-:Y:S02]  /*31a0*/  CS2R R72, SRZ ;  /* 0x0000000000487805 */ /* 0x000fe4000001ff00 */
[----:B------:R-:W-:Y:S02]  /*31b0*/  @!P1 MOV R74, R56 ;  /* 0x00000038004a9202 */ /* 0x000fe40000000f00 */
[----:B------:R0:W2:Y:S01]  /*31c0*/  @!P0 LDG.E.64 R14, desc[UR10][R54.64] ;  /* 0x0000000a360e8981 */ /* 0x0000a2000c1e1b00 */
[----:B-1----:R-:W-:Y:S01]  /*31d0*/  HFMA2 R0, -RZ, RZ, 0, 0 ;  /* 0x00000000ff007431 */ /* 0x002fe200000001ff */
[----:B------:R-:W-:Y:S02]  /*31e0*/  @!P1 MOV R73, R57 ;  /* 0x0000003900499202 */ /* 0x000fe40000000f00 */
[----:B------:R-:W-:-:S02]  /*31f0*/  @!P1 MOV R0, R11 ;  /* 0x0000000b00009202 */ /* 0x000fc40000000f00 */
[----:B------:R-:W-:Y:S02]  /*3200*/  LOP3.LUT P1, RZ, R95, 0x80000, RZ, 0xc0, !PT ;  /* 0x000800005fff7812 */ /* 0x000fe4000782c0ff */
[----:B0-----:R-:W-:Y:S01]  /*3210*/  CS2R R54, SRZ ;  /* 0x0000000000367805 */ /* 0x001fe2000001ff00 */
[----:B------:R0:W-:Y:S05]  /*3220*/  STL.64 [R1+0x20], R10 ;  /* 0x0000200a01007387 */ /* 0x0001ea0000100a00 */
[----:B------:R-:W3:Y:S01]  /*3230*/  @!P0 LDG.E.64 R54, desc[UR10][R62.64] ;  /* 0x0000000a3e368981 */ /* 0x000ee2000c1e1b00 */
[----:B0-----:R-:W-:-:S06]  /*3240*/  CS2R R10, SRZ ;  /* 0x00000000000a7805 */ /* 0x001fcc000001ff00 */
[----:B----4-:R0:W4:Y:S02]  /*3250*/  @!P1 LDG.E.64 R10, desc[UR10][R50.64] ;  /* 0x0000000a320a9981 */ /* 0x010124000c1e1b00 */
[----:B0-----:R-:W-:-:S06]  /*3260*/  CS2R R50, SRZ ;  /* 0x0000000000327805 */ /* 0x001fcc000001ff00 */
[----:B------:R0:W4:Y:S02]  /*3270*/  @!P1 LDG.E.64 R50, desc[UR10][R116.64] ;  /* 0x0000000a74329981 */ /* 0x000124000c1e1b00 */
[----:B0-----:R-:W-:Y:S02]  /*3280*/  MOV R116, R48 ;  /* 0x0000003000747202 */ /* 0x001fe40000000f00 */
[----:B------:R-:W-:Y:S02]  /*3290*/  MOV R117, R49 ;  /* 0x0000003100757202 */ /* 0x000fe40000000f00 */
[----:B------:R-:W4:Y:S04]  /*32a0*/  LDL.LU.64 R48, [R1+0x2d8] ;  /* 0x0002d80001307983 */ /* 0x000f280000300a00 */
[----:B------:R0:W-:Y:S02]  /*32b0*/  STL [R1+0x27c], R0 ;  /* 0x00027c0001007387 */ /* 0x0001e40000100800 */
[----:B0-----:R-:W-:Y:S01]  /*32c0*/  HFMA2 R0, -RZ, RZ, 0, 0 ;  /* 0x00000000ff007431 */ /* 0x001fe200000001ff */
[----:B--2---:R-:W-:Y:S01]  /*32d0*/  @!P0 MOV R0, R14 ;  /* 0x0000000e00008202 */ /* 0x004fe20000000f00 */
[----:B------:R-:W-:Y:S04]  /*32e0*/  STL.64 [R1+0x110], R60 ;  /* 0x0001103c01007387 */ /* 0x000fe80000100a00 */
[----:B------:R0:W-:Y:S01]  /*32f0*/  STL [R1+0x280], R0 ;  /* 0x0002800001007387 */ /* 0x0001e20000100800 */
[----:B------:R-:W-:-:S02]  /*3300*/  CS2R R62, SRZ ;  /* 0x00000000003e7805 */ /* 0x000fc4000001ff00 */
[----:B---3--:R-:W-:Y:S01]  /*3310*/  @!P0 MOV R62, R54 ;  /* 0x00000036003e8202 */ /* 0x008fe20000000f00 */
[----:B0-----:R-:W-:Y:S01]  /*3320*/  HFMA2 R0, -RZ, RZ, 0, 0 ;  /* 0x00000000ff007431 */ /* 0x001fe200000001ff */
[----:B------:R-:W-:Y:S02]  /*3330*/  CS2R R60, SRZ ;  /* 0x00000000003c7805 */ /* 0x000fe4000001ff00 */
[----:B------:R-:W-:Y:S02]  /*3340*/  @!P0 MOV R61, R55 ;  /* 0x00000037003d8202 */ /* 0x000fe40000000f00 */
[----:B------:R-:W-:Y:S02]  /*3350*/  @!P0 MOV R0, R15 ;  /* 0x0000000f00008202 */ /* 0x000fe40000000f00 */
[----:B------:R-:W-:Y:S01]  /*3360*/  LOP3.LUT P0, RZ, R95, 0x40000, RZ, 0xc0, !PT ;  /* 0x000400005fff7812 */ /* 0x000fe2000780c0ff */
[----:B------:R0:W-:Y:S02]  /*3370*/  STL.64 [R1+0x28], R14 ;  /* 0x0000280e01007387 */ /* 0x0001e40000100a00 */
[----:B0-----:R-:W-:-:S10]  /*3380*/  CS2R R14, SRZ ;  /* 0x00000000000e7805 */ /* 0x001fd4000001ff00 */
[----:B----4-:R0:W2:Y:S02]  /*3390*/  @!P0 LDG.E.64 R14, desc[UR10][R48.64] ;  /* 0x0000000a300e8981 */ /* 0x0100a4000c1e1b00 */
[----:B0-----:R-:W-:-:S06]  /*33a0*/  CS2R R48, SRZ ;  /* 0x0000000000307805 */ /* 0x001fcc000001ff00 */
[----:B------:R0:W3:Y:S02]  /*33b0*/  @!P0 LDG.E.64 R48, desc[UR10][R114.64] ;  /* 0x0000000a72308981 */ /* 0x0000e4000c1e1b00 */
[----:B0-----:R-:W-:Y:S02]  /*33c0*/  MOV R114, R46 ;  /* 0x0000002e00727202 */ /* 0x001fe40000000f00 */
[----:B------:R-:W-:Y:S02]  /*33d0*/  MOV R115, R47 ;  /* 0x0000002f00737202 */ /* 0x000fe40000000f00 */
[----:B------:R-:W4:Y:S04]  /*33e0*/  LDL.LU.64 R46, [R1+0x2d0] ;  /* 0x0002d000012e7983 */ /* 0x000f280000300a00 */
[----:B------:R0:W-:Y:S02]  /*33f0*/  STL [R1+0x288], R0 ;  /* 0x0002880001007387 */ /* 0x0001e40000100800 */
[----:B0-----:R-:W-:Y:S01]  /*3400*/  HFMA2 R0, -RZ, RZ, 0, 0 ;  /* 0x00000000ff007431 */ /* 0x001fe200000001ff */
[----:B------:R-:W-:Y:S01]  /*3410*/  @!P2 MOV R0, R4 ;  /* 0x000000040000a202 */ /* 0x000fe20000000f00 */
[----:B------:R-:W-:Y:S04]  /*3420*/  STL.64 [R1+0x118], R58 ;  /* 0x0001183a01007387 */ /* 0x000fe80000100a00 */
[----:B------:R0:W-:Y:S01]  /*3430*/  STL [R1+0x284], R0 ;  /* 0x0002840001007387 */ /* 0x0001e20000100800 */
[----:B------:R-:W-:Y:S01]  /*3440*/  @!P2 MOV R60, R52 ;  /* 0x00000034003ca202 */ /* 0x000fe20000000f00 */
[----:B0-----:R-:W-:Y:S01]  /*3450*/  HFMA2 R0, -RZ, RZ, 0, 0 ;  /* 0x00000000ff007431 */ /* 0x001fe200000001ff */
[----:B------:R-:W-:-:S02]  /*3460*/  CS2R R58, SRZ ;  /* 0x00000000003a7805 */ /* 0x000fc4000001ff00 */
[----:B------:R-:W-:Y:S02]  /*3470*/  @!P2 MOV R59, R53 ;  /* 0x00000035003ba202 */ /* 0x000fe40000000f00 */
[----:B------:R-:W-:Y:S02]  /*3480*/  @!P2 MOV R0, R5 ;  /* 0x000000050000a202 */ /* 0x000fe40000000f00 */
[----:B------:R-:W-:Y:S01]  /*3490*/  LOP3.LUT P2, RZ, R95, 0x20000, RZ, 0xc0, !PT ;  /* 0x000200005fff7812 */ /* 0x000fe2000784c0ff */
[----:B------:R0:W-:Y:S02]  /*34a0*/  STL.64 [R1+0x30], R4 ;  /* 0x0000300401007387 */ /* 0x0001e40000100a00 */
[----:B0-----:R-:W-:-:S10]  /*34b0*/  CS2R R4, SRZ ;  /* 0x0000000000047805 */ /* 0x001fd4000001ff00 */
[----:B----4-:R0:W4:Y:S02]  /*34c0*/  @!P2 LDG.E.64 R4, desc[UR10][R46.64] ;  /* 0x0000000a2e04a981 */ /* 0x010124000c1e1b00 */
        /* <DEDUP_REMOVED lines=29> */
[----:B---3--:R-:W-:Y:S01]  /*36a0*/  @!P0 MOV R56, R48 ;  /* 0x0000003000388202 */ /* 0x008fe20000000f00 */
[----:B0-----:R-:W-:Y:S01]  /*36b0*/  HFMA2 R0, -RZ, RZ, 0, 0 ;  /* 0x00000000ff007431 */ /* 0x001fe200000001ff */
[----:B------:R-:W-:-:S02]  /*36c0*/  CS2R R54, SRZ ;  /* 0x0000000000367805 */ /* 0x000fc4000001ff00 */
[----:B------:R-:W-:Y:S02]  /*36d0*/  @!P0 MOV R55, R49 ;  /* 0x0000003100378202 */ /* 0x000fe40000000f00 */
[----:B------:R-:W-:Y:S02]  /*36e0*/  @!P0 MOV R0, R15 ;  /* 0x0000000f00008202 */ /* 0x000fe40000000f00 */
[----:B------:R-:W-:Y:S01]  /*36f0*/  LOP3.LUT P0, RZ, R95, 0x8000, RZ, 0xc0, !PT ;  /* 0x000080005fff7812 */ /* 0x000fe2000780c0ff */
[----:B------:R0:W-:Y:S02]  /*3700*/  STL.64 [R1+0x40], R14 ;  /* 0x0000400e01007387 */ /* 0x0001e40000100a00 */
[----:B0-----:R-:W-:-:S10]  /*3710*/  CS2R R14, SRZ ;  /* 0x00000000000e7805 */ /* 0x001fd4000001ff00 */
[----:B----4-:R0:W3:Y:S02]  /*3720*/  @!P0 LDG.E.64 R14, desc[UR10][R42.64] ;  /* 0x0000000a2a0e8981 */ /* 0x0100e4000c1e1b00 */
[----:B0-----:R-:W-:-:S06]  /*3730*/  CS2R R42, SRZ ;  /* 0x00000000002a7805 */ /* 0x001fcc000001ff00 */
[----:B------:R0:W4:Y:S02]  /*3740*/  @!P0 LDG.E.64 R42, desc[UR10][R108.64] ;  /* 0x0000000a6c2a8981 */ /* 0x000124000c1e1b00 */
[----:B0-----:R-:W-:Y:S02]  /*3750*/  MOV R108, R40 ;  /* 0x00000028006c7202 */ /* 0x001fe40000000f00 */
[----:B------:R-:W-:Y:S02]  /*3760*/  MOV R109, R41 ;  /* 0x00000029006d7202 */ /* 0x000fe40000000f00 */
[----:B------:R-:W4:Y:S04]  /*3770*/  LDL.LU.64 R40, [R1+0x2b8] ;  /* 0x0002b80001287983 */ /* 0x000f280000300a00 */
[----:B------:R0:W-:Y:S02]  /*3780*/  STL [R1+0x290], R0 ;  /* 0x0002900001007387 */ /* 0x0001e40000100800 */
[----:B0-----:R-:W-:Y:S01]  /*3790*/  HFMA2 R0, -RZ, RZ, 0, 0 ;  /* 0x00000000ff007431 */ /* 0x001fe200000001ff */
[----:B------:R-:W-:-:S05]  /*37a0*/  @!P2 MOV R0, R4 ;  /* 0x000000040000a202 */ /* 0x000fca0000000f00 */
[----:B------:R0:W-:Y:S02]  /*37b0*/  STL [R1+0x264], R0 ;  /* 0x0002640001007387 */ /* 0x0001e40000100800 */
[----:B0-----:R-:W-:Y:S01]  /*37c0*/  HFMA2 R0, -RZ, RZ, 0, 0 ;  /* 0x00000000ff007431 */ /* 0x001fe200000001ff */
[----:B------:R-:W-:-:S05]  /*37d0*/  @!P2 MOV R0, R5 ;  /* 0x000000050000a202 */ /* 0x000fca0000000f00 */
[----:B------:R0:W-:Y:S02]  /*37e0*/  STL [R1+0x268], R0 ;  /* 0x0002680001007387 */ /* 0x0001e40000100800 */
[----:B0-----:R-:W-:Y:S01]  /*37f0*/  HFMA2 R0, -RZ, RZ, 0, 0 ;  /* 0x00000000ff007431 */ /* 0x001fe200000001ff */
[----:B--2---:R-:W-:-:S05]  /*3800*/  @!P1 MOV R0, R10 ;  /* 0x0000000a00009202 */ /* 0x004fca0000000f00 */
[----:B------:R0:W-:Y:S02]  /*3810*/  STL [R1+0x250], R0 ;  /* 0x0002500001007387 */ /* 0x0001e40000100800 */
[----:B0-----:R-:W-:Y:S02]  /*3820*/  HFMA2 R0, -RZ, RZ, 0, 0 ;  /* 0x00000000ff007431 */ /* 0x001fe400000001ff */
[----:B------:R0:W-:Y:S01]  /*3830*/  STL.64 [R1+0x130], R52 ;  /* 0x0001303401007387 */ /* 0x0001e20000100a00 */
[----:B------:R-:W-:Y:S02]  /*3840*/  @!P1 MOV R0, R11 ;  /* 0x0000000b00009202 */ /* 0x000fe40000000f00 */
[----:B------:R-:W-:-:S03]  /*3850*/  @!P2 MOV R54, R46 ;  /* 0x0000002e0036a202 */ /* 0x000fc60000000f00 */
[----:B------:R1:W-:Y:S01]  /*3860*/  STL [R1+0x254], R0 ;  /* 0x0002540001007387 */ /* 0x0003e20000100800 */
[----:B0-----:R-:W-:Y:S02]  /*3870*/  CS2R R52, SRZ ;  /* 0x0000000000347805 */ /* 0x001fe4000001ff00 */
[----:B------:R-:W-:Y:S02]  /*3880*/  @!P2 MOV R53, R47 ;  /* 0x0000002f0035a202 */ /* 0x000fe40000000f00 */
[----:B------:R-:W-:Y:S01]  /*3890*/  LOP3.LUT P2, RZ, R95, 0x4000, RZ, 0xc0, !PT ;  /* 0x000040005fff7812 */ /* 0x000fe2000784c0ff */
[----:B-1----:R-:W-:Y:S01]  /*38a0*/  HFMA2 R0, -RZ, RZ, 0, 0 ;  /* 0x00000000ff007431 */ /* 0x002fe200000001ff */
[----:B------:R0:W-:Y:S04]  /*38b0*/  STL.64 [R1+0x48], R4 ;  /* 0x0000480401007387 */ /* 0x0001e80000100a00 */
[----:B------:R1:W-:Y:S01]  /*38c0*/  STL.64 [R1+0x138], R50 ;  /* 0x0001383201007387 */ /* 0x0003e20000100a00 */
[----:B0-----:R-:W-:-:S03]  /*38d0*/  CS2R R4, SRZ ;  /* 0x0000000000047805 */ /* 0x001fc6000001ff00 */
[----:B------:R0:W-:Y:S01]  /*38e0*/  STL.64 [R1+0x140], R48 ;  /* 0x0001403001007387 */ /* 0x0001e20000100a00 */
[----:B-1----:R-:W-:Y:S02]  /*38f0*/  CS2R R50, SRZ ;  /* 0x0000000000327805 */ /* 0x002fe4000001ff00 */
[----:B0-----:R-:W-:Y:S02]  /*3900*/  CS2R R48, SRZ ;  /* 0x0000000000307805 */ /* 0x001fe4000001ff00 */
[----:B---3--:R-:W-:-:S05]  /*3910*/  @!P0 MOV R0, R14 ;  /* 0x0000000e00008202 */ /* 0x008fca0000000f00 */
[----:B------:R0:W-:Y:S02]  /*3920*/  STL [R1+0x248], R0 ;  /* 0x0002480001007387 */ /* 0x0001e40000100800 */
[----:B0-----:R-:W-:Y:S01]  /*3930*/  HFMA2 R0, -RZ, RZ, 0, 0 ;  /* 0x00000000ff007431 */ /* 0x001fe200000001ff */
[----:B----4-:R-:W-:Y:S02]  /*3940*/  @!P0 MOV R50, R42 ;  /* 0x0000002a00328202 */ /* 0x010fe40000000f00 */
[----:B------:R-:W-:Y:S02]  /*3950*/  @!P0 MOV R49, R43 ;  /* 0x0000002b00318202 */ /* 0x000fe40000000f00 */
[----:B------:R-:W-:Y:S02]  /*3960*/  @!P0 MOV R0, R15 ;  /* 0x0000000f00008202 */ /* 0x000fe40000000f00 */
[----:B------:R-:W-:Y:S01]  /*3970*/  LOP3.LUT P0, RZ, R95, 0x1000, RZ, 0xc0, !PT ;  /* 0x000010005fff7812 */ /* 0x000fe2000780c0ff */
[----:B------:R0:W2:Y:S02]  /*3980*/  @!P2 LDG.E.64 R4, desc[UR10][R40.64] ;  /* 0x0000000a2804a981 */ /* 0x0000a4000c1e1b00 */
[----:B0-----:R-:W-:-:S02]  /*3990*/  CS2R R40, SRZ ;  /* 0x0000000000287805 */ /* 0x001fc4000001ff00 */
[----:B------:R0:W-:Y:S04]  /*39a0*/  STL.64 [R1+0x58], R14 ;  /* 0x0000580e01007387 */ /* 0x0001e80000100a00 */
[----:B------:R1:W3:Y:S02]  /*39b0*/  @!P2 LDG.E.64 R40, desc[UR10][R106.64] ;  /* 0x0000000a6a28a981 */ /* 0x0002e4000c1e1b00 */
[----:B-1----:R-:W-:Y:S02]  /*39c0*/  MOV R106, R38 ;  /* 0x00000026006a7202 */ /* 0x002fe40000000f00 */
[----:B------:R-:W-:Y:S02]  /*39d0*/  MOV R107, R39 ;  /* 0x00000027006b7202 */ /* 0x000fe40000000f00 */
[----:B------:R-:W4:Y:S01]  /*39e0*/  LDL.LU.64 R38, [R1+0x2b0] ;  /* 0x0002b00001267983 */ /* 0x000f220000300a00 */
[----:B0-----:R-:W-:-:S06]  /*39f0*/  CS2R R14, SRZ ;  /* 0x00000000000e7805 */ /* 0x001fcc000001ff00 */
[----:B------:R0:W4:Y:S02]  /*3a00*/  @!P0 LDG.E.64 R14, desc[UR10][R36.64] ;  /* 0x0000000a240e8981 */ /* 0x000124000c1e1b00 */
[----:B0-----:R-:W-:-:S06]  /*3a10*/  CS2R R36, SRZ ;  /* 0x0000000000247805 */ /* 0x001fcc000001ff00 */
[----:B------:R-:W4:Y:S01]  /*3a20*/  @!P0 LDG.E.64 R36, desc[UR10][R102.64] ;  /* 0x0000000a66248981 */ /* 0x000f22000c1e1b00 */
[----:B------:R-:W-:Y:S02]  /*3a30*/  @!P1 MOV R52, R44 ;  /* 0x0000002c00349202 */ /* 0x000fe40000000f00 */
[----:B------:R-:W-:Y:S01]  /*3a40*/  @!P1 MOV R51, R45 ;  /* 0x0000002d00339202 */ /* 0x000fe20000000f00 */
[----:B------:R0:W-:Y:S01]  /*3a50*/  STL [R1+0x24c], R0 ;  /* 0x00024c0001007387 */ /* 0x0001e20000100800 */
[----:B------:R-:W-:Y:S01]  /*3a60*/  LOP3.LUT P1, RZ, R95, 0x2000, RZ, 0xc0, !PT ;  /* 0x000020005fff7812 */ /* 0x000fe2000782c0ff */
[----:B0-----:R-:W-:Y:S02]  /*3a70*/  HFMA2 R0, -RZ, RZ, 0, 0 ;  /* 0x00000000ff007431 */ /* 0x001fe400000001ff */
[----:B------:R0:W-:Y:S04]  /*3a80*/  STL.64 [R1+0x50], R10 ;  /* 0x0000500a01007387 */ /* 0x0001e80000100a00 */
[----:B------:R1:W-:Y:S01]  /*3a90*/  STL.64 [R1+0x148], R46 ;  /* 0x0001482e01007387 */ /* 0x0003e20000100a00 */
[----:B0-----:R-:W-:-:S02]  /*3aa0*/  CS2R R10, SRZ ;  /* 0x00000000000a7805 */ /* 0x001fc4000001ff00 */
[----:B-1----:R-:W-:Y:S01]  /*3ab0*/  CS2R R46, SRZ ;  /* 0x00000000002e7805 */ /* 0x002fe2000001ff00 */
[----:B------:R0:W-:Y:S04]  /*3ac0*/  STL.64 [R1+0x150], R44 ;  /* 0x0001502c01007387 */ /* 0x0001e80000100a00 */
[----:B------:R1:W-:Y:S01]  /*3ad0*/  STL.64 [R1+0x158], R42 ;  /* 0x0001582a01007387 */ /* 0x0003e20000100a00 */
[----:B0-----:R-:W-:Y:S02]  /*3ae0*/  CS2R R44, SRZ ;  /* 0x00000000002c7805 */ /* 0x001fe4000001ff00 */
[----:B-1----:R-:W-:Y:S02]  /*3af0*/  CS2R R42, SRZ ;  /* 0x00000000002a7805 */ /* 0x002fe4000001ff00 */
[----:B--2---:R-:W-:-:S05]  /*3b00*/  @!P2 MOV R0, R4 ;  /* 0x000000040000a202 */ /* 0x004fca0000000f00 */
[----:B------:R0:W-:Y:S02]  /*3b10*/  STL [R1+0x240], R0 ;  /* 0x0002400001007387 */ /* 0x0001e40000100800 */
[----:B0-----:R-:W-:Y:S01]  /*3b20*/  HFMA2 R0, -RZ, RZ, 0, 0 ;  /* 0x00000000ff007431 */ /* 0x001fe200000001ff */
[----:B---3--:R-:W-:Y:S02]  /*3b30*/  @!P2 MOV R48, R40 ;  /* 0x000000280030a202 */ /* 0x008fe40000000f00 */
[----:B------:R-:W-:Y:S02]  /*3b40*/  @!P2 MOV R47, R41 ;  /* 0x00000029002fa202 */ /* 0x000fe40000000f00 */
[----:B------:R-:W-:Y:S02]  /*3b50*/  @!P2 MOV R0, R5 ;  /* 0x000000050000a202 */ /* 0x000fe40000000f00 */
[----:B------:R-:W-:Y:S01]  /*3b60*/  LOP3.LUT P2, RZ, R95, 0x800, RZ, 0xc0, !PT ;  /* 0x000008005fff7812 */ /* 0x000fe2000784c0ff */
[----:B----4-:R0:W2:Y:S04]  /*3b70*/  @!P1 LDG.E.64 R10, desc[UR10][R38.64] ;  /* 0x0000000a260a9981 */ /* 0x0100a8000c1e1b00 */
[----:B------:R1:W-:Y:S01]  /*3b80*/  STL.64 [R1+0x60], R4 ;  /* 0x0000600401007387 */ /* 0x0003e20000100a00 */
[----:B0-----:R-:W-:-:S06]  /*3b90*/  CS2R R38, SRZ ;  /* 0x0000000000267805 */ /* 0x001fcc000001ff00 */
[----:B------:R0:W3:Y:S01]  /*3ba0*/  @!P1 LDG.E.64 R38, desc[UR10][R104.64] ;  /* 0x0000000a68269981 */ /* 0x0000e2000c1e1b00 */
[----:B-1----:R-:W-:Y:S02]  /*3bb0*/  CS2R R4, SRZ ;  /* 0x0000000000047805 */ /* 0x002fe4000001ff00 */
[----:B------:R-:W-:-:S04]  /*3bc0*/  @!P0 MOV R44, R36 ;  /* 0x00000024002c8202 */ /* 0x000fc80000000f00 */
[----:B------:R1:W4:Y:S01]  /*3bd0*/  @!P2 LDG.E.64 R4, desc[UR10][R34.64] ;  /* 0x0000000a2204a981 */ /* 0x000322000c1e1b00 */
[----:B0-----:R-:W-:Y:S02]  /*3be0*/  MOV R104, R116 ;  /* 0x0000007400687202 */ /* 0x001fe40000000f00 */
[----:B------:R-:W-:Y:S02]  /*3bf0*/  MOV R105, R117 ;  /* 0x0000007500697202 */ /* 0x000fe40000000f00 */
[----:B------:R-:W-:Y:S02]  /*3c00*/  CS2R R116, SRZ ;  /* 0x0000000000747805 */ /* 0x000fe4000001ff00 */
[----:B------:R-:W-:Y:S02]  /*3c10*/  @!P0 MOV R43, R37 ;  /* 0x00000025002b8202 */ /* 0x000fe40000000f00 */
[----:B------:R-:W-:Y:S02]  /*3c20*/  @!P0 MOV R116, R14 ;  /* 0x0000000e00748202 */ /* 0x000fe40000000f00 */
[----:B------:R-:W-:-:S02]  /*3c30*/  @!P0 MOV R117, R15 ;  /* 0x0000000f00758202 */ /* 0x000fc40000000f00 */
[----:B------:R-:W-:Y:S02]  /*3c40*/  LOP3.LUT P0, RZ, R95, 0x200, RZ, 0xc0, !PT ;  /* 0x000002005fff7812 */ /* 0x000fe4000780c0ff */
[----:B-1----:R-:W-:Y:S01]  /*3c50*/  CS2R R34, SRZ ;  /* 0x0000000000227805 */ /* 0x002fe2000001ff00 */
[----:B------:R0:W-:Y:S05]  /*3c60*/  STL.64 [R1+0x70], R14 ;  /* 0x0000700e01007387 */ /* 0x0001ea0000100a00 */
[----:B------:R-:W4:Y:S01]  /*3c70*/  @!P2 LDG.E.64 R34, desc[UR10][R100.64] ;  /* 0x0000000a6422a981 */ /* 0x000f22000c1e1b00 */
[----:B0-----:R-:W-:-:S06]  /*3c80*/  CS2R R14, SRZ ;  /* 0x00000000000e7805 */ /* 0x001fcc000001ff00 */
[----:B------:R0:W4:Y:S02]  /*3c90*/  @!P0 LDG.E.64 R14, desc[UR10][R30.64] ;  /* 0x0000000a1e0e8981 */ /* 0x000124000c1e1b00 */
[----:B0-----:R-:W-:-:S06]  /*3ca0*/  CS2R R30, SRZ ;  /* 0x00000000001e7805 */ /* 0x001fcc000001ff00 */
[----:B------:R0:W4:Y:S04]  /*3cb0*/  @!P0 LDG.E.64 R30, desc[UR10][R96.64] ;  /* 0x0000000a601e8981 */ /* 0x000128000c1e1b00 */
[----:B------:R1:W-:Y:S02]  /*3cc0*/  STL [R1+0x244], R0 ;  /* 0x0002440001007387 */ /* 0x0003e40000100800 */
[----:B-1----:R-:W-:Y:S01]  /*3cd0*/  HFMA2 R0, -RZ, RZ, 0, 0 ;  /* 0x00000000ff007431 */ /* 0x002fe200000001ff */
[----:B------:R-:W-:Y:S01]  /*3ce0*/  MOV R100, R106 ;  /* 0x0000006a00647202 */ /* 0x000fe20000000f00 */
[----:B------:R1:W-:Y:S01]  /*3cf0*/  STL.64 [R1+0x160], R40 ;  /* 0x0001602801007387 */ /* 0x0003e20000100a00 */
[----:B------:R-:W-:Y:S02]  /*3d00*/  MOV R101, R107 ;  /* 0x0000006b00657202 */ /* 0x000fe40000000f00 */
[----:B------:R-:W-:-:S02]  /*3d10*/  MOV R106, R118 ;  /* 0x00000076006a7202 */ /* 0x000fc40000000f00 */
[----:B------:R-:W-:Y:S02]  /*3d20*/  MOV R107, R119 ;  /* 0x00000077006b7202 */ /* 0x000fe40000000f00 */
[----:B------:R-:W-:Y:S02]  /*3d30*/  CS2R R118, SRZ ;  /* 0x0000000000767805 */ /* 0x000fe4000001ff00 */
[----:B-1----:R-:W-:Y:S02]  /*3d40*/  CS2R R40, SRZ ;  /* 0x0000000000287805 */ /* 0x002fe4000001ff00 */
[----:B0-----:R-:W-:Y:S01]  /*3d50*/  MOV R96, R106 ;  /* 0x0000006a00607202 */ /* 0x001fe20000000f00 */
[----:B------:R0:W-:Y:S01]  /*3d60*/  STL.64 [R1+0x170], R36 ;  /* 0x0001702401007387 */ /* 0x0001e20000100a00 */
[----:B------:R-:W-:Y:S02]  /*3d70*/  MOV R97, R107 ;  /* 0x0000006b00617202 */ /* 0x000fe40000000f00 */
[----:B------:R-:W-:-:S02]  /*3d80*/  CS2R R106, SRZ ;  /* 0x00000000006a7805 */ /* 0x000fc4000001ff00 */
[----:B0-----:R-:W-:Y:S02]  /*3d90*/  CS2R R36, SRZ ;  /* 0x0000000000247805 */ /* 0x001fe4000001ff00 */
[----:B--2---:R-:W-:-:S05]  /*3da0*/  @!P1 MOV R0, R10 ;  /* 0x0000000a00009202 */ /* 0x004fca0000000f00 */
[----:B------:R0:W-:Y:S02]  /*3db0*/  STL [R1+0x238], R0 ;  /* 0x0002380001007387 */ /* 0x0001e40000100800 */
[----:B0-----:R-:W-:Y:S01]  /*3dc0*/  HFMA2 R0, -RZ, RZ, 0, 0 ;  /* 0x00000000ff007431 */ /* 0x001fe200000001ff */
[----:B---3--:R-:W-:Y:S02]  /*3dd0*/  @!P1 MOV R46, R38 ;  /* 0x00000026002e9202 */ /* 0x008fe40000000f00 */
[----:B------:R-:W-:Y:S02]  /*3de0*/  @!P1 MOV R45, R39 ;  /* 0x00000027002d9202 */ /* 0x000fe40000000f00 */
[----:B------:R-:W-:Y:S02]  /*3df0*/  @!P1 MOV R0, R11 ;  /* 0x0000000b00009202 */ /* 0x000fe40000000f00 */
[----:B------:R-:W-:Y:S01]  /*3e00*/  LOP3.LUT P1, RZ, R95, 0x400, RZ, 0xc0, !PT ;  /* 0x000004005fff7812 */ /* 0x000fe2000782c0ff */
[----:B------:R0:W-:Y:S01]  /*3e10*/  STL.64 [R1+0x68], R10 ;  /* 0x0000680a01007387 */ /* 0x0001e20000100a00 */
[----:B----4-:R-:W-:-:S02]  /*3e20*/  @!P2 MOV R118, R4 ;  /* 0x000000040076a202 */ /* 0x010fc40000000f00 */
[----:B------:R-:W-:Y:S02]  /*3e30*/  @!P2 MOV R119, R5 ;  /* 0x000000050077a202 */ /* 0x000fe40000000f00 */
[----:B0-----:R-:W-:-:S07]  /*3e40*/  CS2R R10, SRZ ;  /* 0x00000000000a7805 */ /* 0x001fce000001ff00 */
[----:B------:R0:W2:Y:S01]  /*3e50*/  @!P1 LDG.E.64 R10, desc[UR10][R32.64] ;  /* 0x0000000a200a9981 */ /* 0x0000a2000c1e1b00 */
[----:B------:R-:W-:Y:S02]  /*3e60*/  @!P2 MOV R42, R34 ;  /* 0x00000022002aa202 */ /* 0x000fe40000000f00 */
[----:B------:R-:W-:Y:S02]  /*3e70*/  @!P2 MOV R41, R35 ;  /* 0x000000230029a202 */ /* 0x000fe40000000f00 */
[----:B------:R-:W-:Y:S02]  /*3e80*/  LOP3.LUT P2, RZ, R95, 0x100, RZ, 0xc0, !PT ;  /* 0x000001005fff7812 */ /* 0x000fe4000784c0ff */
[----:B0-----:R-:W-:Y:S01]  /*3e90*/  CS2R R32, SRZ ;  /* 0x0000000000207805 */ /* 0x001fe2000001ff00 */
[----:B------:R0:W-:Y:S04]  /*3ea0*/  STL.64 [R1+0x78], R4 ;  /* 0x0000780401007387 */ /* 0x0001e80000100a00 */
[----:B------:R1:W-:Y:S04]  /*3eb0*/  STL.64 [R1+0x168], R38 ;  /* 0x0001682601007387 */ /* 0x0003e80000100a00 */
[----:B------:R3:W4:Y:S01]  /*3ec0*/  @!P1 LDG.E.64 R32, desc[UR10][R98.64] ;  /* 0x0000000a62209981 */ /* 0x000722000c1e1b00 */
[----:B0-----:R-:W-:-:S02]  /*3ed0*/  CS2R R4, SRZ ;  /* 0x0000000000047805 */ /* 0x001fc4000001ff00 */
[----:B------:R-:W-:Y:S02]  /*3ee0*/  @!P0 MOV R106, R15 ;  /* 0x0000000f006a8202 */ /* 0x000fe40000000f00 */
[----:B-1----:R-:W-:Y:S02]  /*3ef0*/  CS2R R38, SRZ ;  /* 0x0000000000267805 */ /* 0x002fe4000001ff00 */
[----:B---3--:R-:W-:Y:S01]  /*3f00*/  MOV R98, R104 ;  /* 0x0000006800627202 */ /* 0x008fe20000000f00 */
[----:B------:R0:W3:Y:S01]  /*3f10*/  @!P2 LDG.E.64 R4, desc[UR10][R80.64] ;  /* 0x0000000a5004a981 */ /* 0x0000e2000c1e1b00 */
[----:B------:R-:W-:Y:S02]  /*3f20*/  MOV R99, R105 ;  /* 0x0000006900637202 */ /* 0x000fe40000000f00 */
[----:B------:R-:W-:Y:S02]  /*3f30*/  CS2R R104, SRZ ;  /* 0x0000000000687805 */ /* 0x000fe4000001ff00 */
[----:B------:R-:W-:-:S02]  /*3f40*/  @!P0 MOV R38, R30 ;  /* 0x0000001e00268202 */ /* 0x000fc40000000f00 */
[----:B------:R-:W-:Y:S02]  /*3f50*/  @!P0 MOV R105, R14 ;  /* 0x0000000e00698202 */ /* 0x000fe40000000f00 */
[----:B------:R-:W-:Y:S02]  /*3f60*/  @!P0 MOV R37, R31 ;  /* 0x0000001f00258202 */ /* 0x000fe40000000f00 */
[----:B------:R-:W-:Y:S02]  /*3f70*/  LOP3.LUT P0, RZ, R95, 0x40, RZ, 0xc0, !PT ;  /* 0x000000405fff7812 */ /* 0x000fe4000780c0ff */
[----:B0-----:R-:W-:Y:S01]  /*3f80*/  CS2R R80, SRZ ;  /* 0x0000000000507805 */ /* 0x001fe2000001ff00 */
[----:B------:R0:W-:Y:S05]  /*3f90*/  STL.64 [R1+0x88], R14 ;  /* 0x0000880e01007387 */ /* 0x0001ea0000100a00 */
[----:B------:R-:W3:Y:S01]  /*3fa0*/  @!P2 LDG.E.64 R80, desc[UR10][R92.64] ;  /* 0x0000000a5c50a981 */ /* 0x000ee2000c1e1b00 */
[----:B0-----:R-:W-:-:S06]  /*3fb0*/  CS2R R14, SRZ ;  /* 0x00000000000e7805 */ /* 0x001fcc000001ff00 */
[----:B------:R0:W3:Y:S02]  /*3fc0*/  @!P0 LDG.E.64 R14, desc[UR10][R70.64] ;  /* 0x0000000a460e8981 */ /* 0x0000e4000c1e1b00 */
[----:B0-----:R-:W-:-:S06]  /*3fd0*/  CS2R R70, SRZ ;  /* 0x0000000000467805 */ /* 0x001fcc000001ff00 */
[----:B------:R0:W3:Y:S02]  /*3fe0*/  @!P0 LDG.E.64 R70, desc[UR10][R88.64] ;  /* 0x0000000a58468981 */ /* 0x0000e4000c1e1b00 */
[----:B0-----:R-:W-:Y:S02]  /*3ff0*/  MOV R88, R8 ;  /* 0x0000000800587202 */ /* 0x001fe40000000f00 */
[----:B------:R-:W-:Y:S02]  /*4000*/  MOV R89, R9 ;  /* 0x0000000900597202 */ /* 0x000fe40000000f00 */
[----:B------:R-:W3:Y:S01]  /*4010*/  LDL.LU.64 R8, [R1+0x2a8] ;  /* 0x0002a80001087983 */ /* 0x000ee20000300a00 */
[----:B------:R-:W-:Y:S02]  /*4020*/  MOV R102, R110 ;  /* 0x0000006e00667202 */ /* 0x000fe40000000f00 */
[----:B------:R-:W-:Y:S02]  /*4030*/  MOV R103, R111 ;  /* 0x0000006f00677202 */ /* 0x000fe40000000f00 */
[----:B------:R-:W-:-:S02]  /*4040*/  CS2R R110, SRZ ;  /* 0x00000000006e7805 */ /* 0x000fc4000001ff00 */
[----:B------:R-:W-:Y:S01]  /*4050*/  MOV R92, R102 ;  /* 0x00000066005c7202 */ /* 0x000fe20000000f00 */
[----:B------:R0:W-:Y:S01]  /*4060*/  STL.64 [R1+0x178], R34 ;  /* 0x0001782201007387 */ /* 0x0001e20000100a00 */
[----:B------:R-:W-:Y:S02]  /*4070*/  MOV R93, R103 ;  /* 0x00000067005d7202 */ /* 0x000fe40000000f00 */
[----:B------:R-:W-:Y:S02]  /*4080*/  CS2R R102, SRZ ;  /* 0x0000000000667805 */ /* 0x000fe4000001ff00 */
[----:B0-----:R-:W-:Y:S02]  /*4090*/  CS2R R34, SRZ ;  /* 0x0000000000227805 */ /* 0x001fe4000001ff00 */
[----:B--2---:R-:W-:Y:S02]  /*40a0*/  @!P1 MOV R110, R10 ;  /* 0x0000000a006e9202 */ /* 0x004fe40000000f00 */
[----:B------:R-:W-:Y:S01]  /*40b0*/  @!P1 MOV R111, R11 ;  /* 0x0000000b006f9202 */ /* 0x000fe20000000f00 */
[----:B------:R0:W-:Y:S01]  /*40c0*/  STL.64 [R1+0x80], R10 ;  /* 0x0000800a01007387 */ /* 0x0001e20000100a00 */
[----:B----4-:R-:W-:-:S02]  /*40d0*/  @!P1 MOV R40, R32 ;  /* 0x0000002000289202 */ /* 0x010fc40000000f00 */
[----:B------:R-:W-:Y:S02]  /*40e0*/  @!P1 MOV R39, R33 ;  /* 0x0000002100279202 */ /* 0x000fe40000000f00 */
[----:B------:R-:W-:Y:S02]  /*40f0*/  LOP3.LUT P1, RZ, R95, 0x80, RZ, 0xc0, !PT ;  /* 0x000000805fff7812 */ /* 0x000fe4000782c0ff */
[----:B0-----:R-:W-:Y:S02]  /*4100*/  CS2R R10, SRZ ;  /* 0x00000000000a7805 */ /* 0x001fe4000001ff00 */
[----:B---3--:R-:W-:Y:S02]  /*4110*/  @!P2 MOV R103, R4 ;  /* 0x000000040067a202 */ /* 0x008fe40000000f00 */
[----:B------:R-:W-:-:S07]  /*4120*/  @!P2 MOV R104, R5 ;  /* 0x000000050068a202 */ /* 0x000fce0000000f00 */
[----:B------:R0:W2:Y:S01]  /*4130*/  @!P1 LDG.E.64 R10, desc[UR10][R68.64] ;  /* 0x0000000a440a9981 */ /* 0x0000a2000c1e1b00 */
[----:B------:R-:W-:Y:S02]  /*4140*/  @!P2 MOV R36, R80 ;  /* 0x000000500024a202 */ /* 0x000fe40000000f00 */
[----:B------:R-:W-:Y:S02]  /*4150*/  @!P2 MOV R35, R81 ;  /* 0x000000510023a202 */ /* 0x000fe40000000f00 */
[----:B------:R-:W-:Y:S02]  /*4160*/  LOP3.LUT P2, RZ, R95, 0x20, RZ, 0xc0, !PT ;  /* 0x000000205fff7812 */ /* 0x000fe4000784c0ff */
[----:B0-----:R-:W-:Y:S01]  /*4170*/  CS2R R68, SRZ ;  /* 0x0000000000447805 */ /* 0x001fe2000001ff00 */
[----:B------:R0:W-:Y:S05]  /*4180*/  STL.64 [R1+0x90], R4 ;  /* 0x0000900401007387 */ /* 0x0001ea0000100a00 */
[----:B------:R-:W3:Y:S01]  /*4190*/  @!P1 LDG.E.64 R68, desc[UR10][R90.64] ;  /* 0x0000000a5a449981 */ /* 0x000ee2000c1e1b00 */
[----:B0-----:R-:W-:-:S06]  /*41a0*/  CS2R R4, SRZ ;  /* 0x0000000000047805 */ /* 0x001fcc000001ff00 */
[----:B------:R0:W4:Y:S02]  /*41b0*/  @!P2 LDG.E.64 R4, desc[UR10][R8.64] ;  /* 0x0000000a0804a981 */ /* 0x000124000c1e1b00 */
[----:B0-----:R-:W-:-:S06]  /*41c0*/  CS2R R8, SRZ ;  /* 0x0000000000087805 */ /* 0x001fcc000001ff00 */
[----:B------:R0:W4:Y:S02]  /*41d0*/  @!P2 LDG.E.64 R8, desc[UR10][R86.64] ;  /* 0x0000000a5608a981 */ /* 0x000124000c1e1b00 */
[----:B0-----:R-:W-:Y:S02]  /*41e0*/  MOV R86, R12 ;  /* 0x0000000c00567202 */ /* 0x001fe40000000f00 */
[----:B------:R-:W-:Y:S02]  /*41f0*/  MOV R87, R13 ;  /* 0x0000000d00577202 */ /* 0x000fe40000000f00 */
[----:B------:R-:W4:Y:S01]  /*4200*/  LDL.LU.64 R12, [R1+0x2a0] ;  /* 0x0002a000010c7983 */ /* 0x000f220000300a00 */
[----:B------:R-:W-:-:S03]  /*4210*/  MOV R90, R92 ;  /* 0x0000005c005a7202 */ /* 0x000fc60000000f00 */
[----:B------:R0:W-:Y:S01]  /*4220*/  STL [R1+0x25c], R94 ;  /* 0x00025c5e01007387 */ /* 0x0001e20000100800 */
[----:B------:R-:W-:Y:S02]  /*4230*/  MOV R91, R93 ;  /* 0x0000005d005b7202 */ /* 0x000fe40000000f00 */
[----:B------:R-:W-:Y:S01]  /*4240*/  MOV R92, R96 ;  /* 0x00000060005c7202 */ /* 0x000fe20000000f00 */
[----:B------:R1:W-:Y:S01]  /*4250*/  STL.64 [R1+0x180], R32 ;  /* 0x0001802001007387 */ /* 0x0003e20000100a00 */
[----:B------:R-:W-:Y:S02]  /*4260*/  MOV R93, R97 ;  /* 0x00000061005d7202 */ /* 0x000fe40000000f00 */
[----:B------:R-:W-:Y:S01]  /*4270*/  CS2R R96, SRZ ;  /* 0x0000000000607805 */ /* 0x000fe2000001ff00 */
[----:B0-----:R-:W-:Y:S01]  /*4280*/  HFMA2 R94, -RZ, RZ, 0, 0 ;  /* 0x00000000ff5e7431 */ /* 0x001fe200000001ff */
[----:B------:R0:W-:Y:S01]  /*4290*/  STL.64 [R1+0x188], R30 ;  /* 0x0001881e01007387 */ /* 0x0001e20000100a00 */
[----:B------:R-:W-:-:S02]  /*42a0*/  @!P0 MOV R96, R15 ;  /* 0x0000000f00608202 */ /* 0x000fc40000000f00 */
[----:B-1----:R-:W-:Y:S02]  /*42b0*/  CS2R R32, SRZ ;  /* 0x0000000000207805 */ /* 0x002fe4000001ff00 */
[----:B------:R-:W-:Y:S02]  /*42c0*/  @!P0 MOV R94, R14 ;  /* 0x0000000e005e8202 */ /* 0x000fe40000000f00 */
[----:B------:R-:W-:Y:S02]  /*42d0*/  @!P0 MOV R32, R70 ;  /* 0x0000004600208202 */ /* 0x000fe40000000f00 */
[----:B0-----:R-:W-:Y:S02]  /*42e0*/  CS2R R30, SRZ ;  /* 0x00000000001e7805 */ /* 0x001fe4000001ff00 */
[----:B------:R-:W-:Y:S02]  /*42f0*/  @!P0 MOV R31, R71 ;  /* 0x00000047001f8202 */ /* 0x000fe40000000f00 */
[----:B------:R-:W-:Y:S01]  /*4300*/  LOP3.LUT P0, RZ, R95, 0x8, RZ, 0xc0, !PT ;  /* 0x000000085fff7812 */ /* 0x000fe2000780c0ff */
[----:B------:R0:W-:Y:S02]  /*4310*/  STL.64 [R1+0xa0], R14 ;  /* 0x0000a00e01007387 */ /* 0x0001e40000100a00 */
[----:B0-----:R-:W-:-:S10]  /*4320*/  CS2R R14, SRZ ;  /* 0x00000000000e7805 */ /* 0x001fd4000001ff00 */
[----:B------:R0:W4:Y:S02]  /*4330*/  @!P0 LDG.E.64 R14, desc[UR10][R2.64] ;  /* 0x0000000a020e8981 */ /* 0x000124000c1e1b00 */
[----:B0-----:R-:W-:-:S06]  /*4340*/  CS2R R2, SRZ ;  /* 0x0000000000027805 */ /* 0x001fcc000001ff00 */
[----:B------:R-:W4:Y:S01]  /*4350*/  @!P0 LDG.E.64 R2, desc[UR10][R76.64] ;  /* 0x0000000a4c028981 */ /* 0x000f22000c1e1b00 */
[----:B--2---:R-:W-:Y:S02]  /*4360*/  @!P1 MOV R97, R10 ;  /* 0x0000000a00619202 */ /* 0x004fe40000000f00 */
[----:B------:R-:W-:Y:S01]  /*4370*/  @!P1 MOV R102, R11 ;  /* 0x0000000b00669202 */ /* 0x000fe20000000f00 */
[----:B------:R0:W-:Y:S01]  /*4380*/  STL.64 [R1+0x98], R10 ;  /* 0x0000980a01007387 */ /* 0x0001e20000100a00 */
[----:B---3--:R-:W-:Y:S02]  /*4390*/  @!P1 MOV R34, R68 ;  /* 0x0000004400229202 */ /* 0x008fe40000000f00 */
[----:B------:R-:W-:Y:S02]  /*43a0*/  @!P1 MOV R33, R69 ;  /* 0x0000004500219202 */ /* 0x000fe40000000f00 */
[----:B------:R-:W-:Y:S02]  /*43b0*/  LOP3.LUT P1, RZ, R95, 0x10, RZ, 0xc0, !PT ;  /* 0x000000105fff7812 */ /* 0x000fe4000782c0ff */
[----:B0-----:R-:W-:-:S11]  /*43c0*/  CS2R R10, SRZ ;  /* 0x00000000000a7805 */ /* 0x001fd6000001ff00 */
[----:B----4-:R0:W2:Y:S02]  /*43d0*/  @!P1 LDG.E.64 R10, desc[UR10][R12.64] ;  /* 0x0000000a0c0a9981 */ /* 0x0100a4000c1e1b00 */
[----:B0-----:R-:W-:-:S06]  /*43e0*/  CS2R R12, SRZ ;  /* 0x00000000000c7805 */ /* 0x001fcc000001ff00 */
[----:B------:R-:W3:Y:S04]  /*43f0*/  @!P1 LDG.E.64 R12, desc[UR10][R78.64] ;  /* 0x0000000a4e0c9981 */ /* 0x000ee8000c1e1b00 */
[----:B------:R0:W-:Y:S04]  /*4400*/  STL.64 [R1+0x198], R68 ;  /* 0x0001984401007387 */ /* 0x0001e80000100a00 */
[----:B------:R1:W-:Y:S04]  /*4410*/  STL.64 [R1+0x1a0], R70 ;  /* 0x0001a04601007387 */ /* 0x0003e80000100a00 */
[----:B------:R4:W-:Y:S01]  /*4420*/  STL [R1+0x23c], R0 ;  /* 0x00023c0001007387 */ /* 0x0009e20000100800 */
[----:B0-----:R-:W-:-:S02]  /*4430*/  CS2R R68, SRZ ;  /* 0x0000000000447805 */ /* 0x001fc4000001ff00 */
[----:B-1----:R-:W-:Y:S01]  /*4440*/  CS2R R70, SRZ ;  /* 0x0000000000467805 */ /* 0x002fe2000001ff00 */
[----:B----4-:R-:W-:Y:S01]  /*4450*/  HFMA2 R0, -RZ, RZ, 0, 0 ;  /* 0x00000000ff007431 */ /* 0x010fe200000001ff */
[----:B------:R0:W-:Y:S01]  /*4460*/  STL.64 [R1+0x190], R80 ;  /* 0x0001905001007387 */ /* 0x0001e20000100a00 */
[----:B------:R-:W-:Y:S02]  /*4470*/  @!P2 MOV R30, R8 ;  /* 0x00000008001ea202 */ /* 0x000fe40000000f00 */
[----:B------:R-:W-:Y:S02]  /*4480*/  @!P0 MOV R69, R14 ;  /* 0x0000000e00458202 */ /* 0x000fe40000000f00 */
[----:B------:R-:W-:Y:S02]  /*4490*/  @!P0 MOV R70, R15 ;  /* 0x0000000f00468202 */ /* 0x000fe40000000f00 */
[----:B0-----:R-:W-:Y:S02]  /*44a0*/  MOV R80, R88 ;  /* 0x0000005800507202 */ /* 0x001fe40000000f00 */
[----:B------:R-:W-:-:S02]  /*44b0*/  MOV R81, R89 ;  /* 0x0000005900517202 */ /* 0x000fc40000000f00 */
[----:B------:R-:W-:Y:S02]  /*44c0*/  CS2R R88, SRZ ;  /* 0x0000000000587805 */ /* 0x000fe4000001ff00 */
[----:B------:R-:W-:Y:S01]  /*44d0*/  @!P2 MOV R0, R9 ;  /* 0x000000090000a202 */ /* 0x000fe20000000f00 */
[----:B------:R0:W-:Y:S01]  /*44e0*/  STL.64 [R1+0xb8], R14 ;  /* 0x0000b80e01007387 */ /* 0x0001e20000100a00 */
[----:B------:R-:W-:Y:S02]  /*44f0*/  @!P0 MOV R71, R2 ;  /* 0x0000000200478202 */ /* 0x000fe40000000f00 */
[----:B------:R-:W-:Y:S02]  /*4500*/  @!P0 MOV R72, R3 ;  /* 0x0000000300488202 */ /* 0x000fe40000000f00 */
[----:B------:R-:W-:Y:S02]  /*4510*/  LOP3.LUT P0, RZ, R95, 0x1, RZ, 0xc0, !PT ;  /* 0x000000015fff7812 */ /* 0x000fe4000780c0ff */
[----:B0-----:R-:W-:-:S02]  /*4520*/  CS2R R14, SRZ ;  /* 0x00000000000e7805 */ /* 0x001fc4000001ff00 */
[----:B------:R-:W-:Y:S02]  /*4530*/  @!P2 MOV R88, R4 ;  /* 0x000000040058a202 */ /* 0x000fe40000000f00 */
[----:B------:R-:W-:Y:S02]  /*4540*/  @!P2 MOV R89, R5 ;  /* 0x000000050059a202 */ /* 0x000fe40000000f00 */
[----:B------:R-:W-:Y:S01]  /*4550*/  LOP3.LUT P2, RZ, R95, 0x4, RZ, 0xc0, !PT ;  /* 0x000000045fff7812 */ /* 0x000fe2000784c0ff */
[----:B------:R0:W-:Y:S04]  /*4560*/  STL.64 [R1+0xa8], R4 ;  /* 0x0000a80401007387 */ /* 0x0001e80000100a00 */
[----:B------:R-:W4:Y:S01]  /*4570*/  @!P0 LDG.E.64 R14, desc[UR10][R22.64] ;  /* 0x0000000a160e8981 */ /* 0x000f22000c1e1b00 */
[----:B0-----:R-:W-:-:S07]  /*4580*/  CS2R R4, SRZ ;  /* 0x0000000000047805 */ /* 0x001fce000001ff00 */
[----:B------:R0:W4:Y:S01]  /*4590*/  @!P2 LDG.E.64 R4, desc[UR10][R6.64] ;  /* 0x0000000a0604a981 */ /* 0x000122000c1e1b00 */
[----:B---3--:R-:W-:-:S03]  /*45a0*/  @!P1 MOV R63, R12 ;  /* 0x0000000c003f9202 */ /* 0x008fc60000000f00 */
[----:B------:R1:W-:Y:S01]  /*45b0*/  STL.64 [R1+0x1b0], R12 ;  /* 0x0001b00c01007387 */ /* 0x0003e20000100a00 */
[----:B------:R-:W-:Y:S02]  /*45c0*/  @!P1 MOV R68, R13 ;  /* 0x0000000d00449202 */ /* 0x000fe40000000f00 */
[----:B-1----:R-:W-:-:S06]  /*45d0*/  CS2R R12, SRZ ;  /* 0x00000000000c7805 */ /* 0x002fcc000001ff00 */
[----:B------:R1:W3:Y:S01]  /*45e0*/  @!P0 LDG.E.64 R12, desc[UR10][R20.64] ;  /* 0x0000000a140c8981 */ /* 0x0002e2000c1e1b00 */
[----:B------:R-:W-:Y:S02]  /*45f0*/  MOV R78, R80 ;  /* 0x00000050004e7202 */ /* 0x000fe40000000f00 */
[----:B------:R-:W-:Y:S02]  /*4600*/  MOV R79, R81 ;  /* 0x00000051004f7202 */ /* 0x000fe40000000f00 */
[----:B------:R-:W-:Y:S02]  /*4610*/  MOV R80, R86 ;  /* 0x0000005600507202 */ /* 0x000fe40000000f00 */
[----:B------:R-:W-:Y:S02]  /*4620*/  MOV R81, R87 ;  /* 0x0000005700517202 */ /* 0x000fe40000000f00 */
[----:B------:R-:W-:Y:S02]  /*4630*/  CS2R R86, SRZ ;  /* 0x0000000000567805 */ /* 0x000fe4000001ff00 */
[----:B--2---:R-:W-:-:S02]  /*4640*/  @!P1 MOV R86, R10 ;  /* 0x0000000a00569202 */ /* 0x004fc40000000f00 */
[----:B------:R-:W-:Y:S02]  /*4650*/  @!P1 MOV R87, R11 ;  /* 0x0000000b00579202 */ /* 0x000fe40000000f00 */
[----:B------:R-:W-:Y:S01]  /*4660*/  LOP3.LUT P1, RZ, R95, 0x2, RZ, 0xc0, !PT ;  /* 0x000000025fff7812 */ /* 0x000fe2000782c0ff */
[----:B------:R2:W-:Y:S04]  /*4670*/  STL.64 [R1+0x1a8], R8 ;  /* 0x0001a80801007387 */ /* 0x0005e80000100a00 */
[----:B------:R1:W-:Y:S01]  /*4680*/  STL.64 [R1+0xb0], R10 ;  /* 0x0000b00a01007387 */ /* 0x0003e20000100a00 */
[----:B0-----:R-:W-:-:S06]  /*4690*/  CS2R R6, SRZ ;  /* 0x0000000000067805 */ /* 0x001fcc000001ff00 */
[----:B------:R0:W3:Y:S01]  /*46a0*/  @!P2 LDG.E.64 R6, desc[UR10][R28.64] ;  /* 0x0000000a1c06a981 */ /* 0x0000e2000c1e1b00 */
[----:B--2---:R-:W-:Y:S02]  /*46b0*/  CS2R R8, SRZ ;  /* 0x0000000000087805 */ /* 0x004fe4000001ff00 */
[----:B-1----:R-:W-:-:S04]  /*46c0*/  CS2R R10, SRZ ;  /* 0x00000000000a7805 */ /* 0x002fc8000001ff00 */
[----:B------:R1:W2:Y:S04]  /*46d0*/  @!P1 LDG.E.64 R8, desc[UR10][R24.64] ;  /* 0x0000000a18089981 */ /* 0x0002a8000c1e1b00 */
[----:B------:R1:W2:Y:S01]  /*46e0*/  @!P1 LDG.E.64 R10, desc[UR10][R26.64] ;  /* 0x0000000a1a0a9981 */ /* 0x0002a2000c1e1b00 */
[----:B------:R-:W-:Y:S02]  /*46f0*/  MOV R22, R108 ;  /* 0x0000006c00167202 */ /* 0x000fe40000000f00 */
[----:B------:R-:W-:Y:S02]  /*4700*/  CS2R R20, SRZ ;  /* 0x0000000000147805 */ /* 0x000fe4000001ff00 */
[----:B------:R-:W-:Y:S02]  /*4710*/  MOV R23, R109 ;  /* 0x0000006d00177202 */ /* 0x000fe40000000f00 */
[----:B------:R-:W-:-:S02]  /*4720*/  CS2R R108, SRZ ;  /* 0x00000000006c7805 */ /* 0x000fc4000001ff00 */
[----:B------:R-:W-:Y:S02]  /*4730*/  MOV R76, R90 ;  /* 0x0000005a004c7202 */ /* 0x000fe40000000f00 */
[----:B------:R-:W-:Y:S02]  /*4740*/  MOV R77, R91 ;  /* 0x0000005b004d7202 */ /* 0x000fe40000000f00 */
[----:B----4-:R-:W-:Y:S02]  /*4750*/  @!P0 MOV R107, R14 ;  /* 0x0000000e006b8202 */ /* 0x010fe40000000f00 */
[----:B------:R-:W-:Y:S02]  /*4760*/  @!P0 MOV R21, R15 ;  /* 0x0000000f00158202 */ /* 0x000fe40000000f00 */
[----:B------:R-:W-:Y:S01]  /*4770*/  CS2R R90, SRZ ;  /* 0x00000000005a7805 */ /* 0x000fe2000001ff00 */
[----:B------:R4:W-:Y:S01]  /*4780*/  STL.64 [R1+0x1b8], R2 ;  /* 0x0001b80201007387 */ /* 0x0009e20000100a00 */
[----:B------:R-:W-:-:S03]  /*4790*/  @!P2 MOV R90, R4 ;  /* 0x00000004005aa202 */ /* 0x000fc60000000f00 */
[----:B------:R0:W-:Y:S01]  /*47a0*/  STL.64 [R1+0xc0], R4 ;  /* 0x0000c00401007387 */ /* 0x0001e20000100a00 */
[----:B------:R-:W-:Y:S02]  /*47b0*/  @!P2 MOV R91, R5 ;  /* 0x00000005005ba202 */ /* 0x000fe40000000f00 */
[----:B----4-:R-:W-:Y:S02]  /*47c0*/  CS2R R2, SRZ ;  /* 0x0000000000027805 */ /* 0x010fe4000001ff00 */
[----:B0-----:R-:W-:Y:S02]  /*47d0*/  CS2R R4, SRZ ;  /* 0x0000000000047805 */ /* 0x001fe4000001ff00 */
[----:B---3--:R-:W-:Y:S02]  /*47e0*/  @!P0 MOV R108, R12 ;  /* 0x0000000c006c8202 */ /* 0x008fe40000000f00 */
[----:B------:R-:W-:Y:S02]  /*47f0*/  @!P0 MOV R109, R13 ;  /* 0x0000000d006d8202 */ /* 0x000fe40000000f00 */
[----:B------:R-:W-:-:S13]  /*4800*/  LOP3.LUT P0, RZ, R95, 0x4000000, RZ, 0xc0, !PT ;  /* 0x040000005fff7812 */ /* 0x000fda000780c0ff */
[----:B------:R0:W3:Y:S04]  /*4810*/  @!P0 LDG.E.64 R2, desc[UR10][R18.64] ;  /* 0x0000000a12028981 */ /* 0x0000e8000c1e1b00 */
[----:B------:R-:W4:Y:S01]  /*4820*/  @!P0 LDG.E.64 R4, desc[UR10][R16.64] ;  /* 0x0000000a10048981 */ /* 0x000f22000c1e1b00 */
[----:B------:R-:W-:Y:S02]  /*4830*/  MOV R28, R92 ;  /* 0x0000005c001c7202 */ /* 0x000fe40000000f00 */
[----:B------:R-:W-:Y:S01]  /*4840*/  MOV R29, R93 ;  /* 0x0000005d001d7202 */ /* 0x000fe20000000f00 */
[----:B------:R0:W-:Y:S01]  /*4850*/  STL [R1+0x298], R21 ;  /* 0x0002981501007387 */ /* 0x0001e20000100800 */
[----:B-1----:R-:W-:Y:S01]  /*4860*/  MOV R24, R28 ;  /* 0x0000001c00187202 */ /* 0x002fe20000000f00 */
[----:B------:R-:W-:Y:S01]  /*4870*/  UIMAD.WIDE UR6, UR8, 0x8, UR6 ;  /* 0x00000008080678a5 */ /* 0x000fe2000f8e0206 */
[----:B------:R-:W-:-:S02]  /*4880*/  MOV R25, R29 ;  /* 0x0000001d00197202 */ /* 0x000fc40000000f00 */
[----:B------:R-:W-:Y:S01]  /*4890*/  MOV R26, R76 ;  /* 0x0000004c001a7202 */ /* 0x000fe20000000f00 */
[----:B0-----:R-:W-:Y:S01]  /*48a0*/  HFMA2 R21, -RZ, RZ, 0, 0 ;  /* 0x00000000ff157431 */ /* 0x001fe200000001ff */
[----:B------:R-:W-:Y:S02]  /*48b0*/  MOV R27, R77 ;  /* 0x0000004d001b7202 */ /* 0x000fe40000000f00 */
[----:B------:R-:W-:Y:S02]  /*48c0*/  MOV R28, R78 ;  /* 0x0000004e001c7202 */ /* 0x000fe40000000f00 */
[----:B------:R-:W-:Y:S02]  /*48d0*/  MOV R29, R79 ;  /* 0x0000004f001d7202 */ /* 0x000fe40000000f00 */
[----:B------:R-:W-:Y:S02]  /*48e0*/  MOV R76, R98 ;  /* 0x00000062004c7202 */ /* 0x000fe40000000f00 */
[----:B------:R-:W-:-:S02]  /*48f0*/  MOV R77, R99 ;  /* 0x00000063004d7202 */ /* 0x000fc40000000f00 */
[----:B------:R-:W-:Y:S02]  /*4900*/  CS2R R98, SRZ ;  /* 0x0000000000627805 */ /* 0x000fe4000001ff00 */
[----:B------:R-:W-:Y:S02]  /*4910*/  MOV R78, R100 ;  /* 0x00000064004e7202 */ /* 0x000fe40000000f00 */
[----:B------:R-:W-:Y:S02]  /*4920*/  CS2R R18, SRZ ;  /* 0x0000000000127805 */ /* 0x000fe4000001ff00 */
[----:B------:R-:W-:Y:S02]  /*4930*/  MOV R79, R101 ;  /* 0x00000065004f7202 */ /* 0x000fe40000000f00 */
[----:B------:R-:W-:Y:S02]  /*4940*/  CS2R R100, SRZ ;  /* 0x0000000000647805 */ /* 0x000fe4000001ff00 */
[----:B--2---:R-:W-:-:S02]  /*4950*/  @!P1 MOV R98, R10 ;  /* 0x0000000a00629202 */ /* 0x004fc40000000f00 */
[----:B------:R-:W-:Y:S02]  /*4960*/  CS2R R92, SRZ ;  /* 0x00000000005c7805 */ /* 0x000fe4000001ff00 */
[----:B------:R-:W-:Y:S01]  /*4970*/  @!P1 MOV R99, R11 ;  /* 0x0000000b00639202 */ /* 0x000fe20000000f00 */
[----:B------:R0:W2:Y:S01]  /*4980*/  @!P4 LDG.E.64 R20, desc[UR10][R76.64] ;  /* 0x0000000a4c14c981 */ /* 0x0000a2000c1e1b00 */
[----:B------:R-:W-:Y:S02]  /*4990*/  @!P1 MOV R100, R8 ;  /* 0x0000000800649202 */ /* 0x000fe40000000f00 */
[----:B------:R-:W-:Y:S01]  /*49a0*/  @!P1 MOV R101, R9 ;  /* 0x0000000900659202 */ /* 0x000fe20000000f00 */
[----:B------:R1:W2:Y:S01]  /*49b0*/  @!P4 LDG.E.64 R18, desc[UR10][R78.64] ;  /* 0x0000000a4e12c981 */ /* 0x0002a2000c1e1b00 */
[----:B------:R-:W-:Y:S02]  /*49c0*/  LOP3.LUT P1, RZ, R95, 0x8000000, RZ, 0xc0, !PT ;  /* 0x080000005fff7812 */ /* 0x000fe4000782c0ff */
[----:B------:R-:W-:-:S02]  /*49d0*/  @!P2 MOV R92, R6 ;  /* 0x00000006005ca202 */ /* 0x000fc40000000f00 */
[----:B------:R-:W-:Y:S02]  /*49e0*/  @!P2 MOV R93, R7 ;  /* 0x00000007005da202 */ /* 0x000fe40000000f00 */
[----:B0-----:R-:W-:Y:S01]  /*49f0*/  MOV R76, UR6 ;  /* 0x00000006004c7c02 */ /* 0x001fe20008000f00 */
[----:B------:R0:W-:Y:S01]  /*4a00*/  STL.64 [R1+0x1c0], R6 ;  /* 0x0001c00601007387 */ /* 0x0001e20000100a00 */
[----:B------:R-:W-:Y:S01]  /*4a10*/  MOV R77, UR7 ;  /* 0x00000007004d7c02 */ /* 0x000fe20008000f00 */
[----:B------:R-:W4:Y:S01]  /*4a20*/  LDCU.U8 UR6, c[0x0][0x414] ;  /* 0x00008280ff0677ac */ /* 0x000f220008000000 */
[----:B------:R-:W-:Y:S01]  /*4a30*/  LOP3.LUT P2, RZ, R95, 0x10000000, RZ, 0xc0, !PT ;  /* 0x100000005fff7812 */ /* 0x000fe2000784c0ff */
[----:B-1----:R-:W1:Y:S03]  /*4a40*/  S2R R79, SR_TID.X ;  /* 0x00000000004f7919 */ /* 0x002e660000002100 */
[----:B------:R-:W2:Y:S01]  /*4a50*/  LDG.E.64 R76, desc[UR10][R76.64] ;  /* 0x0000000a4c4c7981 */ /* 0x000ea2000c1e1b00 */
[----:B0-----:R-:W-:-:S03]  /*4a60*/  CS2R R6, SRZ ;  /* 0x0000000000067805 */ /* 0x001fc6000001ff00 */
[----:B------:R0:W-:Y:S04]  /*4a70*/  STL.64 [R1+0xc8], R10 ;  /* 0x0000c80a01007387 */ /* 0x0001e80000100a00 */
[----:B------:R0:W-:Y:S04]  /*4a80*/  STL.64 [R1+0xd0], R14 ;  /* 0x0000d00e01007387 */ /* 0x0001e80000100a00 */
[----:B------:R-:W2:Y:S01]  /*4a90*/  @!P1 LDG.E.64 R6, desc[UR10][R120.64] ;  /* 0x0000000a78069981 */ /* 0x000ea2000c1e1b00 */
[----:B0-----:R-:W-:Y:S02]  /*4aa0*/  CS2R R10, SRZ ;  /* 0x00000000000a7805 */ /* 0x001fe4000001ff00 */
[----:B------:R-:W-:-:S04]  /*4ab0*/  CS2R R14, SRZ ;  /* 0x00000000000e7805 */ /* 0x000fc8000001ff00 */
[----:B------:R-:W2:Y:S04]  /*4ac0*/  @!P2 LDG.E.64 R10, desc[UR10][R124.64] ;  /* 0x0000000a7c0aa981 */ /* 0x000ea8000c1e1b00 */
[----:B------:R0:W-:Y:S04]  /*4ad0*/  STL.64 [R1+0x1d0], R12 ;  /* 0x0001d00c01007387 */ /* 0x0001e80000100a00 */
[----:B------:R-:W2:Y:S04]  /*4ae0*/  @!P3 LDG.E.64 R14, desc[UR10][R24.64] ;  /* 0x0000000a180eb981 */ /* 0x000ea8000c1e1b00 */
[----:B------:R1:W-:Y:S01]  /*4af0*/  STL.64 [R1+0x1c8], R8 ;  /* 0x0001c80801007387 */ /* 0x0003e20000100a00 */
[----:B0-----:R-:W-:-:S02]  /*4b00*/  CS2R R12, SRZ ;  /* 0x00000000000c7805 */ /* 0x001fc4000001ff00 */
[----:B------:R-:W-:Y:S02]  /*4b10*/  CS2R R16, SRZ ;  /* 0x0000000000107805 */ /* 0x000fe4000001ff00 */
[----:B-1----:R-:W-:Y:S01]  /*4b20*/  LOP3.LUT R78, R79, 0xffff, RZ, 0xc0, !PT ;  /* 0x0000ffff4f4e7812 */ /* 0x002fe200078ec0ff */
[----:B------:R-:W5:Y:S04]  /*4b30*/  LDL R125, [R1+0x26c] ;  /* 0x00026c00017d7983 */ /* 0x000f680000100800 */
[----:B------:R0:W2:Y:S01]  /*4b40*/  @!P2 LDG.E.64 R12, desc[UR10][R22.64] ;  /* 0x0000000a160ca981 */ /* 0x0000a2000c1e1b00 */
[----:B------:R-:W-:-:S03]  /*4b50*/  CS2R R8, SRZ ;  /* 0x0000000000087805 */ /* 0x000fc6000001ff00 */
[----:B------:R1:W2:Y:S04]  /*4b60*/  @!P3 LDG.E.64 R16, desc[UR10][R26.64] ;  /* 0x0000000a1a10b981 */ /* 0x0002a8000c1e1b00 */
[----:B------:R1:W2:Y:S01]  /*4b70*/  @!P1 LDG.E.64 R8, desc[UR10][R122.64] ;  /* 0x0000000a7a089981 */ /* 0x0002a2000c1e1b00 */
[----:B0-----:R-:W-:Y:S02]  /*4b80*/  CS2R R22, SRZ ;  /* 0x0000000000167805 */ /* 0x001fe4000001ff00 */
[----:B------:R-:W-:Y:S01]  /*4b90*/  MOV R95, RZ ;  /* 0x000000ff005f7202 */ /* 0x000fe20000000f00 */
[----:B------:R-:W5:Y:S04]  /*4ba0*/  LDL R124, [R1+0x274] ;  /* 0x00027400017c7983 */ /* 0x000f680000100800 */
[----:B------:R0:W2:Y:S01]  /*4bb0*/  @!P5 LDG.E.64 R22, desc[UR10][R28.64] ;  /* 0x0000000a1c16d981 */ /* 0x0000a2000c1e1b00 */
[----:B-1----:R-:W-:Y:S01]  /*4bc0*/  CS2R R26, SRZ ;  /* 0x00000000001a7805 */ /* 0x002fe2000001ff00 */
[----:B------:R-:W-:Y:S01]  /*4bd0*/  IMAD R78, R78, 0x925, RZ ;  /* 0x000009254e4e7824 */ /* 0x000fe200078e02ff */
[----:B------:R-:W-:Y:S01]  /*4be0*/  CS2R R24, SRZ ;  /* 0x0000000000187805 */ /* 0x000fe2000001ff00 */
[----:B------:R-:W1:Y:S03]  /*4bf0*/  LDC.64 R122, c[0x0][0x3a8] ;  /* 0x0000ea00ff7a7b82 */ /* 0x000e660000000a00 */
[----:B------:R0:W2:Y:S02]  /*4c00*/  @!P6 LDG.E.64 R26, desc[UR10][R112.64] ;  /* 0x0000000a701ae981 */ /* 0x0000a4000c1e1b00 */
[----:B0-----:R-:W-:-:S02]  /*4c10*/  CS2R R28, SRZ ;  /* 0x00000000001c7805 */ /* 0x001fc4000001ff00 */
[----:B------:R-:W-:Y:S01]  /*4c20*/  SHF.R.U32.HI R78, RZ, 0x10, R78 ;  /* 0x00000010ff4e7819 */ /* 0x000fe2000001164e */
[----:B------:R-:W2:Y:S04]  /*4c30*/  @!P5 LDG.E.64 R24, desc[UR10][R80.64] ;  /* 0x0000000a5018d981 */ /* 0x000ea8000c1e1b00 */
[----:B------:R0:W2:Y:S01]  /*4c40*/  @!P6 LDG.E.64 R28, desc[UR10][R114.64] ;  /* 0x0000000a721ce981 */ /* 0x0000a2000c1e1b00 */
[----:B------:R-:W-:Y:S01]  /*4c50*/  CS2R R112, SRZ ;  /* 0x0000000000707805 */ /* 0x000fe2000001ff00 */
[----:B0-----:R-:W-:Y:S01]  /*4c60*/  HFMA2 R114, -RZ, RZ, 0, 0 ;  /* 0x00000000ff727431 */ /* 0x001fe200000001ff */
[----:B------:R-:W-:-:S05]  /*4c70*/  PRMT R78, R78, 0x9910, RZ ;  /* 0x000099104e4e7816 */ /* 0x000fca00000000ff */
[----:B------:R-:W-:-:S05]  /*4c80*/  IMAD R78, R78, 0x1c, RZ ;  /* 0x0000001c4e4e7824 */ /* 0x000fca00078e02ff */
[----:B------:R-:W-:-:S04]  /*4c90*/  IADD3 R78, PT, PT, RZ, -R78, RZ ;  /* 0x8000004eff4e7210 */ /* 0x000fc80007ffe0ff */
[----:B------:R-:W-:-:S04]  /*4ca0*/  PRMT R78, R78, 0x7710, RZ ;  /* 0x000077104e4e7816 */ /* 0x000fc800000000ff */
[----:B------:R-:W-:-:S04]  /*4cb0*/  IADD3 R78, PT, PT, R78, R79, RZ ;  /* 0x0000004f4e4e7210 */ /* 0x000fc80007ffe0ff */
[----:B------:R-:W-:Y:S02]  /*4cc0*/  SHF.L.U32 R78, R78, 0x1, RZ ;  /* 0x000000014e4e7819 */ /* 0x000fe400000006ff */
[----:B------:R-:W-:Y:S02]  /*4cd0*/  MOV R80, UR13 ;  /* 0x0000000d00507c02 */ /* 0x000fe40008000f00 */
[----:B------:R-:W-:-:S05]  /*4ce0*/  LOP3.LUT R81, R78, 0xffff, RZ, 0xc0, !PT ;  /* 0x0000ffff4e517812 */ /* 0x000fca00078ec0ff */
[----:B------:R-:W-:Y:S01]  /*4cf0*/  IMAD R80, R80, 0x38, R81 ;  /* 0x0000003850507824 */ /* 0x000fe200078e0251 */
[----:B---3--:R-:W-:Y:S02]  /*4d00*/  @!P0 MOV R95, R2 ;  /* 0x00000002005f8202 */ /* 0x008fe40000000f00 */
[----:B------:R-:W-:Y:S02]  /*4d10*/  @!P0 MOV R112, R3 ;  /* 0x0000000300708202 */ /* 0x000fe40000000f00 */
[----:B----4-:R-:W-:Y:S02]  /*4d20*/  @!P0 MOV R113, R4 ;  /* 0x0000000400718202 */ /* 0x010fe40000000f00 */
[----:B------:R-:W-:Y:S02]  /*4d30*/  @!P0 MOV R114, R5 ;  /* 0x0000000500728202 */ /* 0x000fe40000000f00 */
[----:B------:R-:W-:-:S13]  /*4d40*/  ISETP.NE.AND P0, PT, RZ, UR6, PT ;  /* 0x00000006ff007c0c */ /* 0x000fda000bf05270 */
[----:B------:R-:W0:Y:S02]  /*4d50*/  @P0 LDC.64 R120, c[0x0][0x3b0] ;  /* 0x0000ec00ff780b82 */ /* 0x000e240000000a00 */
[----:B0-----:R-:W-:Y:S01]  /*4d60*/  @P0 IMAD.WIDE R78, R80, 0x2, R120 ;  /* 0x00000002504e0825 */ /* 0x001fe200078e0278 */
[----:B------:R0:W-:Y:S04]  /*4d70*/  STL.64 [R1+0xd8], R2 ;  /* 0x0000d80201007387 */ /* 0x0001e80000100a00 */
[----:B------:R-:W3:Y:S01]  /*4d80*/  @P0 LDG.E.U16 R115, desc[UR10][R78.64] ;  /* 0x0000000a4e730981 */ /* 0x000ee2000c1e1500 */
[----:B--2---:R-:W-:-:S03]  /*4d90*/  R2UR UR28, R76 ;  /* 0x000000004c1c72ca */ /* 0x004fc600000e0000 */
[----:B------:R2:W-:Y:S01]  /*4da0*/  STL.64 [R1+0xe0], R6 ;  /* 0x0000e00601007387 */ /* 0x0005e20000100a00 */
[----:B0-----:R-:W-:Y:S02]  /*4db0*/  CS2R R2, SRZ ;  /* 0x0000000000027805 */ /* 0x001fe4000001ff00 */
[----:B------:R-:W-:Y:S01]  /*4dc0*/  @!P1 MOV R2, R6 ;  /* 0x0000000600029202 */ /* 0x000fe20000000f00 */
[----:B------:R0:W-:Y:S01]  /*4dd0*/  STL.64 [R1+0xe8], R10 ;  /* 0x0000e80a01007387 */ /* 0x0001e20000100a00 */
[----:B------:R-:W-:Y:S02]  /*4de0*/  @!P1 MOV R3, R7 ;  /* 0x0000000700039202 */ /* 0x000fe40000000f00 */
[----:B--2---:R-:W-:Y:S02]  /*4df0*/  CS2R R6, SRZ ;  /* 0x0000000000067805 */ /* 0x004fe4000001ff00 */
[----:B------:R-:W-:Y:S01]  /*4e00*/  @!P2 MOV R6, R10 ;  /* 0x0000000a0006a202 */ /* 0x000fe20000000f00 */
[----:B------:R2:W-:Y:S01]  /*4e10*/  STL.64 [R1+0xf0], R14 ;  /* 0x0000f00e01007387 */ /* 0x0005e20000100a00 */
[----:B------:R-:W-:-:S02]  /*4e20*/  @!P2 MOV R7, R11 ;  /* 0x0000000b0007a202 */ /* 0x000fc40000000f00 */
[----:B0-----:R-:W-:Y:S01]  /*4e30*/  CS2R R10, SRZ ;  /* 0x00000000000a7805 */ /* 0x001fe2000001ff00 */
[----:B------:R0:W-:Y:S01]  /*4e40*/  STL.64 [R1+0x1d8], R4 ;  /* 0x0001d80401007387 */ /* 0x0001e20000100a00 */
[----:B------:R-:W-:-:S03]  /*4e50*/  @!P3 MOV R11, R15 ;  /* 0x0000000f000bb202 */ /* 0x000fc60000000f00 */
[----:B------:R4:W-:Y:S01]  /*4e60*/  STL.64 [R1+0xf8], R18 ;  /* 0x0000f81201007387 */ /* 0x0009e20000100a00 */
[----:B--2---:R-:W-:-:S03]  /*4e70*/  MOV R15, UR28 ;  /* 0x0000001c000f7c02 */ /* 0x004fc60008000f00 */
[----:B------:R-:W-:Y:S02]  /*4e80*/  STL [R1+0x220], R81 ;  /* 0x0002205101007387 */ /* 0x000fe40000100800 */
[----:B------:R-:W-:Y:S01]  /*4e90*/  FFMA.FTZ R77, -R15, UR28, R77 ;  /* 0x0000001c0f4d7c23 */ /* 0x000fe2000801014d */
[----:B0-----:R-:W-:Y:S01]  /*4ea0*/  CS2R R4, SRZ ;  /* 0x0000000000047805 */ /* 0x001fe2000001ff00 */
[----:B------:R-:W2:Y:S01]  /*4eb0*/  @P0 LDG.E.U16 R78, desc[UR10][R78.64+0x2] ;  /* 0x0000020a4e4e0981 */ /* 0x000ea2000c1e1500 */
[----:B------:R-:W-:-:S03]  /*4ec0*/  @!P1 MOV R4, R8 ;  /* 0x0000000800049202 */ /* 0x000fc60000000f00 */
[----:B------:R0:W5:Y:S01]  /*4ed0*/  LDL R120, [R1+0x238] ;  /* 0x0002380001787983 */ /* 0x0001620000100800 */
[----:B------:R-:W-:Y:S02]  /*4ee0*/  @!P1 MOV R5, R9 ;  /* 0x0000000900059202 */ /* 0x000fe40000000f00 */
[----:B------:R-:W-:Y:S01]  /*4ef0*/  FSETP.GTU.FTZ.AND P1, PT, R77, RZ, PT ;  /* 0x000000ff4d00720b */ /* 0x000fe20003f3c000 */
[----:B------:R0:W5:-:S12]  /*4f00*/  LDL R121, [R1+0x23c] ;  /* 0x00023c0001797983 */ /* 0x0001580000100800 */
[----:B------:R-:W-:-:S05]  /*4f10*/  VOTEU.ANY UP0, P1 ;  /* 0x0000000000ff7886 */ /* 0x000fca0000800100 */
[----:B------:R-:W1:Y:S01]  /*4f20*/  @UP0 LDCU UR5, c[0x0][0x3c0] ;  /* 0x00007800ff0507ac */ /* 0x000e620008000800 */
[----:B------:R-:W-:Y:S01]  /*4f30*/  PLOP3.LUT P1, PT, PT, PT, UP0, 0x80, 0x8 ;  /* 0x000000000008781c */ /* 0x000fe20003f2f008 */
[----:B------:R-:W-:Y:S01]  /*4f40*/  HFMA2 R15, -RZ, RZ, 0, 0 ;  /* 0x00000000ff0f7431 */ /* 0x000fe200000001ff */
[----:B------:R-:W-:Y:S01]  /*4f50*/  @!P3 MOV R10, R14 ;  /* 0x0000000e000ab202 */ /* 0x000fe20000000f00 */
[----:B------:R-:W-:Y:S01]  /*4f60*/  HFMA2 R14, -RZ, RZ, 0, 0 ;  /* 0x00000000ff0e7431 */ /* 0x000fe200000001ff */
[----:B------:R0:W-:Y:S01]  /*4f70*/  STL.64 [R1+0x100], R22 ;  /* 0x0001001601007387 */ /* 0x0001e20000100a00 */
[----:B------:R-:W-:Y:S02]  /*4f80*/  @!P4 MOV R15, R19 ;  /* 0x00000013000fc202 */ /* 0x000fe40000000f00 */
[----:B------:R-:W-:Y:S02]  /*4f90*/  @!P4 MOV R14, R18 ;  /* 0x00000012000ec202 */ /* 0x000fe40000000f00 */
[----:B----4-:R-:W-:-:S02]  /*4fa0*/  CS2R R18, SRZ ;  /* 0x0000000000127805 */ /* 0x010fc4000001ff00 */
[----:B------:R-:W-:Y:S02]  /*4fb0*/  @!P5 MOV R18, R22 ;  /* 0x000000160012d202 */ /* 0x000fe40000000f00 */
[----:B------:R-:W-:Y:S02]  /*4fc0*/  @!P5 MOV R19, R23 ;  /* 0x000000170013d202 */ /* 0x000fe40000000f00 */
[----:B0-----:R-:W-:Y:S01]  /*4fd0*/  CS2R R22, SRZ ;  /* 0x0000000000167805 */ /* 0x001fe2000001ff00 */
[----:B-1----:R-:W-:Y:S01]  /*4fe0*/  @P1 FADD.FTZ R77, R77, UR5 ;  /* 0x000000054d4d1e21 */ /* 0x002fe20008010000 */
[----:B------:R-:W-:Y:S01]  /*4ff0*/  @!P6 MOV R22, R26 ;  /* 0x0000001a0016e202 */ /* 0x000fe20000000f00 */
[----:B------:R0:W-:Y:S01]  /*5000*/  STL.64 [R1+0x108], R26 ;  /* 0x0001081a01007387 */ /* 0x0001e20000100a00 */
[----:B------:R-:W-:Y:S01]  /*5010*/  IMAD.WIDE R80, R80, 0x2, R122 ;  /* 0x0000000250507825 */ /* 0x000fe200078e027a */
[----:B------:R-:W-:Y:S02]  /*5020*/  @!P6 MOV R23, R27 ;  /* 0x0000001b0017e202 */ /* 0x000fe40000000f00 */
[----:B------:R1:W5:Y:S04]  /*5030*/  LDL R122, [R1+0x244] ;  /* 0x00024400017a7983 */ /* 0x0003680000100800 */
[----:B------:R-:W4:Y:S01]  /*5040*/  LDG.E.U16 R79, desc[UR10][R80.64] ;  /* 0x0000000a504f7981 */ /* 0x000f22000c1e1500 */
[----:B0-----:R-:W0:Y:S03]  /*5050*/  @P1 MUFU.RSQ R26, R77 ;  /* 0x0000004d001a1308 */ /* 0x001e260000001400 */
[----:B------:R1:W5:Y:S04]  /*5060*/  LDL R123, [R1+0x298] ;  /* 0x00029800017b7983 */ /* 0x0003680000100800 */
[----:B------:R-:W4:Y:S04]  /*5070*/  LDG.E.U16 R80, desc[UR10][R80.64+0x2] ;  /* 0x0000020a50507981 */ /* 0x000f28000c1e1500 */
[----:B------:R1:W5:Y:S01]  /*5080*/  LDL R81, [R1+0x25c] ;  /* 0x00025c0001517983 */ /* 0x0003620000100800 */
[----:B0-----:R-:W-:-:S02]  /*5090*/  @P1 R2UR UR5, R26 ;  /* 0x000000001a0512ca */ /* 0x001fc400000e0000 */
[----:B------:R-:W-:Y:S02]  /*50a0*/  CS2R R26, SRZ ;  /* 0x00000000001a7805 */ /* 0x000fe4000001ff00 */
[----:B---3--:R-:W-:Y:S02]  /*50b0*/  @P0 SHF.L.U32 R26, R115, 0x10, RZ ;  /* 0x00000010731a0819 */ /* 0x008fe400000006ff */
[----:B------:R1:W5:Y:S04]  /*50c0*/  LDL R115, [R1+0x260] ;  /* 0x0002600001737983 */ /* 0x0003680000100800 */
[----:B------:R-:W-:Y:S04]  /*50d0*/  STL.64 [R1+0x208], R28 ;  /* 0x0002081c01007387 */ /* 0x000fe80000100a00 */
[----:B------:R0:W-:Y:S04]  /*50e0*/  STL.64 [R1+0x1e0], R8 ;  /* 0x0001e00801007387 */ /* 0x0001e80000100a00 */
[----:B------:R3:W-:Y:S01]  /*50f0*/  STL.64 [R1+0x1e8], R12 ;  /* 0x0001e80c01007387 */ /* 0x0007e20000100a00 */
[----:B------:R-:W-:Y:S01]  /*5100*/  UISETP.NE.AND UP1, UPT, UR6, URZ, UPT ;  /* 0x000000ff0600728c */ /* 0x000fe2000bf25270 */
[----:B0-----:R-:W-:-:S02]  /*5110*/  CS2R R8, SRZ ;  /* 0x0000000000087805 */ /* 0x001fc4000001ff00 */
[----:B------:R-:W-:Y:S02]  /*5120*/  @!P2 MOV R8, R12 ;  /* 0x0000000c0008a202 */ /* 0x000fe40000000f00 */
[----:B------:R-:W-:Y:S02]  /*5130*/  @!P2 MOV R9, R13 ;  /* 0x0000000d0009a202 */ /* 0x000fe40000000f00 */
[----:B---3--:R-:W-:Y:S01]  /*5140*/  CS2R R12, SRZ ;  /* 0x00000000000c7805 */ /* 0x008fe2000001ff00 */
[----:B------:R0:W-:Y:S01]  /*5150*/  STL.64 [R1+0x1f0], R16 ;  /* 0x0001f01001007387 */ /* 0x0001e20000100a00 */
[----:B------:R-:W-:Y:S02]  /*5160*/  @!P3 MOV R12, R16 ;  /* 0x00000010000cb202 */ /* 0x000fe40000000f00 */
[----:B------:R-:W-:Y:S01]  /*5170*/  @!P3 MOV R13, R17 ;  /* 0x00000011000db202 */ /* 0x000fe20000000f00 */
[----:B------:R3:W-:Y:S01]  /*5180*/  STL.64 [R1+0x1f8], R20 ;  /* 0x0001f81401007387 */ /* 0x0007e20000100a00 */
[----:B0-----:R-:W-:-:S02]  /*5190*/  CS2R R16, SRZ ;  /* 0x0000000000107805 */ /* 0x001fc4000001ff00 */
[----:B------:R-:W-:Y:S02]  /*51a0*/  @!P4 MOV R16, R20 ;  /* 0x000000140010c202 */ /* 0x000fe40000000f00 */
[----:B------:R-:W-:Y:S01]  /*51b0*/  @!P4 MOV R17, R21 ;  /* 0x000000150011c202 */ /* 0x000fe20000000f00 */
[----:B---3--:R-:W-:Y:S02]  /*51c0*/  HFMA2 R20, -RZ, RZ, 0, 0 ;  /* 0x00000000ff147431 */ /* 0x008fe400000001ff */
[----:B------:R-:W-:Y:S01]  /*51d0*/  HFMA2 R21, -RZ, RZ, 0, 0 ;  /* 0x00000000ff157431 */ /* 0x000fe200000001ff */
[----:B------:R0:W-:Y:S01]  /*51e0*/  STL.64 [R1+0x200], R24 ;  /* 0x0002001801007387 */ /* 0x0001e20000100a00 */
[----:B------:R-:W-:Y:S02]  /*51f0*/  @!P5 MOV R20, R24 ;  /* 0x000000180014d202 */ /* 0x000fe40000000f00 */
[----:B------:R-:W-:Y:S01]  /*5200*/  @!P5 MOV R21, R25 ;  /* 0x000000190015d202 */ /* 0x000fe20000000f00 */
[----:B------:R-:W-:Y:S01]  /*5210*/  UMOV UR16, 0x3f800000 ;  /* 0x3f80000000107882 */ /* 0x000fe20000000000 */
[----:B--2---:R-:W-:-:S02]  /*5220*/  @P0 SHF.L.U32 R27, R78, 0x10, RZ ;  /* 0x000000104e1b0819 */ /* 0x004fc400000006ff */
[----:B0-----:R-:W-:Y:S02]  /*5230*/  CS2R R24, SRZ ;  /* 0x0000000000187805 */ /* 0x001fe4000001ff00 */
[----:B------:R-:W-:Y:S02]  /*5240*/  @!P6 MOV R24, R28 ;  /* 0x0000001c0018e202 */ /* 0x000fe40000000f00 */
[----:B------:R-:W-:Y:S01]  /*5250*/  @!P6 MOV R25, R29 ;  /* 0x0000001d0019e202 */ /* 0x000fe20000000f00 */
[----:B------:R-:W-:Y:S01]  /*5260*/  @UP0 UMOV UR16, UR5 ;  /* 0x0000000500100c82 */ /* 0x000fe20008000000 */
[----:B----4-:R-:W-:Y:S02]  /*5270*/  SHF.L.U32 R79, R79, 0x10, RZ ;  /* 0x000000104f4f7819 */ /* 0x010fe400000006ff */
[----:B------:R-:W-:Y:S01]  /*5280*/  SHF.L.U32 R80, R80, 0x10, RZ ;  /* 0x0000001050507819 */ /* 0x000fe200000006ff */
[----:B-1----:R-:W-:Y:S06]  /*5290*/  BRA.U UP1, `(.L_x_1622) ;  /* 0x0000001d01487547 */ /* 0x002fec000b800000 */
[----:B------:R-:W2:Y:S01]  /*52a0*/  LDL.LU R76, [R1+0x258] ;  /* 0x00025800014c7983 */ /* 0x000ea20000300800 */
[----:B------:R-:W-:Y:S01]  /*52b0*/  FMUL.FTZ R78, R79, R84 ;  /* 0x000000544f4e7220 */ /* 0x000fe20000410000 */
[----:B-----5:R-:W-:Y:S02]  /*52c0*/  FADD.FTZ R28, R81, -UR28 ;  /* 0x8000001c511c7e21 */ /* 0x020fe40008010000 */
[----:B------:R-:W3:Y:S01]  /*52d0*/  LDL.LU R81, [R1+0x280] ;  /* 0x0002800001517983 */ /* 0x000ee20000300800 */
[----:B------:R-:W-:Y:S01]  /*52e0*/  FADD.FTZ R77, RZ, R78 ;  /* 0x0000004eff4d7221 */ /* 0x000fe20000010000 */
[----:B------:R-:W-:Y:S01]  /*52f0*/  FMUL.FTZ R28, R28, UR16 ;  /* 0x000000101c1c7c20 */ /* 0x000fe20008410000 */
[----:B--2---:R-:W-:-:S04]  /*5300*/  FADD.FTZ R29, R76, -UR28 ;  /* 0x8000001c4c1d7e21 */ /* 0x004fc80008010000 */
[----:B------:R-:W-:Y:S01]  /*5310*/  FMUL.FTZ R29, R29, UR16 ;  /* 0x000000101d1d7c20 */ /* 0x000fe20008410000 */
[----:B------:R-:W-:-:S03]  /*5320*/  FMUL.FTZ R76, R80, R83 ;  /* 0x00000053504c7220 */ /* 0x000fc60000410000 */
[----:B------:R-:W-:Y:S01]  /*5330*/  FFMA.FTZ R78, R29, R78, RZ ;  /* 0x0000004e1d4e7223 */ /* 0x000fe200000100ff */
[----:B------:R-:W-:-:S03]  /*5340*/  FADD.FTZ R77, R76, R77 ;  /* 0x0000004d4c4d7221 */ /* 0x000fc60000010000 */
[----:B------:R-:W-:Y:S01]  /*5350*/  FFMA.FTZ R78, R28, R76, R78 ;  /* 0x0000004c1c4e7223 */ /* 0x000fe2000001004e */
[----:B------:R-:W-:Y:S02]  /*5360*/  FADD.FTZ R76, R115, -UR28 ;  /* 0x8000001c734c7e21 */ /* 0x000fe40008010000 */
[----:B------:R-:W2:Y:S01]  /*5370*/  LDL.LU R115, [R1+0x27c] ;  /* 0x00027c0001737983 */ /* 0x000ea20000300800 */
        /* <DEDUP_REMOVED lines=12> */
[----:B------:R-:W4:Y:S01]  /*5440*/  LDL.LU R82, [R1+0x288] ;  /* 0x0002880001527983 */ /* 0x000f220000300800 */
[----:B------:R-:W-:Y:S02]  /*5450*/  FADD.FTZ R83, R83, R75 ;  /* 0x0000004b53537221 */ /* 0x000fe40000010000 */
[-C--:B------:R-:W-:Y:S01]  /*5460*/  FFMA.FTZ R28, R76, R75.reuse, R28 ;  /* 0x0000004b4c1c7223 */ /* 0x080fe2000001001c */
[----:B------:R-:W-:Y:S01]  /*5470*/  FMUL.FTZ R75, R80, R75 ;  /* 0x0000004b504b7220 */ /* 0x000fe20000410000 */
[----:B------:R-:W4:Y:S03]  /*5480*/  LDL.LU R125, [R1+0x284] ;  /* 0x00028400017d7983 */ /* 0x000f260000300800 */
[----:B------:R-:W-:Y:S01]  /*5490*/  FFMA.FTZ R78, R76, R75, R78 ;  /* 0x0000004b4c4e7223 */ /* 0x000fe2000001004e */
[----:B------:R-:W-:Y:S01]  /*54a0*/  FADD.FTZ R76, R124, -UR28 ;  /* 0x8000001c7c4c7e21 */ /* 0x000fe20008010000 */
[----:B------:R-:W-:Y:S01]  /*54b0*/  FADD.FTZ R77, R75, R77 ;  /* 0x0000004d4b4d7221 */ /* 0x000fe20000010000 */
[----:B------:R-:W-:Y:S01]  /*54c0*/  FADD.FTZ R84, R84, R74 ;  /* 0x0000004a54547221 */ /* 0x000fe20000010000 */
[----:B------:R-:W4:Y:S01]  /*54d0*/  LDL.LU R124, [R1+0x28c] ;  /* 0x00028c00017c7983 */ /* 0x000f220000300800 */
[----:B------:R-:W-:-:S04]  /*54e0*/  FMUL.FTZ R76, R76, UR16 ;  /* 0x000000104c4c7c20 */ /* 0x000fc80008410000 */
[-C--:B------:R-:W-:Y:S01]  /*54f0*/  FFMA.FTZ R29, R76, R74.reuse, R29 ;  /* 0x0000004a4c1d7223 */ /* 0x080fe2000001001d */
[----:B------:R-:W-:-:S04]  /*5500*/  FMUL.FTZ R74, R79, R74 ;  /* 0x0000004a4f4a7220 */ /* 0x000fc80000410000 */
[----:B------:R-:W-:Y:S01]  /*5510*/  FFMA.FTZ R78, R76, R74, R78 ;  /* 0x0000004a4c4e7223 */ /* 0x000fe2000001004e */
[----:B------:R-:W-:Y:S01]  /*5520*/  FADD.FTZ R77, R77, R74 ;  /* 0x0000004a4d4d7221 */ /* 0x000fe20000010000 */
[----:B---3--:R-:W-:Y:S02]  /*5530*/  FADD.FTZ R74, R81, -UR28 ;  /* 0x8000001c514a7e21 */ /* 0x008fe40008010000 */
[----:B------:R-:W3:Y:S01]  /*5540*/  LDL.LU R81, [R1+0x294] ;  /* 0x0002940001517983 */ /* 0x000ee20000300800 */
[----:B--2---:R-:W-:-:S03]  /*5550*/  FADD.FTZ R75, R115, -UR28 ;  /* 0x8000001c734b7e21 */ /* 0x004fc60008010000 */
[----:B------:R-:W2:Y:S01]  /*5560*/  LDL.LU R115, [R1+0x278] ;  /* 0x0002780001737983 */ /* 0x000ea20000300800 */
[----:B------:R-:W-:Y:S01]  /*5570*/  FMUL.FTZ R75, R75, UR16 ;  /* 0x000000104b4b7c20 */ /* 0x000fe20008410000 */
[----:B------:R-:W-:Y:S01]  /*5580*/  FADD.FTZ R83, R83, R73 ;  /* 0x0000004953537221 */ /* 0x000fe20000010000 */
[----:B------:R-:W-:Y:S02]  /*5590*/  FMUL.FTZ R74, R74, UR16 ;  /* 0x000000104a4a7c20 */ /* 0x000fe40008410000 */
[-C--:B------:R-:W-:Y:S01]  /*55a0*/  FFMA.FTZ R28, R75, R73.reuse, R28 ;  /* 0x000000494b1c7223 */ /* 0x080fe2000001001c */
[----:B------:R-:W-:Y:S01]  /*55b0*/  FMUL.FTZ R73, R80, R73 ;  /* 0x0000004950497220 */ /* 0x000fe20000410000 */
[----:B------:R-:W-:Y:S01]  /*55c0*/  FADD.FTZ R84, R84, R62 ;  /* 0x0000003e54547221 */ /* 0x000fe20000010000 */
[-C--:B------:R-:W-:Y:S01]  /*55d0*/  FFMA.FTZ R29, R74, R62.reuse, R29 ;  /* 0x0000003e4a1d7223 */ /* 0x080fe2000001001d */
[----:B------:R-:W-:Y:S01]  /*55e0*/  FMUL.FTZ R62, R79, R62 ;  /* 0x0000003e4f3e7220 */ /* 0x000fe20000410000 */
[----:B------:R-:W-:Y:S01]  /*55f0*/  FFMA.FTZ R78, R75, R73, R78 ;  /* 0x000000494b4e7223 */ /* 0x000fe2000001004e */
[----:B------:R-:W-:Y:S01]  /*5600*/  FADD.FTZ R77, R73, R77 ;  /* 0x0000004d494d7221 */ /* 0x000fe20000010000 */
[----:B----4-:R-:W-:-:S02]  /*5610*/  FADD.FTZ R73, R82, -UR28 ;  /* 0x8000001c52497e21 */ /* 0x010fc40008010000 */
[----:B------:R-:W4:Y:S01]  /*5620*/  LDL.LU R82, [R1+0x270] ;  /* 0x0002700001527983 */ /* 0x000f220000300800 */
[----:B------:R-:W-:Y:S01]  /*5630*/  FFMA.FTZ R78, R74, R62, R78 ;  /* 0x0000003e4a4e7223 */ /* 0x000fe2000001004e */
[----:B------:R-:W-:Y:S01]  /*5640*/  FADD.FTZ R77, R77, R62 ;  /* 0x0000003e4d4d7221 */ /* 0x000fe20000010000 */
[----:B------:R-:W-:Y:S01]  /*5650*/  FMUL.FTZ R73, R73, UR16 ;  /* 0x0000001049497c20 */ /* 0x000fe20008410000 */
[----:B------:R-:W-:Y:S02]  /*5660*/  FADD.FTZ R62, R125, -UR28 ;  /* 0x8000001c7d3e7e21 */ /* 0x000fe40008010000 */
[----:B------:R-:W4:Y:S01]  /*5670*/  LDL.LU R125, [R1+0x290] ;  /* 0x00029000017d7983 */ /* 0x000f220000300800 */
[----:B------:R-:W-:Y:S01]  /*5680*/  FADD.FTZ R83, R83, R61 ;  /* 0x0000003d53537221 */ /* 0x000fe20000010000 */
[-C--:B------:R-:W-:Y:S01]  /*5690*/  FFMA.FTZ R28, R73, R61.reuse, R28 ;  /* 0x0000003d491c7223 */ /* 0x080fe2000001001c */
[----:B------:R-:W-:Y:S01]  /*56a0*/  FMUL.FTZ R61, R80, R61 ;  /* 0x0000003d503d7220 */ /* 0x000fe20000410000 */
[----:B------:R-:W-:Y:S01]  /*56b0*/  FMUL.FTZ R62, R62, UR16 ;  /* 0x000000103e3e7c20 */ /* 0x000fe20008410000 */
[----:B------:R-:W-:-:S02]  /*56c0*/  FADD.FTZ R84, R84, R60 ;  /* 0x0000003c54547221 */ /* 0x000fc40000010000 */
[----:B------:R-:W-:Y:S01]  /*56d0*/  FFMA.FTZ R78, R73, R61, R78 ;  /* 0x0000003d494e7223 */ /* 0x000fe2000001004e */
[----:B------:R-:W-:Y:S01]  /*56e0*/  FADD.FTZ R77, R61, R77 ;  /* 0x0000004d3d4d7221 */ /* 0x000fe20000010000 */
[-C--:B------:R-:W-:Y:S01]  /*56f0*/  FMUL.FTZ R61, R79, R60.reuse ;  /* 0x0000003c4f3d7220 */ /* 0x080fe20000410000 */
[----:B------:R-:W-:Y:S01]  /*5700*/  FFMA.FTZ R29, R62, R60, R29 ;  /* 0x0000003c3e1d7223 */ /* 0x000fe2000001001d */
[----:B---3--:R-:W-:Y:S02]  /*5710*/  FADD.FTZ R60, R81, -UR28 ;  /* 0x8000001c513c7e21 */ /* 0x008fe40008010000 */
[----:B------:R-:W3:Y:S01]  /*5720*/  LDL.LU R81, [R1+0x268] ;  /* 0x0002680001517983 */ /* 0x000ee20000300800 */
[----:B--2---:R-:W-:-:S03]  /*5730*/  FADD.FTZ R74, R115, -UR28 ;  /* 0x8000001c734a7e21 */ /* 0x004fc60008010000 */
[----:B------:R-:W2:Y:S01]  /*5740*/  LDL.LU R115, [R1+0x264] ;  /* 0x0002640001737983 */ /* 0x000ea20000300800 */
[----:B------:R-:W-:Y:S01]  /*5750*/  FADD.FTZ R73, R124, -UR28 ;  /* 0x8000001c7c497e21 */ /* 0x000fe20008010000 */
[----:B------:R-:W-:Y:S01]  /*5760*/  FADD.FTZ R77, R77, R61 ;  /* 0x0000003d4d4d7221 */ /* 0x000fe20000010000 */
[----:B------:R-:W-:Y:S01]  /*5770*/  FFMA.FTZ R78, R62, R61, R78 ;  /* 0x0000003d3e4e7223 */ /* 0x000fe2000001004e */
[----:B------:R-:W-:Y:S01]  /*5780*/  FMUL.FTZ R61, R80, R59 ;  /* 0x0000003b503d7220 */ /* 0x000fe20000410000 */
[----:B------:R-:W-:Y:S01]  /*5790*/  FMUL.FTZ R73, R73, UR16 ;  /* 0x0000001049497c20 */ /* 0x000fe20008410000 */
[----:B------:R-:W-:Y:S01]  /*57a0*/  FMUL.FTZ R74, R74, UR16 ;  /* 0x000000104a4a7c20 */ /* 0x000fe20008410000 */
[----:B------:R-:W-:Y:S01]  /*57b0*/  FADD.FTZ R83, R83, R59 ;  /* 0x0000003b53537221 */ /* 0x000fe20000010000 */
[----:B------:R-:W-:Y:S01]  /*57c0*/  FADD.FTZ R77, R61, R77 ;  /* 0x0000004d3d4d7221 */ /* 0x000fe20000010000 */
[----:B------:R-:W-:Y:S01]  /*57d0*/  FFMA.FTZ R78, R73, R61, R78 ;  /* 0x0000003d494e7223 */ /* 0x000fe2000001004e */
[----:B------:R-:W-:Y:S01]  /*57e0*/  FMUL.FTZ R61, R79, R58 ;  /* 0x0000003a4f3d7220 */ /* 0x000fe20000410000 */
[----:B------:R-:W2:Y:S01]  /*57f0*/  LDL.LU R124, [R1+0x250] ;  /* 0x00025000017c7983 */ /* 0x000ea20000300800 */
[----:B------:R-:W-:Y:S01]  /*5800*/  FMUL.FTZ R60, R60, UR16 ;  /* 0x000000103c3c7c20 */ /* 0x000fe20008410000 */
[----:B------:R-:W-:Y:S01]  /*5810*/  FFMA.FTZ R59, R73, R59, R28 ;  /* 0x0000003b493b7223 */ /* 0x000fe2000001001c */
[----:B------:R-:W-:Y:S01]  /*5820*/  FADD.FTZ R77, R77, R61 ;  /* 0x0000003d4d4d7221 */ /* 0x000fe20000010000 */
[----:B------:R-:W-:Y:S01]  /*5830*/  FFMA.FTZ R78, R74, R61, R78 ;  /* 0x0000003d4a4e7223 */ /* 0x000fe2000001004e */
[----:B------:R-:W-:Y:S01]  /*5840*/  FMUL.FTZ R61, R80, R57 ;  /* 0x00000039503d7220 */ /* 0x000fe20000410000 */
[----:B----4-:R-:W-:-:S02]  /*5850*/  FADD.FTZ R28, R82, -UR28 ;  /* 0x8000001c521c7e21 */ /* 0x010fc40008010000 */
[----:B------:R-:W4:Y:S01]  /*5860*/  LDL.LU R82, [R1+0x254] ;  /* 0x0002540001527983 */ /* 0x000f220000300800 */
[----:B------:R-:W-:Y:S01]  /*5870*/  FADD.FTZ R77, R61, R77 ;  /* 0x0000004d3d4d7221 */ /* 0x000fe20000010000 */
[----:B------:R-:W-:Y:S01]  /*5880*/  FFMA.FTZ R78, R60, R61, R78 ;  /* 0x0000003d3c4e7223 */ /* 0x000fe2000001004e */
[----:B------:R-:W-:Y:S01]  /*5890*/  FMUL.FTZ R61, R79, R56 ;  /* 0x000000384f3d7220 */ /* 0x000fe20000410000 */
[----:B------:R-:W-:Y:S01]  /*58a0*/  FMUL.FTZ R73, R28, UR16 ;  /* 0x000000101c497c20 */ /* 0x000fe20008410000 */
[----:B------:R-:W-:Y:S02]  /*58b0*/  FADD.FTZ R28, R125, -UR28 ;  /* 0x8000001c7d1c7e21 */ /* 0x000fe40008010000 */
[----:B------:R-:W4:Y:S01]  /*58c0*/  LDL.LU R125, [R1+0x248] ;  /* 0x00024800017d7983 */ /* 0x000f220000300800 */
[----:B------:R-:W-:Y:S01]  /*58d0*/  FADD.FTZ R77, R77, R61 ;  /* 0x0000003d4d4d7221 */ /* 0x000fe20000010000 */
[----:B------:R-:W-:Y:S01]  /*58e0*/  FFMA.FTZ R78, R73, R61, R78 ;  /* 0x0000003d494e7223 */ /* 0x000fe2000001004e */
[----:B------:R-:W-:Y:S01]  /*58f0*/  FMUL.FTZ R61, R28, UR16 ;  /* 0x000000101c3d7c20 */ /* 0x000fe20008410000 */
[----:B------:R-:W-:Y:S01]  /*5900*/  FADD.FTZ R75, R84, R58 ;  /* 0x0000003a544b7221 */ /* 0x000fe20000010000 */
[----:B------:R-:W-:Y:S01]  /*5910*/  FADD.FTZ R28, R83, R57 ;  /* 0x00000039531c7221 */ /* 0x000fe20000010000 */
[----:B------:R-:W-:Y:S01]  /*5920*/  FFMA.FTZ R60, R60, R57, R59 ;  /* 0x000000393c3c7223 */ /* 0x000fe2000001003b */
[----:B------:R-:W-:Y:S01]  /*5930*/  FFMA.FTZ R58, R74, R58, R29 ;  /* 0x0000003a4a3a7223 */ /* 0x000fe2000001001d */
[----:B------:R-:W-:-:S03]  /*5940*/  FADD.FTZ R75, R75, R56 ;  /* 0x000000384b4b7221 */ /* 0x000fc60000010000 */
[----:B------:R-:W-:Y:S01]  /*5950*/  FFMA.FTZ R58, R73, R56, R58 ;  /* 0x00000038493a7223 */ /* 0x000fe2000001003a */
[----:B---3--:R-:W-:Y:S02]  /*5960*/  FADD.FTZ R56, R81, -UR28 ;  /* 0x8000001c51387e21 */ /* 0x008fe40008010000 */
[----:B------:R-:W3:Y:S01]  /*5970*/  LDL.LU R81, [R1+0x240] ;  /* 0x0002400001517983 */ /* 0x000ee20000300800 */
[----:B--2---:R-:W-:-:S03]  /*5980*/  FADD.FTZ R57, R115, -UR28 ;  /* 0x8000001c73397e21 */ /* 0x004fc60008010000 */
[----:B------:R-:W2:Y:S01]  /*5990*/  LDL.LU R115, [R1+0x24c] ;  /* 0x00024c0001737983 */ /* 0x000ea20000300800 */
[----:B------:R-:W-:Y:S01]  /*59a0*/  FMUL.FTZ R29, R80, R55 ;  /* 0x00000037501d7220 */ /* 0x000fe20000410000 */
[----:B------:R-:W-:-:S03]  /*59b0*/  FMUL.FTZ R62, R79, R54 ;  /* 0x000000364f3e7220 */ /* 0x000fc60000410000 */
[----:B------:R-:W-:Y:S01]  /*59c0*/  FADD.FTZ R77, R29, R77 ;  /* 0x0000004d1d4d7221 */ /* 0x000fe20000010000 */
[----:B------:R-:W-:Y:S01]  /*59d0*/  FFMA.FTZ R78, R61, R29, R78 ;  /* 0x0000001d3d4e7223 */ /* 0x000fe2000001004e */
[----:B------:R-:W-:Y:S01]  /*59e0*/  FMUL.FTZ R29, R57, UR16 ;  /* 0x00000010391d7c20 */ /* 0x000fe20008410000 */
[----:B------:R-:W-:Y:S01]  /*59f0*/  FMUL.FTZ R57, R80, R53 ;  /* 0x0000003550397220 */ /* 0x000fe20000410000 */
[----:B------:R-:W-:Y:S01]  /*5a00*/  FMUL.FTZ R56, R56, UR16 ;  /* 0x0000001038387c20 */ /* 0x000fe20008410000 */
[----:B------:R-:W-:Y:S01]  /*5a10*/  FADD.FTZ R28, R28, R55 ;  /* 0x000000371c1c7221 */ /* 0x000fe20000010000 */
[----:B------:R-:W-:Y:S01]  /*5a20*/  FFMA.FTZ R59, R29, R62, R78 ;  /* 0x0000003e1d3b7223 */ /* 0x000fe2000001004e */
[----:B------:R-:W-:Y:S01]  /*5a30*/  FADD.FTZ R74, R77, R62 ;  /* 0x0000003e4d4a7221 */ /* 0x000fe20000010000 */
[----:B------:R-:W-:Y:S01]  /*5a40*/  FFMA.FTZ R55, R61, R55, R60 ;  /* 0x000000373d377223 */ /* 0x000fe2000001003c */
[----:B------:R-:W-:Y:S01]  /*5a50*/  FADD.FTZ R61, R124, -UR28 ;  /* 0x8000001c7c3d7e21 */ /* 0x000fe20008010000 */
[----:B------:R-:W-:Y:S01]  /*5a60*/  FFMA.FTZ R60, R56, R57, R59 ;  /* 0x00000039383c7223 */ /* 0x000fe2000001003b */
[----:B------:R-:W-:Y:S01]  /*5a70*/  FADD.FTZ R74, R57, R74 ;  /* 0x0000004a394a7221 */ /* 0x000fe20000010000 */
[----:B------:R-:W-:Y:S01]  /*5a80*/  FMUL.FTZ R59, R79, R52 ;  /* 0x000000344f3b7220 */ /* 0x000fe20000410000 */
[----:B------:R-:W-:Y:S01]  /*5a90*/  FADD.FTZ R75, R75, R54 ;  /* 0x000000364b4b7221 */ /* 0x000fe20000010000 */
[----:B------:R-:W-:Y:S01]  /*5aa0*/  FFMA.FTZ R58, R29, R54, R58 ;  /* 0x000000361d3a7223 */ /* 0x000fe2000001003a */
[----:B------:R-:W-:Y:S01]  /*5ab0*/  FMUL.FTZ R57, R61, UR16 ;  /* 0x000000103d397c20 */ /* 0x000fe20008410000 */
[----:B----4-:R-:W-:Y:S01]  /*5ac0*/  FADD.FTZ R54, R82, -UR28 ;  /* 0x8000001c52367e21 */ /* 0x010fe20008010000 */
[----:B------:R-:W-:Y:S01]  /*5ad0*/  FADD.FTZ R74, R74, R59 ;  /* 0x0000003b4a4a7221 */ /* 0x000fe20000010000 */
[----:B------:R-:W-:Y:S01]  /*5ae0*/  FMUL.FTZ R29, R80, R51 ;  /* 0x00000033501d7220 */ /* 0x000fe20000410000 */
[----:B------:R-:W-:Y:S01]  /*5af0*/  FFMA.FTZ R59, R57, R59, R60 ;  /* 0x0000003b393b7223 */ /* 0x000fe2000001003c */
[----:B------:R-:W-:Y:S01]  /*5b00*/  FMUL.FTZ R54, R54, UR16 ;  /* 0x0000001036367c20 */ /* 0x000fe20008410000 */
        /* <DEDUP_REMOVED lines=9> */
[----:B------:R-:W-:Y:S01]  /*5ba0*/  FADD.FTZ R74, R74, R59 ;  /* 0x0000003b4a4a7221 */ /* 0x000fe20000010000 */
[----:B------:R-:W-:Y:S01]  /*5bb0*/  FMUL.FTZ R53, R80, R49 ;  /* 0x0000003150357220 */ /* 0x000fe20000410000 */
[----:B------:R-:W-:Y:S01]  /*5bc0*/  FADD.FTZ R28, R28, R51 ;  /* 0x000000331c1c7221 */ /* 0x000fe20000010000 */
[----:B------:R-:W-:Y:S01]  /*5bd0*/  FFMA.FTZ R59, R29, R59, R56 ;  /* 0x0000003b1d3b7223 */ /* 0x000fe20000010038 */
[----:B------:R-:W-:Y:S01]  /*5be0*/  FFMA.FTZ R55, R54, R51, R55 ;  /* 0x0000003336377223 */ /* 0x000fe20000010037 */
[----:B---3--:R-:W-:Y:S01]  /*5bf0*/  FADD.FTZ R51, R81, -UR28 ;  /* 0x8000001c51337e21 */ /* 0x008fe20008010000 */
[----:B------:R-:W-:Y:S01]  /*5c00*/  FADD.FTZ R74, R53, R74 ;  /* 0x0000004a354a7221 */ /* 0x000fe20000010000 */
[----:B------:R-:W-:Y:S01]  /*5c10*/  FADD.FTZ R75, R75, R50 ;  /* 0x000000324b4b7221 */ /* 0x000fe20000010000 */
[----:B------:R-:W-:Y:S01]  /*5c20*/  FFMA.FTZ R29, R29, R50, R58 ;  /* 0x000000321d1d7223 */ /* 0x000fe2000001003a */
[----:B------:R-:W-:Y:S01]  /*5c30*/  FMUL.FTZ R54, R51, UR16 ;  /* 0x0000001033367c20 */ /* 0x000fe20008410000 */
[----:B------:R-:W-:Y:S01]  /*5c40*/  FADD.FTZ R50, R122, -UR28 ;  /* 0x8000001c7a327e21 */ /* 0x000fe20008010000 */
[----:B------:R-:W-:Y:S01]  /*5c50*/  FADD.FTZ R28, R28, R49 ;  /* 0x000000311c1c7221 */ /* 0x000fe20000010000 */
[----:B------:R-:W-:-:S02]  /*5c60*/  FMUL.FTZ R56, R80, R47 ;  /* 0x0000002f50387220 */ /* 0x000fc40000410000 */
[----:B------:R-:W-:Y:S01]  /*5c70*/  FMUL.FTZ R51, R50, UR16 ;  /* 0x0000001032337c20 */ /* 0x000fe20008410000 */
[----:B------:R-:W-:Y:S01]  /*5c80*/  FMUL.FTZ R50, R79, R46 ;  /* 0x0000002e4f327220 */ /* 0x000fe20000410000 */
[----:B------:R-:W-:Y:S01]  /*5c90*/  FADD.FTZ R75, R75, R48 ;  /* 0x000000304b4b7221 */ /* 0x000fe20000010000 */
[----:B------:R-:W-:Y:S01]  /*5ca0*/  FFMA.FTZ R29, R54, R48, R29 ;  /* 0x00000030361d7223 */ /* 0x000fe2000001001d */
[----:B------:R-:W-:Y:S01]  /*5cb0*/  FADD.FTZ R116, R116, -UR28 ;  /* 0x8000001c74747e21 */ /* 0x000fe20008010000 */
[----:B------:R-:W-:Y:S01]  /*5cc0*/  FADD.FTZ R28, R28, R47 ;  /* 0x0000002f1c1c7221 */ /* 0x000fe20000010000 */
[----:B------:R-:W-:Y:S01]  /*5cd0*/  FADD.FTZ R117, R117, -UR28 ;  /* 0x8000001c75757e21 */ /* 0x000fe20008010000 */
[----:B------:R-:W-:Y:S01]  /*5ce0*/  FADD.FTZ R75, R75, R46 ;  /* 0x0000002e4b4b7221 */ /* 0x000fe20000010000 */
[----:B------:R-:W-:Y:S02]  /*5cf0*/  FADD.FTZ R118, R118, -UR28 ;  /* 0x8000001c76767e21 */ /* 0x000fe40008010000 */
[----:B------:R-:W-:Y:S01]  /*5d00*/  FMUL.FTZ R117, R117, UR16 ;  /* 0x0000001075757c20 */ /* 0x000fe20008410000 */
[----:B------:R-:W-:Y:S01]  /*5d10*/  FADD.FTZ R28, R28, R45 ;  /* 0x0000002d1c1c7221 */ /* 0x000fe20000010000 */
[----:B------:R-:W-:Y:S01]  /*5d20*/  FADD.FTZ R119, R119, -UR28 ;  /* 0x8000001c77777e21 */ /* 0x000fe20008010000 */
[----:B------:R-:W-:Y:S01]  /*5d30*/  FADD.FTZ R75, R75, R44 ;  /* 0x0000002c4b4b7221 */ /* 0x000fe20000010000 */
[----:B------:R-:W-:-:S02]  /*5d40*/  FADD.FTZ R110, R110, -UR28 ;  /* 0x8000001c6e6e7e21 */ /* 0x000fc40008010000 */
[----:B------:R-:W-:Y:S01]  /*5d50*/  FMUL.FTZ R119, R119, UR16 ;  /* 0x0000001077777c20 */ /* 0x000fe20008410000 */
[----:B------:R-:W-:Y:S01]  /*5d60*/  FADD.FTZ R28, R28, R43 ;  /* 0x0000002b1c1c7221 */ /* 0x000fe20000010000 */
[----:B------:R-:W-:Y:S01]  /*5d70*/  FADD.FTZ R111, R111, -UR28 ;  /* 0x8000001c6f6f7e21 */ /* 0x000fe20008010000 */
[----:B------:R-:W-:Y:S01]  /*5d80*/  FADD.FTZ R75, R75, R42 ;  /* 0x0000002a4b4b7221 */ /* 0x000fe20000010000 */
[----:B------:R-:W-:Y:S02]  /*5d90*/  FADD.FTZ R105, R105, -UR28 ;  /* 0x8000001c69697e21 */ /* 0x000fe40008010000 */
[----:B------:R-:W-:Y:S01]  /*5da0*/  FMUL.FTZ R111, R111, UR16 ;  /* 0x000000106f6f7c20 */ /* 0x000fe20008410000 */
[----:B------:R-:W-:Y:S01]  /*5db0*/  FADD.FTZ R106, R106, -UR28 ;  /* 0x8000001c6a6a7e21 */ /* 0x000fe20008010000 */
[----:B------:R-:W-:Y:S01]  /*5dc0*/  FMUL.FTZ R105, R105, UR16 ;  /* 0x0000001069697c20 */ /* 0x000fe20008410000 */
[----:B------:R-:W-:Y:S01]  /*5dd0*/  FADD.FTZ R28, R28, R41 ;  /* 0x000000291c1c7221 */ /* 0x000fe20000010000 */
[----:B------:R-:W-:Y:S01]  /*5de0*/  FADD.FTZ R75, R75, R40 ;  /* 0x000000284b4b7221 */ /* 0x000fe20000010000 */
[----:B------:R-:W-:Y:S01]  /*5df0*/  FADD.FTZ R103, R103, -UR28 ;  /* 0x8000001c67677e21 */ /* 0x000fe20008010000 */
[----:B------:R-:W-:-:S03]  /*5e00*/  FADD.FTZ R104, R104, -UR28 ;  /* 0x8000001c68687e21 */ /* 0x000fc60008010000 */
        /* <DEDUP_REMOVED lines=9> */
[----:B------:R-:W-:Y:S01]  /*5ea0*/  FADD.FTZ R96, R96, -UR28 ;  /* 0x8000001c60607e21 */ /* 0x000fe20008010000 */
[----:B------:R-:W-:Y:S01]  /*5eb0*/  FADD.FTZ R28, R28, R35 ;  /* 0x000000231c1c7221 */ /* 0x000fe20000010000 */
[----:B------:R-:W-:Y:S01]  /*5ec0*/  FADD.FTZ R75, R75, R34 ;  /* 0x000000224b4b7221 */ /* 0x000fe20000010000 */
[----:B------:R-:W-:Y:S01]  /*5ed0*/  FADD.FTZ R88, R88, -UR28 ;  /* 0x8000001c58587e21 */ /* 0x000fe20008010000 */
[----:B------:R-:W-:Y:S01]  /*5ee0*/  FADD.FTZ R89, R89, -UR28 ;  /* 0x8000001c59597e21 */ /* 0x000fe20008010000 */
[----:B------:R-:W-:Y:S01]  /*5ef0*/  FADD.FTZ R28, R28, R33 ;  /* 0x000000211c1c7221 */ /* 0x000fe20000010000 */
[----:B------:R-:W-:Y:S01]  /*5f00*/  FADD.FTZ R75, R75, R32 ;  /* 0x000000204b4b7221 */ /* 0x000fe20000010000 */
[----:B------:R-:W-:Y:S01]  /*5f10*/  FADD.FTZ R86, R86, -UR28 ;  /* 0x8000001c56567e21 */ /* 0x000fe20008010000 */
[----:B------:R-:W-:-:S03]  /*5f20*/  FADD.FTZ R87, R87, -UR28 ;  /* 0x8000001c57577e21 */ /* 0x000fc60008010000 */
[----:B------:R-:W-:Y:S01]  /*5f30*/  FMUL.FTZ R86, R86, UR16 ;  /* 0x0000001056567c20 */ /* 0x000fe20008410000 */
[----:B------:R-:W-:Y:S01]  /*5f40*/  FADD.FTZ R69, R69, -UR28 ;  /* 0x8000001c45457e21 */ /* 0x000fe20008010000 */
[----:B------:R-:W-:Y:S01]  /*5f50*/  FADD.FTZ R70, R70, -UR28 ;  /* 0x8000001c46467e21 */ /* 0x000fe20008010000 */
[----:B------:R-:W-:-:S03]  /*5f60*/  FADD.FTZ R90, R90, -UR28 ;  /* 0x8000001c5a5a7e21 */ /* 0x000fc60008010000 */
[----:B------:R-:W-:Y:S01]  /*5f70*/  FMUL.FTZ R70, R70, UR16 ;  /* 0x0000001046467c20 */ /* 0x000fe20008410000 */
[----:B------:R-:W-:Y:S01]  /*5f80*/  FMUL.FTZ R90, R90, UR16 ;  /* 0x000000105a5a7c20 */ /* 0x000fe20008410000 */
[----:B------:R-:W-:Y:S01]  /*5f90*/  FADD.FTZ R91, R91, -UR28 ;  /* 0x8000001c5b5b7e21 */ /* 0x000fe20008010000 */
[----:B------:R-:W-:-:S03]  /*5fa0*/  FADD.FTZ R98, R98, -UR28 ;  /* 0x8000001c62627e21 */ /* 0x000fc60008010000 */
[----:B------:R-:W-:Y:S01]  /*5fb0*/  FMUL.FTZ R91, R91, UR16 ;  /* 0x000000105b5b7c20 */ /* 0x000fe20008410000 */
        /* <DEDUP_REMOVED lines=13> */
[----:B------:R-:W-:Y:S01]  /*6090*/  FADD.FTZ R7, R7, -UR28 ;  /* 0x8000001c07077e21 */ /* 0x000fe20008010000 */
[----:B--2---:R-:W-:-:S04]  /*60a0*/  FADD.FTZ R52, R115, -UR28 ;  /* 0x8000001c73347e21 */ /* 0x004fc80008010000 */
[----:B------:R-:W-:-:S04]  /*60b0*/  FMUL.FTZ R52, R52, UR16 ;  /* 0x0000001034347c20 */ /* 0x000fc80008410000 */
[C---:B------:R-:W-:Y:S01]  /*60c0*/  FFMA.FTZ R59, R52.reuse, R53, R59 ;  /* 0x00000035343b7223 */ /* 0x040fe2000001003b */
[----:B------:R-:W-:Y:S01]  /*60d0*/  FMUL.FTZ R53, R79, R48 ;  /* 0x000000304f357220 */ /* 0x000fe20000410000 */
[----:B------:R-:W-:Y:S01]  /*60e0*/  FFMA.FTZ R52, R52, R49, R55 ;  /* 0x0000003134347223 */ /* 0x000fe20000010037 */
[----:B------:R-:W-:Y:S02]  /*60f0*/  FADD.FTZ R49, R120, -UR28 ;  /* 0x8000001c78317e21 */ /* 0x000fe40008010000 */
[----:B------:R-:W-:Y:S01]  /*6100*/  FADD.FTZ R57, R74, R53 ;  /* 0x000000354a397221 */ /* 0x000fe20000010000 */
[----:B------:R-:W-:Y:S01]  /*6110*/  FFMA.FTZ R58, R54, R53, R59 ;  /* 0x00000035363a7223 */ /* 0x000fe2000001003b */
[----:B------:R-:W-:Y:S01]  /*6120*/  FMUL.FTZ R49, R49, UR16 ;  /* 0x0000001031317c20 */ /* 0x000fe20008410000 */
[----:B------:R-:W-:Y:S01]  /*6130*/  FADD.FTZ R48, R121, -UR28 ;  /* 0x8000001c79307e21 */ /* 0x000fe20008010000 */
[----:B------:R-:W-:Y:S01]  /*6140*/  FADD.FTZ R57, R56, R57 ;  /* 0x0000003938397221 */ /* 0x000fe20000010000 */
[----:B------:R-:W-:-:S02]  /*6150*/  FFMA.FTZ R58, R51, R56, R58 ;  /* 0x00000038333a7223 */ /* 0x000fc4000001003a */
[----:B------:R-:W-:Y:S01]  /*6160*/  FMUL.FTZ R53, R48, UR16 ;  /* 0x0000001030357c20 */ /* 0x000fe20008410000 */
[----:B------:R-:W-:Y:S01]  /*6170*/  FADD.FTZ R57, R57, R50 ;  /* 0x0000003239397221 */ /* 0x000fe20000010000 */
[----:B------:R-:W-:Y:S01]  /*6180*/  FFMA.FTZ R58, R49, R50, R58 ;  /* 0x00000032313a7223 */ /* 0x000fe2000001003a */
[----:B------:R-:W-:Y:S01]  /*6190*/  FMUL.FTZ R50, R80, R45 ;  /* 0x0000002d50327220 */ /* 0x000fe20000410000 */
[----:B------:R-:W-:Y:S01]  /*61a0*/  FFMA.FTZ R52, R51, R47, R52 ;  /* 0x0000002f33347223 */ /* 0x000fe20000010034 */
[----:B------:R-:W-:Y:S01]  /*61b0*/  FMUL.FTZ R48, R79, R44 ;  /* 0x0000002c4f307220 */ /* 0x000fe20000410000 */
[----:B------:R-:W-:Y:S01]  /*61c0*/  FMUL.FTZ R47, R116, UR16 ;  /* 0x00000010742f7c20 */ /* 0x000fe20008410000 */
[----:B------:R-:W-:Y:S01]  /*61d0*/  FADD.FTZ R57, R50, R57 ;  /* 0x0000003932397221 */ /* 0x000fe20000010000 */
[----:B------:R-:W-:Y:S01]  /*61e0*/  FFMA.FTZ R58, R53, R50, R58 ;  /* 0x00000032353a7223 */ /* 0x000fe2000001003a */
[----:B------:R-:W-:Y:S01]  /*61f0*/  FFMA.FTZ R29, R49, R46, R29 ;  /* 0x0000002e311d7223 */ /* 0x000fe2000001001d */
[----:B------:R-:W-:Y:S01]  /*6200*/  FMUL.FTZ R46, R80, R43 ;  /* 0x0000002b502e7220 */ /* 0x000fe20000410000 */
        /* <DEDUP_REMOVED lines=8> */
[----:B------:R-:W-:-:S02]  /*6290*/  FMUL.FTZ R44, R80, R41 ;  /* 0x00000029502c7220 */ /* 0x000fc40000410000 */
        /* <DEDUP_REMOVED lines=8> */
[----:B------:R-:W-:Y:S02]  /*6320*/  FMUL.FTZ R42, R80, R39 ;  /* 0x00000027502a7220 */ /* 0x000fe40000410000 */
[----:B------:R-:W-:Y:S01]  /*6330*/  FADD.FTZ R57, R57, R44 ;  /* 0x0000002c39397221 */ /* 0x000fe20000010000 */
[----:B------:R-:W-:-:S03]  /*6340*/  FFMA.FTZ R58, R43, R44, R58 ;  /* 0x0000002c2b3a7223 */ /* 0x000fc6000001003a */
[----:B------:R-:W-:Y:S01]  /*6350*/  FADD.FTZ R57, R42, R57 ;  /* 0x000000392a397221 */ /* 0x000fe20000010000 */
[----:B------:R-:W-:Y:S01]  /*6360*/  FFMA.FTZ R58, R111, R42, R58 ;  /* 0x0000002a6f3a7223 */ /* 0x000fe2000001003a */
[----:B------:R-:W-:Y:S01]  /*6370*/  FMUL.FTZ R42, R79, R38 ;  /* 0x000000264f2a7220 */ /* 0x000fe20000410000 */
[----:B------:R-:W-:Y:S01]  /*6380*/  FFMA.FTZ R52, R119, R41, R52 ;  /* 0x0000002977347223 */ /* 0x000fe20000010034 */
        /* <DEDUP_REMOVED lines=14> */
[----:B------:R-:W-:Y:S02]  /*6470*/  FADD.FTZ R57, R38, R57 ;  /* 0x0000003926397221 */ /* 0x000fe40000010000 */
[----:B------:R-:W-:Y:S01]  /*6480*/  FFMA.FTZ R58, R39, R38, R58 ;  /* 0x00000026273a7223 */ /* 0x000fe2000001003a */
[----:B------:R-:W-:Y:S01]  /*6490*/  FMUL.FTZ R38, R79, R34 ;  /* 0x000000224f267220 */ /* 0x000fe20000410000 */
[----:B------:R-:W-:Y:S01]  /*64a0*/  FFMA.FTZ R52, R41, R37, R52 ;  /* 0x0000002529347223 */ /* 0x000fe20000010034 */
[----:B------:R-:W-:Y:S01]  /*64b0*/  FFMA.FTZ R29, R103, R36, R29 ;  /* 0x00000024671d7223 */ /* 0x000fe2000001001d */
[----:B------:R-:W-:Y:S01]  /*64c0*/  FMUL.FTZ R36, R80, R33 ;  /* 0x0000002150247220 */ /* 0x000fe20000410000 */
[----:B------:R-:W-:Y:S01]  /*64d0*/  FADD.FTZ R57, R57, R38 ;  /* 0x0000002639397221 */ /* 0x000fe20000010000 */
[----:B------:R-:W-:Y:S01]  /*64e0*/  FFMA.FTZ R58, R97, R38, R58 ;  /* 0x00000026613a7223 */ /* 0x000fe2000001003a */
[----:B------:R-:W-:Y:S01]  /*64f0*/  FMUL.FTZ R37, R102, UR16 ;  /* 0x0000001066257c20 */ /* 0x000fe20008410000 */
[----:B------:R-:W-:Y:S01]  /*6500*/  FFMA.FTZ R52, R39, R35, R52 ;  /* 0x0000002327347223 */ /* 0x000fe20000010034 */
[----:B------:R-:W-:Y:S01]  /*6510*/  FADD.FTZ R57, R36, R57 ;  /* 0x0000003924397221 */ /* 0x000fe20000010000 */
[----:B------:R-:W-:Y:S01]  /*6520*/  FMUL.FTZ R35, R94, UR16 ;  /* 0x000000105e237c20 */ /* 0x000fe20008410000 */
        /* <DEDUP_REMOVED lines=17> */
[----:B------:R-:W-:-:S02]  /*6640*/  FADD.FTZ R29, R28, R31 ;  /* 0x0000001f1c1d7221 */ /* 0x000fc40000010000 */
[----:B------:R-:W-:Y:S01]  /*6650*/  FADD.FTZ R36, R37, R36 ;  /* 0x0000002425247221 */ /* 0x000fe20000010000 */
        /* <DEDUP_REMOVED lines=33> */
[----:B------:R-:W-:-:S04]  /*6870*/  FMUL.FTZ R28, R79, R100 ;  /* 0x000000644f1c7220 */ /* 0x000fc80000410000 */
[----:B------:R-:W-:Y:S01]  /*6880*/  FADD.FTZ R37, R37, R28 ;  /* 0x0000001c25257221 */ /* 0x000fe20000010000 */
[----:B------:R-:W-:Y:S01]  /*6890*/  FFMA.FTZ R30, R29, R28, R30 ;  /* 0x0000001c1d1e7223 */ /* 0x000fe2000001001e */
[----:B------:R-:W-:Y:S01]  /*68a0*/  FMUL.FTZ R28, R80, R101 ;  /* 0x00000065501c7220 */ /* 0x000fe20000410000 */
[----:B------:R-:W-:Y:S01]  /*68b0*/  FMUL.FTZ R32, R79, R108 ;  /* 0x0000006c4f207220 */ /* 0x000fe20000410000 */
[----:B------:R-:W-:Y:S02]  /*68c0*/  FFMA.FTZ R71, R90, R92, R71 ;  /* 0x0000005c5a477223 */ /* 0x000fe40000010047 */
[----:B------:R-:W-:Y:S01]  /*68d0*/  FADD.FTZ R37, R28, R37 ;  /* 0x000000251c257221 */ /* 0x000fe20000010000 */
[----:B------:R-:W-:Y:S01]  /*68e0*/  FFMA.FTZ R30, R99, R28, R30 ;  /* 0x0000001c631e7223 */ /* 0x000fe2000001001e */
[----:B------:R-:W-:Y:S01]  /*68f0*/  FADD.FTZ R28, R123, -UR28 ;  /* 0x8000001c7b1c7e21 */ /* 0x000fe20008010000 */
[----:B------:R-:W-:Y:S01]  /*6900*/  FFMA.FTZ R71, R29, R100, R71 ;  /* 0x000000641d477223 */ /* 0x000fe20000010047 */
[----:B------:R-:W-:Y:S01]  /*6910*/  FADD.FTZ R37, R37, R32 ;  /* 0x0000002025257221 */ /* 0x000fe20000010000 */
[----:B------:R-:W-:Y:S01]  /*6920*/  FFMA.FTZ R32, R107, R32, R30 ;  /* 0x000000206b207223 */ /* 0x000fe2000001001e */
[----:B------:R-:W-:Y:S01]  /*6930*/  FADD.FTZ R33, R33, R92 ;  /* 0x0000005c21217221 */ /* 0x000fe20000010000 */
[----:B------:R-:W-:Y:S01]  /*6940*/  FMUL.FTZ R30, R80, R109 ;  /* 0x0000006d501e7220 */ /* 0x000fe20000410000 */
[----:B------:R-:W-:Y:S01]  /*6950*/  FMUL.FTZ R29, R28, UR16 ;  /* 0x000000101c1d7c20 */ /* 0x000fe20008410000 */
[----:B------:R-:W-:Y:S01]  /*6960*/  FFMA.FTZ R31, R34, R68, R31 ;  /* 0x00000044221f7223 */ /* 0x000fe2000001001f */
[----:B------:R-:W-:Y:S01]  /*6970*/  FADD.FTZ R33, R33, R100 ;  /* 0x0000006421217221 */ /* 0x000fe20000010000 */
[----:B------:R-:W-:Y:S01]  /*6980*/  FADD.FTZ R37, R30, R37 ;  /* 0x000000251e257221 */ /* 0x000fe20000010000 */
[----:B------:R-:W-:Y:S01]  /*6990*/  FFMA.FTZ R32, R29, R30, R32 ;  /* 0x0000001e1d207223 */ /* 0x000fe20000010020 */
[----:B------:R-:W-:Y:S01]  /*69a0*/  FFMA.FTZ R70, R70, R72, R31 ;  /* 0x0000004846467223 */ /* 0x000fe2000001001f */
[----:B------:R-:W-:Y:S01]  /*69b0*/  FMUL.FTZ R30, R79, R113 ;  /* 0x000000714f1e7220 */ /* 0x000fe20000410000 */
        /* <DEDUP_REMOVED lines=11> */
[----:B------:R-:W-:Y:S01]  /*6a70*/  FFMA.FTZ R29, R29, R109, R70 ;  /* 0x0000006d1d1d7223 */ /* 0x000fe20000010046 */
        /* <DEDUP_REMOVED lines=15> */
[----:B------:R-:W-:Y:S01]  /*6b70*/  FADD.FTZ R10, R10, -UR28 ;  /* 0x8000001c0a0a7e21 */ /* 0x000fe20008010000 */
[----:B------:R-:W-:Y:S01]  /*6b80*/  FADD.FTZ R0, R0, R101 ;  /* 0x0000006500007221 */ /* 0x000fe20000010000 */
[----:B------:R-:W-:Y:S01]  /*6b90*/  FFMA.FTZ R112, R3, R5, R112 ;  /* 0x0000000503707223 */ /* 0x000fe20000010070 */
[----:B------:R-:W-:Y:S01]  /*6ba0*/  FADD.FTZ R39, R2, R39 ;  /* 0x0000002702277221 */ /* 0x000fe20000010000 */
[----:B------:R-:W-:Y:S01]  /*6bb0*/  FFMA.FTZ R30, R7, R2, R30 ;  /* 0x00000002071e7223 */ /* 0x000fe2000001001e */
[----:B------:R-:W-:Y:S01]  /*6bc0*/  FMUL.FTZ R2, R79, R12 ;  /* 0x0000000c4f027220 */ /* 0x000fe20000410000 */
[----:B------:R-:W-:Y:S01]  /*6bd0*/  FMUL.FTZ R3, R10, UR16 ;  /* 0x000000100a037c20 */ /* 0x000fe20008410000 */
[----:B------:R-:W-:Y:S01]  /*6be0*/  FADD.FTZ R31, R0, R109 ;  /* 0x0000006d001f7221 */ /* 0x000fe20000010000 */
[----:B------:R-:W-:Y:S01]  /*6bf0*/  FADD.FTZ R11, R11, -UR28 ;  /* 0x8000001c0b0b7e21 */ /* 0x000fe20008010000 */
        /* <DEDUP_REMOVED lines=47> */
[----:B------:R-:W-:Y:S01]  /*6ef0*/  FFMA.FTZ R95, R3, R20, R95 ;  /* 0x00000014035f7223 */ /* 0x000fe2000001005f */
[----:B------:R-:W-:Y:S01]  /*6f00*/  FMUL.FTZ R2, R80, R25 ;  /* 0x0000001950027220 */ /* 0x000fe20000410000 */
[----:B------:R-:W-:Y:S01]  /*6f10*/  FADD.FTZ R33, R33, R20 ;  /* 0x0000001421217221 */ /* 0x000fe20000010000 */
        /* <DEDUP_REMOVED lines=10> */
.L_x_1622:
[----:B------:R-:W2:Y:S01]  /*6fc0*/  LDL.LU R28, [R1+0x258] ;  /* 0x00025800011c7983 */ /* 0x000ea20000300800 */
[----:B-----5:R-:W-:-:S03]  /*6fd0*/  FADD.FTZ R77, R81, -UR28 ;  /* 0x8000001c514d7e21 */ /* 0x020fc60008010000 */
[----:B------:R0:W-:Y:S04]  /*6fe0*/  STL [R1+0x2a4], R66 ;  /* 0x0002a44201007387 */ /* 0x0001e80000100800 */
[----:B------:R-:W-:Y:S04]  /*6ff0*/  STL [R1+0x29c], R64 ;  /* 0x00029c4001007387 */ /* 0x000fe80000100800 */
[----:B------:R1:W-:Y:S04]  /*7000*/  STL [R1+0x2ac], R85 ;  /* 0x0002ac5501007387 */ /* 0x0003e80000100800 */
[----:B0-----:R-:W3:Y:S04]  /*7010*/  LDL.LU R66, [R1+0x27c] ;  /* 0x00027c0001427983 */ /* 0x001ee80000300800 */
[----:B------:R0:W-:Y:S04]  /*7020*/  STL [R1+0x2a8], R67 ;  /* 0x0002a84301007387 */ /* 0x0001e80000100800 */
[----:B-1----:R-:W4:Y:S04]  /*7030*/  LDL.LU R85, [R1+0x280] ;  /* 0x0002800001557983 */ /* 0x002f280000300800 */
[----:B------:R1:W-:Y:S04]  /*7040*/  STL [R1+0x2a0], R65 ;  /* 0x0002a04101007387 */ /* 0x0003e80000100800 */
[----:B0-----:R-:W4:Y:S04]  /*7050*/  LDL.LU R67, [R1+0x288] ;  /* 0x0002880001437983 */ /* 0x001f280000300800 */
[----:B-1----:R-:W4:Y:S01]  /*7060*/  LDL.LU R65, [R1+0x270] ;  /* 0x0002700001417983 */ /* 0x002f220000300800 */
        /* <DEDUP_REMOVED lines=25> */
[----:B------:R-:W-:Y:S01]  /*7200*/  FADD.FTZ R83, R115, -UR28 ;  /* 0x8000001c73537e21 */ /* 0x000fe20008010000 */
[----:B------:R-:W-:Y:S02]  /*7210*/  FADD.FTZ R76, RZ, R76 ;  /* 0x0000004cff4c7221 */ /* 0x000fe40000010000 */
[----:B------:R-:W-:Y:S01]  /*7220*/  FMUL.FTZ R84, R80, R77 ;  /* 0x0000004d50547220 */ /* 0x000fe20000410000 */
[----:B------:R-:W-:-:S03]  /*7230*/  FMUL.FTZ R83, R83, UR16 ;  /* 0x0000001053537c20 */ /* 0x000fc60008410000 */
        /* <DEDUP_REMOVED lines=14> */
[----:B------:R-:W2:Y:S01]  /*7320*/  LDL.LU R115, [R1+0x264] ;  /* 0x0002640001737983 */ /* 0x000ea20000300800 */
[----:B------:R-:W-:Y:S01]  /*7330*/  FFMA.FTZ R28, R83, R82, R28 ;  /* 0x00000052531c7223 */ /* 0x000fe2000001001c */
[----:B------:R-:W-:-:S04]  /*7340*/  FADD.FTZ R64, R76, R82 ;  /* 0x000000524c407221 */ /* 0x000fc80000010000 */
[----:B------:R0:W-:Y:S02]  /*7350*/  STL [R1+0x230], R28 ;  /* 0x0002301c01007387 */ /* 0x0001e40000100800 */
[----:B0-----:R-:W-:-:S04]  /*7360*/  FFMA.FTZ R28, R80, R84, R27 ;  /* 0x00000054501c7223 */ /* 0x001fc8000001001b */
        /* <DEDUP_REMOVED lines=8> */
[----:B------:R-:W-:-:S04]  /*73f0*/  FADD.FTZ R76, R124, -UR28 ;  /* 0x8000001c7c4c7e21 */ /* 0x000fc80008010000 */
[----:B------:R-:W-:Y:S01]  /*7400*/  FMUL.FTZ R124, R76, UR16 ;  /* 0x000000104c7c7c20 */ /* 0x000fe20008410000 */
[----:B---3--:R-:W-:Y:S02]  /*7410*/  FADD.FTZ R76, R66, -UR28 ;  /* 0x8000001c424c7e21 */ /* 0x008fe40008010000 */
[----:B------:R-:W3:Y:S01]  /*7420*/  LDL.LU R66, [R1+0x284] ;  /* 0x0002840001427983 */ /* 0x000ee20000300800 */
[----:B------:R-:W-:Y:S01]  /*7430*/  FFMA.FTZ R29, R84, R75, R29 ;  /* 0x0000004b541d7223 */ /* 0x000fe2000001001d */
[----:B------:R-:W-:-:S04]  /*7440*/  FADD.FTZ R77, RZ, R77 ;  /* 0x0000004dff4d7221 */ /* 0x000fc80000010000 */
[----:B------:R0:W-:Y:S01]  /*7450*/  STL [R1+0x228], R29 ;  /* 0x0002281d01007387 */ /* 0x0001e20000100800 */
[----:B------:R-:W-:-:S03]  /*7460*/  FMUL.FTZ R28, R80, R75 ;  /* 0x0000004b501c7220 */ /* 0x000fc60000410000 */
[----:B------:R1:W-:Y:S01]  /*7470*/  STL [R1+0x234], R64 ;  /* 0x0002344001007387 */ /* 0x0003e20000100800 */
[----:B0-----:R-:W-:Y:S01]  /*7480*/  FFMA.FTZ R29, R79, R124, R26 ;  /* 0x0000007c4f1d7223 */ /* 0x001fe2000001001a */
[----:B-1----:R-:W-:-:S03]  /*7490*/  FADD.FTZ R64, R77, R75 ;  /* 0x0000004b4d407221 */ /* 0x002fc60000010000 */
[----:B------:R-:W-:-:S06]  /*74a0*/  FMUL.FTZ R75, R29, -1.4426950216293334961 ;  /* 0xbfb8aa3b1d4b7820 */ /* 0x000fcc0000410000 */
[----:B------:R-:W0:Y:S01]  /*74b0*/  MUFU.EX2 R75, R75 ;  /* 0x0000004b004b7308 */ /* 0x000e220000000800 */
[----:B------:R-:W-:Y:S01]  /*74c0*/  FMUL.FTZ R82, R79, R82 ;  /* 0x000000524f527220 */ /* 0x000fe20000410000 */
[----:B0-----:R-:W-:-:S06]  /*74d0*/  FADD.FTZ R75, R75, 1 ;  /* 0x3f8000004b4b7421 */ /* 0x001fcc0000010000 */
[----:B------:R-:W0:Y:S01]  /*74e0*/  MUFU.RCP R75, R75 ;  /* 0x0000004b004b7308 */ /* 0x000e220000001000 */
[----:B------:R-:W-:Y:S01]  /*74f0*/  FFMA.FTZ R78, R83, R82, R78 ;  /* 0x00000052534e7223 */ /* 0x000fe2000001004e */
[----:B------:R1:W-:Y:S01]  /*7500*/  STL [R1+0x22c], R64 ;  /* 0x00022c4001007387 */ /* 0x0003e20000100800 */
[----:B------:R-:W-:-:S03]  /*7510*/  FADD.FTZ R125, R81, R82 ;  /* 0x00000052517d7221 */ /* 0x000fc60000010000 */
[----:B------:R-:W2:Y:S04]  /*7520*/  LDL.LU R82, [R1+0x268] ;  /* 0x0002680001527983 */ /* 0x000ea80000300800 */
[----:B------:R-:W2:Y:S01]  /*7530*/  LDL.LU R83, [R1+0x250] ;  /* 0x0002500001537983 */ /* 0x000ea20000300800 */
[----:B-1----:R-:W-:Y:S01]  /*7540*/  FFMA.FTZ R64, R84, R28, R78 ;  /* 0x0000001c54407223 */ /* 0x002fe2000001004e */
[C---:B0-----:R-:W-:Y:S01]  /*7550*/  FMUL.FTZ R74, R75.reuse, R74 ;  /* 0x0000004a4b4a7220 */ /* 0x041fe20000410000 */
[----:B------:R-:W-:-:S03]  /*7560*/  FADD.FTZ R75, -R75, 1 ;  /* 0x3f8000004b4b7421 */ /* 0x000fc60000010100 */
[----:B------:R0:W-:Y:S01]  /*7570*/  STL [R1+0x224], R64 ;  /* 0x0002244001007387 */ /* 0x0001e20000100800 */
[----:B------:R-:W-:-:S04]  /*7580*/  FFMA.FTZ R29, R29, R75, 1 ;  /* 0x3f8000001d1d7423 */ /* 0x000fc8000001004b */
[----:B------:R-:W-:Y:S01]  /*7590*/  FMUL.FTZ R29, R74, R29 ;  /* 0x0000001d4a1d7220 */ /* 0x000fe20000410000 */
[----:B0-----:R-:W-:-:S04]  /*75a0*/  FMUL.FTZ R64, R76, UR16 ;  /* 0x000000104c407c20 */ /* 0x001fc80008410000 */
[----:B------:R-:W-:-:S04]  /*75b0*/  FFMA.FTZ R74, R80, R64, R27 ;  /* 0x00000040504a7223 */ /* 0x000fc8000001001b */
[----:B------:R-:W-:-:S06]  /*75c0*/  FMUL.FTZ R75, R74, -1.4426950216293334961 ;  /* 0xbfb8aa3b4a4b7820 */ /* 0x000fcc0000410000 */
[----:B------:R-:W0:Y:S02]  /*75d0*/  MUFU.EX2 R75, R75 ;  /* 0x0000004b004b7308 */ /* 0x000e240000000800 */
[----:B0-----:R-:W-:-:S06]  /*75e0*/  FADD.FTZ R75, R75, 1 ;  /* 0x3f8000004b4b7421 */ /* 0x001fcc0000010000 */
[----:B------:R-:W0:Y:S01]  /*75f0*/  MUFU.RCP R75, R75 ;  /* 0x0000004b004b7308 */ /* 0x000e220000001000 */
[----:B----4-:R-:W-:Y:S01]  /*7600*/  FADD.FTZ R76, R85, -UR28 ;  /* 0x8000001c554c7e21 */ /* 0x010fe20008010000 */
[----:B------:R1:W-:Y:S04]  /*7610*/  STL [R1+0x21c], R64 ;  /* 0x00021c4001007387 */ /* 0x0003e80000100800 */
[----:B------:R-:W4:Y:S01]  /*7620*/  LDL.LU R85, [R1+0x28c] ;  /* 0x00028c0001557983 */ /* 0x000f220000300800 */
[----:B-1----:R-:W-:Y:S01]  /*7630*/  FMUL.FTZ R64, R76, UR16 ;  /* 0x000000104c407c20 */ /* 0x002fe20008410000 */
[C---:B0-----:R-:W-:Y:S01]  /*7640*/  FMUL.FTZ R73, R75.reuse, R73 ;  /* 0x000000494b497220 */ /* 0x041fe20000410000 */
[----:B------:R-:W-:-:S04]  /*7650*/  FADD.FTZ R75, -R75, 1 ;  /* 0x3f8000004b4b7421 */ /* 0x000fc80000010100 */
[----:B------:R-:W-:Y:S01]  /*7660*/  FFMA.FTZ R75, R74, R75, 1 ;  /* 0x3f8000004a4b7423 */ /* 0x000fe2000001004b */
[----:B------:R-:W-:-:S03]  /*7670*/  FFMA.FTZ R74, R79, R64, R26 ;  /* 0x000000404f4a7223 */ /* 0x000fc6000001001a */
[----:B------:R-:W-:Y:S01]  /*7680*/  FMUL.FTZ R73, R73, R75 ;  /* 0x0000004b49497220 */ /* 0x000fe20000410000 */
[----:B------:R-:W-:-:S06]  /*7690*/  FMUL.FTZ R75, R74, -1.4426950216293334961 ;  /* 0xbfb8aa3b4a4b7820 */ /* 0x000fcc0000410000 */
[----:B------:R-:W0:Y:S01]  /*76a0*/  MUFU.EX2 R75, R75 ;  /* 0x0000004b004b7308 */ /* 0x000e220000000800 */
[----:B------:R-:W-:Y:S02]  /*76b0*/  FADD.FTZ R76, R67, -UR28 ;  /* 0x8000001c434c7e21 */ /* 0x000fe40008010000 */
[----:B------:R-:W2:Y:S01]  /*76c0*/  LDL.LU R67, [R1+0x278] ;  /* 0x0002780001437983 */ /* 0x000ea20000300800 */
[----:B0-----:R-:W-:-:S06]  /*76d0*/  FADD.FTZ R75, R75, 1 ;  /* 0x3f8000004b4b7421 */ /* 0x001fcc0000010000 */
[----:B------:R-:W0:Y:S01]  /*76e0*/  MUFU.RCP R75, R75 ;  /* 0x0000004b004b7308 */ /* 0x000e220000001000 */
[----:B------:R1:W-:Y:S02]  /*76f0*/  STL [R1+0x218], R64 ;  /* 0x0002184001007387 */ /* 0x0003e40000100800 */
[----:B-1----:R-:W-:Y:S01]  /*7700*/  FMUL.FTZ R64, R76, UR16 ;  /* 0x000000104c407c20 */ /* 0x002fe20008410000 */
[C---:B0-----:R-:W-:Y:S01]  /*7710*/  FMUL.FTZ R62, R75.reuse, R62 ;  /* 0x0000003e4b3e7220 */ /* 0x041fe20000410000 */
[----:B------:R-:W-:-:S03]  /*7720*/  FADD.FTZ R75, -R75, 1 ;  /* 0x3f8000004b4b7421 */ /* 0x000fc60000010100 */
[----:B------:R0:W-:Y:S01]  /*7730*/  STL [R1+0x214], R64 ;  /* 0x0002144001007387 */ /* 0x0001e20000100800 */
[----:B------:R-:W-:Y:S01]  /*7740*/  FFMA.FTZ R75, R74, R75, 1 ;  /* 0x3f8000004a4b7423 */ /* 0x000fe2000001004b */
[----:B------:R-:W-:Y:S02]  /*7750*/  FFMA.FTZ R74, R80, R64, R27 ;  /* 0x00000040504a7223 */ /* 0x000fe4000001001b */
[----:B0-----:R-:W2:Y:S01]  /*7760*/  LDL.LU R64, [R1+0x290] ;  /* 0x0002900001407983 */ /* 0x001ea20000300800 */
[----:B---3--:R-:W-:-:S03]  /*7770*/  FADD.FTZ R76, R66, -UR28 ;  /* 0x8000001c424c7e21 */ /* 0x008fc60008010000 */
[----:B------:R-:W3:Y:S01]  /*7780*/  LDL.LU R66, [R1+0x294] ;  /* 0x0002940001427983 */ /* 0x000ee20000300800 */
[----:B------:R-:W-:Y:S01]  /*7790*/  FMUL.FTZ R62, R62, R75 ;  /* 0x0000004b3e3e7220 */ /* 0x000fe20000410000 */
        /* <DEDUP_REMOVED lines=18> */
[----:B----4-:R-:W-:-:S04]  /*78c0*/  FADD.FTZ R76, R85, -UR28 ;  /* 0x8000001c554c7e21 */ /* 0x010fc80008010000 */
[----:B------:R-:W-:Y:S01]  /*78d0*/  FMUL.FTZ R85, R76, UR16 ;  /* 0x000000104c557c20 */ /* 0x000fe20008410000 */
[----:B------:R-:W-:-:S03]  /*78e0*/  FMUL.FTZ R60, R60, R75 ;  /* 0x0000004b3c3c7220 */ /* 0x000fc60000410000 */
[----:B------:R-:W-:-:S04]  /*78f0*/  FFMA.FTZ R74, R80, R85, R27 ;  /* 0x00000055504a7223 */ /* 0x000fc8000001001b */
[----:B------:R-:W-:-:S06]  /*7900*/  FMUL.FTZ R75, R74, -1.4426950216293334961 ;  /* 0xbfb8aa3b4a4b7820 */ /* 0x000fcc0000410000 */
[----:B------:R-:W0:Y:S01]  /*7910*/  MUFU.EX2 R75, R75 ;  /* 0x0000004b004b7308 */ /* 0x000e220000000800 */
[----:B--2---:R-:W-:-:S04]  /*7920*/  FADD.FTZ R76, R67, -UR28 ;  /* 0x8000001c434c7e21 */ /* 0x004fc80008010000 */
[----:B------:R-:W-:Y:S01]  /*7930*/  FMUL.FTZ R67, R76, UR16 ;  /* 0x000000104c437c20 */ /* 0x000fe20008410000 */
[----:B0-----:R-:W-:-:S06]  /*7940*/  FADD.FTZ R75, R75, 1 ;  /* 0x3f8000004b4b7421 */ /* 0x001fcc0000010000 */
[----:B------:R-:W0:Y:S02]  /*7950*/  MUFU.RCP R75, R75 ;  /* 0x0000004b004b7308 */ /* 0x000e240000001000 */
        /* <DEDUP_REMOVED lines=9> */
[----:B---3--:R-:W-:-:S04]  /*79f0*/  FADD.FTZ R76, R66, -UR28 ;  /* 0x8000001c424c7e21 */ /* 0x008fc80008010000 */
[----:B------:R-:W-:Y:S01]  /*7a00*/  FMUL.FTZ R66, R76, UR16 ;  /* 0x000000104c427c20 */ /* 0x000fe20008410000 */
[----:B------:R-:W-:-:S04]  /*7a10*/  FADD.FTZ R76, R65, -UR28 ;  /* 0x8000001c414c7e21 */ /* 0x000fc80008010000 */
[----:B------:R-:W-:Y:S01]  /*7a20*/  FMUL.FTZ R65, R76, UR16 ;  /* 0x000000104c417c20 */ /* 0x000fe20008410000 */
[----:B------:R-:W-:-:S04]  /*7a30*/  FADD.FTZ R76, R64, -UR28 ;  /* 0x8000001c404c7e21 */ /* 0x000fc80008010000 */
[----:B------:R-:W-:Y:S01]  /*7a40*/  FMUL.FTZ R64, R76, UR16 ;  /* 0x000000104c407c20 */ /* 0x000fe20008410000 */
[----:B------:R-:W-:Y:S02]  /*7a50*/  FADD.FTZ R76, R115, -UR28 ;  /* 0x8000001c734c7e21 */ /* 0x000fe40008010000 */
[----:B------:R-:W2:Y:S01]  /*7a60*/  LDL.LU R115, [R1+0x254] ;  /* 0x0002540001737983 */ /* 0x000ea20000300800 */
        /* <DEDUP_REMOVED lines=18> */
[----:B------:R-:W-:Y:S02]  /*7b90*/  FADD.FTZ R77, R82, -UR28 ;  /* 0x8000001c524d7e21 */ /* 0x000fe40008010000 */
[----:B------:R-:W3:Y:S01]  /*7ba0*/  LDL.LU R82, [R1+0x248] ;  /* 0x0002480001527983 */ /* 0x000ee20000300800 */
        /* <DEDUP_REMOVED lines=10> */
[----:B------:R-:W4:Y:S01]  /*7c50*/  LDL.LU R83, [R1+0x24c] ;  /* 0x00024c0001537983 */ /* 0x000f220000300800 */
        /* <DEDUP_REMOVED lines=17> */
[----:B------:R-:W0:Y:S01]  /*7d70*/  MUFU.EX2 R77, R77 ;  /* 0x0000004d004d7308 */ /* 0x000e220000000800 */
[----:B--2---:R-:W-:Y:S02]  /*7d80*/  FADD.FTZ R81, R115, -UR28 ;  /* 0x8000001c73517e21 */ /* 0x004fe40008010000 */
[----:B------:R-:W2:Y:S01]  /*7d90*/  LDL.LU R115, [R1+0x240] ;  /* 0x0002400001737983 */ /* 0x000ea20000300800 */
        /* <DEDUP_REMOVED lines=22> */
[----:B---3--:R-:W-:Y:S01]  /*7f00*/  FADD.FTZ R82, R82, -UR28 ;  /* 0x8000001c52527e21 */ /* 0x008fe20008010000 */
        /* <DEDUP_REMOVED lines=541> */
[----:B------:R-:W-:-:S03]  /*a0e0*/  FADD.FTZ R122, R122, R60 ;  /* 0x0000003c7a7a7221 */ /* 0x000fc60000010000 */
[----:B------:R-:W-:-:S04]  /*a0f0*/  FFMA.FTZ R121, R67, R58, R121 ;  /* 0x0000003a43797223 */ /* 0x000fc80000010079 */
[----:B------:R-:W-:Y:S01]  /*a100*/  FFMA.FTZ R121, R65, R56, R121 ;  /* 0x0000003841797223 */ /* 0x000fe20000010079 */
[----:B------:R-:W-:-:S03]  /*a110*/  FMUL.FTZ R62, R80, R53 ;  /* 0x00000035503e7220 */ /* 0x000fc60000410000 */
[----:B------:R-:W-:-:S04]  /*a120*/  FFMA.FTZ R121, R74, R54, R121 ;  /* 0x000000364a797223 */ /* 0x000fc80000010079 */
[----:B------:R-:W-:-:S04]  /*a130*/  FFMA.FTZ R121, R76, R52, R121 ;  /* 0x000000344c797223 */ /* 0x000fc80000010079 */
[----:B------:R-:W-:-:S04]  /*a140*/  FFMA.FTZ R121, R78, R50, R121 ;  /* 0x000000324e797223 */ /* 0x000fc80000010079 */
[----:B------:R-:W-:-:S04]  /*a150*/  FFMA.FTZ R121, R82, R48, R121 ;  /* 0x0000003052797223 */ /* 0x000fc80000010079 */
[----:B------:R-:W-:-:S04]  /*a160*/  FFMA.FTZ R121, R84, R46, R121 ;  /* 0x0000002e54797223 */ /* 0x000fc80000010079 */
[----:B------:R-:W-:-:S04]  /*a170*/  FFMA.FTZ R121, R116, R44, R121 ;  /* 0x0000002c74797223 */ /* 0x000fc80000010079 */
        /* <DEDUP_REMOVED lines=24> */
[----:B------:R-:W-:Y:S01]  /*a300*/  FFMA.FTZ R124, R65, R29, R124 ;  /* 0x0000001d417c7223 */ /* 0x000fe2000001007c */
[-C--:B------:R-:W-:Y:S01]  /*a310*/  FMUL.FTZ R57, R80, R55.reuse ;  /* 0x0000003750397220 */ /* 0x080fe20000410000 */
[----:B------:R-:W-:Y:S01]  /*a320*/  FFMA.FTZ R58, R64, R55, R58 ;  /* 0x00000037403a7223 */ /* 0x000fe2000001003a */
[----:B------:R-:W-:Y:S01]  /*a330*/  FADD.FTZ R60, R60, R29 ;  /* 0x0000001d3c3c7221 */ /* 0x000fe20000010000 */
[----:B------:R0:W5:Y:S01]  /*a340*/  LDL.LU R85, [R1+0x2ac] ;  /* 0x0002ac0001557983 */ /* 0x0001620000300800 */
[----:B------:R-:W-:-:S03]  /*a350*/  FFMA.FTZ R29, R64, R57, R124 ;  /* 0x00000039401d7223 */ /* 0x000fc6000001007c */
[----:B------:R0:W5:Y:S04]  /*a360*/  LDL.LU R67, [R1+0x2a8] ;  /* 0x0002a80001437983 */ /* 0x0001680000300800 */
[----:B------:R0:W5:Y:S04]  /*a370*/  LDL.LU R66, [R1+0x2a4] ;  /* 0x0002a40001427983 */ /* 0x0001680000300800 */
[----:B------:R0:W5:Y:S04]  /*a380*/  LDL.LU R65, [R1+0x2a0] ;  /* 0x0002a00001417983 */ /* 0x0001680000300800 */
[----:B------:R0:W5:Y:S01]  /*a390*/  LDL.LU R64, [R1+0x29c] ;  /* 0x00029c0001407983 */ /* 0x0001620000300800 */
[----:B------:R-:W-:Y:S01]  /*a3a0*/  FADD.FTZ R61, R61, R56 ;  /* 0x000000383d3d7221 */ /* 0x000fe20000010000 */
[----:B------:R-:W-:Y:S01]  /*a3b0*/  FMUL.FTZ R56, R79, R54 ;  /* 0x000000364f387220 */ /* 0x000fe20000410000 */
[----:B------:R-:W-:Y:S01]  /*a3c0*/  FADD.FTZ R60, R57, R60 ;  /* 0x0000003c393c7221 */ /* 0x000fe20000010000 */
[----:B------:R-:W-:-:S02]  /*a3d0*/  FADD.FTZ R28, R28, R55 ;  /* 0x000000371c1c7221 */ /* 0x000fc40000010000 */
[----:B------:R-:W-:Y:S01]  /*a3e0*/  FFMA.FTZ R29, R74, R56, R29 ;  /* 0x000000384a1d7223 */ /* 0x000fe2000001001d */
[----:B------:R-:W-:Y:S01]  /*a3f0*/  FADD.FTZ R61, R61, R54 ;  /* 0x000000363d3d7221 */ /* 0x000fe20000010000 */
[----:B------:R-:W-:Y:S01]  /*a400*/  FADD.FTZ R55, R60, R56 ;  /* 0x000000383c377221 */ /* 0x000fe20000010000 */
[----:B------:R-:W-:Y:S01]  /*a410*/  FMUL.FTZ R54, R79, R52 ;  /* 0x000000344f367220 */ /* 0x000fe20000410000 */
[----:B------:R-:W-:Y:S01]  /*a420*/  FFMA.FTZ R29, R75, R62, R29 ;  /* 0x0000003e4b1d7223 */ /* 0x000fe2000001001d */
[----:B------:R-:W-:Y:S01]  /*a430*/  FMUL.FTZ R56, R80, R51 ;  /* 0x0000003350387220 */ /* 0x000fe20000410000 */
[----:B------:R-:W-:Y:S02]  /*a440*/  FADD.FTZ R55, R62, R55 ;  /* 0x000000373e377221 */ /* 0x000fe40000010000 */
[----:B------:R-:W-:Y:S01]  /*a450*/  FFMA.FTZ R29, R76, R54, R29 ;  /* 0x000000364c1d7223 */ /* 0x000fe2000001001d */
[----:B------:R-:W-:Y:S01]  /*a460*/  FADD.FTZ R61, R61, R52 ;  /* 0x000000343d3d7221 */ /* 0x000fe20000010000 */
[----:B------:R-:W-:Y:S01]  /*a470*/  FADD.FTZ R55, R55, R54 ;  /* 0x0000003637377221 */ /* 0x000fe20000010000 */
[----:B------:R-:W-:Y:S01]  /*a480*/  FMUL.FTZ R52, R79, R50 ;  /* 0x000000324f347220 */ /* 0x000fe20000410000 */
[----:B------:R-:W-:Y:S01]  /*a490*/  FFMA.FTZ R29, R77, R56, R29 ;  /* 0x000000384d1d7223 */ /* 0x000fe2000001001d */
[----:B------:R-:W-:Y:S01]  /*a4a0*/  FMUL.FTZ R54, R80, R49 ;  /* 0x0000003150367220 */ /* 0x000fe20000410000 */
        /* <DEDUP_REMOVED lines=59> */
[C---:B------:R-:W-:Y:S01]  /*a860*/  FFMA.FTZ R40, R105.reuse, R41, R40 ;  /* 0x0000002969287223 */ /* 0x040fe20000010028 */
[----:B------:R-:W-:Y:S01]  /*a870*/  FMUL.FTZ R39, R80, R37 ;  /* 0x0000002550277220 */ /* 0x000fe20000410000 */
        /* <DEDUP_REMOVED lines=20> */
[----:B------:R-:W-:Y:S01]  /*a9c0*/  FADD.FTZ R38, R38, R39 ;  /* 0x0000002726267221 */ /* 0x000fe20000010000 */
[----:B------:R-:W-:Y:S01]  /*a9d0*/  FFMA.FTZ R35, R97, R34, R42 ;  /* 0x0000002261237223 */ /* 0x000fe2000001002a */
[----:B------:R-:W-:Y:S01]  /*a9e0*/  FADD.FTZ R61, R61, R34 ;  /* 0x000000223d3d7221 */ /* 0x000fe20000010000 */
[C---:B------:R-:W-:Y:S01]  /*a9f0*/  FFMA.FTZ R39, R102.reuse, R37, R40 ;  /* 0x0000002566277223 */ /* 0x040fe20000010028 */
        /* <DEDUP_REMOVED lines=31> */
[----:B------:R-:W-:Y:S01]  /*abf0*/  FADD.FTZ R33, R28, R33 ;  /* 0x000000211c217221 */ /* 0x000fe20000010000 */
[C---:B------:R-:W-:Y:S01]  /*ac00*/  FFMA.FTZ R29, R69.reuse, R70, R0 ;  /* 0x00000046451d7223 */ /* 0x040fe20000010000 */
[----:B------:R-:W-:Y:S01]  /*ac10*/  FMUL.FTZ R0, R80, R72 ;  /* 0x0000004850007220 */ /* 0x000fe20000410000 */
[----:B------:R-:W-:Y:S01]  /*ac20*/  FFMA.FTZ R69, R69, R35, R30 ;  /* 0x0000002345457223 */ /* 0x000fe2000001001e */
        /* <DEDUP_REMOVED lines=19> */
[-C--:B------:R-:W-:Y:S02]  /*ad60*/  FMUL.FTZ R31, R79, R108.reuse ;  /* 0x0000006c4f1f7220 */ /* 0x080fe40000410000 */
[----:B------:R-:W-:Y:S01]  /*ad70*/  FFMA.FTZ R98, R100, R29, R98 ;  /* 0x0000001d64627223 */ /* 0x000fe20000010062 */
[----:B------:R-:W-:Y:S01]  /*ad80*/  FADD.FTZ R28, R29, R28 ;  /* 0x0000001c1d1c7221 */ /* 0x000fe20000010000 */
[----:B------:R-:W-:Y:S01]  /*ad90*/  FADD.FTZ R70, R63, R70 ;  /* 0x000000463f467221 */ /* 0x000fe20000010000 */
[----:B------:R-:W-:Y:S01]  /*ada0*/  FFMA.FTZ R33, R92, R93, R33 ;  /* 0x0000005d5c217223 */ /* 0x000fe20000010021 */
[C---:B------:R-:W-:Y:S01]  /*adb0*/  FFMA.FTZ R98, R107.reuse, R31, R98 ;  /* 0x0000001f6b627223 */ /* 0x040fe20000010062 */
        /* <DEDUP_REMOVED lines=27> */
[----:B------:R-:W-:Y:S01]  /*af70*/  FADD.FTZ R95, R72, R95 ;  /* 0x0000005f485f7221 */ /* 0x000fe20000010000 */
[----:B------:R-:W-:Y:S01]  /*af80*/  FFMA.FTZ R3, R4, R35, R114 ;  /* 0x0000002304037223 */ /* 0x000fe20000010072 */
        /* <DEDUP_REMOVED lines=54> */
.L_x_1623:
        /* <DEDUP_REMOVED lines=48> */
.L_x_1625:
[----:B------:R-:W-:Y:S05]  /*b5f0*/  BSYNC.RECONVERGENT B0 ;  /* 0x0000000000007941 */ /* 0x000fea0003800200 */
.L_x_1624:
        /* <DEDUP_REMOVED lines=37> */
.L_x_1627:
[----:B------:R-:W-:Y:S05]  /*b850*/  BSYNC.RECONVERGENT B0 ;  /* 0x0000000000007941 */ /* 0x000fea0003800200 */
.L_x_1626:
        /* <DEDUP_REMOVED lines=78> */
.L_x_1629:
[----:B------:R-:W-:Y:S05]  /*bd40*/  BSYNC.RECONVERGENT B0 ;  /* 0x0000000000007941 */ /* 0x000fea0003800200 */
.L_x_1628:
        /* <DEDUP_REMOVED lines=30> */
.L_x_1631:
[----:B------:R-:W-:Y:S05]  /*bf30*/  BSYNC.RECONVERGENT B0 ;  /* 0x0000000000007941 */ /* 0x000fea0003800200 */
.L_x_1630:
        /* <DEDUP_REMOVED lines=13> */
[----:B------:R-:W0:Y:S01]  /*c010*/  LDC.64 R6, c[0x0][0x3c8] ;  /* 0x0000f200ff067b82 */ /* 0x000e220000000a00 */
[----:B------:R-:W-:Y:S02]  /*c020*/  UIADD3 UR7, UPT, UPT, UR6, UR14, URZ ;  /* 0x0000000e06077290 */ /* 0x000fe4000fffe0ff */
[----:B------:R-:W-:Y:S02]  /*c030*/  UIMAD UR13, UR29, UR9, UR14 ;  /* 0x000000091d0d72a4 */ /* 0x000fe4000f8e020e */
[----:B------:R-:W-:Y:S02]  /*c040*/  ULOP3.LUT UP0, UR5, UR4, 0x2, URZ, 0xc0, !UPT ;  /* 0x0000000204057892 */ /* 0x000fe4000f80c0ff */
[----:B-1----:R-:W-:Y:S02]  /*c050*/  MOV R11, UR7 ;  /* 0x00000007000b7c02 */ /* 0x002fe40008000f00 */
        /* <DEDUP_REMOVED lines=16> */
.L_x_1635:
[----:B------:R-:W3:Y:S04]  /*c160*/  LDG.E.STRONG.GPU R0, desc[UR10][R10.64] ;  /* 0x0000000a0a007981 */ /* 0x000ee8000c1ef900 */
[----:B---3--:R-:W-:Y:S04]  /*c170*/  CCTL.IVALL ;  /* 0x00000000ff00798f */ /* 0x008fe80002000000 */
[----:B------:R0:W-:Y:S01]  /*c180*/  STL [R1], R0 ;  /* 0x0000000001007387 */ /* 0x0001e20000100800 */
[----:B------:R-:W-:-:S13]  /*c190*/  ISETP.NE.AND P0, PT, R0, UR5, PT ;  /* 0x0000000500007c0c */ /* 0x000fda000bf05270 */
[----:B0-----:R-:W-:Y:S05]  /*c1a0*/  @P0 BRA `(.L_x_1635) ;  /* 0xfffffffc00ec0947 */ /* 0x001fea000383ffff */
.L_x_1634:
[----:B------:R-:W-:Y:S05]  /*c1b0*/  BSYNC.RECONVERGENT B0 ;  /* 0x0000000000007941 */ /* 0x000fea0003800200 */
.L_x_1633:
        /* <DEDUP_REMOVED lines=15> */
.L_x_1637:
        /* <DEDUP_REMOVED lines=33> */
[----:B------:R-:W2:Y:S01]  /*c4c0*/  @!P3 LDG.E.64 R12, desc[UR10][R12.64] ;  /* 0x0000000a0c0cb981 */ /* 0x000ea2000c1e1b00 */
[----:B---3--:R-:W-:Y:S02]  /*c4d0*/  MOV R9, UR19 ;  /* 0x0000001300097c02 */ /* 0x008fe40008000f00 */
[----:B------:R-:W-:Y:S02]  /*c4e0*/  MOV R23, UR20 ;  /* 0x0000001400177c02 */ /* 0x000fe40008000f00 */
[----:B------:R-:W3:Y:S06]  /*c4f0*/  @!P2 LDG.E.64 R14, desc[UR10][R14.64] ;  /* 0x0000000a0e0ea981 */ /* 0x000eec000c1e1b00 */
[----:B0-----:R-:W-:-:S06]  /*c500*/  @!P5 IMAD.WIDE.U32 R10, R23, 0x8, R4 ;  /* 0x00000008170ad825 */ /* 0x001fcc00078e0004 */
[----:B------:R-:W3:Y:S01]  /*c510*/  @!P5 LDG.E.64 R10, desc[UR10][R10.64] ;  /* 0x0000000a0a0ad981 */ /* 0x000ee2000c1e1b00 */
        /* <DEDUP_REMOVED lines=9> */
[----:B------:R-:W3:Y:S04]  /*c5b0*/  @!P1 LDG.E.64 R16, desc[UR10][R16.64] ;  /* 0x0000000a10109981 */ /* 0x000ee8000c1e1b00 */
[----:B------:R-:W3:Y:S01]  /*c5c0*/  @!P6 LDG.E.64 R6, desc[UR10][R6.64] ;  /* 0x0000000a0606e981 */ /* 0x000ee2000c1e1b00 */
        /* <DEDUP_REMOVED lines=15> */
[----:B------:R-:W-:Y:S01]  /*c6c0*/  @!P3 FADD.FTZ R2, R2, R12 ;  /* 0x0000000c0202b221 */ /* 0x000fe20000010000 */
[----:B------:R-:W-:-:S03]  /*c6d0*/  @!P3 FADD.FTZ R3, R3, R13 ;  /* 0x0000000d0303b221 */ /* 0x000fc60000010000 */
[----:B---3--:R-:W-:Y:S01]  /*c6e0*/  @!P2 FADD.FTZ R2, R2, R14 ;  /* 0x0000000e0202a221 */ /* 0x008fe20000010000 */
        /* <DEDUP_REMOVED lines=9> */
.L_x_1636:
        /* <DEDUP_REMOVED lines=26> */
[----:B------:R-:W-:-:S03]  /*c920*/  @!P1 IMAD.WIDE.U32 R10, R11, 0x8, R4 ;  /* 0x000000080b0a9825 */ /* 0x000fc600078e0004 */
[----:B------:R-:W-:Y:S01]  /*c930*/  VOTEU.ALL UP1, P0 ;  /* 0x0000000000ff7886 */ /* 0x000fe20000020000 */
[----:B------:R-:W-:Y:S02]  /*c940*/  MOV R15, UR6 ;  /* 0x00000006000f7c02 */ /* 0x000fe40008000f00 */
[----:B------:R-:W4:Y:S02]  /*c950*/  @!P1 LDG.E.64 R10, desc[UR10][R10.64] ;  /* 0x0000000a0a0a9981 */ /* 0x000f24000c1e1b00 */
[----:B------:R-:W-:Y:S01]  /*c960*/  @!UP1 UIMAD UR17, UR5, UR9, UR14 ;  /* 0x00000009051192a4 */ /* 0x000fe2000f8e020e */
[----:B------:R-:W-:-:S05]  /*c970*/  VOTEU.ALL UP1, P2 ;  /* 0x0000000000ff7886 */ /* 0x000fca0001020000 */
[----:B------:R-:W-:Y:S01]  /*c980*/  MOV R7, UR17 ;  /* 0x0000001100077c02 */ /* 0x000fe20008000f00 */
[----:B------:R-:W-:-:S04]  /*c990*/  @!UP1 UIMAD UR7, UR7, UR9, UR14 ;  /* 0x00000009070792a4 */ /* 0x000fc8000f8e020e */
[----:B------:R-:W-:Y:S02]  /*c9a0*/  @!P0 IMAD.WIDE.U32 R6, R7, 0x8, R4 ;  /* 0x0000000807068825 */ /* 0x000fe400078e0004 */
[----:B--2---:R-:W-:-:S04]  /*c9b0*/  MOV R13, UR7 ;  /* 0x00000007000d7c02 */ /* 0x004fc80008000f00 */
[----:B------:R-:W3:Y:S01]  /*c9c0*/  @!P0 LDG.E.64 R6, desc[UR10][R6.64] ;  /* 0x0000000a06068981 */ /* 0x000ee2000c1e1b00 */
[----:B------:R-:W-:-:S04]  /*c9d0*/  @!P2 IMAD.WIDE.U32 R12, R13, 0x8, R4 ;  /* 0x000000080d0ca825 */ /* 0x000fc800078e0004 */
[----:B------:R-:W-:Y:S02]  /*c9e0*/  @!P3 IMAD.WIDE.U32 R14, R15, 0x8, R4 ;  /* 0x000000080f0eb825 */ /* 0x000fe400078e0004 */
[----:B------:R-:W2:Y:S04]  /*c9f0*/  @!P2 LDG.E.64 R12, desc[UR10][R12.64] ;  /* 0x0000000a0c0ca981 */ /* 0x000ea8000c1e1b00 */
[----:B------:R-:W2:Y:S01]  /*ca00*/  @!P3 LDG.E.64 R14, desc[UR10][R14.64] ;  /* 0x0000000a0e0eb981 */ /* 0x000ea2000c1e1b00 */
[----:B------:R-:W-:-:S04]  /*ca10*/  MOV R0, UR5 ;  /* 0x0000000500007c02 */ /* 0x000fc80008000f00 */
[----:B------:R-:W-:-:S04]  /*ca20*/  IADD3 R0, PT, PT, R0, 0x4, RZ ;  /* 0x0000000400007810 */ /* 0x000fc80007ffe0ff */
[----:B------:R-:W-:Y:S01]  /*ca30*/  R2UR UR5, R0 ;  /* 0x00000000000572ca */ /* 0x000fe200000e0000 */
[----:B---3--:R-:W-:Y:S01]  /*ca40*/  @!P0 FADD.FTZ R2, R2, R6 ;  /* 0x0000000602028221 */ /* 0x008fe20000010000 */
[----:B------:R-:W-:-:S03]  /*ca50*/  @!P0 FADD.FTZ R3, R3, R7 ;  /* 0x0000000703038221 */ /* 0x000fc60000010000 */
[----:B----4-:R-:W-:Y:S01]  /*ca60*/  @!P1 FADD.FTZ R2, R2, R10 ;  /* 0x0000000a02029221 */ /* 0x010fe20000010000 */
[----:B------:R-:W-:-:S03]  /*ca70*/  @!P1 FADD.FTZ R3, R3, R11 ;  /* 0x0000000b03039221 */ /* 0x000fc60000010000 */
[----:B--2---:R-:W-:Y:S01]  /*ca80*/  @!P2 FADD.FTZ R2, R2, R12 ;  /* 0x0000000c0202a221 */ /* 0x004fe20000010000 */
[----:B------:R-:W-:-:S03]  /*ca90*/  @!P2 FADD.FTZ R3, R3, R13 ;  /* 0x0000000d0303a221 */ /* 0x000fc60000010000 */
[----:B------:R-:W-:Y:S01]  /*caa0*/  @!P3 FADD.FTZ R2, R2, R14 ;  /* 0x0000000e0202b221 */ /* 0x000fe20000010000 */
[----:B------:R-:W-:-:S07]  /*cab0*/  @!P3 FADD.FTZ R3, R3, R15 ;  /* 0x0000000f0303b221 */ /* 0x000fce0000010000 */
.L_x_1638:
[----:B------:R-:W-:Y:S05]  /*cac0*/  BRA.U !UP0, `(.L_x_1632) ;  /* 0x00000001089c7547 */ /* 0x000fea000b800000 */
[----:B---3--:R-:W0:Y:S01]  /*cad0*/  S2R R9, SR_CTAID.X ;  /* 0x0000000000097919 */ /* 0x008e220000002500 */
[----:B------:R-:W-:Y:S02]  /*cae0*/  UISETP.NE.AND UP0, UPT, UR18, 0x1, UPT ;  /* 0x000000011200788c */ /* 0x000fe4000bf05270 */
[----:B------:R-:W-:-:S07]  /*caf0*/  ULOP3.LUT UR6, UR12, 0x1, URZ, 0xc0, !UPT ;  /* 0x000000010c067892 */ /* 0x000fce000f8ec0ff */
[----:B------:R-:W-:Y:S05]  /*cb00*/  BRA.U !UP0, `(.L_x_1639) ;  /* 0x0000000108587547 */ /* 0x000fea000b800000 */
[----:B------:R-:W3:Y:S01]  /*cb10*/  S2R R0, SR_CTAID.X ;  /* 0x0000000000007919 */ /* 0x000ee20000002500 */
[----:B------:R-:W4:Y:S01]  /*cb20*/  S2R R6, SR_CTAID.Y ;  /* 0x0000000000067919 */ /* 0x000f220000002600 */
[----:B---3--:R-:W-:Y:S02]  /*cb30*/  ISETP.NE.AND P0, PT, R0, UR5, PT ;  /* 0x0000000500007c0c */ /* 0x008fe4000bf05270 */
[----:B------:R-:W-:Y:S02]  /*cb40*/  MOV R0, UR5 ;  /* 0x0000000500007c02 */ /* 0x000fe40008000f00 */
[----:B------:R-:W-:Y:S02]  /*cb50*/  ISETP.NE.OR P1, PT, R8, RZ, !P0 ;  /* 0x000000ff0800720c */ /* 0x000fe40004725670 */
[----:B------:R-:W-:-:S04]  /*cb60*/  IADD3 R7, PT, PT, R0, 0x1, RZ ;  /* 0x0000000100077810 */ /* 0x000fc80007ffe0ff */
[----:B------:R-:W-:-:S04]  /*cb70*/  ISETP.NE.AND P0, PT, R7, UR29, PT ;  /* 0x0000001d07007c0c */ /* 0x000fc8000bf05270 */
[----:B------:R-:W-:-:S03]  /*cb80*/  ISETP.NE.OR P0, PT, R8, RZ, !P0 ;  /* 0x000000ff0800720c */ /* 0x000fc60004705670 */
[----:B------:R-:W-:-:S05]  /*cb90*/  VOTEU.ALL UP0, P1 ;  /* 0x0000000000ff7886 */ /* 0x000fca0000800000 */
[----:B------:R-:W-:-:S05]  /*cba0*/  @!UP0 UIMAD UR5, UR5, UR9, UR14 ;  /* 0x00000009050582a4 */ /* 0x000fca000f8e020e */
[----:B----4-:R-:W-:Y:S01]  /*cbb0*/  @!P0 IMAD R7, R7, UR9, R6 ;  /* 0x0000000907078c24 */ /* 0x010fe2000f8e0206 */
[----:B-1----:R-:W-:-:S03]  /*cbc0*/  MOV R11, UR5 ;  /* 0x00000005000b7c02 */ /* 0x002fc60008000f00 */
        /* <DEDUP_REMOVED lines=10> */
.L_x_1639:
        /* <DEDUP_REMOVED lines=12> */
.L_x_1640:
[----:B------:R-:W-:Y:S05]  /*cd30*/  BSYNC.RECONVERGENT B0 ;  /* 0x0000000000007941 */ /* 0x000fea0003800200 */
.L_x_1632:
        /* <DEDUP_REMOVED lines=13> */
[----:B------:R-:W1:Y:S01]  /*ce10*/  LDS.64 R4, [UR5+0x88] ;  /* 0x00008805ff047984 */ /* 0x000e620008000a00 */
[----:B------:R-:W1:Y:S02]  /*ce20*/  LDCU UR5, c[0x0][0x42c] ;  /* 0x00008580ff0577ac */ /* 0x000e640008000800 */
[----:B-1----:R-:W-:Y:S01]  /*ce30*/  FMUL.FTZ R0, R4, UR5 ;  /* 0x0000000504007c20 */ /* 0x002fe20008410000 */
[----:B0-2-4-:R-:W-:-:S07]  /*ce40*/  FMUL.FTZ R13, R5, UR5 ;  /* 0x00000005050d7c20 */ /* 0x015fce0008410000 */
.L_x_1646:
[----:B------:R-:W-:-:S05]  /*ce50*/  LEA R15, R12, UR15, 0x3 ;  /* 0x0000000f0c0f7c11 */ /* 0x000fca000f8e18ff */
[----:B0--3--:R-:W2:Y:S04]  /*ce60*/  LDL.128 R8, [R15+0x10] ;  /* 0x000010000f087983 */ /* 0x009ea80000100c00 */
[----:B-1----:R0:W3:Y:S01]  /*ce70*/  LDL.128 R4, [R15+0x110] ;  /* 0x000110000f047983 */ /* 0x0020e20000100c00 */
[----:B------:R-:W-:Y:S01]  /*ce80*/  BSSY.RECONVERGENT B0, `(.L_x_1641) ;  /* 0x0000036000007945 */ /* 0x000fe20003800200 */
[----:B--2---:R-:W-:Y:S01]  /*ce90*/  FADD.FTZ R8, R8, -UR28 ;  /* 0x8000001c08087e21 */ /* 0x004fe20008010000 */
[----:B------:R-:W-:Y:S01]  /*cea0*/  FADD.FTZ R9, R9, -UR28 ;  /* 0x8000001c09097e21 */ /* 0x000fe20008010000 */
[----:B------:R-:W-:Y:S01]  /*ceb0*/  FADD.FTZ R10, R10, -UR28 ;  /* 0x8000001c0a0a7e21 */ /* 0x000fe20008010000 */
[----:B------:R-:W-:Y:S01]  /*cec0*/  FADD.FTZ R11, R11, -UR28 ;  /* 0x8000001c0b0b7e21 */ /* 0x000fe20008010000 */
[----:B------:R-:W-:Y:S01]  /*ced0*/  FMUL.FTZ R18, R8, UR16 ;  /* 0x0000001008127c20 */ /* 0x000fe20008410000 */
[----:B------:R-:W-:Y:S01]  /*cee0*/  FMUL.FTZ R20, R9, UR16 ;  /* 0x0000001009147c20 */ /* 0x000fe20008410000 */
[----:B------:R-:W-:-:S02]  /*cef0*/  FMUL.FTZ R10, R10, UR16 ;  /* 0x000000100a0a7c20 */ /* 0x000fc40008410000 */
        /* <DEDUP_REMOVED lines=10> */
[----:B------:R0:W2:Y:S01]  /*cfa0*/  @P2 MUFU.RCP R16, R15 ;  /* 0x0000000f00102308 */ /* 0x0000a20000001000 */
[----:B-1----:R-:W-:Y:S01]  /*cfb0*/  @P2 FADD.FTZ R19, -R9, 1 ;  /* 0x3f80000009132421 */ /* 0x002fe20000010100 */
[----:B---3--:R-:W-:Y:S01]  /*cfc0*/  @P2 FMUL.FTZ R17, R4, R9 ;  /* 0x0000000904112220 */ /* 0x008fe20000410000 */
[--C-:B0-----:R-:W-:Y:S02]  /*cfd0*/  FFMA.FTZ R15, R0, R14, R13.reuse ;  /* 0x0000000e000f7223 */ /* 0x101fe4000001000d */
[----:B------:R-:W-:Y:S01]  /*cfe0*/  @P2 FFMA.FTZ R2, R2, R19, 1 ;  /* 0x3f80000002022423 */ /* 0x000fe20000010013 */
[----:B-----5:R-:W-:Y:S01]  /*cff0*/  LEA R19, R12, R85, 0x4 ;  /* 0x000000550c137211 */ /* 0x020fe200078e20ff */
[----:B--2---:R-:W-:Y:S02]  /*d000*/  @P2 FADD.FTZ R8, -R16, 1 ;  /* 0x3f80000010082421 */ /* 0x004fe40000010100 */
[----:B------:R-:W-:Y:S01]  /*d010*/  @P2 FMUL.FTZ R4, R17, R2 ;  /* 0x0000000211042220 */ /* 0x000fe20000410000 */
[----:B------:R-:W-:Y:S01]  /*d020*/  FFMA.FTZ R2, R0, R18, R13 ;  /* 0x0000001200027223 */ /* 0x000fe2000001000d */
[----:B------:R-:W-:Y:S01]  /*d030*/  ISETP.GE.U32.AND P0, PT, R19, UR18, PT ;  /* 0x0000001213007c0c */ /* 0x000fe2000bf06070 */
[----:B------:R-:W-:Y:S01]  /*d040*/  @P2 FFMA.FTZ R3, R3, R8, 1 ;  /* 0x3f80000003032423 */ /* 0x000fe20000010008 */
[----:B------:R-:W-:Y:S01]  /*d050*/  @P2 FMUL.FTZ R16, R5, R16 ;  /* 0x0000001005102220 */ /* 0x000fe20000410000 */
[----:B------:R-:W-:Y:S01]  /*d060*/  FFMA.FTZ R8, R79, R4, -R2 ;  /* 0x000000044f087223 */ /* 0x000fe20000010802 */
[----:B------:R-:W-:-:S02]  /*d070*/  SHF.R.S32.HI R4, RZ, 0x1f, R19 ;  /* 0x0000001fff047819 */ /* 0x000fc40000011413 */
[----:B------:R-:W-:Y:S01]  /*d080*/  IADD3 R17, PT, PT, R19, 0x10, RZ ;  /* 0x0000001013117810 */ /* 0x000fe20007ffe0ff */
[----:B------:R-:W-:Y:S01]  /*d090*/  @P2 FMUL.FTZ R5, R16, R3 ;  /* 0x0000000310052220 */ /* 0x000fe20000410000 */
[----:B------:R-:W-:Y:S01]  /*d0a0*/  ISETP.GE.AND.EX P0, PT, R4, UR19, PT, P0 ;  /* 0x0000001304007c0c */ /* 0x000fe2000bf06300 */
[C-C-:B------:R-:W-:Y:S01]  /*d0b0*/  FFMA.FTZ R3, R0.reuse, R20, R13.reuse ;  /* 0x0000001400037223 */ /* 0x140fe2000001000d */
[----:B------:R-:W-:Y:S01]  /*d0c0*/  ISETP.GE.U32.AND P1, PT, R17, UR18, PT ;  /* 0x0000001211007c0c */ /* 0x000fe2000bf26070 */
[----:B------:R-:W-:Y:S01]  /*d0d0*/  FFMA.FTZ R16, R0, R10, R13 ;  /* 0x0000000a00107223 */ /* 0x000fe2000001000d */
[----:B------:R-:W-:Y:S01]  /*d0e0*/  SHF.R.S32.HI R18, RZ, 0x1f, R17 ;  /* 0x0000001fff127819 */ /* 0x000fe20000011411 */
[----:B------:R-:W-:Y:S01]  /*d0f0*/  FFMA.FTZ R9, R80, R5, -R3 ;  /* 0x0000000550097223 */ /* 0x000fe20000010803 */
[----:B------:R-:W-:Y:S02]  /*d100*/  ISETP.NE.AND P2, PT, RZ, UR12, PT ;  /* 0x0000000cff007c0c */ /* 0x000fe4000bf45270 */
[----:B------:R-:W-:-:S05]  /*d110*/  ISETP.GE.AND.EX P1, PT, R18, UR19, PT, P1 ;  /* 0x0000001312007c0c */ /* 0x000fca000bf26310 */
[----:B------:R-:W-:Y:S08]  /*d120*/  @P0 BRA `(.L_x_1642) ;  /* 0x00000000002c0947 */ /* 0x000ff00003800000 */
        /* <DEDUP_REMOVED lines=11> */
.L_x_1642:
[----:B------:R-:W-:Y:S05]  /*d1e0*/  BSYNC.RECONVERGENT B0 ;  /* 0x0000000000007941 */ /* 0x000fea0003800200 */
.L_x_1641:
        /* <DEDUP_REMOVED lines=19> */
.L_x_1643:
[----:B------:R-:W-:Y:S01]  /*d320*/  BSSY.RECONVERGENT B0, `(.L_x_1644) ;  /* 0x000000f000007945 */ /* 0x000fe20003800200 */
[----:B------:R-:W-:Y:S01]  /*d330*/  FFMA.FTZ R16, R79, R6, -R16 ;  /* 0x000000064f107223 */ /* 0x000fe20000010810 */
[----:B------:R-:W-:Y:S02]  /*d340*/  FFMA.FTZ R15, R80, R7, -R15 ;  /* 0x00000007500f7223 */ /* 0x000fe4000001080f */
[----:B------:R-:W-:Y:S05]  /*d350*/  @P1 BRA `(.L_x_1645) ;  /* 0x00000000002c1947 */ /* 0x000fea0003800000 */
[----:B------:R-:W-:Y:S01]  /*d360*/  MOV R2, R66 ;  /* 0x0000004200027202 */ /* 0x000fe20000000f00 */
[----:B0-----:R-:W-:Y:S01]  /*d370*/  IMAD R4, R18, UR20, RZ ;  /* 0x0000001412047c24 */ /* 0x001fe2000f8e02ff */
[----:B------:R-:W-:Y:S01]  /*d380*/  MOV R3, R65 ;  /* 0x0000004100037202 */ /* 0x000fe20000000f00 */
[----:B------:R-:W-:Y:S02]  /*d390*/  FMUL.FTZ R16, R16, UR16 ;  /* 0x0000001010107c20 */ /* 0x000fe40008410000 */
[C---:B------:R-:W-:Y:S02]  /*d3a0*/  IMAD R5, R17.reuse, UR21, R4 ;  /* 0x0000001511057c24 */ /* 0x040fe4000f8e0204 */
[----:B------:R-:W-:-:S04]  /*d3b0*/  IMAD.WIDE.U32 R2, R17, UR20, R2 ;  /* 0x0000001411027c25 */ /* 0x000fc8000f8e0002 */
[----:B------:R-:W-:Y:S01]  /*d3c0*/  FMUL.FTZ R17, R15, UR16 ;  /* 0x000000100f117c20 */ /* 0x000fe20008410000 */
[----:B------:R-:W-:Y:S02]  /*d3d0*/  IADD3 R3, PT, PT, R3, R5, RZ ;  /* 0x0000000503037210 */ /* 0x000fe40007ffe0ff */
[----:B------:R-:W-:-:S04]  /*d3e0*/  LEA R4, P0, R2, UR6, 0x2 ;  /* 0x0000000602047c11 */ /* 0x000fc8000f8010ff */
[----:B------:R-:W-:-:S05]  /*d3f0*/  LEA.HI.X R5, R2, UR7, R3, 0x2, P0 ;  /* 0x0000000702057c11 */ /* 0x000fca00080f1403 */
[----:B------:R1:W-:Y:S04]  /*d400*/  STG.E.64 desc[UR10][R4.64], R16 ;  /* 0x0000001004007986 */ /* 0x0003e8000c101b0a */
.L_x_1645:
[----:B------:R-:W-:Y:S05]  /*d410*/  BSYNC.RECONVERGENT B0 ;  /* 0x0000000000007941 */ /* 0x000fea0003800200 */
.L_x_1644:
        /* <DEDUP_REMOVED lines=10> */
.L_x_1621:
[----:B------:R-:W2:Y:S01]  /*d4c0*/  S2R R6, SR_TID.X ;  /* 0x0000000000067919 */ /* 0x000ea20000002100 */
[----:B01----:R-:W0:Y:S01]  /*d4d0*/  LDC R4, c[0x0][0x370] ;  /* 0x0000dc00ff047b82 */ /* 0x003e220000000800 */
[----:B------:R-:W-:Y:S07]  /*d4e0*/  BSSY.RECONVERGENT B0, `(.L_x_1648) ;  /* 0x000000e000007945 */ /* 0x000fee0003800200 */
[----:B------:R-:W1:Y:S08]  /*d4f0*/  LDC R7, c[0x0][0x374] ;  /* 0x0000dd00ff077b82 */ /* 0x000e700000000800 */
[----:B------:R-:W3:Y:S01]  /*d500*/  LDC.64 R2, c[0x0][0x3c8] ;  /* 0x0000f200ff027b82 */ /* 0x000ee20000000a00 */
[----:B0-----:R-:W-:-:S02]  /*d510*/  ISETP.NE.AND P0, PT, R4, 0x1, PT ;  /* 0x000000010400780c */ /* 0x001fc40003f05270 */
[----:B--2---:R-:W-:Y:S02]  /*d520*/  ISETP.NE.AND P1, PT, R6, RZ, PT ;  /* 0x000000ff0600720c */ /* 0x004fe40003f25270 */
[----:B-1----:R-:W-:-:S04]  /*d530*/  SHF.L.U32 R0, R7, 0x1, RZ ;  /* 0x0000000107007819 */ /* 0x002fc800000006ff */
        /* <DEDUP_REMOVED lines=8> */
.L_x_1649:
[----:B------:R-:W-:Y:S05]  /*d5c0*/  BSYNC.RECONVERGENT B0 ;  /* 0x0000000000007941 */ /* 0x000fea0003800200 */
.L_x_1648:
        /* <DEDUP_REMOVED lines=11> */
.L_x_1651:
[----:B------:R-:W2:Y:S04]  /*d680*/  LDG.E.STRONG.GPU R5, desc[UR10][R2.64] ;  /* 0x0000000a02057981 */ /* 0x000ea8000c1ef900 */
[----:B--2---:R-:W-:Y:S01]  /*d690*/  CCTL.IVALL ;  /* 0x00000000ff00798f */ /* 0x004fe20002000000 */
[----:B------:R-:W-:Y:S05]  /*d6a0*/  YIELD ;  /* 0x0000000000007946 */ /* 0x000fea0003800000 */
[----:B------:R-:W-:-:S13]  /*d6b0*/  ISETP.NE.AND P0, PT, R5, R0, PT ;  /* 0x000000000500720c */ /* 0x000fda0003f05270 */
[----:B------:R-:W-:Y:S05]  /*d6c0*/  @P0 BRA `(.L_x_1651) ;  /* 0xfffffffc00ec0947 */ /* 0x000fea000383ffff */
.L_x_1650:
        /* <DEDUP_REMOVED lines=76> */
.L_x_1654:
        /* <DEDUP_REMOVED lines=31> */
.L_x_1653:
[----:B------:R-:W-:Y:S05]  /*dd80*/  BSYNC.RECONVERGENT B0 ;  /* 0x0000000000007941 */ /* 0x000fea0003800200 */
.L_x_1652:
        /* <DEDUP_REMOVED lines=10> */
.L_x_1655:
        /* <DEDUP_REMOVED lines=87> */
.L_x_1656:
        /* <DEDUP_REMOVED lines=14> */
.L_x_4524:


//--------------------- .text._Z35group_norm_nhwc_bwd_one_pass_kernelI11Fp32IOFp16WLi64ELi56ELi448EEv26Group_norm_nhwc_bwd_params --------------------------
	.section	.text._Z35group_norm_nhwc_bwd_one_pass_kernelI11Fp32IOFp16WLi64ELi56ELi448EEv26Group_norm_nhwc_bwd_params,"ax",@progbits
	.align	128
        .global         _Z35group_norm_nhwc_bwd_one_pass_kernelI11Fp32IOFp16WLi64ELi56ELi448EEv26Group_norm_nhwc_bwd_params
        .type           _Z35group_norm_nhwc_bwd_one_pass_kernelI11Fp32IOFp16WLi64ELi56ELi448EEv26Group_norm_nhwc_bwd_params,@function
        .size           _Z35group_norm_nhwc_bwd_one_pass_kernelI11Fp32IOFp16WLi64ELi56ELi448EEv26Group_norm_nhwc_bwd_params,(.L_x_4525 - _Z35group_norm_nhwc_bwd_one_pass_kernelI11Fp32IOFp16WLi64ELi56ELi448EEv26Group_norm_nhwc_bwd_params)
        .other          _Z35group_norm_nhwc_bwd_one_pass_kernelI11Fp32IOFp16WLi64ELi56ELi448EEv26Group_norm_nhwc_bwd_params,@"STO_CUDA_ENTRY STV_DEFAULT"
_Z35group_norm_nhwc_bwd_one_pass_kernelI11Fp32IOFp16WLi64ELi56ELi448EEv26Group_norm_nhwc_bwd_params:
.text._Z35group_norm_nhwc_bwd_one_pass_kernelI11Fp32IOFp16WLi64ELi56ELi448EEv26Group_norm_nhwc_bwd_params:
        /* <DEDUP_REMOVED lines=47> */
.L_x_1688:
        /* <DEDUP_REMOVED lines=146> */
[----:B--2---:R-:W-:Y:S02]  /*0c10*/  @P4 HADD2.F32 R61, -RZ, R36.H0_H0 ;  /* 0x20000024ff3d4230 */ /* 0x004fe40000004100 */
[----:B------:R-:W-:Y:S02]  /*0c20*/  @P4 HADD2.F32 R60, -RZ, R32.H0_H0 ;  /* 0x20000020ff3c4230 */ /* 0x000fe40000004100 */
[----:B------:R-:W-:Y:S02]  /*0c30*/  HADD2.F32 R59, -RZ, R59.H0_H0 ;  /* 0x2000003bff3b7230 */ /* 0x000fe40000004100 */
[----:B---3--:R-:W-:Y:S01]  /*0c40*/  HADD2.F32 R7, -RZ, R37.H0_H0 ;  /* 0x20000025ff077230 */ /* 0x008fe20000004100 */
        /* <DEDUP_REMOVED lines=58> */
.L_x_1658:
        /* <DEDUP_REMOVED lines=128> */
.L_x_1659:
        /* <DEDUP_REMOVED lines=37> */
.L_x_1661:
[----:B------:R-:W-:Y:S05]  /*1a40*/  BSYNC.RECONVERGENT B0 ;  /* 0x0000000000007941 */ /* 0x000fea0003800200 */
.L_x_1660:
        /* <DEDUP_REMOVED lines=39> */
.L_x_1663:
[----:B------:R-:W-:Y:S05]  /*1cc0*/  BSYNC.RECONVERGENT B0 ;  /* 0x0000000000007941 */ /* 0x000fea0003800200 */
.L_x_1662:
        /* <DEDUP_REMOVED lines=78> */
.L_x_1665:
[----:B------:R-:W-:Y:S05]  /*21b0*/  BSYNC.RECONVERGENT B0 ;  /* 0x0000000000007941 */ /* 0x000fea0003800200 */
.L_x_1664:
        /* <DEDUP_REMOVED lines=29> */
.L_x_1667:
[----:B------:R-:W-:Y:S05]  /*2390*/  BSYNC.RECONVERGENT B0 ;  /* 0x0000000000007941 */ /* 0x000fea0003800200 */
.L_x_1666:
        /* <DEDUP_REMOVED lines=24> */
.L_x_1670:
[----:B----4-:R-:W2:Y:S04]  /*2520*/  LDG.E.STRONG.GPU R26, desc[UR8][R24.64] ;  /* 0x00000008181a7981 */ /* 0x010ea8000c1ef900 */
[----:B--2---:R-:W-:Y:S01]  /*2530*/  CCTL.IVALL ;  /* 0x00000000ff00798f */ /* 0x004fe20002000000 */
[----:B------:R-:W-:Y:S05]  /*2540*/  YIELD ;  /* 0x0000000000007946 */ /* 0x000fea0003800000 */
[----:B------:R-:W-:-:S13]  /*2550*/  ISETP.NE.AND P1, PT, R26, R31, PT ;  /* 0x0000001f1a00720c */ /* 0x000fda0003f25270 */
[----:B------:R-:W-:Y:S05]  /*2560*/  @P1 BRA `(.L_x_1670) ;  /* 0xfffffffc00ec1947 */ /* 0x000fea000383ffff */
.L_x_1669:
        /* <DEDUP_REMOVED lines=15> */
.L_x_1672:
        /* <DEDUP_REMOVED lines=59> */
.L_x_1671:
        /* <DEDUP_REMOVED lines=34> */
.L_x_1673:
        /* <DEDUP_REMOVED lines=18> */
.L_x_1674:
        /* <DEDUP_REMOVED lines=9> */
.L_x_1675:
[----:B------:R-:W-:Y:S05]  /*2de0*/  BSYNC.RECONVERGENT B0 ;  /* 0x0000000000007941 */ /* 0x000fea0003800200 */
.L_x_1668:
        /* <DEDUP_REMOVED lines=39> */
.L_x_1676:
        /* <DEDUP_REMOVED lines=19> */
.L_x_1678:
[----:B------:R-:W-:Y:S05]  /*3190*/  BSYNC.RECONVERGENT B0 ;  /* 0x0000000000007941 */ /* 0x000fea0003800200 */
.L_x_1677:
        /* <DEDUP_REMOVED lines=37> */
.L_x_1679:
        /* <DEDUP_REMOVED lines=17> */
.L_x_1681:
[----:B------:R-:W-:Y:S05]  /*3500*/  BSYNC.RECONVERGENT B0 ;  /* 0x0000000000007941 */ /* 0x000fea0003800200 */
.L_x_1680:
        /* <DEDUP_REMOVED lines=19> */
.L_x_1682:
        /* <DEDUP_REMOVED lines=17> */
.L_x_1684:
[----:B------:R-:W-:Y:S05]  /*3750*/  BSYNC.RECONVERGENT B0 ;  /* 0x0000000000007941 */ /* 0x000fea0003800200 */
.L_x_1683:
        /* <DEDUP_REMOVED lines=19> */
.L_x_1685:
        /* <DEDUP_REMOVED lines=17> */
.L_x_1687:
[----:B------:R-:W-:Y:S05]  /*39a0*/  BSYNC.RECONVERGENT B0 ;  /* 0x0000000000007941 */ /* 0x000fea0003800200 */
.L_x_1686:
[----:B------:R-:W-:Y:S02]  /*39b0*/  IADD3 R47, PT, PT, R44, R47, RZ ;  /* 0x0000002f2c2f7210 */ /* 0x000fe40007ffe0ff */
[----:B------:R-:W-:Y:S02]  /*39c0*/  IADD3 R48, PT, PT, R48, 0x1, RZ ;  /* 0x0000000130307810 */ /* 0x000fe40007ffe0ff */
[----:B------:R-:W-:-:S13]  /*39d0*/  ISETP.GE.AND P0, PT, R47, UR4, PT ;  /* 0x000000042f007c0c */ /* 0x000fda000bf06270 */
[----:B------:R-:W-:Y:S05]  /*39e0*/  @!P0 BRA `(.L_x_1688) ;  /* 0xffffffc800408947 */ /* 0x000fea000383ffff */
.L_x_1657:
        /* <DEDUP_REMOVED lines=19> */
.L_x_1690:
[----:B------:R-:W-:Y:S05]  /*3b20*/  BSYNC.RECONVERGENT B0 ;  /* 0x0000000000007941 */ /* 0x000fea0003800200 */
.L_x_1689:
[----:B------:R-:W-:Y:S05]  /*3b30*/  @P0 EXIT ;  /* 0x000000000000094d */ /* 0x000fea0003800000 */
[----:B------:R-:W-:Y:S05]  /*3b40*/  @P2 BRA `(.L_x_1691) ;  /* 0x0000000000202947 */ /* 0x000fea0003800000 */
[----:B------:R-:W-:-:S05]  /*3b50*/  IMAD R0, R4, R7, RZ ;  /* 0x0000000704007224 */ /* 0x000fca00078e02ff */
[----:B------:R-:W-:-:S13]  /*3b60*/  ISETP.NE.AND P0, PT, R0, -0x1, PT ;  /* 0xffffffff0000780c */ /* 0x000fda0003f05270 */
[----:B------:R-:W-:Y:S05]  /*3b70*/  @!P0 BRA `(.L_x_1691) ;  /* 0x0000000000148947 */ /* 0x000fea0003800000 */
.L_x_1692:
[----:B-1----:R-:W2:Y:S04]  /*3b80*/  LDG.E.STRONG.GPU R5, desc[UR8][R2.64] ;  /* 0x0000000802057981 */ /* 0x002ea8000c1ef900 */
[----:B--2---:R-:W-:Y:S01]  /*3b90*/  CCTL.IVALL ;  /* 0x00000000ff00798f */ /* 0x004fe20002000000 */
[----:B------:R-:W-:Y:S05]  /*3ba0*/  YIELD ;  /* 0x0000000000007946 */ /* 0x000fea0003800000 */
[----:B------:R-:W-:-:S13]  /*3bb0*/  ISETP.NE.AND P0, PT, R5, R0, PT ;  /* 0x000000000500720c */ /* 0x000fda0003f05270 */
[----:B------:R-:W-:Y:S05]  /*3bc0*/  @P0 BRA `(.L_x_1692) ;  /* 0xfffffffc00ec0947 */ /* 0x000fea000383ffff */
.L_x_1691:
        /* <DEDUP_REMOVED lines=73> */
.L_x_1695:
        /* <DEDUP_REMOVED lines=31> */
.L_x_1694:
[----:B------:R-:W-:Y:S05]  /*4250*/  BSYNC.RECONVERGENT B0 ;  /* 0x0000000000007941 */ /* 0x000fea0003800200 */
.L_x_1693:
        /* <DEDUP_REMOVED lines=10> */
.L_x_1696:
        /* <DEDUP_REMOVED lines=81> */
[----:B----4-:R-:W-:Y:S02]  /*4810*/  F2FP.F16.F32.PACK_AB R23, R23, R4 ;  /* 0x000000041717723e */ /* 0x010fe400000000ff */
[----:B-----5:R-:W-:-:S03]  /*4820*/  F2FP.F16.F32.PACK_AB R5, R7, R8 ;  /* 0x000000080705723e */ /* 0x020fc600000000ff */
[----:B------:R3:W-:Y:S04]  /*4830*/  STG.E desc[UR8][R28.64], R23 ;  /* 0x000000171c007986 */ /* 0x0007e8000c101908 */
[----:B------:R3:W-:Y:S02]  /*4840*/  STG.E desc[UR8][R26.64], R5 ;  /* 0x000000051a007986 */ /* 0x0007e4000c101908 */
[----:B------:R-:W-:Y:S05]  /*4850*/  @P0 BRA `(.L_x_1696) ;  /* 0xfffffff800a80947 */ /* 0x000fea000383ffff */
[----:B------:R-:W-:Y:S05]  /*4860*/  EXIT ;  /* 0x000000000000794d */ /* 0x000fea0003800000 */
.L_x_1697:
        /* <DEDUP_REMOVED lines=9> */
.L_x_4525:


//--------------------- .text._Z35group_norm_nhwc_bwd_one_pass_kernelI11Fp32IOFp16WLi128ELi56ELi448EEv26Group_norm_nhwc_bwd_params --------------------------
	.section	.text._Z35group_norm_nhwc_bwd_one_pass_kernelI11Fp32IOFp16WLi128ELi56ELi448EEv26Group_norm_nhwc_bwd_params,"ax",@progbits
	.align	128
        .global         _Z35group_norm_nhwc_bwd_one_pass_kernelI11Fp32IOFp16WLi128ELi56ELi448EEv26Group_norm_nhwc_bwd_params
        .type           _Z35group_norm_nhwc_bwd_one_pass_kernelI11Fp32IOFp16WLi128ELi56ELi448EEv26Group_norm_nhwc_bwd_params,@function
        .size           _Z35group_norm_nhwc_bwd_one_pass_kernelI11Fp32IOFp16WLi128ELi56ELi448EEv26Group_norm_nhwc_bwd_params,(.L_x_4526 - _Z35group_norm_nhwc_bwd_one_pass_kernelI11Fp32IOFp16WLi128ELi56ELi448EEv26Group_norm_nhwc_bwd_params)
        .other          _Z35group_norm_nhwc_bwd_one_pass_kernelI11Fp32IOFp16WLi128ELi56ELi448EEv26Group_norm_nhwc_bwd_params,@"STO_CUDA_ENTRY STV_DEFAULT"
_Z35group_norm_nhwc_bwd_one_pass_kernelI11Fp32IOFp16WLi128ELi56ELi448EEv26Group_norm_nhwc_bwd_params:
.text._Z35group_norm_nhwc_bwd_one_pass_kernelI11Fp32IOFp16WLi128ELi56ELi448EEv26Group_norm_nhwc_bwd_params:
        /* <DEDUP_REMOVED lines=25> */
.L_x_1741:
        /* <DEDUP_REMOVED lines=258> */
[----:B-1----:R-:W-:Y:S01]  /*11b0*/  @P0 R2UR UR5, R30 ;  /* 0x000000001e0502ca */ /* 0x002fe200000e0000 */
[----:B---3--:R-:W-:-:S12]  /*11c0*/  @P6 HADD2.F32 R60, -RZ, R28.H0_H0 ;  /* 0x2000001cff3c6230 */ /* 0x008fd80000004100 */
[----:B------:R-:W-:Y:S01]  /*11d0*/  @UP0 UMOV UR7, UR5 ;  /* 0x0000000500070c82 */ /* 0x000fe20008000000 */
[----:B------:R-:W-:Y:S02]  /*11e0*/  @P6 HADD2.F32 R59, -RZ, R29.H0_H0 ;  /* 0x2000001dff3b6230 */ /* 0x000fe40000004100 */
[----:B------:R-:W-:Y:S02]  /*11f0*/  HADD2.F32 R52, -RZ, R52.H0_H0 ;  /* 0x20000034ff347230 */ /* 0x000fe40000004100 */
[----:B------:R-:W-:Y:S01]  /*1200*/  HADD2.F32 R0, -RZ, R0.H0_H0 ;  /* 0x20000000ff007230 */ /* 0x000fe20000004100 */
        /* <DEDUP_REMOVED lines=114> */
.L_x_1699:
        /* <DEDUP_REMOVED lines=256> */
.L_x_1700:
        /* <DEDUP_REMOVED lines=46> */
.L_x_1702:
[----:B------:R-:W-:Y:S05]  /*2c10*/  BSYNC.RECONVERGENT B0 ;  /* 0x0000000000007941 */ /* 0x000fea0003800200 */
.L_x_1701:
        /* <DEDUP_REMOVED lines=37> */
.L_x_1704:
[----:B------:R-:W-:Y:S05]  /*2e70*/  BSYNC.RECONVERGENT B0 ;  /* 0x0000000000007941 */ /* 0x000fea0003800200 */
.L_x_1703:
        /* <DEDUP_REMOVED lines=78> */
.L_x_1706:
[----:B------:R-:W-:Y:S05]  /*3360*/  BSYNC.RECONVERGENT B0 ;  /* 0x0000000000007941 */ /* 0x000fea0003800200 */
.L_x_1705:
        /* <DEDUP_REMOVED lines=29> */
.L_x_1708:
[----:B------:R-:W-:Y:S05]  /*3540*/  BSYNC.RECONVERGENT B0 ;  /* 0x0000000000007941 */ /* 0x000fea0003800200 */
.L_x_1707:
        /* <DEDUP_REMOVED lines=27> */
.L_x_1711:
[----:B------:R-:W3:Y:S04]  /*3700*/  LDG.E.STRONG.GPU R30, desc[UR8][R28.64] ;  /* 0x000000081c1e7981 */ /* 0x000ee8000c1ef900 */
[----:B---3--:R-:W-:Y:S01]  /*3710*/  CCTL.IVALL ;  /* 0x00000000ff00798f */ /* 0x008fe20002000000 */
[----:B------:R-:W-:Y:S05]  /*3720*/  YIELD ;  /* 0x0000000000007946 */ /* 0x000fea0003800000 */
[----:B------:R-:W-:-:S13]  /*3730*/  ISETP.NE.AND P0, PT, R30, R35, PT ;  /* 0x000000231e00720c */ /* 0x000fda0003f05270 */
[----:B------:R-:W-:Y:S05]  /*3740*/  @P0 BRA `(.L_x_1711) ;  /* 0xfffffffc00ec0947 */ /* 0x000fea000383ffff */
.L_x_1710:
        /* <DEDUP_REMOVED lines=16> */
.L_x_1713:
        /* <DEDUP_REMOVED lines=62> */
.L_x_1712:
        /* <DEDUP_REMOVED lines=38> */
.L_x_1714:
        /* <DEDUP_REMOVED lines=19> */
.L_x_1715:
        /* <DEDUP_REMOVED lines=9> */
.L_x_1716:
[----:B------:R-:W-:Y:S05]  /*4050*/  BSYNC.RECONVERGENT B0 ;  /* 0x0000000000007941 */ /* 0x000fea0003800200 */
.L_x_1709:
        /* <DEDUP_REMOVED lines=37> */
.L_x_1717:
        /* <DEDUP_REMOVED lines=43> */
.L_x_1719:
[----:B------:R-:W-:Y:S05]  /*4560*/  BSYNC.RECONVERGENT B0 ;  /* 0x0000000000007941 */ /* 0x000fea0003800200 */
.L_x_1718:
        /* <DEDUP_REMOVED lines=21> */
.L_x_1720:
        /* <DEDUP_REMOVED lines=21> */
.L_x_1722:
[----:B------:R-:W-:Y:S05]  /*4810*/  BSYNC.RECONVERGENT B0 ;  /* 0x0000000000007941 */ /* 0x000fea0003800200 */
.L_x_1721:
        /* <DEDUP_REMOVED lines=21> */
.L_x_1723:
        /* <DEDUP_REMOVED lines=21> */
.L_x_1725:
[----:B------:R-:W-:Y:S05]  /*4ac0*/  BSYNC.RECONVERGENT B0 ;  /* 0x0000000000007941 */ /* 0x000fea0003800200 */
.L_x_1724:
        /* <DEDUP_REMOVED lines=21> */
.L_x_1726:
        /* <DEDUP_REMOVED lines=21> */
.L_x_1728:
[----:B------:R-:W-:Y:S05]  /*4d70*/  BSYNC.RECONVERGENT B0 ;  /* 0x0000000000007941 */ /* 0x000fea0003800200 */
.L_x_1727:
        /* <DEDUP_REMOVED lines=21> */
.L_x_1729:
        /* <DEDUP_REMOVED lines=21> */
.L_x_1731:
[----:B------:R-:W-:Y:S05]  /*5020*/  BSYNC.RECONVERGENT B0 ;  /* 0x0000000000007941 */ /* 0x000fea0003800200 */
.L_x_1730:
        /* <DEDUP_REMOVED lines=21> */
.L_x_1732:
        /* <DEDUP_REMOVED lines=20> */
.L_x_1734:
[----:B------:R-:W-:Y:S05]  /*52c0*/  BSYNC.RECONVERGENT B0 ;  /* 0x0000000000007941 */ /* 0x000fea0003800200 */
.L_x_1733:
        /* <DEDUP_REMOVED lines=36> */
.L_x_1735:
        /* <DEDUP_REMOVED lines=18> */
.L_x_1737:
[----:B------:R-:W-:Y:S05]  /*5630*/  BSYNC.RECONVERGENT B0 ;  /* 0x0000000000007941 */ /* 0x000fea0003800200 */
.L_x_1736:
        /* <DEDUP_REMOVED lines=19> */
.L_x_1738:
        /* <DEDUP_REMOVED lines=17> */
.L_x_1740:
[----:B------:R-:W-:Y:S05]  /*5880*/  BSYNC.RECONVERGENT B0 ;  /* 0x0000000000007941 */ /* 0x000fea0003800200 */
.L_x_1739:
[----:B------:R-:W-:Y:S02]  /*5890*/  IADD3 R61, PT, PT, R56, R61, RZ ;  /* 0x0000003d383d7210 */ /* 0x000fe40007ffe0ff */
[----:B------:R-:W-:Y:S02]  /*58a0*/  IADD3 R62, PT, PT, R62, 0x1, RZ ;  /* 0x000000013e3e7810 */ /* 0x000fe40007ffe0ff */
[----:B------:R-:W-:-:S13]  /*58b0*/  ISETP.GE.AND P0, PT, R61, UR4, PT ;  /* 0x000000043d007c0c */ /* 0x000fda000bf06270 */
[----:B------:R-:W-:Y:S05]  /*58c0*/  @!P0 BRA `(.L_x_1741) ;  /* 0xffffffa800308947 */ /* 0x000fea000383ffff */
.L_x_1698:
        /* <DEDUP_REMOVED lines=19> */
.L_x_1743:
[----:B------:R-:W-:Y:S05]  /*5a00*/  BSYNC.RECONVERGENT B0 ;  /* 0x0000000000007941 */ /* 0x000fea0003800200 */
.L_x_1742:
[----:B------:R-:W-:Y:S05]  /*5a10*/  @P0 EXIT ;  /* 0x000000000000094d */ /* 0x000fea0003800000 */
[----:B------:R-:W-:Y:S05]  /*5a20*/  @P2 BRA `(.L_x_1744) ;  /* 0x0000000000202947 */ /* 0x000fea0003800000 */
[----:B------:R-:W-:-:S05]  /*5a30*/  IMAD R0, R4, R7, RZ ;  /* 0x0000000704007224 */ /* 0x000fca00078e02ff */
[----:B------:R-:W-:-:S13]  /*5a40*/  ISETP.NE.AND P0, PT, R0, -0x1, PT ;  /* 0xffffffff0000780c */ /* 0x000fda0003f05270 */
[----:B------:R-:W-:Y:S05]  /*5a50*/  @!P0 BRA `(.L_x_1744) ;  /* 0x0000000000148947 */ /* 0x000fea0003800000 */
.L_x_1745:
[----:B0-----:R-:W2:Y:S04]  /*5a60*/  LDG.E.STRONG.GPU R5, desc[UR8][R2.64] ;  /* 0x0000000802057981 */ /* 0x001ea8000c1ef900 */
[----:B--2---:R-:W-:Y:S01]  /*5a70*/  CCTL.IVALL ;  /* 0x00000000ff00798f */ /* 0x004fe20002000000 */
[----:B------:R-:W-:Y:S05]  /*5a80*/  YIELD ;  /* 0x0000000000007946 */ /* 0x000fea0003800000 */
[----:B------:R-:W-:-:S13]  /*5a90*/  ISETP.NE.AND P0, PT, R5, R0, PT ;  /* 0x000000000500720c */ /* 0x000fda0003f05270 */
[----:B------:R-:W-:Y:S05]  /*5aa0*/  @P0 BRA `(.L_x_1745) ;  /* 0xfffffffc00ec0947 */ /* 0x000fea000383ffff */
.L_x_1744:
        /* <DEDUP_REMOVED lines=73> */
.L_x_1748:
        /* <DEDUP_REMOVED lines=31> */
.L_x_1747:
[----:B------:R-:W-:Y:S05]  /*6130*/  BSYNC.RECONVERGENT B0 ;  /* 0x0000000000007941 */ /* 0x000fea0003800200 */
.L_x_1746:
        /* <DEDUP_REMOVED lines=10> */
.L_x_1749:
        /* <DEDUP_REMOVED lines=87> */
.L_x_1750:
        /* <DEDUP_REMOVED lines=11> */
.L_x_4526:


//--------------------- .text._Z35group_norm_nhwc_bwd_one_pass_kernelI11Fp32IOFp16WLi256ELi56ELi448EEv26Group_norm_nhwc_bwd_params --------------------------
	.section	.text._Z35group_norm_nhwc_bwd_one_pass_kernelI11Fp32IOFp16WLi256ELi56ELi448EEv26Group_norm_nhwc_bwd_params,"ax",@progbits
	.align	128
        .global         _Z35group_norm_nhwc_bwd_one_pass_kernelI11Fp32IOFp16WLi256ELi56ELi448EEv26Group_norm_nhwc_bwd_params
        .type           _Z35group_norm_nhwc_bwd_one_pass_kernelI11Fp32IOFp16WLi256ELi56ELi448EEv26Group_norm_nhwc_bwd_params,@function
        .size           _Z35group_norm_nhwc_bwd_one_pass_kernelI11Fp32IOFp16WLi256ELi56ELi448EEv26Group_norm_nhwc_bwd_params,(.L_x_4527 - _Z35group_norm_nhwc_bwd_one_pass_kernelI11Fp32IOFp16WLi256ELi56ELi448EEv26Group_norm_nhwc_bwd_params)
        .other          _Z35group_norm_nhwc_bwd_one_pass_kernelI11Fp32IOFp16WLi256ELi56ELi448EEv26Group_norm_nhwc_bwd_params,@"STO_CUDA_ENTRY STV_DEFAULT"
_Z35group_norm_nhwc_bwd_one_pass_kernelI11Fp32IOFp16WLi256ELi56ELi448EEv26Group_norm_nhwc_bwd_params:
.text._Z35group_norm_nhwc_bwd_one_pass_kernelI11Fp32IOFp16WLi256ELi56ELi448EEv26Group_norm_nhwc_bwd_params:
        /* <DEDUP_REMOVED lines=54> */
.L_x_1818:
        /* <DEDUP_REMOVED lines=418> */
[----:B--2---:R-:W-:Y:S02]  /*1d80*/  HADD2.F32 R115, -RZ, R115.H0_H0 ;  /* 0x20000073ff737230 */ /* 0x004fe40000004100 */
[----:B---3--:R-:W-:Y:S02]  /*1d90*/  @P5 HADD2.F32 R118, -RZ, R61.H0_H0 ;  /* 0x2000003dff765230 */ /* 0x008fe40000004100 */
[----:B------:R-:W-:Y:S02]  /*1da0*/  @P5 HADD2.F32 R116, -RZ, R62.H0_H0 ;  /* 0x2000003eff745230 */ /* 0x000fe40000004100 */
[----:B------:R-:W-:Y:S01]  /*1db0*/  HADD2.F32 R35, -RZ, R60.H0_H0 ;  /* 0x2000003cff237230 */ /* 0x000fe20000004100 */
        /* <DEDUP_REMOVED lines=226> */
.L_x_1752:
        /* <DEDUP_REMOVED lines=512> */
.L_x_1753:
        /* <DEDUP_REMOVED lines=36> */
.L_x_1755:
[----:B------:R-:W-:Y:S05]  /*4e20*/  BSYNC.RECONVERGENT B0 ;  /* 0x0000000000007941 */ /* 0x000fea0003800200 */
.L_x_1754:
        /* <DEDUP_REMOVED lines=39> */
.L_x_1757:
[----:B------:R-:W-:Y:S05]  /*50a0*/  BSYNC.RECONVERGENT B0 ;  /* 0x0000000000007941 */ /* 0x000fea0003800200 */
.L_x_1756:
        /* <DEDUP_REMOVED lines=78> */
.L_x_1759:
[----:B------:R-:W-:Y:S05]  /*5590*/  BSYNC.RECONVERGENT B0 ;  /* 0x0000000000007941 */ /* 0x000fea0003800200 */
.L_x_1758:
        /* <DEDUP_REMOVED lines=29> */
.L_x_1761:
[----:B------:R-:W-:Y:S05]  /*5770*/  BSYNC.RECONVERGENT B0 ;  /* 0x0000000000007941 */ /* 0x000fea0003800200 */
.L_x_1760:
        /* <DEDUP_REMOVED lines=24> */
.L_x_1764:
[----:B-1----:R-:W2:Y:S04]  /*5900*/  LDG.E.STRONG.GPU R58, desc[UR8][R56.64] ;  /* 0x00000008383a7981 */ /* 0x002ea8000c1ef900 */
[----:B--2---:R-:W-:Y:S01]  /*5910*/  CCTL.IVALL ;  /* 0x00000000ff00798f */ /* 0x004fe20002000000 */
[----:B------:R-:W-:Y:S05]  /*5920*/  YIELD ;  /* 0x0000000000007946 */ /* 0x000fea0003800000 */
[----:B------:R-:W-:-:S13]  /*5930*/  ISETP.NE.AND P1, PT, R58, R63, PT ;  /* 0x0000003f3a00720c */ /* 0x000fda0003f25270 */
[----:B------:R-:W-:Y:S05]  /*5940*/  @P1 BRA `(.L_x_1764) ;  /* 0xfffffffc00ec1947 */ /* 0x000fea000383ffff */
.L_x_1763:
        /* <DEDUP_REMOVED lines=15> */
.L_x_1766:
        /* <DEDUP_REMOVED lines=59> */
.L_x_1765:
        /* <DEDUP_REMOVED lines=34> */
.L_x_1767:
        /* <DEDUP_REMOVED lines=18> */
.L_x_1768:
        /* <DEDUP_REMOVED lines=9> */
.L_x_1769:
[----:B------:R-:W-:Y:S05]  /*61c0*/  BSYNC.RECONVERGENT B0 ;  /* 0x0000000000007941 */ /* 0x000fea0003800200 */
.L_x_1762:
        /* <DEDUP_REMOVED lines=44> */
.L_x_1770:
        /* <DEDUP_REMOVED lines=21> */
.L_x_1772:
[----:B------:R-:W-:Y:S05]  /*65e0*/  BSYNC.RECONVERGENT B0 ;  /* 0x0000000000007941 */ /* 0x000fea0003800200 */
.L_x_1771:
        /* <DEDUP_REMOVED lines=21> */
.L_x_1773:
        /* <DEDUP_REMOVED lines=21> */
.L_x_1775:
[----:B------:R-:W-:Y:S05]  /*6890*/  BSYNC.RECONVERGENT B0 ;  /* 0x0000000000007941 */ /* 0x000fea0003800200 */
.L_x_1774:
        /* <DEDUP_REMOVED lines=21> */
.L_x_1776:
        /* <DEDUP_REMOVED lines=20> */
.L_x_1778:
[----:B------:R-:W-:Y:S05]  /*6b30*/  BSYNC.RECONVERGENT B0 ;  /* 0x0000000000007941 */ /* 0x000fea0003800200 */
.L_x_1777:
        /* <DEDUP_REMOVED lines=67> */
.L_x_1779:
        /* <DEDUP_REMOVED lines=17> */
.L_x_1781:
[----:B------:R-:W-:Y:S05]  /*7080*/  BSYNC.RECONVERGENT B0 ;  /* 0x0000000000007941 */ /* 0x000fea0003800200 */
.L_x_1780:
        /* <DEDUP_REMOVED lines=21> */
.L_x_1782:
        /* <DEDUP_REMOVED lines=23> */
.L_x_1784:
[----:B------:R-:W-:Y:S05]  /*7350*/  BSYNC.RECONVERGENT B0 ;  /* 0x0000000000007941 */ /* 0x000fea0003800200 */
.L_x_1783:
        /* <DEDUP_REMOVED lines=19> */
.L_x_1785:
        /* <DEDUP_REMOVED lines=17> */
.L_x_1787:
[----:B------:R-:W-:Y:S05]  /*75a0*/  BSYNC.RECONVERGENT B0 ;  /* 0x0000000000007941 */ /* 0x000fea0003800200 */
.L_x_1786:
        /* <DEDUP_REMOVED lines=21> */
.L_x_1788:
        /* <DEDUP_REMOVED lines=23> */
.L_x_1790:
[----:B------:R-:W-:Y:S05]  /*7870*/  BSYNC.RECONVERGENT B0 ;  /* 0x0000000000007941 */ /* 0x000fea0003800200 */
.L_x_1789:
        /* <DEDUP_REMOVED lines=19> */
.L_x_1791:
        /* <DEDUP_REMOVED lines=17> */
.L_x_1793:
[----:B------:R-:W-:Y:S05]  /*7ac0*/  BSYNC.RECONVERGENT B0 ;  /* 0x0000000000007941 */ /* 0x000fea0003800200 */
.L_x_1792:
        /* <DEDUP_REMOVED lines=21> */
.L_x_1794:
        /* <DEDUP_REMOVED lines=21> */
.L_x_1796:
[----:B------:R-:W-:Y:S05]  /*7d70*/  BSYNC.RECONVERGENT B0 ;  /* 0x0000000000007941 */ /* 0x000fea0003800200 */
.L_x_1795:
        /* <DEDUP_REMOVED lines=62> */
.L_x_1797:
        /* <DEDUP_REMOVED lines=17> */
.L_x_1799:
[----:B------:R-:W-:Y:S05]  /*8270*/  BSYNC.RECONVERGENT B0 ;  /* 0x0000000000007941 */ /* 0x000fea0003800200 */
.L_x_1798:
        /* <DEDUP_REMOVED lines=19> */
.L_x_1800:
        /* <DEDUP_REMOVED lines=17> */
.L_x_1802:
[----:B------:R-:W-:Y:S05]  /*84c0*/  BSYNC.RECONVERGENT B0 ;  /* 0x0000000000007941 */ /* 0x000fea0003800200 */
.L_x_1801:
        /* <DEDUP_REMOVED lines=19> */
.L_x_1803:
        /* <DEDUP_REMOVED lines=17> */
.L_x_1805:
[----:B------:R-:W-:Y:S05]  /*8710*/  BSYNC.RECONVERGENT B0 ;  /* 0x0000000000007941 */ /* 0x000fea0003800200 */
.L_x_1804:
        /* <DEDUP_REMOVED lines=19> */
.L_x_1806:
        /* <DEDUP_REMOVED lines=17> */
.L_x_1808:
[----:B------:R-:W-:Y:S05]  /*8960*/  BSYNC.RECONVERGENT B0 ;  /* 0x0000000000007941 */ /* 0x000fea0003800200 */
.L_x_1807:
        /* <DEDUP_REMOVED lines=19> */
.L_x_1809:
        /* <DEDUP_REMOVED lines=17> */
.L_x_1811:
[----:B------:R-:W-:Y:S05]  /*8bb0*/  BSYNC.RECONVERGENT B0 ;  /* 0x0000000000007941 */ /* 0x000fea0003800200 */
.L_x_1810:
        /* <DEDUP_REMOVED lines=19> */
.L_x_1812:
        /* <DEDUP_REMOVED lines=17> */
.L_x_1814:
[----:B------:R-:W-:Y:S05]  /*8e00*/  BSYNC.RECONVERGENT B0 ;  /* 0x0000000000007941 */ /* 0x000fea0003800200 */
.L_x_1813:
        /* <DEDUP_REMOVED lines=19> */
.L_x_1815:
        /* <DEDUP_REMOVED lines=17> */
.L_x_1817:
[----:B------:R-:W-:Y:S05]  /*9050*/  BSYNC.RECONVERGENT B0 ;  /* 0x0000000000007941 */ /* 0x000fea0003800200 */
.L_x_1816:
[----:B------:R-:W-:Y:S02]  /*9060*/  IADD3 R97, PT, PT, R94, R97, RZ ;  /* 0x000000615e617210 */ /* 0x000fe40007ffe0ff */
[----:B------:R-:W-:Y:S02]  /*9070*/  IADD3 R98, PT, PT, R98, 0x1, RZ ;  /* 0x0000000162627810 */ /* 0x000fe40007ffe0ff */
[----:B------:R-:W-:-:S13]  /*9080*/  ISETP.GE.AND P0, PT, R97, UR4, PT ;  /* 0x0000000461007c0c */ /* 0x000fda000bf06270 */
[----:B------:R-:W-:Y:S05]  /*9090*/  @!P0 BRA `(.L_x_1818) ;  /* 0xffffff7000b08947 */ /* 0x000fea000383ffff */
.L_x_1751:
        /* <DEDUP_REMOVED lines=19> */
.L_x_1820:
[----:B------:R-:W-:Y:S05]  /*91d0*/  BSYNC.RECONVERGENT B0 ;  /* 0x0000000000007941 */ /* 0x000fea0003800200 */
.L_x_1819:
[----:B------:R-:W-:Y:S05]  /*91e0*/  @P0 EXIT ;  /* 0x000000000000094d */ /* 0x000fea0003800000 */
[----:B------:R-:W-:Y:S05]  /*91f0*/  @P2 BRA `(.L_x_1821) ;  /* 0x0000000000202947 */ /* 0x000fea0003800000 */
[----:B------:R-:W-:-:S05]  /*9200*/  IMAD R0, R4, R7, RZ ;  /* 0x0000000704007224 */ /* 0x000fca00078e02ff */
[----:B------:R-:W-:-:S13]  /*9210*/  ISETP.NE.AND P0, PT, R0, -0x1, PT ;  /* 0xffffffff0000780c */ /* 0x000fda0003f05270 */
[----:B------:R-:W-:Y:S05]  /*9220*/  @!P0 BRA `(.L_x_1821) ;  /* 0x0000000000148947 */ /* 0x000fea0003800000 */
.L_x_1822:
[----:B0-----:R-:W2:Y:S04]  /*9230*/  LDG.E.STRONG.GPU R5, desc[UR8][R2.64] ;  /* 0x0000000802057981 */ /* 0x001ea8000c1ef900 */
[----:B--2---:R-:W-:Y:S01]  /*9240*/  CCTL.IVALL ;  /* 0x00000000ff00798f */ /* 0x004fe20002000000 */
[----:B------:R-:W-:Y:S05]  /*9250*/  YIELD ;  /* 0x0000000000007946 */ /* 0x000fea0003800000 */
[----:B------:R-:W-:-:S13]  /*9260*/  ISETP.NE.AND P0, PT, R5, R0, PT ;  /* 0x000000000500720c */ /* 0x000fda0003f05270 */
[----:B------:R-:W-:Y:S05]  /*9270*/  @P0 BRA `(.L_x_1822) ;  /* 0xfffffffc00ec0947 */ /* 0x000fea000383ffff */
.L_x_1821:
        /* <DEDUP_REMOVED lines=73> */
.L_x_1825:
        /* <DEDUP_REMOVED lines=26> */
[----:B----4-:R-:W-:Y:S01]  /*98b0*/  F2FP.F16.F32.PACK_AB R19, R15, R12 ;  /* 0x0000000c0f13723e */ /* 0x010fe200000000ff */
[----:B------:R0:W-:Y:S04]  /*98c0*/  STG.E desc[UR8][R8.64], R17 ;  /* 0x0000001108007986 */ /* 0x0001e8000c101908 */
[----:B------:R0:W-:Y:S01]  /*98d0*/  STG.E desc[UR8][R10.64], R19 ;  /* 0x000000130a007986 */ /* 0x0001e2000c101908 */
[----:B------:R-:W-:Y:S01]  /*98e0*/  IADD3.X R23, PT, PT, RZ, R23, RZ, P3, !PT ;  /* 0x00000017ff177210 */ /* 0x000fe20001ffe4ff */
[----:B------:R-:W-:Y:S06]  /*98f0*/  @P1 BRA `(.L_x_1825) ;  /* 0xfffffffc00841947 */ /* 0x000fec000383ffff */
.L_x_1824:
[----:B------:R-:W-:Y:S05]  /*9900*/  BSYNC.RECONVERGENT B0 ;  /* 0x0000000000007941 */ /* 0x000fea0003800200 */
.L_x_1823:
        /* <DEDUP_REMOVED lines=10> */
.L_x_1826:
        /* <DEDUP_REMOVED lines=22> */
[----:B-----5:R-:W-:-:S02]  /*9b10*/  F2FP.F16.F32.PACK_AB R19, R7, R2 ;  /* 0x000000020713723e */ /* 0x020fc400000000ff */
[----:B------:R-:W-:-:S04]  /*9b20*/  LOP3.LUT R2, R24, 0x3, RZ, 0xc0, !PT ;  /* 0x0000000318027812 */ /* 0x000fc800078ec0ff */
[----:B------:R-:W-:Y:S02]  /*9b30*/  IADD3.X R17, PT, PT, R2, UR5, RZ, P1, !PT ;  /* 0x0000000502117c10 */ /* 0x000fe40008ffe4ff */
[----:B---3--:R-:W-:Y:S02]  /*9b40*/  F2FP.F16.F32.PACK_AB R21, R11, R8 ;  /* 0x000000080b15723e */ /* 0x008fe400000000ff */
        /* <DEDUP_REMOVED lines=61> */
.L_x_1827:
        /* <DEDUP_REMOVED lines=14> */
.L_x_4527:


//--------------------- .text._Z35group_norm_nhwc_bwd_one_pass_kernelI11Fp32IOFp16WLi512ELi56ELi448EEv26Group_norm_nhwc_bwd_params --------------------------
	.section	.text._Z35group_norm_nhwc_bwd_one_pass_kernelI11Fp32IOFp16WLi512ELi56ELi448EEv26Group_norm_nhwc_bwd_params,"ax",@progbits
	.align	128
        .global         _Z35group_norm_nhwc_bwd_one_pass_kernelI11Fp32IOFp16WLi512ELi56ELi448EEv26Group_norm_nhwc_bwd_params
        .type           _Z35group_norm_nhwc_bwd_one_pass_kernelI11Fp32IOFp16WLi512ELi56ELi448EEv26Group_norm_nhwc_bwd_params,@function
        .size           _Z35group_norm_nhwc_bwd_one_pass_kernelI11Fp32IOFp16WLi512ELi56ELi448EEv26Group_norm_nhwc_bwd_params,(.L_x_4528 - _Z35group_norm_nhwc_bwd_one_pass_kernelI11Fp32IOFp16WLi512ELi56ELi448EEv26Group_norm_nhwc_bwd_params)
        .other          _Z35group_norm_nhwc_bwd_one_pass_kernelI11Fp32IOFp16WLi512ELi56ELi448EEv26Group_norm_nhwc_bwd_params,@"STO_CUDA_ENTRY STV_DEFAULT"
_Z35group_norm_nhwc_bwd_one_pass_kernelI11Fp32IOFp16WLi512ELi56ELi448EEv26Group_norm_nhwc_bwd_params:
.text._Z35group_norm_nhwc_bwd_one_pass_kernelI11Fp32IOFp16WLi512ELi56ELi448EEv26Group_norm_nhwc_bwd_params:
        /* <DEDUP_REMOVED lines=26> */
.L_x_1854:
        /* <DEDUP_REMOVED lines=13> */
[C---:B------:R-:W-:Y:S01]  /*0270*/  IADD3 R83, PT, PT, R85.reuse, 0x1a0, RZ ;  /* 0x000001a055537810 */ /* 0x040fe20007ffe0ff */
[----:B-1----:R-:W-:Y:S02]  /*0280*/  ULOP3.LUT UR12, UR8, UR14, URZ, 0x3c, !UPT ;  /* 0x0000000e080c7292 */ /* 0x002fe4000f8e3cff */
[----:B0-----:R-:W-:Y:S01]  /*0290*/  MOV R0, UR14 ;  /* 0x0000000e00007c02 */ /* 0x001fe20008000f00 */
[----:B------:R-:W-:Y:S01]  /*02a0*/  UISETP.NE.AND UP0, UPT, UR14, URZ, UPT ;  /* 0x000000ff0e00728c */ /* 0x000fe2000bf05270 */
[----:B------:R-:W-:Y:S02]  /*02b0*/  IADD3 R125, PT, PT, R85, 0x1b0, RZ ;  /* 0x000001b0557d7810 */ /* 0x000fe40007ffe0ff */
        /* <DEDUP_REMOVED lines=24> */
[----:B------:R-:W3:Y:S08]  /*0440*/  @!P4 LDC.64 R58, c[0x0][0x3a0] ;  /* 0x0000e800ff3acb82 */ /* 0x000ef00000000a00 */
[----:B------:R-:W3:Y:S01]  /*0450*/  @!P6 LDC.64 R56, c[0x0][0x3a0] ;  /* 0x0000e800ff38eb82 */ /* 0x000ee20000000a00 */
[----:B-1----:R-:W-:Y:S01]  /*0460*/  R2UR UR7, R2 ;  /* 0x00000000020772ca */ /* 0x002fe200000e0000 */
[----:B0-----:R-:W-:-:S06]  /*0470*/  @!P6 IMAD R6, R13, R22, RZ ;  /* 0x000000160d06e224 */ /* 0x001fcc00078e02ff */
[----:B------:R-:W0:Y:S01]  /*0480*/  @!P6 LDC.64 R26, c[0x0][0x398] ;  /* 0x0000e600ff1aeb82 */ /* 0x000e220000000a00 */
[----:B------:R-:W-:-:S05]  /*0490*/  @!P6 IMAD R23, R9, R23, R6 ;  /* 0x000000170917e224 */ /* 0x000fca00078e0206 */
        /* <DEDUP_REMOVED lines=29> */
[----:B------:R-:W-:-:S03]  /*0670*/  IADD3 R11, PT, PT, R85, 0x30, RZ ;  /* 0x00000030550b7810 */ /* 0x000fc60007ffe0ff */
[----:B------:R-:W-:Y:S01]  /*0680*/  HFMA2 R94, -RZ, RZ, 0, 0 ;  /* 0x00000000ff5e7431 */ /* 0x000fe200000001ff */
[----:B------:R-:W1:Y:S01]  /*0690*/  LDCU.64 UR6, c[0x0][0x3b8] ;  /* 0x00007700ff0677ac */ /* 0x000e620008000a00 */
[----:B------:R-:W-:Y:S01]  /*06a0*/  @!P3 IMAD R15, R85, R15, R0 ;  /* 0x0000000f550fb224 */ /* 0x000fe200078e0200 */
[----:B------:R-:W-:Y:S01]  /*06b0*/  IADD3 R65, PT, PT, R67, UR5, RZ ;  /* 0x0000000543417c10 */ /* 0x000fe2000fffe0ff */
[----:B----4-:R-:W-:Y:S01]  /*06c0*/  @!P4 IMAD R0, R5, R20, RZ ;  /* 0x000000140500c224 */ /* 0x010fe200078e02ff */
[----:B------:R-:W-:Y:S02]  /*06d0*/  @!P3 MOV R64, R66 ;  /* 0x000000420040b202 */ /* 0x000fe40000000f00 */
[----:B------:R-:W-:Y:S02]  /*06e0*/  ISETP.GE.U32.AND P0, PT, R11, UR16, PT ;  /* 0x000000100b007c0c */ /* 0x000fe4000bf06070 */
[----:B------:R-:W-:Y:S01]  /*06f0*/  SHF.R.S32.HI R17, RZ, 0x1f, R11 ;  /* 0x0000001fff117819 */ /* 0x000fe2000001140b */
[----:B------:R-:W-:-:S03]  /*0700*/  @!P3 IMAD.WIDE.U32 R2, R85, R14, R64 ;  /* 0x0000000e5502b225 */ /* 0x000fc600078e0040 */
[----:B------:R-:W-:Y:S02]  /*0710*/  ISETP.GE.AND.EX P5, PT, R17, UR17, PT, P0 ;  /* 0x0000001111007c0c */ /* 0x000fe4000bfa6300 */
[----:B------:R-:W-:Y:S02]  /*0720*/  @!P3 IADD3 R15, PT, PT, R3, R15, RZ ;  /* 0x0000000f030fb210 */ /* 0x000fe40007ffe0ff */
[C---:B------:R-:W-:Y:S02]  /*0730*/  @!P3 SHF.L.U32 R3, R2.reuse, 0x2, RZ ;  /* 0x000000020203b819 */ /* 0x040fe400000006ff */
[----:B------:R-:W-:Y:S02]  /*0740*/  @!P3 SHF.L.U64.HI R2, R2, 0x2, R15 ;  /* 0x000000020202b819 */ /* 0x000fe4000001020f */
[C---:B---3--:R-:W-:Y:S02]  /*0750*/  @!P3 IADD3 R4, P2, PT, R3.reuse, R18, RZ ;  /* 0x000000120304b210 */ /* 0x048fe40007f5e0ff */
[----:B------:R-:W-:-:S02]  /*0760*/  @!P3 IADD3 R74, P1, PT, R3, R74, RZ ;  /* 0x0000004a034ab210 */ /* 0x000fc40007f3e0ff */
[C---:B------:R-:W-:Y:S01]  /*0770*/  @!P3 IADD3.X R5, PT, PT, R2.reuse, R19, RZ, P2, !PT ;  /* 0x000000130205b210 */ /* 0x040fe200017fe4ff */
[----:B------:R-:W2:Y:S01]  /*0780*/  @!P5 LDC.64 R28, c[0x0][0x3f8] ;  /* 0x0000fe00ff1cdb82 */ /* 0x000ea20000000a00 */
[----:B------:R-:W-:Y:S02]  /*0790*/  LOP3.LUT P2, RZ, R95, 0x800000, RZ, 0xc0, !PT ;  /* 0x008000005fff7812 */ /* 0x000fe4000784c0ff */
[----:B------:R-:W-:Y:S02]  /*07a0*/  @!P3 IADD3.X R75, PT, PT, R2, R75, RZ, P1, !PT ;  /* 0x0000004b024bb210 */ /* 0x000fe40000ffe4ff */
[----:B------:R-:W-:Y:S02]  /*07b0*/  IADD3 R15, PT, PT, R85, 0x40, RZ ;  /* 0x00000040550f7810 */ /* 0x000fe40007ffe0ff */
[----:B------:R-:W-:Y:S01]  /*07c0*/  LOP3.LUT R95, R95, 0xffdfffff, RZ, 0xc0, !PT ;  /* 0xffdfffff5f5f7812 */ /* 0x000fe200078ec0ff */
[----:B------:R-:W3:Y:S01]  /*07d0*/  @!P5 LDC.64 R54, c[0x0][0x3a0] ;  /* 0x0000e800ff36db82 */ /* 0x000ee20000000a00 */
[----:B------:R-:W-:-:S02]  /*07e0*/  ISETP.GE.U32.AND P0, PT, R15, UR16, PT ;  /* 0x000000100f007c0c */ /* 0x000fc4000bf06070 */
[----:B------:R-:W-:Y:S02]  /*07f0*/  SHF.R.S32.HI R19, RZ, 0x1f, R15 ;  /* 0x0000001fff137819 */ /* 0x000fe4000001140f */
[----:B------:R-:W-:Y:S01]  /*0800*/  @P5 LOP3.LUT R95, R95, 0x200000, RZ, 0xfc, !PT ;  /* 0x002000005f5f5812 */ /* 0x000fe200078efcff */
[----:B------:R-:W-:Y:S01]  /*0810*/  @!P2 IMAD R21, R7, R21, R0 ;  /* 0x000000150715a224 */ /* 0x000fe200078e0200 */
[----:B------:R-:W-:Y:S01]  /*0820*/  @!P2 MOV R2, R66 ;  /* 0x000000420002a202 */ /* 0x000fe20000000f00 */
[----:B------:R-:W4:Y:S01]  /*0830*/  @!P2 LDC.64 R24, c[0x0][0x398] ;  /* 0x0000e600ff18ab82 */ /* 0x000f220000000a00 */
[----:B------:R-:W-:Y:S02]  /*0840*/  @!P2 MOV R3, R65 ;  /* 0x000000410003a202 */ /* 0x000fe40000000f00 */
[----:B------:R-:W-:Y:S02]  /*0850*/  ISETP.GE.AND.EX P4, PT, R19, UR17, PT, P0 ;  /* 0x0000001113007c0c */ /* 0x000fe4000bf86300 */
[----:B------:R-:W-:Y:S01]  /*0860*/  LOP3.LUT R95, R95, 0xffefffff, RZ, 0xc0, !PT ;  /* 0xffefffff5f5f7812 */ /* 0x000fe200078ec0ff */
[----:B------:R-:W-:Y:S01]  /*0870*/  @!P2 IMAD.WIDE.U32 R2, R7, R20, R2 ;  /* 0x000000140702a225 */ /* 0x000fe200078e0002 */
[----:B------:R-:W-:-:S04]  /*0880*/  IADD3 R7, PT, PT, R85, 0x50, RZ ;  /* 0x0000005055077810 */ /* 0x000fc80007ffe0ff */
[----:B------:R-:W-:Y:S02]  /*0890*/  @!P2 IADD3 R3, PT, PT, R3, R21, RZ ;  /* 0x000000150303a210 */ /* 0x000fe40007ffe0ff */
[C---:B------:R-:W-:Y:S02]  /*08a0*/  @!P2 SHF.L.U32 R13, R2.reuse, 0x2, RZ ;  /* 0x00000002020da819 */ /* 0x040fe400000006ff */
[----:B------:R-:W-:Y:S01]  /*08b0*/  @!P2 SHF.L.U64.HI R0, R2, 0x2, R3 ;  /* 0x000000020200a819 */ /* 0x000fe20000010203 */
[----:B------:R-:W0:Y:S01]  /*08c0*/  @!P4 LDC.64 R30, c[0x0][0x3f8] ;  /* 0x0000fe00ff1ecb82 */ /* 0x000e220000000a00 */
[----:B------:R-:W-:Y:S02]  /*08d0*/  @!P6 MOV R2, R66 ;  /* 0x000000420002e202 */ /* 0x000fe40000000f00 */
[----:B------:R-:W-:Y:S02]  /*08e0*/  @!P6 MOV R3, R65 ;  /* 0x000000410003e202 */ /* 0x000fe40000000f00 */
[----:B------:R-:W-:-:S02]  /*08f0*/  @!P2 IADD3 R58, P0, PT, R13, R58, RZ ;  /* 0x0000003a0d3aa210 */ /* 0x000fc40007f1e0ff */
[----:B------:R-:W-:Y:S01]  /*0900*/  ISETP.GE.U32.AND P1, PT, R7, UR16, PT ;  /* 0x0000001007007c0c */ /* 0x000fe2000bf26070 */
[----:B------:R-:W-:Y:S01]  /*0910*/  @!P6 IMAD.WIDE.U32 R2, R9, R22, R2 ;  /* 0x000000160902e225 */ /* 0x000fe200078e0002 */
[C---:B------:R-:W-:Y:S01]  /*0920*/  @!P2 IADD3.X R59, PT, PT, R0.reuse, R59, RZ, P0, !PT ;  /* 0x0000003b003ba210 */ /* 0x040fe200007fe4ff */
[----:B------:R-:W1:Y:S01]  /*0930*/  @!P4 LDC.64 R52, c[0x0][0x3a0] ;  /* 0x0000e800ff34cb82 */ /* 0x000e620000000a00 */
[----:B----4-:R-:W-:Y:S02]  /*0940*/  @!P2 IADD3 R12, P0, PT, R13, R24, RZ ;  /* 0x000000180d0ca210 */ /* 0x010fe40007f1e0ff */
[----:B------:R-:W-:Y:S02]  /*0950*/  SHF.R.S32.HI R21, RZ, 0x1f, R7 ;  /* 0x0000001fff157819 */ /* 0x000fe40000011407 */
[----:B------:R-:W-:Y:S02]  /*0960*/  @!P6 IADD3 R3, PT, PT, R3, R23, RZ ;  /* 0x000000170303e210 */ /* 0x000fe40007ffe0ff */
[----:B------:R-:W-:Y:S01]  /*0970*/  @!P2 IADD3.X R13, PT, PT, R0, R25, RZ, P0, !PT ;  /* 0x00000019000da210 */ /* 0x000fe200007fe4ff */
[----:B------:R-:W4:Y:S01]  /*0980*/  @!P5 LDC.64 R22, c[0x0][0x398] ;  /* 0x0000e600ff16db82 */ /* 0x000f220000000a00 */
[----:B------:R-:W-:-:S02]  /*0990*/  ISETP.GE.AND.EX P3, PT, R21, UR17, PT, P1 ;  /* 0x0000001115007c0c */ /* 0x000fc4000bf66310 */
[C---:B------:R-:W-:Y:S02]  /*09a0*/  @!P6 SHF.L.U32 R73, R2.reuse, 0x2, RZ ;  /* 0x000000020249e819 */ /* 0x040fe400000006ff */
[----:B------:R-:W-:Y:S01]  /*09b0*/  @!P6 SHF.L.U64.HI R0, R2, 0x2, R3 ;  /* 0x000000020200e819 */ /* 0x000fe20000010203 */
[----:B--2---:R-:W-:Y:S01]  /*09c0*/  @!P5 IMAD R2, R17, R28, RZ ;  /* 0x0000001c1102d224 */ /* 0x004fe200078e02ff */
[----:B------:R-:W-:Y:S01]  /*09d0*/  @!P5 MOV R3, R65 ;  /* 0x000000410003d202 */ /* 0x000fe20000000f00 */
[----:B0-----:R-:W-:Y:S01]  /*09e0*/  @!P4 IMAD R6, R19, R30, RZ ;  /* 0x0000001e1306c224 */ /* 0x001fe200078e02ff */
[----:B------:R-:W-:Y:S01]  /*09f0*/  @!P6 IADD3 R56, P0, PT, R73, R56, RZ ;  /* 0x000000384938e210 */ /* 0x000fe20007f1e0ff */
[----:B------:R-:W-:Y:S01]  /*0a00*/  @!P5 IMAD R9, R11, R29, R2 ;  /* 0x0000001d0b09d224 */ /* 0x000fe200078e0202 */
[----:B------:R-:W-:Y:S02]  /*0a10*/  @!P5 MOV R2, R66 ;  /* 0x000000420002d202 */ /* 0x000fe40000000f00 */
[----:B------:R-:W-:Y:S01]  /*0a20*/  @!P6 IADD3.X R57, PT, PT, R0, R57, RZ, P0, !PT ;  /* 0x000000390039e210 */ /* 0x000fe200007fe4ff */
[----:B------:R-:W0:Y:S01]  /*0a30*/  @!P3 LDC.64 R16, c[0x0][0x3f8] ;  /* 0x0000fe00ff10bb82 */ /* 0x000e220000000a00 */
[----:B------:R-:W-:Y:S01]  /*0a40*/  @!P6 IADD3 R72, P0, PT, R73, R26, RZ ;  /* 0x0000001a4948e210 */ /* 0x000fe20007f1e0ff */
[----:B------:R-:W-:Y:S01]  /*0a50*/  @!P5 IMAD.WIDE.U32 R2, R11, R28, R2 ;  /* 0x0000001c0b02d225 */ /* 0x000fe200078e0002 */
[----:B------:R-:W-:-:S02]  /*0a60*/  @P4 LOP3.LUT R95, R95, 0x100000, RZ, 0xfc, !PT ;  /* 0x001000005f5f4812 */ /* 0x000fc400078efcff */
[----:B------:R-:W-:Y:S02]  /*0a70*/  @!P6 IADD3.X R73, PT, PT, R0, R27, RZ, P0, !PT ;  /* 0x0000001b0049e210 */ /* 0x000fe400007fe4ff */
[----:B------:R-:W-:Y:S01]  /*0a80*/  @!P5 IADD3 R3, PT, PT, R3, R9, RZ ;  /* 0x000000090303d210 */ /* 0x000fe20007ffe0ff */
[----:B------:R-:W2:Y:S01]  /*0a90*/  @!P4 LDC.64 R10, c[0x0][0x398] ;  /* 0x0000e600ff0acb82 */ /* 0x000ea20000000a00 */
[C---:B------:R-:W-:Y:S01]  /*0aa0*/  @!P5 SHF.L.U32 R63, R2.reuse, 0x2, RZ ;  /* 0x00000002023fd819 */ /* 0x040fe200000006ff */
[----:B------:R-:W-:Y:S01]  /*0ab0*/  @!P4 IMAD R9, R15, R31, R6 ;  /* 0x0000001f0f09c224 */ /* 0x000fe200078e0206 */
[----:B------:R-:W-:Y:S02]  /*0ac0*/  @!P5 SHF.L.U64.HI R0, R2, 0x2, R3 ;  /* 0x000000020200d819 */ /* 0x000fe40000010203 */
[----:B------:R-:W-:Y:S02]  /*0ad0*/  @!P4 MOV R2, R66 ;  /* 0x000000420002c202 */ /* 0x000fe40000000f00 */
[----:B------:R-:W-:Y:S01]  /*0ae0*/  @!P4 MOV R3, R65 ;  /* 0x000000410003c202 */ /* 0x000fe20000000f00 */
[----:B------:R-:W2:Y:S01]  /*0af0*/  @!P3 LDC.64 R50, c[0x0][0x3a0] ;  /* 0x0000e800ff32bb82 */ /* 0x000ea20000000a00 */
[----:B---3--:R-:W-:-:S02]  /*0b00*/  @!P5 IADD3 R54, P0, PT, R63, R54, RZ ;  /* 0x000000363f36d210 */ /* 0x008fc40007f1e0ff */
[----:B------:R-:W-:Y:S01]  /*0b10*/  LOP3.LUT R95, R95, 0xfff7ffff, RZ, 0xc0, !PT ;  /* 0xfff7ffff5f5f7812 */ /* 0x000fe200078ec0ff */
[----:B------:R-:W-:Y:S01]  /*0b20*/  @!P4 IMAD.WIDE.U32 R2, R15, R30, R2 ;  /* 0x0000001e0f02c225 */ /* 0x000fe200078e0002 */
[C---:B------:R-:W-:Y:S02]  /*0b30*/  @!P5 IADD3.X R55, PT, PT, R0.reuse, R55, RZ, P0, !PT ;  /* 0x000000370037d210 */ /* 0x040fe400007fe4ff */
[----:B----4-:R-:W-:Y:S01]  /*0b40*/  @!P5 IADD3 R62, P0, PT, R63, R22, RZ ;  /* 0x000000163f3ed210 */ /* 0x010fe20007f1e0ff */
[----:B------:R-:W3:Y:S01]  /*0b50*/  @!P3 LDC.64 R14, c[0x0][0x398] ;  /* 0x0000e600ff0ebb82 */ /* 0x000ee20000000a00 */
[----:B------:R-:W-:Y:S01]  /*0b60*/  @!P4 IADD3 R3, PT, PT, R3, R9, RZ ;  /* 0x000000090303c210 */ /* 0x000fe20007ffe0ff */
[----:B0-----:R-:W-:Y:S01]  /*0b70*/  @!P3 IMAD R6, R21, R16, RZ ;  /* 0x000000101506b224 */ /* 0x001fe200078e02ff */
[----:B------:R-:W-:Y:S02]  /*0b80*/  @!P5 IADD3.X R63, PT, PT, R0, R23, RZ, P0, !PT ;  /* 0x00000017003fd210 */ /* 0x000fe400007fe4ff */
[C---:B------:R-:W-:Y:S01]  /*0b90*/  @!P4 SHF.L.U32 R119, R2.reuse, 0x2, RZ ;  /* 0x000000020277c819 */ /* 0x040fe200000006ff */
[----:B------:R-:W-:Y:S01]  /*0ba0*/  @!P3 IMAD R9, R7, R17, R6 ;  /* 0x000000110709b224 */ /* 0x000fe200078e0206 */
[----:B------:R-:W-:-:S02]  /*0bb0*/  @!P4 SHF.L.U64.HI R0, R2, 0x2, R3 ;  /* 0x000000020200c819 */ /* 0x000fc40000010203 */
[----:B------:R-:W-:Y:S02]  /*0bc0*/  @!P3 MOV R2, R66 ;  /* 0x000000420002b202 */ /* 0x000fe40000000f00 */
[----:B------:R-:W-:Y:S02]  /*0bd0*/  @!P3 MOV R3, R65 ;  /* 0x000000410003b202 */ /* 0x000fe40000000f00 */
[----:B-1----:R-:W-:Y:S02]  /*0be0*/  @!P4 IADD3 R52, P0, PT, R119, R52, RZ ;  /* 0x000000347734c210 */ /* 0x002fe40007f1e0ff */
[----:B------:R-:W-:Y:S01]  /*0bf0*/  @P3 LOP3.LUT R95, R95, 0x80000, RZ, 0xfc, !PT ;  /* 0x000800005f5f3812 */ /* 0x000fe200078efcff */
[----:B------:R-:W-:Y:S01]  /*0c00*/  @!P3 IMAD.WIDE.U32 R2, R7, R16, R2 ;  /* 0x000000100702b225 */ /* 0x000fe200078e0002 */
[----:B------:R-:W-:Y:S02]  /*0c10*/  @!P4 IADD3.X R53, PT, PT, R0, R53, RZ, P0, !PT ;  /* 0x000000350035c210 */ /* 0x000fe400007fe4ff */
[----:B--2---:R-:W-:-:S02]  /*0c20*/  @!P4 IADD3 R118, P0, PT, R119, R10, RZ ;  /* 0x0000000a7776c210 */ /* 0x004fc40007f1e0ff */
[----:B------:R-:W-:Y:S02]  /*0c30*/  @!P3 IADD3 R3, PT, PT, R3, R9, RZ ;  /* 0x000000090303b210 */ /* 0x000fe40007ffe0ff */
[----:B------:R-:W-:Y:S02]  /*0c40*/  @!P3 SHF.L.U32 R117, R2, 0x2, RZ ;  /* 0x000000020275b819 */ /* 0x000fe400000006ff */
[----:B------:R-:W-:Y:S02]  /*0c50*/  @!P4 IADD3.X R119, PT, PT, R0, R11, RZ, P0, !PT ;  /* 0x0000000b0077c210 */ /* 0x000fe400007fe4ff */
[----:B------:R-:W-:Y:S02]  /*0c60*/  @!P3 SHF.L.U64.HI R2, R2, 0x2, R3 ;  /* 0x000000020202b819 */ /* 0x000fe40000010203 */
[----:B------:R-:W-:Y:S02]  /*0c70*/  @!P3 IADD3 R50, P0, PT, R117, R50, RZ ;  /* 0x000000327532b210 */ /* 0x000fe40007f1e0ff */
[----:B------:R-:W-:-:S02]  /*0c80*/  IADD3 R7, PT, PT, R85, 0x60, RZ ;  /* 0x0000006055077810 */ /* 0x000fc40007ffe0ff */
[C---:B------:R-:W-:Y:S02]  /*0c90*/  @!P3 IADD3.X R51, PT, PT, R2.reuse, R51, RZ, P0, !PT ;  /* 0x000000330233b210 */ /* 0x040fe400007fe4ff */
[----:B---3--:R-:W-:Y:S02]  /*0ca0*/  @!P3 IADD3 R116, P0, PT, R117, R14, RZ ;  /* 0x0000000e7574b210 */ /* 0x008fe40007f1e0ff */
[----:B------:R-:W-:Y:S01]  /*0cb0*/  SHF.R.S32.HI R3, RZ, 0x1f, R7 ;  /* 0x0000001fff037819 */ /* 0x000fe20000011407 */
[----:B------:R-:W-:Y:S01]  /*0cc0*/  STL.64 [R1+0x2e0], R50 ;  /* 0x0002e03201007387 */ /* 0x000fe20000100a00 */
[----:B------:R-:W-:Y:S02]  /*0cd0*/  @!P3 IADD3.X R117, PT, PT, R2, R15, RZ, P0, !PT ;  /* 0x0000000f0275b210 */ /* 0x000fe400007fe4ff */
[----:B------:R-:W-:Y:S02]  /*0ce0*/  ISETP.GE.U32.AND P0, PT, R7, UR16, PT ;  /* 0x0000001007007c0c */ /* 0x000fe4000bf06070 */
[----:B------:R-:W-:-:S02]  /*0cf0*/  LOP3.LUT R95, R95, 0xfffbffff, RZ, 0xc0, !PT ;  /* 0xfffbffff5f5f7812 */ /* 0x000fc400078ec0ff */
        /* <DEDUP_REMOVED lines=382> */
[----:B------:R-:W-:Y:S02]  /*24e0*/  SHF.R.S32.HI R15, RZ, 0x1f, R19 ;  /* 0x0000001fff0f7819 */ /* 0x000fe40000011413 */
[----:B0-----:R-:W-:-:S04]  /*24f0*/  @!P1 IADD3 R24, P0, PT, R25, R16, RZ ;  /* 0x0000001019189210 */ /* 0x001fc80007f1e0ff */
[----:B------:R-:W-:Y:S02]  /*2500*/  @!P1 IADD3.X R25, PT, PT, R14, R17, RZ, P0, !PT ;  /* 0x000000110e199210 */ /* 0x000fe400007fe4ff */
        /* <DEDUP_REMOVED lines=53> */
[----:B------:R-:W-:Y:S01]  /*2860*/  SHF.R.S32.HI R83, RZ, 0x1f, R125 ;  /* 0x0000001fff537819 */ /* 0x000fe2000001147d */
        /* <DEDUP_REMOVED lines=18> */
[----:B------:R-:W-:Y:S02]  /*2990*/  @!P2 IMAD.WIDE.U32 R82, R125, R60, R82 ;  /* 0x0000003c7d52a225 */ /* 0x000fe400078e0052 */
[----:B------:R-:W0:Y:S03]  /*29a0*/  @!P2 LDC.64 R124, c[0x0][0x398] ;  /* 0x0000e600ff7cab82 */ /* 0x000e260000000a00 */
[----:B------:R-:W-:Y:S02]  /*29b0*/  @!P2 IADD3 R83, PT, PT, R83, R61, RZ ;  /* 0x0000003d5353a210 */ /* 0x000fe40007ffe0ff */
[C---:B------:R-:W-:Y:S02]  /*29c0*/  @!P2 SHF.L.U32 R61, R82.reuse, 0x2, RZ ;  /* 0x00000002523da819 */ /* 0x040fe400000006ff */
[----:B------:R-:W-:-:S02]  /*29d0*/  @!P2 SHF.L.U64.HI R82, R82, 0x2, R83 ;  /* 0x000000025252a819 */ /* 0x000fc40000010253 */
[C---:B-1----:R-:W-:Y:S02]  /*29e0*/  @!P2 IADD3 R40, P3, PT, R61.reuse, R14, RZ ;  /* 0x0000000e3d28a210 */ /* 0x042fe40007f7e0ff */
[----:B------:R-:W-:Y:S02]  /*29f0*/  SHF.R.S32.HI R83, RZ, 0x1f, R0 ;  /* 0x0000001fff537819 */ /* 0x000fe40000011400 */
        /* <DEDUP_REMOVED lines=361> */
[----:B0-----:R-:W-:Y:S01]  /*4090*/  CS2R R34, SRZ ;  /* 0x0000000000227805 */ /* 0x001fe2000001ff00 */
[----:B------:R0:W-:Y:S04]  /*40a0*/  STL [R1+0x25c], R94 ;  /* 0x00025c5e01007387 */ /* 0x0001e80000100800 */
[----:B------:R1:W-:Y:S01]  /*40b0*/  STL.64 [R1+0x188], R30 ;  /* 0x0001881e01007387 */ /* 0x0003e20000100a00 */
[----:B0-----:R-:W-:Y:S01]  /*40c0*/  HFMA2 R94, -RZ, RZ, 0, 0 ;  /* 0x00000000ff5e7431 */ /* 0x001fe200000001ff */
[----:B-1----:R-:W-:-:S02]  /*40d0*/  CS2R R30, SRZ ;  /* 0x00000000001e7805 */ /* 0x002fc4000001ff00 */
[----:B--2---:R-:W-:Y:S02]  /*40e0*/  @!P1 MOV R110, R12 ;  /* 0x0000000c006e9202 */ /* 0x004fe40000000f00 */
[----:B------:R-:W-:Y:S01]  /*40f0*/  @!P1 MOV R111, R13 ;  /* 0x0000000d006f9202 */ /* 0x000fe20000000f00 */
[----:B------:R0:W-:Y:S01]  /*4100*/  STL.64 [R1+0x80], R12 ;  /* 0x0000800c01007387 */ /* 0x0001e20000100a00 */
[----:B----4-:R-:W-:Y:S02]  /*4110*/  @!P1 MOV R40, R32 ;  /* 0x0000002000289202 */ /* 0x010fe40000000f00 */
[----:B------:R-:W-:Y:S02]  /*4120*/  @!P1 MOV R39, R33 ;  /* 0x0000002100279202 */ /* 0x000fe40000000f00 */
[----:B------:R-:W-:Y:S02]  /*4130*/  LOP3.LUT P1, RZ, R95, 0x80, RZ, 0xc0, !PT ;  /* 0x000000805fff7812 */ /* 0x000fe4000782c0ff */
[----:B0-----:R-:W-:-:S02]  /*4140*/  CS2R R12, SRZ ;  /* 0x00000000000c7805 */ /* 0x001fc4000001ff00 */
        /* <DEDUP_REMOVED lines=8> */
[----:B------:R1:W3:Y:S01]  /*41d0*/  @!P1 LDG.E.64 R68, desc[UR10][R90.64] ;  /* 0x0000000a5a449981 */ /* 0x0002e2000c1e1b00 */
[----:B0-----:R-:W-:-:S03]  /*41e0*/  CS2R R4, SRZ ;  /* 0x0000000000047805 */ /* 0x001fc6000001ff00 */
[----:B------:R0:W-:Y:S01]  /*41f0*/  STL.64 [R1+0x180], R32 ;  /* 0x0001802001007387 */ /* 0x0001e20000100a00 */
[----:B-1----:R-:W-:Y:S02]  /*4200*/  MOV R90, R92 ;  /* 0x0000005c005a7202 */ /* 0x002fe40000000f00 */
[----:B------:R-:W-:Y:S02]  /*4210*/  MOV R91, R93 ;  /* 0x0000005d005b7202 */ /* 0x000fe40000000f00 */
[----:B------:R-:W-:Y:S02]  /*4220*/  MOV R92, R96 ;  /* 0x00000060005c7202 */ /* 0x000fe40000000f00 */
[----:B------:R-:W-:Y:S02]  /*4230*/  MOV R93, R97 ;  /* 0x00000061005d7202 */ /* 0x000fe40000000f00 */
[----:B------:R-:W-:Y:S02]  /*4240*/  CS2R R96, SRZ ;  /* 0x0000000000607805 */ /* 0x000fe4000001ff00 */
[----:B------:R-:W-:-:S02]  /*4250*/  @!P0 MOV R94, R14 ;  /* 0x0000000e005e8202 */ /* 0x000fc40000000f00 */
[----:B0-----:R-:W-:Y:S02]  /*4260*/  CS2R R32, SRZ ;  /* 0x0000000000207805 */ /* 0x001fe4000001ff00 */
[----:B------:R-:W-:Y:S01]  /*4270*/  @!P0 MOV R96, R15 ;  /* 0x0000000f00608202 */ /* 0x000fe20000000f00 */
[----:B------:R0:W4:Y:S02]  /*4280*/  @!P2 LDG.E.64 R4, desc[UR10][R10.64] ;  /* 0x0000000a0a04a981 */ /* 0x000124000c1e1b00 */
[----:B0-----:R-:W-:Y:S02]  /*4290*/  CS2R R10, SRZ ;  /* 0x00000000000a7805 */ /* 0x001fe4000001ff00 */
[----:B------:R-:W-:-:S04]  /*42a0*/  @!P0 MOV R32, R70 ;  /* 0x0000004600208202 */ /* 0x000fc80000000f00 */
[----:B------:R0:W4:Y:S01]  /*42b0*/  @!P2 LDG.E.64 R10, desc[UR10][R86.64] ;  /* 0x0000000a560aa981 */ /* 0x000122000c1e1b00 */
[----:B------:R-:W-:Y:S02]  /*42c0*/  @!P0 MOV R31, R71 ;  /* 0x00000047001f8202 */ /* 0x000fe40000000f00 */
[----:B------:R-:W-:Y:S02]  /*42d0*/  LOP3.LUT P0, RZ, R95, 0x8, RZ, 0xc0, !PT ;  /* 0x000000085fff7812 */ /* 0x000fe4000780c0ff */
[----:B0-----:R-:W-:Y:S02]  /*42e0*/  MOV R86, R6 ;  /* 0x0000000600567202 */ /* 0x001fe40000000f00 */
[----:B------:R-:W-:Y:S02]  /*42f0*/  MOV R87, R7 ;  /* 0x0000000700577202 */ /* 0x000fe40000000f00 */
[----:B------:R-:W4:Y:S04]  /*4300*/  LDL.LU.64 R6, [R1+0x2a0] ;  /* 0x0002a00001067983 */ /* 0x000f280000300a00 */
[----:B------:R0:W-:Y:S02]  /*4310*/  STL.64 [R1+0xa0], R14 ;  /* 0x0000a00e01007387 */ /* 0x0001e40000100a00 */
[----:B0-----:R-:W-:-:S06]  /*4320*/  CS2R R14, SRZ ;  /* 0x00000000000e7805 */ /* 0x001fcc000001ff00 */
[----:B------:R0:W4:Y:S02]  /*4330*/  @!P0 LDG.E.64 R14, desc[UR10][R2.64] ;  /* 0x0000000a020e8981 */ /* 0x000124000c1e1b00 */
[----:B0-----:R-:W-:-:S06]  /*4340*/  CS2R R2, SRZ ;  /* 0x0000000000027805 */ /* 0x001fcc000001ff00 */
[----:B------:R-:W4:Y:S04]  /*4350*/  @!P0 LDG.E.64 R2, desc[UR10][R76.64] ;  /* 0x0000000a4c028981 */ /* 0x000f28000c1e1b00 */
[----:B------:R0:W-:Y:S02]  /*4360*/  STL.64 [R1+0x1a0], R70 ;  /* 0x0001a04601007387 */ /* 0x0001e40000100a00 */
[----:B0-----:R-:W-:Y:S02]  /*4370*/  CS2R R70, SRZ ;  /* 0x0000000000467805 */ /* 0x001fe4000001ff00 */
[----:B------:R0:W-:Y:S04]  /*4380*/  STL [R1+0x23c], R0 ;  /* 0x00023c0001007387 */ /* 0x0001e80000100800 */
[----:B------:R1:W-:Y:S01]  /*4390*/  STL.64 [R1+0x190], R80 ;  /* 0x0001905001007387 */ /* 0x0003e20000100a00 */
[----:B0-----:R-:W-:Y:S01]  /*43a0*/  HFMA2 R0, -RZ, RZ, 0, 0 ;  /* 0x00000000ff007431 */ /* 0x001fe200000001ff */
[----:B-1----:R-:W-:-:S02]  /*43b0*/  MOV R80, R88 ;  /* 0x0000005800507202 */ /* 0x002fc40000000f00 */
[----:B------:R-:W-:Y:S02]  /*43c0*/  MOV R81, R89 ;  /* 0x0000005900517202 */ /* 0x000fe40000000f00 */
[----:B------:R-:W-:Y:S02]  /*43d0*/  CS2R R88, SRZ ;  /* 0x0000000000587805 */ /* 0x000fe4000001ff00 */
[----:B--2---:R-:W-:Y:S02]  /*43e0*/  @!P1 MOV R97, R12 ;  /* 0x0000000c00619202 */ /* 0x004fe40000000f00 */
[----:B------:R-:W-:Y:S01]  /*43f0*/  @!P1 MOV R102, R13 ;  /* 0x0000000d00669202 */ /* 0x000fe20000000f00 */
[----:B------:R0:W-:Y:S01]  /*4400*/  STL.64 [R1+0x98], R12 ;  /* 0x0000980c01007387 */ /* 0x0001e20000100a00 */
[----:B---3--:R-:W-:Y:S02]  /*4410*/  @!P1 MOV R34, R68 ;  /* 0x0000004400229202 */ /* 0x008fe40000000f00 */
[----:B------:R-:W-:-:S02]  /*4420*/  @!P1 MOV R33, R69 ;  /* 0x0000004500219202 */ /* 0x000fc40000000f00 */
[----:B------:R-:W-:Y:S02]  /*4430*/  LOP3.LUT P1, RZ, R95, 0x10, RZ, 0xc0, !PT ;  /* 0x000000105fff7812 */ /* 0x000fe4000782c0ff */
[----:B0-----:R-:W-:Y:S01]  /*4440*/  CS2R R12, SRZ ;  /* 0x00000000000c7805 */ /* 0x001fe2000001ff00 */
[----:B------:R0:W-:Y:S02]  /*4450*/  STL.64 [R1+0x198], R68 ;  /* 0x0001984401007387 */ /* 0x0001e40000100a00 */
[----:B0-----:R-:W-:-:S08]  /*4460*/  CS2R R68, SRZ ;  /* 0x0000000000447805 */ /* 0x001fd0000001ff00 */
[----:B----4-:R0:W2:Y:S02]  /*4470*/  @!P1 LDG.E.64 R12, desc[UR10][R6.64] ;  /* 0x0000000a060c9981 */ /* 0x0100a4000c1e1b00 */
[----:B0-----:R-:W-:-:S06]  /*4480*/  CS2R R6, SRZ ;  /* 0x0000000000067805 */ /* 0x001fcc000001ff00 */
[----:B------:R-:W3:Y:S01]  /*4490*/  @!P1 LDG.E.64 R6, desc[UR10][R78.64] ;  /* 0x0000000a4e069981 */ /* 0x000ee2000c1e1b00 */
[----:B------:R-:W-:Y:S02]  /*44a0*/  @!P0 MOV R69, R14 ;  /* 0x0000000e00458202 */ /* 0x000fe40000000f00 */
        /* <DEDUP_REMOVED lines=8> */
[----:B------:R-:W-:Y:S02]  /*4530*/  @!P2 MOV R30, R10 ;  /* 0x0000000a001ea202 */ /* 0x000fe40000000f00 */
[----:B------:R-:W-:Y:S02]  /*4540*/  @!P2 MOV R0, R11 ;  /* 0x0000000b0000a202 */ /* 0x000fe40000000f00 */
[----:B------:R-:W-:Y:S01]  /*4550*/  LOP3.LUT P2, RZ, R95, 0x4, RZ, 0xc0, !PT ;  /* 0x000000045fff7812 */ /* 0x000fe2000784c0ff */
[----:B------:R0:W4:Y:S04]  /*4560*/  @!P0 LDG.E.64 R14, desc[UR10][R16.64] ;  /* 0x0000000a100e8981 */ /* 0x000128000c1e1b00 */
[----:B------:R1:W-:Y:S01]  /*4570*/  STL.64 [R1+0xa8], R4 ;  /* 0x0000a80401007387 */ /* 0x0003e20000100a00 */
[----:B0-----:R-:W-:-:S06]  /*4580*/  CS2R R16, SRZ ;  /* 0x0000000000107805 */ /* 0x001fcc000001ff00 */
[----:B------:R-:W4:Y:S01]  /*4590*/  @!P0 LDG.E.64 R16, desc[UR10][R22.64] ;  /* 0x0000000a16108981 */ /* 0x000f22000c1e1b00 */
[----:B-1----:R-:W-:-:S06]  /*45a0*/  CS2R R4, SRZ ;  /* 0x0000000000047805 */ /* 0x002fcc000001ff00 */
[----:B------:R0:W4:Y:S01]  /*45b0*/  @!P2 LDG.E.64 R4, desc[UR10][R8.64] ;  /* 0x0000000a0804a981 */ /* 0x000122000c1e1b00 */
[----:B------:R-:W-:Y:S02]  /*45c0*/  MOV R78, R80 ;  /* 0x00000050004e7202 */ /* 0x000fe40000000f00 */
[----:B------:R-:W-:Y:S02]  /*45d0*/  MOV R79, R81 ;  /* 0x00000051004f7202 */ /* 0x000fe40000000f00 */
[----:B------:R-:W-:Y:S02]  /*45e0*/  MOV R80, R86 ;  /* 0x0000005600507202 */ /* 0x000fe40000000f00 */
[----:B------:R-:W-:Y:S02]  /*45f0*/  MOV R81, R87 ;  /* 0x0000005700517202 */ /* 0x000fe40000000f00 */
[----:B------:R-:W-:Y:S02]  /*4600*/  CS2R R86, SRZ ;  /* 0x0000000000567805 */ /* 0x000fe4000001ff00 */
[----:B0-----:R-:W-:Y:S01]  /*4610*/  CS2R R8, SRZ ;  /* 0x0000000000087805 */ /* 0x001fe2000001ff00 */
[----:B------:R0:W-:Y:S05]  /*4620*/  STL.64 [R1+0x1a8], R10 ;  /* 0x0001a80a01007387 */ /* 0x0001ea0000100a00 */
[----:B------:R-:W4:Y:S01]  /*4630*/  @!P2 LDG.E.64 R8, desc[UR10][R28.64] ;  /* 0x0000000a1c08a981 */ /* 0x000f22000c1e1b00 */
[----:B0-----:R-:W-:Y:S01]  /*4640*/  CS2R R10, SRZ ;  /* 0x00000000000a7805 */ /* 0x001fe2000001ff00 */
[----:B------:R-:W-:Y:S01]  /*4650*/  HFMA2 R23, -RZ, RZ, 0, 0 ;  /* 0x00000000ff177431 */ /* 0x000fe200000001ff */
[----:B------:R-:W-:-:S02]  /*4660*/  MOV R76, R90 ;  /* 0x0000005a004c7202 */ /* 0x000fc40000000f00 */
[----:B------:R-:W-:Y:S02]  /*4670*/  MOV R77, R91 ;  /* 0x0000005b004d7202 */ /* 0x000fe40000000f00 */
[----:B------:R-:W-:Y:S01]  /*4680*/  CS2R R90, SRZ ;  /* 0x00000000005a7805 */ /* 0x000fe2000001ff00 */
[----:B------:R0:W-:Y:S02]  /*4690*/  STL.64 [R1+0x1b8], R2 ;  /* 0x0001b80201007387 */ /* 0x0001e40000100a00 */
[----:B0-----:R-:W-:Y:S02]  /*46a0*/  CS2R R2, SRZ ;  /* 0x0000000000027805 */ /* 0x001fe4000001ff00 */
[----:B--2---:R-:W-:Y:S02]  /*46b0*/  @!P1 MOV R86, R12 ;  /* 0x0000000c00569202 */ /* 0x004fe40000000f00 */
[----:B------:R-:W-:Y:S02]  /*46c0*/  @!P1 MOV R87, R13 ;  /* 0x0000000d00579202 */ /* 0x000fe40000000f00 */
[----:B---3--:R-:W-:-:S02]  /*46d0*/  @!P1 MOV R63, R6 ;  /* 0x00000006003f9202 */ /* 0x008fc40000000f00 */
[----:B------:R-:W-:Y:S02]  /*46e0*/  @!P1 MOV R68, R7 ;  /* 0x0000000700449202 */ /* 0x000fe40000000f00 */
[----:B------:R-:W-:-:S13]  /*46f0*/  LOP3.LUT P1, RZ, R95, 0x2, RZ, 0xc0, !PT ;  /* 0x000000025fff7812 */ /* 0x000fda000782c0ff */
[----:B------:R-:W2:Y:S04]  /*4700*/  @!P1 LDG.E.64 R10, desc[UR10][R24.64] ;  /* 0x0000000a180a9981 */ /* 0x000ea8000c1e1b00 */
[----:B------:R0:W-:Y:S04]  /*4710*/  STL.64 [R1+0x1b0], R6 ;  /* 0x0001b00601007387 */ /* 0x0001e80000100a00 */
[----:B------:R1:W-:Y:S01]  /*4720*/  STL.64 [R1+0xb0], R12 ;  /* 0x0000b00c01007387 */ /* 0x0003e20000100a00 */
[----:B0-----:R-:W-:Y:S02]  /*4730*/  MOV R6, R108 ;  /* 0x0000006c00067202 */ /* 0x001fe40000000f00 */
[----:B------:R-:W-:-:S02]  /*4740*/  MOV R7, R109 ;  /* 0x0000006d00077202 */ /* 0x000fc40000000f00 */
[----:B------:R-:W-:Y:S02]  /*4750*/  CS2R R108, SRZ ;  /* 0x00000000006c7805 */ /* 0x000fe4000001ff00 */
[----:B-1----:R-:W-:Y:S02]  /*4760*/  CS2R R12, SRZ ;  /* 0x00000000000c7805 */ /* 0x002fe4000001ff00 */
[----:B----4-:R-:W-:Y:S02]  /*4770*/  @!P0 MOV R107, R14 ;  /* 0x0000000e006b8202 */ /* 0x010fe40000000f00 */
[----:B------:R-:W-:Y:S02]  /*4780*/  @!P0 MOV R23, R15 ;  /* 0x0000000f00178202 */ /* 0x000fe40000000f00 */
[----:B------:R0:W3:Y:S01]  /*4790*/  @!P1 LDG.E.64 R12, desc[UR10][R26.64] ;  /* 0x0000000a1a0c9981 */ /* 0x0000e2000c1e1b00 */
[----:B------:R-:W-:Y:S02]  /*47a0*/  @!P0 MOV R108, R16 ;  /* 0x00000010006c8202 */ /* 0x000fe40000000f00 */
[----:B------:R-:W-:-:S02]  /*47b0*/  @!P0 MOV R109, R17 ;  /* 0x00000011006d8202 */ /* 0x000fc40000000f00 */
[----:B------:R-:W-:Y:S02]  /*47c0*/  LOP3.LUT P0, RZ, R95, 0x4000000, RZ, 0xc0, !PT ;  /* 0x040000005fff7812 */ /* 0x000fe4000780c0ff */
[----:B------:R-:W-:Y:S01]  /*47d0*/  @!P2 MOV R90, R4 ;  /* 0x00000004005aa202 */ /* 0x000fe20000000f00 */
[----:B------:R1:W-:Y:S01]  /*47e0*/  STL.64 [R1+0xc0], R4 ;  /* 0x0000c00401007387 */ /* 0x0003e20000100a00 */
[----:B------:R-:W-:-:S09]  /*47f0*/  @!P2 MOV R91, R5 ;  /* 0x00000005005ba202 */ /* 0x000fd20000000f00 */
[----:B------:R4:W3:Y:S01]  /*4800*/  @!P0 LDG.E.64 R2, desc[UR10][R20.64] ;  /* 0x0000000a14028981 */ /* 0x0008e2000c1e1b00 */
[----:B-1----:R-:W-:-:S06]  /*4810*/  CS2R R4, SRZ ;  /* 0x0000000000047805 */ /* 0x002fcc000001ff00 */
[----:B------:R-:W3:Y:S01]  /*4820*/  @!P0 LDG.E.64 R4, desc[UR10][R18.64] ;  /* 0x0000000a12048981 */ /* 0x000ee2000c1e1b00 */
[----:B0-----:R-:W-:Y:S02]  /*4830*/  MOV R26, R76 ;  /* 0x0000004c001a7202 */ /* 0x001fe40000000f00 */
[----:B----4-:R-:W-:Y:S02]  /*4840*/  CS2R R20, SRZ ;  /* 0x0000000000147805 */ /* 0x010fe4000001ff00 */
[----:B------:R-:W-:Y:S02]  /*4850*/  MOV R27, R77 ;  /* 0x0000004d001b7202 */ /* 0x000fe40000000f00 */
[----:B------:R-:W-:Y:S02]  /*4860*/  MOV R76, R78 ;  /* 0x0000004e004c7202 */ /* 0x000fe40000000f00 */
[----:B------:R-:W-:Y:S02]  /*4870*/  MOV R77, R79 ;  /* 0x0000004f004d7202 */ /* 0x000fe40000000f00 */
[----:B------:R-:W-:-:S02]  /*4880*/  MOV R78, R98 ;  /* 0x00000062004e7202 */ /* 0x000fc40000000f00 */
[----:B------:R-:W-:Y:S02]  /*4890*/  MOV R79, R99 ;  /* 0x00000063004f7202 */ /* 0x000fe40000000f00 */
[----:B------:R-:W-:Y:S02]  /*48a0*/  MOV R28, R92 ;  /* 0x0000005c001c7202 */ /* 0x000fe40000000f00 */
[----:B------:R-:W-:Y:S02]  /*48b0*/  MOV R29, R93 ;  /* 0x0000005d001d7202 */ /* 0x000fe40000000f00 */
[----:B------:R-:W-:Y:S01]  /*48c0*/  CS2R R92, SRZ ;  /* 0x00000000005c7805 */ /* 0x000fe2000001ff00 */
[----:B------:R0:W4:Y:S01]  /*48d0*/  @!P4 LDG.E.64 R20, desc[UR10][R78.64] ;  /* 0x0000000a4e14c981 */ /* 0x000122000c1e1b00 */
[----:B------:R-:W-:Y:S02]  /*48e0*/  @!P2 MOV R92, R8 ;  /* 0x00000008005ca202 */ /* 0x000fe40000000f00 */
[----:B------:R-:W-:-:S02]  /*48f0*/  @!P2 MOV R93, R9 ;  /* 0x00000009005da202 */ /* 0x000fc40000000f00 */
[----:B------:R-:W-:Y:S02]  /*4900*/  LOP3.LUT P2, RZ, R95, 0x10000000, RZ, 0xc0, !PT ;  /* 0x100000005fff7812 */ /* 0x000fe4000784c0ff */
[----:B------:R-:W-:Y:S01]  /*4910*/  MOV R24, R28 ;  /* 0x0000001c00187202 */ /* 0x000fe20000000f00 */
[----:B0-----:R-:W0:Y:S01]  /*4920*/  S2R R79, SR_TID.X ;  /* 0x00000000004f7919 */ /* 0x001e220000002100 */
[----:B------:R-:W-:Y:S02]  /*4930*/  MOV R25, R29 ;  /* 0x0000001d00197202 */ /* 0x000fe40000000f00 */
[----:B------:R-:W-:Y:S02]  /*4940*/  MOV R28, R100 ;  /* 0x00000064001c7202 */ /* 0x000fe40000000f00 */
[----:B------:R-:W-:Y:S02]  /*4950*/  MOV R29, R101 ;  /* 0x00000065001d7202 */ /* 0x000fe40000000f00 */
[----:B------:R-:W-:Y:S01]  /*4960*/  CS2R R100, SRZ ;  /* 0x0000000000647805 */ /* 0x000fe2000001ff00 */
[----:B------:R1:W-:Y:S01]  /*4970*/  STL [R1+0x298], R23 ;  /* 0x0002981701007387 */ /* 0x0003e20000100800 */
[----:B------:R-:W-:Y:S01]  /*4980*/  MOV R22, R6 ;  /* 0x0000000600167202 */ /* 0x000fe20000000f00 */
[----:B------:R-:W-:Y:S01]  /*4990*/  UIMAD.WIDE UR6, UR8, 0x8, UR6 ;  /* 0x00000008080678a5 */ /* 0x000fe2000f8e0206 */
[----:B-1----:R-:W-:-:S02]  /*49a0*/  MOV R23, R7 ;  /* 0x0000000700177202 */ /* 0x002fc40000000f00 */
[----:B------:R-:W-:Y:S01]  /*49b0*/  CS2R R18, SRZ ;  /* 0x0000000000127805 */ /* 0x000fe2000001ff00 */
[----:B------:R1:W-:Y:S01]  /*49c0*/  STL.64 [R1+0x1d0], R16 ;  /* 0x0001d01001007387 */ /* 0x0003e20000100a00 */
[----:B------:R-:W-:-:S04]  /*49d0*/  CS2R R98, SRZ ;  /* 0x0000000000627805 */ /* 0x000fc8000001ff00 */
[----:B------:R0:W4:Y:S01]  /*49e0*/  @!P4 LDG.E.64 R18, desc[UR10][R28.64] ;  /* 0x0000000a1c12c981 */ /* 0x000122000c1e1b00 */
[----:B-1----:R-:W-:Y:S02]  /*49f0*/  CS2R R16, SRZ ;  /* 0x0000000000107805 */ /* 0x002fe4000001ff00 */
[----:B0-----:R-:W-:Y:S02]  /*4a00*/  LOP3.LUT R78, R79, 0xffff, RZ, 0xc0, !PT ;  /* 0x0000ffff4f4e7812 */ /* 0x001fe400078ec0ff */
[----:B------:R-:W-:Y:S02]  /*4a10*/  CS2R R28, SRZ ;  /* 0x00000000001c7805 */ /* 0x000fe4000001ff00 */
[----:B------:R0:W4:Y:S01]  /*4a20*/  @!P3 LDG.E.64 R16, desc[UR10][R26.64] ;  /* 0x0000000a1a10b981 */ /* 0x000122000c1e1b00 */
[----:B------:R-:W-:-:S03]  /*4a30*/  IMAD R78, R78, 0x925, RZ ;  /* 0x000009254e4e7824 */ /* 0x000fc600078e02ff */
[----:B------:R1:W4:Y:S01]  /*4a40*/  @!P6 LDG.E.64 R28, desc[UR10][R114.64] ;  /* 0x0000000a721ce981 */ /* 0x000322000c1e1b00 */
[----:B0-----:R-:W-:Y:S01]  /*4a50*/  CS2R R26, SRZ ;  /* 0x00000000001a7805 */ /* 0x001fe2000001ff00 */
[----:B-1----:R-:W-:-:S05]  /*4a60*/  HFMA2 R114, -RZ, RZ, 0, 0 ;  /* 0x00000000ff727431 */ /* 0x002fca00000001ff */
[----:B------:R0:W4:Y:S01]  /*4a70*/  @!P6 LDG.E.64 R26, desc[UR10][R112.64] ;  /* 0x0000000a701ae981 */ /* 0x000122000c1e1b00 */
[----:B------:R-:W-:-:S04]  /*4a80*/  SHF.R.U32.HI R78, RZ, 0x10, R78 ;  /* 0x00000010ff4e7819 */ /* 0x000fc8000001164e */
[----:B------:R-:W-:Y:S02]  /*4a90*/  PRMT R78, R78, 0x9910, RZ ;  /* 0x000099104e4e7816 */ /* 0x000fe400000000ff */
[----:B0-----:R-:W-:Y:S02]  /*4aa0*/  CS2R R112, SRZ ;  /* 0x0000000000707805 */ /* 0x001fe4000001ff00 */
[----:B------:R-:W-:Y:S01]  /*4ab0*/  CS2R R6, SRZ ;  /* 0x0000000000067805 */ /* 0x000fe2000001ff00 */
[----:B------:R-:W-:Y:S01]  /*4ac0*/  IMAD R78, R78, 0x1c, RZ ;  /* 0x0000001c4e4e7824 */ /* 0x000fe200078e02ff */
[----:B------:R0:W-:Y:S04]  /*4ad0*/  STL.64 [R1+0xd0], R14 ;  /* 0x0000d00e01007387 */ /* 0x0001e80000100a00 */
[----:B------:R-:W-:-:S04]  /*4ae0*/  IADD3 R78, PT, PT, RZ, -R78, RZ ;  /* 0x8000004eff4e7210 */ /* 0x000fc80007ffe0ff */
[----:B------:R-:W-:Y:S02]  /*4af0*/  PRMT R78, R78, 0x7710, RZ ;  /* 0x000077104e4e7816 */ /* 0x000fe400000000ff */
[----:B0-----:R-:W-:Y:S02]  /*4b00*/  CS2R R14, SRZ ;  /* 0x00000000000e7805 */ /* 0x001fe4000001ff00 */
[----:B------:R-:W-:-:S04]  /*4b10*/  IADD3 R78, PT, PT, R78, R79, RZ ;  /* 0x0000004f4e4e7210 */ /* 0x000fc80007ffe0ff */
[----:B------:R0:W4:Y:S01]  /*4b20*/  @!P3 LDG.E.64 R14, desc[UR10][R24.64] ;  /* 0x0000000a180eb981 */ /* 0x000122000c1e1b00 */
[----:B------:R-:W-:Y:S02]  /*4b30*/  SHF.L.U32 R78, R78, 0x1, RZ ;  /* 0x000000014e4e7819 */ /* 0x000fe400000006ff */
[----:B0-----:R-:W-:-:S06]  /*4b40*/  CS2R R24, SRZ ;  /* 0x0000000000187805 */ /* 0x001fcc000001ff00 */
[----:B------:R0:W4:Y:S02]  /*4b50*/  @!P5 LDG.E.64 R24, desc[UR10][R80.64] ;  /* 0x0000000a5018d981 */ /* 0x000124000c1e1b00 */
[----:B0-----:R-:W-:Y:S02]  /*4b60*/  LOP3.LUT R81, R78, 0xffff, RZ, 0xc0, !PT ;  /* 0x0000ffff4e517812 */ /* 0x001fe400078ec0ff */
[----:B------:R-:W-:-:S05]  /*4b70*/  MOV R80, UR13 ;  /* 0x0000000d00507c02 */ /* 0x000fca0008000f00 */
[----:B------:R-:W-:Y:S01]  /*4b80*/  IMAD R80, R80, 0x38, R81 ;  /* 0x0000003850507824 */ /* 0x000fe200078e0251 */
[----:B--2---:R-:W-:Y:S01]  /*4b90*/  @!P1 MOV R100, R10 ;  /* 0x0000000a00649202 */ /* 0x004fe20000000f00 */
[----:B------:R0:W-:Y:S01]  /*4ba0*/  STL.64 [R1+0x1c8], R10 ;  /* 0x0001c80a01007387 */ /* 0x0001e20000100a00 */
[----:B------:R-:W-:Y:S02]  /*4bb0*/  @!P1 MOV R101, R11 ;  /* 0x0000000b00659202 */ /* 0x000fe40000000f00 */
[----:B0-----:R-:W-:-:S06]  /*4bc0*/  CS2R R10, SRZ ;  /* 0x00000000000a7805 */ /* 0x001fcc000001ff00 */
[----:B------:R0:W2:Y:S02]  /*4bd0*/  @!P2 LDG.E.64 R10, desc[UR10][R22.64] ;  /* 0x0000000a160aa981 */ /* 0x0000a4000c1e1b00 */
[----:B0-----:R-:W-:Y:S01]  /*4be0*/  HFMA2 R22, -RZ, RZ, 0, 0 ;  /* 0x00000000ff167431 */ /* 0x001fe200000001ff */
[----:B------:R-:W-:-:S06]  /*4bf0*/  MOV R23, RZ ;  /* 0x000000ff00177202 */ /* 0x000fcc0000000f00 */
[----:B------:R0:W2:Y:S02]  /*4c00*/  @!P5 LDG.E.64 R22, desc[UR10][R76.64] ;  /* 0x0000000a4c16d981 */ /* 0x0000a4000c1e1b00 */
[----:B0-----:R-:W-:Y:S01]  /*4c10*/  MOV R76, UR6 ;  /* 0x00000006004c7c02 */ /* 0x001fe20008000f00 */
[----:B------:R-:W0:Y:S01]  /*4c20*/  LDCU.U8 UR6, c[0x0][0x414] ;  /* 0x00008280ff0677ac */ /* 0x000e220008000000 */
[----:B---3--:R-:W-:Y:S02]  /*4c30*/  @!P1 MOV R98, R12 ;  /* 0x0000000c00629202 */ /* 0x008fe40000000f00 */
[----:B------:R-:W-:Y:S02]  /*4c40*/  @!P1 MOV R99, R13 ;  /* 0x0000000d00639202 */ /* 0x000fe40000000f00 */
[----:B------:R-:W-:Y:S01]  /*4c50*/  LOP3.LUT P1, RZ, R95, 0x8000000, RZ, 0xc0, !PT ;  /* 0x080000005fff7812 */ /* 0x000fe2000782c0ff */
[----:B------:R-:W-:Y:S01]  /*4c60*/  HFMA2 R95, -RZ, RZ, 0, 0 ;  /* 0x00000000ff5f7431 */ /* 0x000fe200000001ff */
[----:B------:R-:W-:-:S02]  /*4c70*/  @!P0 MOV R112, R3 ;  /* 0x0000000300708202 */ /* 0x000fc40000000f00 */
[----:B------:R-:W-:Y:S02]  /*4c80*/  @!P0 MOV R95, R2 ;  /* 0x00000002005f8202 */ /* 0x000fe40000000f00 */
[----:B------:R-:W-:Y:S02]  /*4c90*/  @!P0 MOV R113, R4 ;  /* 0x0000000400718202 */ /* 0x000fe40000000f00 */
[----:B------:R-:W-:Y:S02]  /*4ca0*/  @!P0 MOV R114, R5 ;  /* 0x0000000500728202 */ /* 0x000fe40000000f00 */
[----:B0-----:R-:W-:-:S03]  /*4cb0*/  ISETP.NE.AND P0, PT, RZ, UR6, PT ;  /* 0x00000006ff007c0c */ /* 0x001fc6000bf05270 */
[----:B------:R0:W3:Y:S10]  /*4cc0*/  @!P1 LDG.E.64 R6, desc[UR10][R120.64] ;  /* 0x0000000a78069981 */ /* 0x0000f4000c1e1b00 */
[----:B0-----:R-:W0:Y:S02]  /*4cd0*/  @P0 LDC.64 R120, c[0x0][0x3b0] ;  /* 0x0000ec00ff780b82 */ /* 0x001e240000000a00 */
[----:B0-----:R-:W-:Y:S01]  /*4ce0*/  @P0 IMAD.WIDE R78, R80, 0x2, R120 ;  /* 0x00000002504e0825 */ /* 0x001fe200078e0278 */
[----:B------:R-:W-:Y:S01]  /*4cf0*/  MOV R77, UR7 ;  /* 0x00000007004d7c02 */ /* 0x000fe20008000f00 */
[----:B------:R0:W-:Y:S04]  /*4d00*/  STL.64 [R1+0x1c0], R8 ;  /* 0x0001c00801007387 */ /* 0x0001e80000100a00 */
[----:B------:R-:W3:Y:S04]  /*4d10*/  @P0 LDG.E.U16 R115, desc[UR10][R78.64] ;  /* 0x0000000a4e730981 */ /* 0x000ee8000c1e1500 */
[----:B------:R-:W3:Y:S01]  /*4d20*/  LDG.E.64 R76, desc[UR10][R76.64] ;  /* 0x0000000a4c4c7981 */ /* 0x000ee2000c1e1b00 */
[----:B0-----:R-:W-:-:S03]  /*4d30*/  CS2R R8, SRZ ;  /* 0x0000000000087805 */ /* 0x001fc6000001ff00 */
[----:B------:R0:W-:Y:S04]  /*4d40*/  STL.64 [R1+0xc8], R12 ;  /* 0x0000c80c01007387 */ /* 0x0001e80000100a00 */
[----:B------:R1:W-:Y:S04]  /*4d50*/  STL.64 [R1+0xd8], R2 ;  /* 0x0000d80201007387 */ /* 0x0003e80000100a00 */
[----:B------:R1:W3:Y:S01]  /*4d60*/  @!P1 LDG.E.64 R8, desc[UR10][R122.64] ;  /* 0x0000000a7a089981 */ /* 0x0002e2000c1e1b00 */
[----:B0-----:R-:W-:-:S03]  /*4d70*/  CS2R R12, SRZ ;  /* 0x00000000000c7805 */ /* 0x001fc6000001ff00 */
[----:B----4-:R-:W-:Y:S04]  /*4d80*/  STL.64 [R1+0xf8], R18 ;  /* 0x0000f81201007387 */ /* 0x010fe80000100a00 */
[----:B------:R0:W-:Y:S01]  /*4d90*/  STL [R1+0x220], R81 ;  /* 0x0002205101007387 */ /* 0x0001e20000100800 */
[----:B-1----:R-:W0:Y:S03]  /*4da0*/  LDC.64 R122, c[0x0][0x3a8] ;  /* 0x0000ea00ff7a7b82 */ /* 0x002e260000000a00 */
[----:B------:R-:W4:Y:S01]  /*4db0*/  @!P2 LDG.E.64 R12, desc[UR10][R124.64] ;  /* 0x0000000a7c0ca981 */ /* 0x000f22000c1e1b00 */
[----:B------:R-:W-:-:S03]  /*4dc0*/  CS2R R2, SRZ ;  /* 0x0000000000027805 */ /* 0x000fc6000001ff00 */
[----:B------:R-:W-:Y:S04]  /*4dd0*/  STL.64 [R1+0x108], R26 ;  /* 0x0001081a01007387 */ /* 0x000fe80000100a00 */
[----:B------:R-:W4:Y:S04]  /*4de0*/  @P0 LDG.E.U16 R78, desc[UR10][R78.64+0x2] ;  /* 0x0000020a4e4e0981 */ /* 0x000f28000c1e1500 */
[----:B------:R1:W5:Y:S04]  /*4df0*/  LDL R125, [R1+0x26c] ;  /* 0x00026c00017d7983 */ /* 0x0003680000100800 */
[----:B------:R1:W5:Y:S04]  /*4e00*/  LDL R124, [R1+0x274] ;  /* 0x00027400017c7983 */ /* 0x0003680000100800 */
[----:B------:R1:W5:Y:S01]  /*4e10*/  LDL R120, [R1+0x238] ;  /* 0x0002380001787983 */ /* 0x0003620000100800 */
[----:B0-----:R-:W-:-:S03]  /*4e20*/  IMAD.WIDE R80, R80, 0x2, R122 ;  /* 0x0000000250507825 */ /* 0x001fc600078e027a */
[----:B------:R1:W5:Y:S04]  /*4e30*/  LDL R121, [R1+0x23c] ;  /* 0x00023c0001797983 */ /* 0x0003680000100800 */
[----:B------:R-:W4:Y:S04]  /*4e40*/  LDG.E.U16 R79, desc[UR10][R80.64] ;  /* 0x0000000a504f7981 */ /* 0x000f28000c1e1500 */
[----:B------:R1:W5:Y:S04]  /*4e50*/  LDL R122, [R1+0x244] ;  /* 0x00024400017a7983 */ /* 0x0003680000100800 */
[----:B------:R-:W-:Y:S04]  /*4e60*/  STL.64 [R1+0xf0], R14 ;  /* 0x0000f00e01007387 */ /* 0x000fe80000100a00 */
[----:B------:R-:W4:Y:S04]  /*4e70*/  LDG.E.U16 R80, desc[UR10][R80.64+0x2] ;  /* 0x0000020a50507981 */ /* 0x000f28000c1e1500 */
[----:B------:R1:W5:Y:S04]  /*4e80*/  LDL R123, [R1+0x298] ;  /* 0x00029800017b7983 */ /* 0x0003680000100800 */
[----:B------:R1:W5:Y:S04]  /*4e90*/  LDL R81, [R1+0x25c] ;  /* 0x00025c0001517983 */ /* 0x0003680000100800 */
[----:B--2---:R-:W-:Y:S04]  /*4ea0*/  STL.64 [R1+0xe8], R10 ;  /* 0x0000e80a01007387 */ /* 0x004fe80000100a00 */
[----:B------:R-:W-:Y:S01]  /*4eb0*/  STL.64 [R1+0x100], R22 ;  /* 0x0001001601007387 */ /* 0x000fe20000100a00 */
[----:B---3--:R-:W-:-:S03]  /*4ec0*/  @!P1 MOV R2, R6 ;  /* 0x0000000600029202 */ /* 0x008fc60000000f00 */
[----:B------:R0:W-:Y:S01]  /*4ed0*/  STL.64 [R1+0xe0], R6 ;  /* 0x0000e00601007387 */ /* 0x0001e20000100a00 */
[----:B------:R-:W-:Y:S02]  /*4ee0*/  @!P1 MOV R3, R7 ;  /* 0x0000000700039202 */ /* 0x000fe40000000f00 */
[----:B0-----:R-:W-:Y:S02]  /*4ef0*/  CS2R R6, SRZ ;  /* 0x0000000000067805 */ /* 0x001fe4000001ff00 */
[----:B------:R-:W-:Y:S02]  /*4f00*/  @!P2 MOV R6, R10 ;  /* 0x0000000a0006a202 */ /* 0x000fe40000000f00 */
[----:B------:R-:W-:Y:S02]  /*4f10*/  @!P2 MOV R7, R11 ;  /* 0x0000000b0007a202 */ /* 0x000fe40000000f00 */
[----:B------:R-:W-:Y:S02]  /*4f20*/  CS2R R10, SRZ ;  /* 0x00000000000a7805 */ /* 0x000fe4000001ff00 */
[----:B------:R-:W-:-:S02]  /*4f30*/  @!P3 MOV R10, R14 ;  /* 0x0000000e000ab202 */ /* 0x000fc40000000f00 */
[----:B------:R-:W-:Y:S02]  /*4f40*/  @!P3 MOV R11, R15 ;  /* 0x0000000f000bb202 */ /* 0x000fe40000000f00 */
[----:B------:R-:W-:Y:S02]  /*4f50*/  CS2R R14, SRZ ;  /* 0x00000000000e7805 */ /* 0x000fe4000001ff00 */
[----:B------:R-:W-:Y:S02]  /*4f60*/  @!P4 MOV R14, R18 ;  /* 0x00000012000ec202 */ /* 0x000fe40000000f00 */
[----:B------:R-:W-:Y:S02]  /*4f70*/  @!P4 MOV R15, R19 ;  /* 0x00000013000fc202 */ /* 0x000fe40000000f00 */
[----:B------:R-:W-:Y:S02]  /*4f80*/  CS2R R18, SRZ ;  /* 0x0000000000127805 */ /* 0x000fe4000001ff00 */
[----:B------:R-:W-:Y:S01]  /*4f90*/  @!P5 MOV R18, R22 ;  /* 0x000000160012d202 */ /* 0x000fe20000000f00 */
[----:B------:R-:W-:Y:S01]  /*4fa0*/  HFMA2 R22, -RZ, RZ, 0, 0 ;  /* 0x00000000ff167431 */ /* 0x000fe200000001ff */
[----:B------:R-:W-:Y:S01]  /*4fb0*/  @!P6 MOV R22, R26 ;  /* 0x0000001a0016e202 */ /* 0x000fe20000000f00 */
[----:B------:R-:W-:-:S02]  /*4fc0*/  HFMA2 R26, -RZ, RZ, 0, 0 ;  /* 0x00000000ff1a7431 */ /* 0x000fc400000001ff */
[----:B------:R-:W-:Y:S02]  /*4fd0*/  @P0 HADD2.F32 R26, -RZ, R115.H0_H0 ;  /* 0x20000073ff1a0230 */ /* 0x000fe40000004100 */
[----:B------:R1:W5:Y:S01]  /*4fe0*/  LDL R115, [R1+0x260] ;  /* 0x0002600001737983 */ /* 0x0003620000100800 */
[----:B------:R-:W-:-:S03]  /*4ff0*/  R2UR UR28, R76 ;  /* 0x000000004c1c72ca */ /* 0x000fc600000e0000 */
[----:B------:R0:W-:Y:S04]  /*5000*/  STL.64 [R1+0x1d8], R4 ;  /* 0x0001d80401007387 */ /* 0x0001e80000100a00 */
[----:B------:R-:W-:Y:S04]  /*5010*/  STL.64 [R1+0x1f0], R16 ;  /* 0x0001f01001007387 */ /* 0x000fe80000100a00 */
[----:B------:R2:W-:Y:S01]  /*5020*/  STL.64 [R1+0x1e0], R8 ;  /* 0x0001e00801007387 */ /* 0x0005e20000100a00 */
[----:B0-----:R-:W-:Y:S02]  /*5030*/  CS2R R4, SRZ ;  /* 0x0000000000047805 */ /* 0x001fe4000001ff00 */
[----:B------:R-:W-:-:S02]  /*5040*/  @!P1 MOV R4, R8 ;  /* 0x0000000800049202 */ /* 0x000fc40000000f00 */
[----:B------:R-:W-:Y:S02]  /*5050*/  @!P1 MOV R5, R9 ;  /* 0x0000000900059202 */ /* 0x000fe40000000f00 */
[----:B--2---:R-:W-:Y:S01]  /*5060*/  CS2R R8, SRZ ;  /* 0x0000000000087805 */ /* 0x004fe2000001ff00 */
[----:B----4-:R0:W-:Y:S01]  /*5070*/  STL.64 [R1+0x1e8], R12 ;  /* 0x0001e80c01007387 */ /* 0x0101e20000100a00 */
[----:B------:R-:W-:Y:S02]  /*5080*/  @!P2 MOV R8, R12 ;  /* 0x0000000c0008a202 */ /* 0x000fe40000000f00 */
[----:B------:R-:W-:Y:S02]  /*5090*/  @!P2 MOV R9, R13 ;  /* 0x0000000d0009a202 */ /* 0x000fe40000000f00 */
[----:B0-----:R-:W-:Y:S02]  /*50a0*/  CS2R R12, SRZ ;  /* 0x00000000000c7805 */ /* 0x001fe4000001ff00 */
[----:B------:R-:W-:-:S02]  /*50b0*/  @!P3 MOV R12, R16 ;  /* 0x00000010000cb202 */ /* 0x000fc40000000f00 */
[----:B------:R-:W-:-:S05]  /*50c0*/  MOV R16, UR28 ;  /* 0x0000001c00107c02 */ /* 0x000fca0008000f00 */
[----:B------:R-:W-:-:S05]  /*50d0*/  FFMA.FTZ R77, -R16, UR28, R77 ;  /* 0x0000001c104d7c23 */ /* 0x000fca000801014d */
[----:B------:R-:W-:-:S13]  /*50e0*/  FSETP.GTU.FTZ.AND P1, PT, R77, RZ, PT ;  /* 0x000000ff4d00720b */ /* 0x000fda0003f3c000 */
[----:B------:R-:W-:-:S05]  /*50f0*/  VOTEU.ANY UP0, P1 ;  /* 0x0000000000ff7886 */ /* 0x000fca0000800100 */
[----:B------:R-:W0:Y:S01]  /*5100*/  @UP0 LDCU UR5, c[0x0][0x3c0] ;  /* 0x00007800ff0507ac */ /* 0x000e220008000800 */
[----:B------:R-:W-:Y:S02]  /*5110*/  PLOP3.LUT P1, PT, PT, PT, UP0, 0x80, 0x8 ;  /* 0x000000000008781c */ /* 0x000fe40003f2f008 */
[----:B------:R-:W-:Y:S01]  /*5120*/  @!P5 MOV R19, R23 ;  /* 0x000000170013d202 */ /* 0x000fe20000000f00 */
[----:B------:R-:W-:Y:S01]  /*5130*/  HFMA2 R23, -RZ, RZ, 0, 0 ;  /* 0x00000000ff177431 */ /* 0x000fe200000001ff */
[----:B------:R-:W-:-:S09]  /*5140*/  @!P6 MOV R23, R27 ;  /* 0x0000001b0017e202 */ /* 0x000fd20000000f00 */
[----:B0-----:R-:W-:-:S04]  /*5150*/  @P1 FADD.FTZ R77, R77, UR5 ;  /* 0x000000054d4d1e21 */ /* 0x001fc80008010000 */
[----:B------:R-:W0:Y:S01]  /*5160*/  @P1 MUFU.RSQ R27, R77 ;  /* 0x0000004d001b1308 */ /* 0x000e220000001400 */
[----:B------:R-:W-:Y:S01]  /*5170*/  STL.64 [R1+0x208], R28 ;  /* 0x0002081c01007387 */ /* 0x000fe20000100a00 */
[----:B------:R-:W-:Y:S01]  /*5180*/  UISETP.NE.AND UP1, UPT, UR6, URZ, UPT ;  /* 0x000000ff0600728c */ /* 0x000fe2000bf25270 */
[----:B------:R-:W-:Y:S02]  /*5190*/  @!P3 MOV R13, R17 ;  /* 0x00000011000db202 */ /* 0x000fe40000000f00 */
[----:B------:R-:W-:Y:S01]  /*51a0*/  CS2R R16, SRZ ;  /* 0x0000000000107805 */ /* 0x000fe2000001ff00 */
[----:B------:R2:W-:Y:S01]  /*51b0*/  STL.64 [R1+0x1f8], R20 ;  /* 0x0001f81401007387 */ /* 0x0005e20000100a00 */
[----:B------:R-:W-:Y:S02]  /*51c0*/  @!P4 MOV R16, R20 ;  /* 0x000000140010c202 */ /* 0x000fe40000000f00 */
[----:B------:R-:W-:Y:S01]  /*51d0*/  @!P4 MOV R17, R21 ;  /* 0x000000150011c202 */ /* 0x000fe20000000f00 */
[----:B------:R3:W-:Y:S01]  /*51e0*/  STL.64 [R1+0x200], R24 ;  /* 0x0002001801007387 */ /* 0x0007e20000100a00 */
[----:B0-----:R-:W-:-:S02]  /*51f0*/  @P1 R2UR UR5, R27 ;  /* 0x000000001b0512ca */ /* 0x001fc400000e0000 */
[----:B--2---:R-:W-:Y:S02]  /*5200*/  CS2R R20, SRZ ;  /* 0x0000000000147805 */ /* 0x004fe4000001ff00 */
[----:B------:R-:W-:Y:S02]  /*5210*/  @!P5 MOV R20, R24 ;  /* 0x000000180014d202 */ /* 0x000fe40000000f00 */
[----:B------:R-:W-:Y:S02]  /*5220*/  @!P5 MOV R21, R25 ;  /* 0x000000190015d202 */ /* 0x000fe40000000f00 */
[----:B---3--:R-:W-:Y:S02]  /*5230*/  CS2R R24, SRZ ;  /* 0x0000000000187805 */ /* 0x008fe4000001ff00 */
[----:B------:R-:W-:Y:S01]  /*5240*/  MOV R27, RZ ;  /* 0x000000ff001b7202 */ /* 0x000fe20000000f00 */
[----:B------:R-:W-:Y:S01]  /*5250*/  @P0 HADD2.F32 R27, -RZ, R78.H0_H0 ;  /* 0x2000004eff1b0230 */ /* 0x000fe20000004100 */
[----:B------:R-:W-:Y:S01]  /*5260*/  @!P6 MOV R24, R28 ;  /* 0x0000001c0018e202 */ /* 0x000fe20000000f00 */
[----:B------:R-:W-:Y:S01]  /*5270*/  HADD2.F32 R79, -RZ, R79.H0_H0 ;  /* 0x2000004fff4f7230 */ /* 0x000fe20000004100 */
[----:B------:R-:W-:Y:S01]  /*5280*/  @!P6 MOV R25, R29 ;  /* 0x0000001d0019e202 */ /* 0x000fe20000000f00 */
[----:B------:R-:W-:Y:S01]  /*5290*/  HADD2.F32 R80, -RZ, R80.H0_H0 ;  /* 0x20000050ff507230 */ /* 0x000fe20000004100 */
[----:B------:R-:W-:Y:S01]  /*52a0*/  UMOV UR16, 0x3f800000 ;  /* 0x3f80000000107882 */ /* 0x000fe20000000000 */
[----:B------:R-:W-:Y:S01]  /*52b0*/  @UP0 UMOV UR16, UR5 ;  /* 0x0000000500100c82 */ /* 0x000fe20008000000 */
[----:B-1----:R-:W-:Y:S05]  /*52c0*/  BRA.U UP1, `(.L_x_1829) ;  /* 0x0000001d01487547 */ /* 0x002fea000b800000 */
        /* <DEDUP_REMOVED lines=466> */
.L_x_1829:
        /* <DEDUP_REMOVED lines=1075> */
.L_x_1830:
        /* <DEDUP_REMOVED lines=48> */
.L_x_1832:
[----:B------:R-:W-:Y:S05]  /*b620*/  BSYNC.RECONVERGENT B0 ;  /* 0x0000000000007941 */ /* 0x000fea0003800200 */
.L_x_1831:
        /* <DEDUP_REMOVED lines=37> */
.L_x_1834:
[----:B------:R-:W-:Y:S05]  /*b880*/  BSYNC.RECONVERGENT B0 ;  /* 0x0000000000007941 */ /* 0x000fea0003800200 */
.L_x_1833:
        /* <DEDUP_REMOVED lines=78> */
.L_x_1836:
[----:B------:R-:W-:Y:S05]  /*bd70*/  BSYNC.RECONVERGENT B0 ;  /* 0x0000000000007941 */ /* 0x000fea0003800200 */
.L_x_1835:
        /* <DEDUP_REMOVED lines=30> */
.L_x_1838:
[----:B------:R-:W-:Y:S05]  /*bf60*/  BSYNC.RECONVERGENT B0 ;  /* 0x0000000000007941 */ /* 0x000fea0003800200 */
.L_x_1837:
        /* <DEDUP_REMOVED lines=34> */
.L_x_1842:
[----:B------:R-:W3:Y:S04]  /*c190*/  LDG.E.STRONG.GPU R0, desc[UR10][R10.64] ;  /* 0x0000000a0a007981 */ /* 0x000ee8000c1ef900 */
[----:B---3--:R-:W-:Y:S04]  /*c1a0*/  CCTL.IVALL ;  /* 0x00000000ff00798f */ /* 0x008fe80002000000 */
[----:B------:R0:W-:Y:S01]  /*c1b0*/  STL [R1], R0 ;  /* 0x0000000001007387 */ /* 0x0001e20000100800 */
[----:B------:R-:W-:-:S13]  /*c1c0*/  ISETP.NE.AND P0, PT, R0, UR5, PT ;  /* 0x0000000500007c0c */ /* 0x000fda000bf05270 */
[----:B0-----:R-:W-:Y:S05]  /*c1d0*/  @P0 BRA `(.L_x_1842) ;  /* 0xfffffffc00ec0947 */ /* 0x001fea000383ffff */
.L_x_1841:
[----:B------:R-:W-:Y:S05]  /*c1e0*/  BSYNC.RECONVERGENT B0 ;  /* 0x0000000000007941 */ /* 0x000fea0003800200 */
.L_x_1840:
        /* <DEDUP_REMOVED lines=15> */
.L_x_1844:
        /* <DEDUP_REMOVED lines=77> */
.L_x_1843:
        /* <DEDUP_REMOVED lines=52> */
.L_x_1845:
        /* <DEDUP_REMOVED lines=27> */
.L_x_1846:
        /* <DEDUP_REMOVED lines=12> */
.L_x_1847:
[----:B------:R-:W-:Y:S05]  /*cd60*/  BSYNC.RECONVERGENT B0 ;  /* 0x0000000000007941 */ /* 0x000fea0003800200 */
.L_x_1839:
        /* <DEDUP_REMOVED lines=17> */
.L_x_1853:
        /* <DEDUP_REMOVED lines=57> */
.L_x_1849:
[----:B------:R-:W-:Y:S05]  /*d210*/  BSYNC.RECONVERGENT B0 ;  /* 0x0000000000007941 */ /* 0x000fea0003800200 */
.L_x_1848:
        /* <DEDUP_REMOVED lines=19> */
.L_x_1850:
        /* <DEDUP_REMOVED lines=15> */
.L_x_1852:
[----:B------:R-:W-:Y:S05]  /*d440*/  BSYNC.RECONVERGENT B0 ;  /* 0x0000000000007941 */ /* 0x000fea0003800200 */
.L_x_1851:
        /* <DEDUP_REMOVED lines=10> */
.L_x_1828:
        /* <DEDUP_REMOVED lines=16> */
.L_x_1856:
[----:B------:R-:W-:Y:S05]  /*d5f0*/  BSYNC.RECONVERGENT B0 ;  /* 0x0000000000007941 */ /* 0x000fea0003800200 */
.L_x_1855:
        /* <DEDUP_REMOVED lines=11> */
.L_x_1858:
[----:B------:R-:W2:Y:S04]  /*d6b0*/  LDG.E.STRONG.GPU R5, desc[UR10][R2.64] ;  /* 0x0000000a02057981 */ /* 0x000ea8000c1ef900 */
[----:B--2---:R-:W-:Y:S01]  /*d6c0*/  CCTL.IVALL ;  /* 0x00000000ff00798f */ /* 0x004fe20002000000 */
[----:B------:R-:W-:Y:S05]  /*d6d0*/  YIELD ;  /* 0x0000000000007946 */ /* 0x000fea0003800000 */
[----:B------:R-:W-:-:S13]  /*d6e0*/  ISETP.NE.AND P0, PT, R5, R0, PT ;  /* 0x000000000500720c */ /* 0x000fda0003f05270 */
[----:B------:R-:W-:Y:S05]  /*d6f0*/  @P0 BRA `(.L_x_1858) ;  /* 0xfffffffc00ec0947 */ /* 0x000fea000383ffff */
.L_x_1857:
        /* <DEDUP_REMOVED lines=76> */
.L_x_1861:
        /* <DEDUP_REMOVED lines=31> */
.L_x_1860:
[----:B------:R-:W-:Y:S05]  /*ddb0*/  BSYNC.RECONVERGENT B0 ;  /* 0x0000000000007941 */ /* 0x000fea0003800200 */
.L_x_1859:
        /* <DEDUP_REMOVED lines=10> */
.L_x_1862:
        /* <DEDUP_REMOVED lines=87> */
.L_x_1863:
        /* <DEDUP_REMOVED lines=11> */
.L_x_4528:


//--------------------- .text._Z35group_norm_nhwc_fwd_one_pass_kernelI11Bf16IOFp32WLi64ELi56ELi448EEv26Group_norm_nhwc_fwd_params --------------------------
	.section	.text._Z35group_norm_nhwc_fwd_one_pass_kernelI11Bf16IOFp32WLi64ELi56ELi448EEv26Group_norm_nhwc_fwd_params,"ax",@progbits
	.align	128
        .global         _Z35group_norm_nhwc_fwd_one_pass_kernelI11Bf16IOFp32WLi64ELi56ELi448EEv26Group_norm_nhwc_fwd_params
        .type           _Z35group_norm_nhwc_fwd_one_pass_kernelI11Bf16IOFp32WLi64ELi56ELi448EEv26Group_norm_nhwc_fwd_params,@function
        .size           _Z35group_norm_nhwc_fwd_one_pass_kernelI11Bf16IOFp32WLi64ELi56ELi448EEv26Group_norm_nhwc_fwd_params,(.L_x_4529 - _Z35group_norm_nhwc_fwd_one_pass_kernelI11Bf16IOFp32WLi64ELi56ELi448EEv26Group_norm_nhwc_fwd_params)
        .other          _Z35group_norm_nhwc_fwd_one_pass_kernelI11Bf16IOFp32WLi64ELi56ELi448EEv26Group_norm_nhwc_fwd_params,@"STO_CUDA_ENTRY STV_DEFAULT"
_Z35group_norm_nhwc_fwd_one_pass_kernelI11Bf16IOFp32WLi64ELi56ELi448EEv26Group_norm_nhwc_fwd_params:
.text._Z35group_norm_nhwc_fwd_one_pass_kernelI11Bf16IOFp32WLi64ELi56ELi448EEv26Group_norm_nhwc_fwd_params:
[----:B------:R-:W-:Y:S08]  /*0000*/  LDC R1, c[0x0][0x37c] ;  /* 0x0000df00ff017b82 */ /* 0x000ff00000000800 */
[----:B------:R-:W0:Y:S01]  /*0010*/  S2UR UR6, SR_CTAID.Y ;  /* 0x00000000000679c3 */ /* 0x000e220000002600 */
[----:B------:R-:W1:Y:S01]  /*0020*/  LDCU UR4, c[0x0][0x3f8] ;  /* 0x00007f00ff0477ac */ /* 0x000e620008000800 */
[----:B------:R-:W1:Y:S02]  /*0030*/  LDCU UR5, c[0x0][0x3c8] ;  /* 0x00007900ff0577ac */ /* 0x000e640008000800 */
[----:B-1----:R-:W-:-:S04]  /*0040*/  UIMAD UR4, UR4, UR5, URZ ;  /* 0x00000005040472a4 */ /* 0x002fc8000f8e02ff */
[----:B0-----:R-:W-:-:S06]  /*0050*/  UISETP.GE.AND UP0, UPT, UR6, UR4, UPT ;  /* 0x000000040600728c */ /* 0x001fcc000bf06270 */
[----:B------:R-:W-:-:S13]  /*0060*/  PLOP3.LUT P0, PT, PT, PT, UP0, 0x80, 0x8 ;  /* 0x000000000008781c */ /* 0x000fda0003f0f008 */
[----:B------:R-:W-:Y:S05]  /*0070*/  @P0 EXIT ;  /* 0x000000000000094d */ /* 0x000fea0003800000 */
[----:B------:R-:W0:Y:S01]  /*0080*/  S2R R2, SR_TID.X ;  /* 0x0000000000027919 */ /* 0x000e220000002100 */
[----:B------:R-:W1:Y:S01]  /*0090*/  S2UR UR18, SR_CTAID.X ;  /* 0x00000000001279c3 */ /* 0x000e620000002500 */
[----:B------:R-:W2:Y:S01]  /*00a0*/  LDCU UR4, c[0x0][0x404] ;  /* 0x00008080ff0477ac */ /* 0x000ea20008000800 */
[----:B------:R-:W3:Y:S01]  /*00b0*/  LDCU.64 UR8, c[0x0][0x388] ;  /* 0x00007100ff0877ac */ /* 0x000ee20008000a00 */
[----:B------:R-:W4:Y:S05]  /*00c0*/  LDCU UR19, c[0x0][0x374] ;  /* 0x00006e80ff1377ac */ /* 0x000f2a0008000800 */
[----:B------:R-:W4:Y:S01]  /*00d0*/  LDC R22, c[0x0][0x370] ;  /* 0x0000dc00ff167b82 */ /* 0x000f220000000800 */
[----:B------:R-:W0:Y:S01]  /*00e0*/  LDCU.64 UR14, c[0x0][0x358] ;  /* 0x00006b00ff0e77ac */ /* 0x000e220008000a00 */
[----:B------:R-:W-:Y:S01]  /*00f0*/  UMOV UR7, UR6 ;  /* 0x0000000600077c82 */ /* 0x000fe20008000000 */
[----:B---3--:R-:W-:-:S02]  /*0100*/  ISETP.NE.U32.AND P1, PT, RZ, UR8, PT ;  /* 0x00000008ff007c0c */ /* 0x008fc4000bf25070 */
[C---:B0-----:R-:W-:Y:S02]  /*0110*/  LOP3.LUT R0, R2.reuse, 0xffff, RZ, 0xc0, !PT ;  /* 0x0000ffff02007812 */ /* 0x041fe400078ec0ff */
[----:B-1----:R-:W-:Y:S02]  /*0120*/  LOP3.LUT P0, RZ, R2, UR18, RZ, 0xfc, !PT ;  /* 0x0000001202ff7c12 */ /* 0x002fe4000f80fcff */
[----:B--2---:R-:W-:Y:S01]  /*0130*/  MOV R2, UR4 ;  /* 0x0000000400027c02 */ /* 0x004fe20008000f00 */
[----:B------:R-:W-:Y:S01]  /*0140*/  IMAD R0, R0, 0x925, RZ ;  /* 0x0000092500007824 */ /* 0x000fe200078e02ff */
[----:B------:R-:W-:Y:S01]  /*0150*/  ISETP.NE.AND.EX P0, PT, RZ, UR9, !P0, P1 ;  /* 0x00000009ff007c0c */ /* 0x000fe2000c705310 */
[----:B------:R-:W-:-:S03]  /*0160*/  UMOV UR4, URZ ;  /* 0x000000ff00047c82 */ /* 0x000fc60008000000 */
[----:B------:R-:W-:-:S05]  /*0170*/  SHF.R.U32.HI R23, RZ, 0x10, R0 ;  /* 0x00000010ff177819 */ /* 0x000fca0000011600 */
[----:B------:R-:W-:-:S07]  /*0180*/  IMAD R23, R2, UR18, R23 ;  /* 0x0000001202177c24 */ /* 0x000fce000f8e0217 */
.L_x_1891:
[----:B---34-:R-:W0:Y:S01]  /*0190*/  LDC R2, c[0x0][0x3f8] ;  /* 0x0000fe00ff027b82 */ /* 0x018e220000000800 */
[----:B-----5:R-:W-:Y:S01]  /*01a0*/  IABS R8, UR7 ;  /* 0x0000000700087c13 */ /* 0x020fe20008000000 */
[----:B-1----:R-:W1:Y:S01]  /*01b0*/  LDCU.64 UR8, c[0x0][0x3e8] ;  /* 0x00007d00ff0877ac */ /* 0x002e620008000a00 */
[----:B--2---:R-:W-:Y:S01]  /*01c0*/  VIADD R29, R23, 0x10 ;  /* 0x00000010171d7836 */ /* 0x004fe20000000000 */
[----:B------:R-:W-:Y:S01]  /*01d0*/  SHF.R.S32.HI R15, RZ, 0x1f, R23 ;  /* 0x0000001fff0f7819 */ /* 0x000fe20000011417 */
[----:B------:R-:W2:Y:S03]  /*01e0*/  LDCU.64 UR10, c[0x0][0x3f0] ;  /* 0x00007e00ff0a77ac */ /* 0x000ea60008000a00 */
[----:B------:R-:W-:Y:S02]  /*01f0*/  SHF.R.S32.HI R17, RZ, 0x1f, R29 ;  /* 0x0000001fff117819 */ /* 0x000fe4000001141d */
[----:B0-----:R-:W-:-:S02]  /*0200*/  IABS R3, R2 ;  /* 0x0000000200037213 */ /* 0x001fc40000000000 */
[----:B------:R-:W-:Y:S02]  /*0210*/  ISETP.NE.AND P3, PT, R2, RZ, PT ;  /* 0x000000ff0200720c */ /* 0x000fe40003f65270 */
[----:B------:R-:W0:Y:S08]  /*0220*/  I2F.RP R0, R3 ;  /* 0x0000000300007306 */ /* 0x000e300000209400 */
[----:B0-----:R-:W0:Y:S02]  /*0230*/  MUFU.RCP R0, R0 ;  /* 0x0000000000007308 */ /* 0x001e240000001000 */
[----:B0-----:R-:W-:-:S06]  /*0240*/  IADD3 R6, PT, PT, R0, 0xffffffe, RZ ;  /* 0x0ffffffe00067810 */ /* 0x001fcc0007ffe0ff */
[----:B------:R0:W3:Y:S02]  /*0250*/  F2I.FTZ.U32.TRUNC.NTZ R7, R6 ;  /* 0x0000000600077305 */ /* 0x0000e4000021f000 */
[----:B0-----:R-:W-:Y:S01]  /*0260*/  IMAD.MOV.U32 R6, RZ, RZ, RZ ;  /* 0x000000ffff067224 */ /* 0x001fe200078e00ff */
[----:B---3--:R-:W-:-:S05]  /*0270*/  IADD3 R4, PT, PT, RZ, -R7, RZ ;  /* 0x80000007ff047210 */ /* 0x008fca0007ffe0ff */
[----:B------:R-:W-:Y:S02]  /*0280*/  IMAD R5, R4, R3, RZ ;  /* 0x0000000304057224 */ /* 0x000fe400078e02ff */
[----:B------:R-:W0:Y:S02]  /*0290*/  S2R R4, SR_TID.X ;  /* 0x0000000000047919 */ /* 0x000e240000002100 */
[----:B------:R-:W-:-:S06]  /*02a0*/  IMAD.HI.U32 R7, R7, R5, R6 ;  /* 0x0000000507077227 */ /* 0x000fcc00078e0006 */
[----:B------:R-:W-:-:S05]  /*02b0*/  IMAD.HI.U32 R13, R7, R8, RZ ;  /* 0x00000008070d7227 */ /* 0x000fca00078e00ff */
[----:B------:R-:W-:-:S05]  /*02c0*/  IADD3 R0, PT, PT, -R13, RZ, RZ ;  /* 0x000000ff0d007210 */ /* 0x000fca0007ffe1ff */
[----:B------:R-:W-:-:S05]  /*02d0*/  IMAD R0, R3, R0, R8 ;  /* 0x0000000003007224 */ /* 0x000fca00078e0208 */
[----:B------:R-:W-:Y:S02]  /*02e0*/  ISETP.GT.U32.AND P2, PT, R3, R0, PT ;  /* 0x000000000300720c */ /* 0x000fe40003f44070 */
[----:B0-----:R-:W-:-:S11]  /*02f0*/  LOP3.LUT R5, R4, 0xffff, RZ, 0xc0, !PT ;  /* 0x0000ffff04057812 */ /* 0x001fd600078ec0ff */
[-C--:B------:R-:W-:Y:S01]  /*0300*/  @!P2 IADD3 R0, PT, PT, R0, -R3.reuse, RZ ;  /* 0x800000030000a210 */ /* 0x080fe20007ffe0ff */
[----:B------:R-:W-:Y:S01]  /*0310*/  IMAD R5, R5, 0x925, RZ ;  /* 0x0000092505057824 */ /* 0x000fe200078e02ff */
[----:B------:R-:W-:Y:S02]  /*0320*/  @!P2 IADD3 R13, PT, PT, R13, 0x1, RZ ;  /* 0x000000010d0da810 */ /* 0x000fe40007ffe0ff */
[----:B------:R-:W-:Y:S02]  /*0330*/  ISETP.GE.U32.AND P1, PT, R0, R3, PT ;  /* 0x000000030000720c */ /* 0x000fe40003f26070 */
[----:B------:R-:W-:Y:S02]  /*0340*/  LOP3.LUT R0, R2, UR7, RZ, 0x3c, !PT ;  /* 0x0000000702007c12 */ /* 0x000fe4000f8e3cff */
[----:B------:R-:W-:Y:S02]  /*0350*/  SHF.R.U32.HI R5, RZ, 0x10, R5 ;  /* 0x00000010ff057819 */ /* 0x000fe40000011605 */
[----:B------:R-:W-:-:S02]  /*0360*/  ISETP.GE.AND P4, PT, R0, RZ, PT ;  /* 0x000000ff0000720c */ /* 0x000fc40003f86270 */
[----:B------:R-:W-:Y:S02]  /*0370*/  PRMT R0, R5, 0x9910, RZ ;  /* 0x0000991005007816 */ /* 0x000fe400000000ff */
[----:B-1----:R-:W-:-:S03]  /*0380*/  ISETP.GE.U32.AND P2, PT, R23, UR8, PT ;  /* 0x0000000817007c0c */ /* 0x002fc6000bf46070 */
[----:B------:R-:W-:Y:S01]  /*0390*/  IMAD R0, R0, 0x1c, RZ ;  /* 0x0000001c00007824 */ /* 0x000fe200078e02ff */
[----:B------:R-:W-:Y:S02]  /*03a0*/  @P1 IADD3 R13, PT, PT, R13, 0x1, RZ ;  /* 0x000000010d0d1810 */ /* 0x000fe40007ffe0ff */
[----:B------:R-:W-:Y:S02]  /*03b0*/  ISETP.GE.U32.AND P1, PT, R29, UR8, PT ;  /* 0x000000081d007c0c */ /* 0x000fe4000bf26070 */
[----:B------:R-:W-:Y:S02]  /*03c0*/  ISETP.GE.AND.EX P2, PT, R15, UR9, PT, P2 ;  /* 0x000000090f007c0c */ /* 0x000fe4000bf46320 */
[----:B------:R-:W-:Y:S02]  /*03d0*/  IADD3 R0, PT, PT, RZ, -R0, RZ ;  /* 0x80000000ff007210 */ /* 0x000fe40007ffe0ff */
[----:B------:R-:W-:Y:S02]  /*03e0*/  @!P4 IADD3 R13, PT, PT, -R13, RZ, RZ ;  /* 0x000000ff0d0dc210 */ /* 0x000fe40007ffe1ff */
[----:B------:R-:W-:-:S02]  /*03f0*/  ISETP.GE.AND.EX P1, PT, R17, UR9, PT, P1 ;  /* 0x0000000911007c0c */ /* 0x000fc4000bf26310 */
[----:B------:R-:W-:Y:S02]  /*0400*/  @!P3 LOP3.LUT R13, RZ, R2, RZ, 0x33, !PT ;  /* 0x00000002ff0db212 */ /* 0x000fe400078e33ff */
[----:B------:R-:W-:Y:S02]  /*0410*/  PRMT R5, R0, 0x7710, RZ ;  /* 0x0000771000057816 */ /* 0x000fe400000000ff */
[----:B------:R-:W-:Y:S01]  /*0420*/  IADD3 R0, PT, PT, R23, 0x20, RZ ;  /* 0x0000002017007810 */ /* 0x000fe20007ffe0ff */
[--C-:B------:R-:W-:Y:S01]  /*0430*/  IMAD.MOV R3, RZ, RZ, -R13.reuse ;  /* 0x000000ffff037224 */ /* 0x100fe200078e0a0d */
[----:B------:R-:W-:Y:S01]  /*0440*/  IADD3 R5, PT, PT, R5, R4, RZ ;  /* 0x0000000405057210 */ /* 0x000fe20007ffe0ff */
[----:B------:R-:W0:Y:S01]  /*0450*/  @!P2 LDC.64 R8, c[0x0][0x3e0] ;  /* 0x0000f800ff08ab82 */ /* 0x000e220000000a00 */
[----:B------:R-:W-:Y:S01]  /*0460*/  ISETP.GE.U32.AND P3, PT, R0, UR8, PT ;  /* 0x0000000800007c0c */ /* 0x000fe2000bf66070 */
[----:B------:R-:W-:Y:S01]  /*0470*/  IMAD R20, R2, R3, UR7 ;  /* 0x0000000702147e24 */ /* 0x000fe2000f8e0203 */
[----:B------:R-:W-:Y:S01]  /*0480*/  SHF.L.U32 R5, R5, 0x1, RZ ;  /* 0x0000000105057819 */ /* 0x000fe200000006ff */
[----:B------:R-:W-:Y:S01]  /*0490*/  VIADD R2, R23, 0x30 ;  /* 0x0000003017027836 */ /* 0x000fe20000000000 */
[----:B------:R-:W-:Y:S01]  /*04a0*/  SHF.R.S32.HI R3, RZ, 0x1f, R13 ;  /* 0x0000001fff037819 */ /* 0x000fe2000001140d */
[----:B------:R-:W-:Y:S01]  /*04b0*/  IMAD R20, R20, 0x38, RZ ;  /* 0x0000003814147824 */ /* 0x000fe200078e02ff */
[----:B------:R-:W-:Y:S01]  /*04c0*/  LOP3.LUT R25, R5, 0xffff, RZ, 0xc0, !PT ;  /* 0x0000ffff05197812 */ /* 0x000fe200078ec0ff */
[----:B------:R-:W1:Y:S01]  /*04d0*/  @!P1 LDC.64 R6, c[0x0][0x3e0] ;  /* 0x0000f800ff069b82 */ /* 0x000e620000000a00 */
[----:B------:R-:W-:Y:S01]  /*04e0*/  SHF.R.S32.HI R5, RZ, 0x1f, R0 ;  /* 0x0000001fff057819 */ /* 0x000fe20000011400 */
[----:B--2---:R-:W-:Y:S01]  /*04f0*/  IMAD R12, R3, UR10, RZ ;  /* 0x0000000a030c7c24 */ /* 0x004fe2000f8e02ff */
[----:B------:R-:W-:-:S02]  /*0500*/  IADD3 R24, P4, PT, R20, R25, RZ ;  /* 0x0000001914187210 */ /* 0x000fc40007f9e0ff */
[----:B------:R-:W-:Y:S01]  /*0510*/  ISETP.GE.AND.EX P3, PT, R5, UR9, PT, P3 ;  /* 0x0000000905007c0c */ /* 0x000fe2000bf66330 */
[C---:B------:R-:W-:Y:S01]  /*0520*/  IMAD R27, R13.reuse, UR11, R12 ;  /* 0x0000000b0d1b7c24 */ /* 0x040fe2000f8e020c */
[----:B------:R-:W-:Y:S01]  /*0530*/  LEA.HI.X.SX32 R25, R20, RZ, 0x1, P4 ;  /* 0x000000ff14197211 */ /* 0x000fe200020f0eff */
[----:B------:R-:W2:Y:S01]  /*0540*/  @!P2 LDC.64 R10, c[0x0][0x390] ;  /* 0x0000e400ff0aab82 */ /* 0x000ea20000000a00 */
[----:B------:R-:W-:Y:S02]  /*0550*/  ISETP.GE.U32.AND P4, PT, R2, UR8, PT ;  /* 0x0000000802007c0c */ /* 0x000fe4000bf86070 */
[----:B------:R-:W-:Y:S01]  /*0560*/  SHF.R.S32.HI R3, RZ, 0x1f, R2 ;  /* 0x0000001fff037819 */ /* 0x000fe20000011402 */
[----:B------:R-:W-:-:S03]  /*0570*/  IMAD.WIDE.U32 R24, R13, UR10, R24 ;  /* 0x0000000a0d187c25 */ /* 0x000fc6000f8e0018 */
[----:B------:R-:W-:Y:S01]  /*0580*/  ISETP.GE.AND.EX P4, PT, R3, UR9, PT, P4 ;  /* 0x0000000903007c0c */ /* 0x000fe2000bf86340 */
[----:B------:R-:W3:Y:S01]  /*0590*/  @!P1 LDC.64 R12, c[0x0][0x390] ;  /* 0x0000e400ff0c9b82 */ /* 0x000ee20000000a00 */
[----:B0-----:R-:W-:Y:S01]  /*05a0*/  @!P2 IMAD R16, R15, R8, RZ ;  /* 0x000000080f10a224 */ /* 0x001fe200078e02ff */
[----:B------:R-:W-:Y:S02]  /*05b0*/  IADD3 R27, PT, PT, R25, R27, RZ ;  /* 0x0000001b191b7210 */ /* 0x000fe40007ffe0ff */
[----:B------:R-:W-:-:S03]  /*05c0*/  @!P2 MOV R26, R24 ;  /* 0x00000018001aa202 */ /* 0x000fc60000000f00 */
[--C-:B------:R-:W-:Y:S01]  /*05d0*/  @!P1 IMAD.MOV.U32 R19, RZ, RZ, R27.reuse ;  /* 0x000000ffff139224 */ /* 0x100fe200078e001b */
[----:B------:R-:W0:Y:S01]  /*05e0*/  @!P3 LDC.64 R14, c[0x0][0x3e0] ;  /* 0x0000f800ff0ebb82 */ /* 0x000e220000000a00 */
[----:B-1----:R-:W-:Y:S02]  /*05f0*/  @!P1 IMAD R18, R17, R6, RZ ;  /* 0x0000000611129224 */ /* 0x002fe400078e02ff */
[----:B------:R-:W-:Y:S02]  /*0600*/  @!P2 IMAD R17, R23, R9, R16 ;  /* 0x000000091711a224 */ /* 0x000fe400078e0210 */
[----:B------:R-:W-:Y:S01]  /*0610*/  @!P1 IMAD R21, R29, R7, R18 ;  /* 0x000000071d159224 */ /* 0x000fe200078e0212 */
[----:B------:R-:W-:Y:S01]  /*0620*/  @!P1 MOV R18, R24 ;  /* 0x0000001800129202 */ /* 0x000fe20000000f00 */
[----:B------:R-:W-:-:S04]  /*0630*/  @!P2 IMAD.WIDE.U32 R8, R23, R8, R26 ;  /* 0x000000081708a225 */ /* 0x000fc800078e001a */
[----:B------:R-:W-:Y:S01]  /*0640*/  @!P1 IMAD.WIDE.U32 R18, R29, R6, R18 ;  /* 0x000000061d129225 */ /* 0x000fe200078e0012 */
[----:B------:R-:W-:Y:S01]  /*0650*/  @!P2 IADD3 R17, PT, PT, R9, R17, RZ ;  /* 0x000000110911a210 */ /* 0x000fe20007ffe0ff */
[----:B------:R-:W1:Y:S01]  /*0660*/  @!P4 LDC.64 R6, c[0x0][0x3e0] ;  /* 0x0000f800ff06cb82 */ /* 0x000e620000000a00 */
[C---:B--2---:R-:W-:Y:S02]  /*0670*/  @!P2 LEA R16, P5, R8.reuse, R10, 0x1 ;  /* 0x0000000a0810a211 */ /* 0x044fe400078a08ff */
[----:B------:R-:W-:Y:S01]  /*0680*/  @!P1 IADD3 R21, PT, PT, R19, R21, RZ ;  /* 0x0000001513159210 */ /* 0x000fe20007ffe0ff */
[----:B------:R-:W-:Y:S01]  /*0690*/  @!P3 IMAD.MOV.U32 R19, RZ, RZ, R27 ;  /* 0x000000ffff13b224 */ /* 0x000fe200078e001b */
[----:B------:R-:W-:Y:S02]  /*06a0*/  @!P2 LEA.HI.X R17, R8, R11, R17, 0x1, P5 ;  /* 0x0000000b0811a211 */ /* 0x000fe400028f0c11 */
[C---:B---3--:R-:W-:Y:S01]  /*06b0*/  @!P1 LEA R12, P5, R18.reuse, R12, 0x1 ;  /* 0x0000000c120c9211 */ /* 0x048fe200078a08ff */
[----:B------:R-:W2:Y:S03]  /*06c0*/  @!P3 LDC.64 R8, c[0x0][0x390] ;  /* 0x0000e400ff08bb82 */ /* 0x000ea60000000a00 */
[----:B------:R-:W-:Y:S01]  /*06d0*/  @!P1 LEA.HI.X R13, R18, R13, R21, 0x1, P5 ;  /* 0x0000000d120d9211 */ /* 0x000fe200028f0c15 */
[----:B0-----:R-:W-:Y:S01]  /*06e0*/  @!P3 IMAD R5, R5, R14, RZ ;  /* 0x0000000e0505b224 */ /* 0x001fe200078e02ff */
[----:B------:R-:W-:Y:S01]  /*06f0*/  @!P3 MOV R18, R24 ;  /* 0x000000180012b202 */ /* 0x000fe20000000f00 */
[----:B------:R-:W-:-:S02]  /*0700*/  HFMA2 R21, -RZ, RZ, 0, 0 ;  /* 0x00000000ff157431 */ /* 0x000fc400000001ff */
[----:B------:R-:W0:Y:S01]  /*0710*/  @!P4 LDC.64 R10, c[0x0][0x390] ;  /* 0x0000e400ff0acb82 */ /* 0x000e220000000a00 */
[C---:B------:R-:W-:Y:S02]  /*0720*/  @!P3 IMAD R15, R0.reuse, R15, R5 ;  /* 0x0000000f000fb224 */ /* 0x040fe400078e0205 */
[----:B------:R-:W-:-:S04]  /*0730*/  @!P3 IMAD.WIDE.U32 R18, R0, R14, R18 ;  /* 0x0000000e0012b225 */ /* 0x000fc800078e0012 */
[----:B------:R-:W-:Y:S02]  /*0740*/  HFMA2 R0, -RZ, RZ, 0, 0 ;  /* 0x00000000ff007431 */ /* 0x000fe400000001ff */
[----:B-1----:R-:W-:Y:S01]  /*0750*/  @!P4 IMAD R3, R3, R6, RZ ;  /* 0x000000060303c224 */ /* 0x002fe200078e02ff */
[----:B------:R1:W3:Y:S04]  /*0760*/  @!P2 LDG.E R21, desc[UR14][R16.64] ;  /* 0x0000000e1015a981 */ /* 0x0002e8000c1e1900 */
[----:B------:R5:W4:Y:S01]  /*0770*/  @!P1 LDG.E R0, desc[UR14][R12.64] ;  /* 0x0000000e0c009981 */ /* 0x000b22000c1e1900 */
[----:B------:R-:W-:Y:S01]  /*0780*/  @!P4 IMAD R7, R2, R7, R3 ;  /* 0x000000070207c224 */ /* 0x000fe200078e0203 */
[----:B------:R-:W-:Y:S01]  /*0790*/  @!P3 IADD3 R15, PT, PT, R19, R15, RZ ;  /* 0x0000000f130fb210 */ /* 0x000fe20007ffe0ff */
[----:B------:R-:W-:Y:S01]  /*07a0*/  IMAD.MOV.U32 R5, RZ, RZ, RZ ;  /* 0x000000ffff057224 */ /* 0x000fe200078e00ff */
[----:B--2---:R-:W-:Y:S01]  /*07b0*/  @!P3 LEA R8, P2, R18, R8, 0x1 ;  /* 0x000000081208b211 */ /* 0x004fe200078408ff */
[----:B-1----:R-:W-:-:S03]  /*07c0*/  HFMA2 R17, -RZ, RZ, 0, 0 ;  /* 0x00000000ff117431 */ /* 0x002fc600000001ff */
[----:B------:R-:W-:Y:S02]  /*07d0*/  @!P3 LEA.HI.X R9, R18, R9, R15, 0x1, P2 ;  /* 0x000000091209b211 */ /* 0x000fe400010f0c0f */
[----:B-----5:R-:W-:Y:S02]  /*07e0*/  @!P4 MOV R12, R24 ;  /* 0x00000018000cc202 */ /* 0x020fe40000000f00 */
[----:B------:R-:W-:Y:S01]  /*07f0*/  @!P4 MOV R13, R27 ;  /* 0x0000001b000dc202 */ /* 0x000fe20000000f00 */
[----:B------:R-:W2:Y:S02]  /*0800*/  @!P3 LDG.E R5, desc[UR14][R8.64] ;  /* 0x0000000e0805b981 */ /* 0x000ea4000c1e1900 */
[----:B------:R-:W-:-:S05]  /*0810*/  @!P4 IMAD.WIDE.U32 R2, R2, R6, R12 ;  /* 0x000000060202c225 */ /* 0x000fca00078e000c */
[----:B------:R-:W-:Y:S02]  /*0820*/  @!P4 IADD3 R3, PT, PT, R3, R7, RZ ;  /* 0x000000070303c210 */ /* 0x000fe40007ffe0ff */
[----:B0-----:R-:W-:-:S04]  /*0830*/  @!P4 LEA R10, P2, R2, R10, 0x1 ;  /* 0x0000000a020ac211 */ /* 0x001fc800078408ff */
[----:B------:R-:W-:-:S05]  /*0840*/  @!P4 LEA.HI.X R11, R2, R11, R3, 0x1, P2 ;  /* 0x0000000b020bc211 */ /* 0x000fca00010f0c03 */
[----:B------:R0:W5:Y:S02]  /*0850*/  @!P4 LDG.E R17, desc[UR14][R10.64] ;  /* 0x0000000e0a11c981 */ /* 0x000164000c1e1900 */
[----:B0-----:R-:W0:Y:S02]  /*0860*/  S2R R11, SR_LANEID ;  /* 0x00000000000b7919 */ /* 0x001e240000000000 */
[C---:B0-----:R-:W-:Y:S02]  /*0870*/  ISETP.GT.AND P2, PT, R11.reuse, 0x1e, PT ;  /* 0x0000001e0b00780c */ /* 0x041fe40003f44270 */
[----:B------:R-:W-:Y:S01]  /*0880*/  ISETP.GT.AND P3, PT, R11, 0xf, PT ;  /* 0x0000000f0b00780c */ /* 0x000fe20003f64270 */
[----:B------:R-:W-:Y:S01]  /*0890*/  BSSY.RECONVERGENT B0, `(.L_x_1864) ;  /* 0x0000043000007945 */ /* 0x000fe20003800200 */
[C---:B---3--:R-:W-:Y:S02]  /*08a0*/  PRMT R18, R21.reuse, 0x7632, R18 ;  /* 0x0000763215127816 */ /* 0x048fe40000000012 */
[----:B------:R-:W-:-:S02]  /*08b0*/  SHF.L.U32 R21, R21, 0x10, RZ ;  /* 0x0000001015157819 */ /* 0x000fc400000006ff */
[----:B------:R-:W-:Y:S02]  /*08c0*/  SHF.L.U32 R18, R18, 0x10, RZ ;  /* 0x0000001012127819 */ /* 0x000fe400000006ff */
[C---:B----4-:R-:W-:Y:S01]  /*08d0*/  PRMT R2, R0.reuse, 0x7632, R2 ;  /* 0x0000763200027816 */ /* 0x050fe20000000002 */
[----:B------:R-:W-:-:S03]  /*08e0*/  IMAD.U32 R19, R0, 0x10000, RZ ;  /* 0x0001000000137824 */ /* 0x000fc600078e00ff */
[----:B------:R-:W-:Y:S01]  /*08f0*/  SHF.L.U32 R0, R2, 0x10, RZ ;  /* 0x0000001002007819 */ /* 0x000fe200000006ff */
[----:B------:R-:W-:Y:S01]  /*0900*/  FADD.FTZ R2, R21, R18 ;  /* 0x0000001215027221 */ /* 0x000fe20000010000 */
[----:B------:R-:W-:-:S03]  /*0910*/  FMUL.FTZ R8, R18, R18 ;  /* 0x0000001212087220 */ /* 0x000fc60000410000 */
[----:B------:R-:W-:Y:S01]  /*0920*/  FADD.FTZ R6, RZ, R2 ;  /* 0x00000002ff067221 */ /* 0x000fe20000010000 */
[----:B------:R-:W-:Y:S01]  /*0930*/  FMUL.FTZ R10, R0, R0 ;  /* 0x00000000000a7220 */ /* 0x000fe20000410000 */
[----:B------:R-:W-:Y:S01]  /*0940*/  FFMA.FTZ R8, R21, R21, R8 ;  /* 0x0000001515087223 */ /* 0x000fe20000010008 */
[----:B--2---:R-:W-:Y:S01]  /*0950*/  PRMT R2, R5, 0x7632, R2 ;  /* 0x0000763205027816 */ /* 0x004fe20000000002 */
[C---:B------:R-:W-:Y:S01]  /*0960*/  FADD.FTZ R3, R19.reuse, R0 ;  /* 0x0000000013037221 */ /* 0x040fe20000010000 */
[----:B------:R-:W-:Y:S01]  /*0970*/  FFMA.FTZ R7, R19, R19, R10 ;  /* 0x0000001313077223 */ /* 0x000fe2000001000a */
[----:B------:R-:W-:Y:S01]  /*0980*/  FADD.FTZ R8, RZ, R8 ;  /* 0x00000008ff087221 */ /* 0x000fe20000010000 */
[----:B------:R-:W-:Y:S01]  /*0990*/  SHF.L.U32 R2, R2, 0x10, RZ ;  /* 0x0000001002027819 */ /* 0x000fe200000006ff */
[----:B------:R-:W-:Y:S01]  /*09a0*/  FADD.FTZ R6, R6, R3 ;  /* 0x0000000306067221 */ /* 0x000fe20000010000 */
[----:B------:R-:W-:Y:S01]  /*09b0*/  SHF.L.U32 R3, R5, 0x10, RZ ;  /* 0x0000001005037819 */ /* 0x000fe200000006ff */
[----:B------:R-:W-:-:S02]  /*09c0*/  FADD.FTZ R7, R8, R7 ;  /* 0x0000000708077221 */ /* 0x000fc40000010000 */
[----:B------:R-:W-:Y:S02]  /*09d0*/  FMUL.FTZ R8, R2, R2 ;  /* 0x0000000202087220 */ /* 0x000fe40000410000 */
[----:B------:R-:W-:Y:S01]  /*09e0*/  FADD.FTZ R5, R3, R2 ;  /* 0x0000000203057221 */ /* 0x000fe20000010000 */
[----:B-----5:R-:W-:-:S04]  /*09f0*/  PRMT R16, R17, 0x7632, R16 ;  /* 0x0000763211107816 */ /* 0x020fc80000000010 */
[----:B------:R-:W-:Y:S01]  /*0a00*/  SHF.L.U32 R16, R16, 0x10, RZ ;  /* 0x0000001010107819 */ /* 0x000fe200000006ff */
[----:B------:R-:W-:Y:S01]  /*0a10*/  FFMA.FTZ R8, R3, R3, R8 ;  /* 0x0000000303087223 */ /* 0x000fe20000010008 */
[----:B------:R-:W-:-:S03]  /*0a20*/  IMAD.U32 R17, R17, 0x10000, RZ ;  /* 0x0001000011117824 */ /* 0x000fc600078e00ff */
[----:B------:R-:W-:Y:S01]  /*0a30*/  FMUL.FTZ R10, R16, R16 ;  /* 0x00000010100a7220 */ /* 0x000fe20000410000 */
[----:B------:R-:W-:Y:S01]  /*0a40*/  FADD.FTZ R5, R6, R5 ;  /* 0x0000000506057221 */ /* 0x000fe20000010000 */
[----:B------:R-:W-:Y:S01]  /*0a50*/  FADD.FTZ R8, R7, R8 ;  /* 0x0000000807087221 */ /* 0x000fe20000010000 */
[C---:B------:R-:W-:Y:S01]  /*0a60*/  FADD.FTZ R6, R17.reuse, R16 ;  /* 0x0000001011067221 */ /* 0x040fe20000010000 */
[----:B------:R-:W-:-:S03]  /*0a70*/  FFMA.FTZ R7, R17, R17, R10 ;  /* 0x0000001111077223 */ /* 0x000fc6000001000a */
[----:B------:R-:W-:Y:S01]  /*0a80*/  FADD.FTZ R5, R5, R6 ;  /* 0x0000000605057221 */ /* 0x000fe20000010000 */
[----:B------:R-:W-:-:S04]  /*0a90*/  FADD.FTZ R8, R8, R7 ;  /* 0x0000000708087221 */ /* 0x000fc80000010000 */
[----:B------:R-:W0:Y:S04]  /*0aa0*/  SHFL.DOWN PT, R6, R5, 0x1, 0x1f ;  /* 0x08201f0005067f89 */ /* 0x000e2800000e0000 */
[----:B------:R-:W1:Y:S01]  /*0ab0*/  SHFL.DOWN PT, R7, R8, 0x1, 0x1f ;  /* 0x08201f0008077f89 */ /* 0x000e6200000e0000 */
[----:B0-----:R-:W-:Y:S01]  /*0ac0*/  @!P2 FADD.FTZ R5, R5, R6 ;  /* 0x000000060505a221 */ /* 0x001fe20000010000 */
[----:B-1----:R-:W-:-:S04]  /*0ad0*/  @!P2 FADD.FTZ R8, R8, R7 ;  /* 0x000000070808a221 */ /* 0x002fc80000010000 */
[----:B------:R-:W0:Y:S04]  /*0ae0*/  SHFL.DOWN PT, R6, R5, 0x2, 0x1f ;  /* 0x08401f0005067f89 */ /* 0x000e2800000e0000 */
[----:B------:R-:W1:Y:S01]  /*0af0*/  SHFL.DOWN PT, R7, R8, 0x2, 0x1f ;  /* 0x08401f0008077f89 */ /* 0x000e6200000e0000 */
[----:B------:R-:W-:-:S13]  /*0b00*/  ISETP.GT.AND P2, PT, R11, 0x1d, PT ;  /* 0x0000001d0b00780c */ /* 0x000fda0003f44270 */
        /* <DEDUP_REMOVED lines=9> */
[----:B------:R-:W-:Y:S01]  /*0ba0*/  ISETP.GT.AND P2, PT, R11, 0x17, PT ;  /* 0x000000170b00780c */ /* 0x000fe20003f44270 */
[----:B0-----:R-:W-:Y:S01]  /*0bb0*/  FADD.FTZ R10, R5, R10 ;  /* 0x0000000a050a7221 */ /* 0x001fe20000010000 */
[----:B-1----:R-:W-:-:S04]  /*0bc0*/  FADD.FTZ R9, R8, R9 ;  /* 0x0000000908097221 */ /* 0x002fc80000010000 */
[----:B------:R-:W-:Y:S02]  /*0bd0*/  FSEL R6, R5, R10, P2 ;  /* 0x0000000a05067208 */ /* 0x000fe40001000000 */
[----:B------:R-:W-:-:S03]  /*0be0*/  FSEL R7, R8, R9, P2 ;  /* 0x0000000908077208 */ /* 0x000fc60001000000 */
[----:B------:R0:W1:Y:S04]  /*0bf0*/  SHFL.DOWN PT, R13, R6, 0x10, 0x1f ;  /* 0x0a001f00060d7f89 */ /* 0x00006800000e0000 */
[----:B------:R0:W2:Y:S01]  /*0c00*/  SHFL.DOWN PT, R12, R7, 0x10, 0x1f ;  /* 0x0a001f00070c7f89 */ /* 0x0000a200000e0000 */
[----:B------:R-:W-:Y:S05]  /*0c10*/  @P3 BRA `(.L_x_1865) ;  /* 0x0000000000283947 */ /* 0x000fea0003800000 */
[----:B------:R-:W-:-:S13]  /*0c20*/  ISETP.NE.AND P2, PT, R11, RZ, PT ;  /* 0x000000ff0b00720c */ /* 0x000fda0003f45270 */
[----:B0-----:R-:W0:Y:S01]  /*0c30*/  @!P2 S2R R7, SR_CgaCtaId ;  /* 0x000000000007a919 */ /* 0x001e220000008800 */
[----:B------:R-:W-:Y:S02]  /*0c40*/  @!P2 MOV R6, 0x400 ;  /* 0x000004000006a802 */ /* 0x000fe40000000f00 */
[----:B------:R-:W-:-:S04]  /*0c50*/  @!P2 SHF.R.U32.HI R5, RZ, 0x2, R4 ;  /* 0x00000002ff05a819 */ /* 0x000fc80000011604 */
[----:B------:R-:W-:Y:S02]  /*0c60*/  @!P2 LOP3.LUT R5, R5, 0xf8, RZ, 0xc0, !PT ;  /* 0x000000f80505a812 */ /* 0x000fe400078ec0ff */
[----:B0-----:R-:W-:Y:S01]  /*0c70*/  @!P2 LEA R8, R7, R6, 0x18 ;  /* 0x000000060708a211 */ /* 0x001fe200078ec0ff */
[----:B-1----:R-:W-:Y:S01]  /*0c80*/  FADD.FTZ R6, R10, R13 ;  /* 0x0000000d0a067221 */ /* 0x002fe20000010000 */
[----:B--2---:R-:W-:Y:S02]  /*0c90*/  FADD.FTZ R7, R9, R12 ;  /* 0x0000000c09077221 */ /* 0x004fe40000010000 */
[----:B------:R-:W-:-:S05]  /*0ca0*/  @!P2 IADD3 R5, PT, PT, R5, R8, RZ ;  /* 0x000000080505a210 */ /* 0x000fca0007ffe0ff */
[----:B------:R3:W-:Y:S02]  /*0cb0*/  @!P2 STS.64 [R5+0x10], R6 ;  /* 0x000010060500a388 */ /* 0x0007e40000000a00 */
.L_x_1865:
[----:B------:R-:W-:Y:S05]  /*0cc0*/  BSYNC.RECONVERGENT B0 ;  /* 0x0000000000007941 */ /* 0x000fea0003800200 */
.L_x_1864:
[----:B------:R-:W-:Y:S01]  /*0cd0*/  BAR.SYNC.DEFER_BLOCKING 0x0 ;  /* 0x0000000000007b1d */ /* 0x000fe20000010000 */
[----:B------:R-:W-:Y:S02]  /*0ce0*/  ISETP.NE.AND P3, PT, R4, RZ, PT ;  /* 0x000000ff0400720c */ /* 0x000fe40003f65270 */
[----:B------:R-:W-:-:S03]  /*0cf0*/  ISETP.GE.U32.AND P2, PT, R22, 0x2, PT ;  /* 0x000000021600780c */ /* 0x000fc60003f46070 */
[----:B------:R-:W-:Y:S08]  /*0d00*/  BSSY.RECONVERGENT B0, `(.L_x_1866) ;  /* 0x0000026000007945 */ /* 0x000ff00003800200 */
[----:B------:R-:W-:Y:S05]  /*0d10*/  @P3 BRA `(.L_x_1867) ;  /* 0x0000000000903947 */ /* 0x000fea0003800000 */
[----:B------:R-:W4:Y:S01]  /*0d20*/  S2UR UR8, SR_CgaCtaId ;  /* 0x00000000000879c3 */ /* 0x000f220000008800 */
[----:B------:R-:W-:Y:S02]  /*0d30*/  UMOV UR5, 0x400 ;  /* 0x0000040000057882 */ /* 0x000fe40000000000 */
[----:B----4-:R-:W-:-:S09]  /*0d40*/  ULEA UR5, UR8, UR5, 0x18 ;  /* 0x0000000508057291 */ /* 0x010fd2000f8ec0ff */
[----:B---3--:R-:W3:Y:S04]  /*0d50*/  LDS.64 R4, [UR5+0x18] ;  /* 0x00001805ff047984 */ /* 0x008ee80008000a00 */
[----:B------:R-:W4:Y:S04]  /*0d60*/  LDS.128 R8, [UR5+0x20] ;  /* 0x00002005ff087984 */ /* 0x000f280008000c00 */
[----:B-12---:R-:W1:Y:S01]  /*0d70*/  LDS.128 R12, [UR5+0x30] ;  /* 0x00003005ff0c7984 */ /* 0x006e620008000c00 */
[----:B---3--:R-:W-:Y:S01]  /*0d80*/  FADD.FTZ R29, R6, R4 ;  /* 0x00000004061d7221 */ /* 0x008fe20000010000 */
[----:B------:R-:W-:-:S03]  /*0d90*/  FADD.FTZ R4, R7, R5 ;  /* 0x0000000507047221 */ /* 0x000fc60000010000 */
[----:B----4-:R-:W-:Y:S01]  /*0da0*/  FADD.FTZ R29, R29, R8 ;  /* 0x000000081d1d7221 */ /* 0x010fe20000010000 */
[----:B------:R-:W-:Y:S02]  /*0db0*/  FADD.FTZ R8, R4, R9 ;  /* 0x0000000904087221 */ /* 0x000fe40000010000 */
[----:B0-----:R-:W0:Y:S01]  /*0dc0*/  LDS.128 R4, [UR5+0x40] ;  /* 0x00004005ff047984 */ /* 0x001e220008000c00 */
[----:B------:R-:W-:Y:S01]  /*0dd0*/  FADD.FTZ R29, R29, R10 ;  /* 0x0000000a1d1d7221 */ /* 0x000fe20000010000 */
[----:B------:R-:W-:-:S03]  /*0de0*/  FADD.FTZ R8, R8, R11 ;  /* 0x0000000b08087221 */ /* 0x000fc60000010000 */
[----:B-1----:R-:W-:Y:S01]  /*0df0*/  FADD.FTZ R29, R29, R12 ;  /* 0x0000000c1d1d7221 */ /* 0x002fe20000010000 */
[----:B------:R-:W-:Y:S02]  /*0e00*/  FADD.FTZ R12, R8, R13 ;  /* 0x0000000d080c7221 */ /* 0x000fe40000010000 */
[----:B------:R-:W1:Y:S01]  /*0e10*/  LDS.128 R8, [UR5+0x50] ;  /* 0x00005005ff087984 */ /* 0x000e620008000c00 */
[----:B------:R-:W-:Y:S01]  /*0e20*/  FADD.FTZ R29, R29, R14 ;  /* 0x0000000e1d1d7221 */ /* 0x000fe20000010000 */
        /* <DEDUP_REMOVED lines=19> */
.L_x_1867:
[----:B------:R-:W-:Y:S05]  /*0f60*/  BSYNC.RECONVERGENT B0 ;  /* 0x0000000000007941 */ /* 0x000fea0003800200 */
.L_x_1866:
[----:B------:R-:W-:Y:S05]  /*0f70*/  @!P2 BRA `(.L_x_1868) ;  /* 0x0000000c00aca947 */ /* 0x000fea0003800000 */
[----:B---3--:R-:W3:Y:S01]  /*0f80*/  LDC.64 R4, c[0x0][0x3b8] ;  /* 0x0000ee00ff047b82 */ /* 0x008ee20000000a00 */
[----:B------:R-:W-:Y:S01]  /*0f90*/  ULOP3.LUT UR10, UR4, 0x1, URZ, 0xc0, !UPT ;  /* 0x00000001040a7892 */ /* 0x000fe2000f8ec0ff */
[----:B------:R-:W-:-:S03]  /*0fa0*/  ISETP.GE.U32.AND P4, PT, R22, 0x8, PT ;  /* 0x000000081600780c */ /* 0x000fc60003f86070 */
[----:B------:R-:W-:-:S06]  /*0fb0*/  UIMAD UR5, UR10, UR19, URZ ;  /* 0x000000130a0572a4 */ /* 0x000fcc000f8e02ff */
[----:B------:R-:W-:-:S05]  /*0fc0*/  IMAD R8, R22, UR5, RZ ;  /* 0x0000000516087c24 */ /* 0x000fca000f8e02ff */
[----:B------:R-:W-:-:S05]  /*0fd0*/  SHF.L.U32 R9, R8, 0x1, RZ ;  /* 0x0000000108097819 */ /* 0x000fca00000006ff */
[----:B---3--:R-:W-:-:S03]  /*0fe0*/  IMAD.WIDE R4, R9, 0x4, R4 ;  /* 0x0000000409047825 */ /* 0x008fc600078e0204 */
[----:B------:R-:W-:Y:S02]  /*0ff0*/  R2UR UR16, R4 ;  /* 0x00000000041072ca */ /* 0x000fe400000e0000 */
[----:B------:R-:W-:Y:S01]  /*1000*/  R2UR UR17, R5 ;  /* 0x00000000051172ca */ /* 0x000fe200000e0000 */
[----:B------:R-:W-:-:S14]  /*1010*/  @P3 BRA `(.L_x_1869) ;  /* 0x0000000000643947 */ /* 0x000fdc0003800000 */
[----:B------:R-:W3:Y:S01]  /*1020*/  LDC.64 R8, c[0x0][0x3b0] ;  /* 0x0000ec00ff087b82 */ /* 0x000ee20000000a00 */
[----:B------:R-:W-:Y:S02]  /*1030*/  ULOP3.LUT UP0, UR5, UR4, 0x2, URZ, 0xc0, !UPT ;  /* 0x0000000204057892 */ /* 0x000fe4000f80c0ff */
[----:B------:R-:W-:Y:S02]  /*1040*/  UIMAD UR11, UR10, UR19, UR6 ;  /* 0x000000130a0b72a4 */ /* 0x000fe4000f8e0206 */
[----:B------:R-:W-:Y:S02]  /*1050*/  UIMAD UR8, UR18, UR19, UR6 ;  /* 0x00000013120872a4 */ /* 0x000fe4000f8e0206 */
[----:B------:R-:W-:Y:S01]  /*1060*/  PLOP3.LUT P2, PT, PT, PT, UP0, 0x80, 0x8 ;  /* 0x000000000008781c */ /* 0x000fe20003f4f008 */
[----:B------:R-:W-:Y:S01]  /*1070*/  UIADD3 UR5, UPT, UPT, -UR5, 0x1, URZ ;  /* 0x0000000105057890 */ /* 0x000fe2000fffe1ff */
[----:B------:R-:W-:Y:S01]  /*1080*/  MOV R5, UR11 ;  /* 0x0000000b00057c02 */ /* 0x000fe20008000f00 */
[----:B------:R-:W-:Y:S01]  /*1090*/  UIMAD.WIDE.U32 UR8, UR8, 0x8, UR16 ;  /* 0x00000008080878a5 */ /* 0x000fe2000f8e0010 */
[----:B------:R-:W-:-:S03]  /*10a0*/  SEL R11, R22, RZ, !P2 ;  /* 0x000000ff160b7207 */ /* 0x000fc60005000000 */
[----:B-1----:R-:W-:Y:S02]  /*10b0*/  MOV R13, UR5 ;  /* 0x00000005000d7c02 */ /* 0x002fe40008000f00 */
[----:B------:R-:W-:Y:S02]  /*10c0*/  ISETP.NE.AND P2, PT, R11, -0x1, PT ;  /* 0xffffffff0b00780c */ /* 0x000fe40003f45270 */
[----:B------:R-:W-:Y:S01]  /*10d0*/  MOV R4, UR8 ;  /* 0x0000000800047c02 */ /* 0x000fe20008000f00 */
[----:B---3--:R-:W-:-:S04]  /*10e0*/  IMAD.WIDE.U32 R8, R5, 0x4, R8 ;  /* 0x0000000405087825 */ /* 0x008fc800078e0008 */
[----:B------:R-:W-:-:S05]  /*10f0*/  IMAD.U32 R5, RZ, RZ, UR9 ;  /* 0x00000009ff057e24 */ /* 0x000fca000f8e00ff */
[----:B------:R3:W-:Y:S01]  /*1100*/  STG.E.64 desc[UR14][R4.64], R6 ;  /* 0x0000000604007986 */ /* 0x0007e2000c101b0e */
[----:B------:R-:W-:Y:S06]  /*1110*/  MEMBAR.ALL.GPU ;  /* 0x0000000000007992 */ /* 0x000fec000000a000 */
[----:B------:R-:W-:-:S00]  /*1120*/  ERRBAR ;  /* 0x00000000000079ab */ /* 0x000fc00000000000 */
[----:B------:R-:W-:Y:S06]  /*1130*/  CGAERRBAR ;  /* 0x00000000000075ab */ /* 0x000fec0000000000 */
[----:B------:R3:W-:Y:S01]  /*1140*/  REDG.E.ADD.S32.STRONG.GPU desc[UR14][R8.64], R13 ;  /* 0x0000000d0800798e */ /* 0x0007e2000c12e30e */
[----:B------:R-:W-:Y:S05]  /*1150*/  @!P2 BRA `(.L_x_1869) ;  /* 0x000000000014a947 */ /* 0x000fea0003800000 */
.L_x_1870:
[----:B---3--:R-:W3:Y:S04]  /*1160*/  LDG.E.STRONG.GPU R4, desc[UR14][R8.64] ;  /* 0x0000000e08047981 */ /* 0x008ee8000c1ef900 */
[----:B---3--:R-:W-:Y:S01]  /*1170*/  CCTL.IVALL ;  /* 0x00000000ff00798f */ /* 0x008fe20002000000 */
[----:B------:R-:W-:Y:S05]  /*1180*/  YIELD ;  /* 0x0000000000007946 */ /* 0x000fea0003800000 */
[----:B------:R-:W-:-:S13]  /*1190*/  ISETP.NE.AND P2, PT, R4, R11, PT ;  /* 0x0000000b0400720c */ /* 0x000fda0003f45270 */
[----:B------:R-:W-:Y:S05]  /*11a0*/  @P2 BRA `(.L_x_1870) ;  /* 0xfffffffc00ec2947 */ /* 0x000fea000383ffff */
.L_x_1869:
[----:B------:R-:W-:Y:S05]  /*11b0*/  WARPSYNC.ALL ;  /* 0x0000000000007948 */ /* 0x000fea0003800000 */
[----:B------:R-:W-:Y:S06]  /*11c0*/  BAR.SYNC.DEFER_BLOCKING 0x0 ;  /* 0x0000000000007b1d */ /* 0x000fec0000010000 */
[----:B------:R-:W-:Y:S01]  /*11d0*/  UMOV UR5, URZ ;  /* 0x000000ff00057c82 */ /* 0x000fe20008000000 */
[----:B------:R-:W-:Y:S05]  /*11e0*/  @!P4 BRA `(.L_x_1871) ;  /* 0x000000040098c947 */ /* 0x000fea0003800000 */
[----:B------:R-:W-:Y:S01]  /*11f0*/  LOP3.LUT R14, R22, 0x7ffffff8, RZ, 0xc0, !PT ;  /* 0x7ffffff8160e7812 */ /* 0x000fe200078ec0ff */
[----:B------:R-:W-:Y:S02]  /*1200*/  UIMAD UR9, UR19, 0x7, UR6 ;  /* 0x00000007130978a4 */ /* 0x000fe4000f8e0206 */
[----:B------:R-:W-:Y:S02]  /*1210*/  ULEA UR10, UR19, UR6, 0x1 ;  /* 0x00000006130a7291 */ /* 0x000fe4000f8e08ff */
[----:B------:R-:W-:Y:S02]  /*1220*/  ULEA UR11, UR19, UR6, 0x2 ;  /* 0x00000006130b7291 */ /* 0x000fe4000f8e10ff */
[----:B------:R-:W-:Y:S02]  /*1230*/  UIMAD UR12, UR19, 0x6, UR6 ;  /* 0x00000006130c78a4 */ /* 0x000fe4000f8e0206 */
[----:B------:R-:W-:Y:S02]  /*1240*/  UIMAD UR13, UR19, 0x5, UR6 ;  /* 0x00000005130d78a4 */ /* 0x000fe4000f8e0206 */
[----:B------:R-:W-:-:S02]  /*1250*/  UIMAD UR20, UR19, 0x3, UR6 ;  /* 0x00000003131478a4 */ /* 0x000fc4000f8e0206 */
[----:B------:R-:W-:Y:S02]  /*1260*/  UIADD3 UR21, UPT, UPT, UR6, UR19, URZ ;  /* 0x0000001306157290 */ /* 0x000fe4000fffe0ff */
[----:B------:R-:W-:Y:S01]  /*1270*/  UIADD3 UR22, UPT, UPT, -UR18, URZ, URZ ;  /* 0x000000ff12167290 */ /* 0x000fe2000fffe1ff */
[----:B------:R-:W-:Y:S01]  /*1280*/  UMOV UR5, URZ ;  /* 0x000000ff00057c82 */ /* 0x000fe20008000000 */
[----:B------:R-:W-:-:S10]  /*1290*/  UMOV UR8, UR6 ;  /* 0x0000000600087c82 */ /* 0x000fd40008000000 */
.L_x_1872:
[----:B------:R-:W-:Y:S01]  /*12a0*/  ISETP.EQ.OR P2, PT, RZ, UR22, P3 ;  /* 0x00000016ff007c0c */ /* 0x000fe20009f42670 */
[----:B------:R-:W-:Y:S02]  /*12b0*/  UIADD3 UR23, UPT, UPT, UR5, 0x1, URZ ;  /* 0x0000000105177890 */ /* 0x000fe4000fffe0ff */
[----:B------:R-:W-:-:S04]  /*12c0*/  UIADD3 UR24, UPT, UPT, UR5, 0x2, URZ ;  /* 0x0000000205187890 */ /* 0x000fc8000fffe0ff */
[----:B---3--:R-:W-:Y:S01]  /*12d0*/  MOV R4, UR23 ;  /* 0x0000001700047c02 */ /* 0x008fe20008000f00 */
[----:B------:R-:W-:Y:S01]  /*12e0*/  UIADD3 UR23, UPT, UPT, UR5, 0x3, URZ ;  /* 0x0000000305177890 */ /* 0x000fe2000fffe0ff */
[----:B------:R-:W-:Y:S02]  /*12f0*/  MOV R5, UR24 ;  /* 0x0000001800057c02 */ /* 0x000fe40008000f00 */
[----:B------:R-:W-:Y:S02]  /*1300*/  ISETP.EQ.OR P4, PT, R4, UR18, P3 ;  /* 0x0000001204007c0c */ /* 0x000fe40009f82670 */
[----:B------:R-:W-:Y:S01]  /*1310*/  VOTEU.ALL UP0, P2 ;  /* 0x0000000000ff7886 */ /* 0x000fe20001000000 */
[----:B------:R-:W-:Y:S02]  /*1320*/  ISETP.EQ.OR P6, PT, R5, UR18, P3 ;  /* 0x0000001205007c0c */ /* 0x000fe40009fc2670 */
[----:B------:R-:W-:Y:S02]  /*1330*/  MOV R4, UR23 ;  /* 0x0000001700047c02 */ /* 0x000fe40008000f00 */
[----:B------:R-:W-:-:S02]  /*1340*/  @!UP0 UIMAD.WIDE.U32 UR24, UR8, 0x8, UR16 ;  /* 0x00000008081888a5 */ /* 0x000fc4000f8e0010 */
[----:B------:R-:W-:-:S04]  /*1350*/  ISETP.EQ.OR P5, PT, R4, UR18, P3 ;  /* 0x0000001204007c0c */ /* 0x000fc80009fa2670 */
[----:B------:R-:W-:Y:S01]  /*1360*/  IMAD.U32 R4, RZ, RZ, UR24 ;  /* 0x00000018ff047e24 */ /* 0x000fe2000f8e00ff */
[----:B------:R-:W-:Y:S01]  /*1370*/  MOV R5, UR25 ;  /* 0x0000001900057c02 */ /* 0x000fe20008000f00 */
[----:B------:R-:W-:Y:S01]  /*1380*/  VOTEU.ALL UP0, P4 ;  /* 0x0000000000ff7886 */ /* 0x000fe20002000000 */
[----:B------:R-:W-:-:S04]  /*1390*/  VOTEU.ALL UP1, P6 ;  /* 0x0000000000ff7886 */ /* 0x000fc80003020000 */
[----:B------:R-:W-:Y:S01]  /*13a0*/  @!UP0 UIMAD.WIDE.U32 UR24, UR21, 0x8, UR16 ;  /* 0x00000008151888a5 */ /* 0x000fe2000f8e0010 */
[----:B------:R-:W0:Y:S01]  /*13b0*/  @!P2 LDG.E.64 R4, desc[UR14][R4.64] ;  /* 0x0000000e0404a981 */ /* 0x000e22000c1e1b00 */
[----:B------:R-:W-:Y:S01]  /*13c0*/  VOTEU.ALL UP0, P5 ;  /* 0x0000000000ff7886 */ /* 0x000fe20002800000 */
[----:B------:R-:W-:-:S03]  /*13d0*/  @!UP1 UIMAD.WIDE.U32 UR26, UR10, 0x8, UR16 ;  /* 0x000000080a1a98a5 */ /* 0x000fc6000f8e0010 */
[----:B------:R-:W-:Y:S02]  /*13e0*/  MOV R8, UR24 ;  /* 0x0000001800087c02 */ /* 0x000fe40008000f00 */
[----:B------:R-:W-:Y:S01]  /*13f0*/  MOV R9, UR25 ;  /* 0x0000001900097c02 */ /* 0x000fe20008000f00 */
[----:B------:R-:W-:Y:S01]  /*1400*/  @!UP0 UIMAD.WIDE.U32 UR24, UR20, 0x8, UR16 ;  /* 0x00000008141888a5 */ /* 0x000fe2000f8e0010 */
[----:B------:R-:W-:Y:S01]  /*1410*/  MOV R10, UR26 ;  /* 0x0000001a000a7c02 */ /* 0x000fe20008000f00 */
[----:B------:R-:W-:-:S03]  /*1420*/  IMAD.U32 R11, RZ, RZ, UR27 ;  /* 0x0000001bff0b7e24 */ /* 0x000fc6000f8e00ff */
[----:B------:R-:W3:Y:S01]  /*1430*/  @!P4 LDG.E.64 R8, desc[UR14][R8.64] ;  /* 0x0000000e0808c981 */ /* 0x000ee2000c1e1b00 */
[----:B--2---:R-:W-:Y:S02]  /*1440*/  MOV R12, UR24 ;  /* 0x00000018000c7c02 */ /* 0x004fe40008000f00 */
[----:B-1----:R-:W-:Y:S01]  /*1450*/  MOV R13, UR25 ;  /* 0x00000019000d7c02 */ /* 0x002fe20008000f00 */
[----:B------:R-:W2:Y:S05]  /*1460*/  @!P6 LDG.E.64 R10, desc[UR14][R10.64] ;  /* 0x0000000e0a0ae981 */ /* 0x000eaa000c1e1b00 */
[----:B------:R-:W4:Y:S01]  /*1470*/  @!P5 LDG.E.64 R12, desc[UR14][R12.64] ;  /* 0x0000000e0c0cd981 */ /* 0x000f22000c1e1b00 */
[----:B------:R-:W-:-:S02]  /*1480*/  UIADD3 UR23, UPT, UPT, UR5, 0x4, URZ ;  /* 0x0000000405177890 */ /* 0x000fc4000fffe0ff */
[----:B------:R-:W-:Y:S01]  /*1490*/  UIADD3 UR24, UPT, UPT, UR5, 0x6, URZ ;  /* 0x0000000605187890 */ /* 0x000fe2000fffe0ff */
[----:B0-----:R-:W-:-:S03]  /*14a0*/  @!P2 FADD.FTZ R6, R6, R4 ;  /* 0x000000040606a221 */ /* 0x001fc60000010000 */
[----:B------:R-:W-:Y:S01]  /*14b0*/  MOV R4, UR23 ;  /* 0x0000001700047c02 */ /* 0x000fe20008000f00 */
[----:B------:R-:W-:Y:S01]  /*14c0*/  UIADD3 UR23, UPT, UPT, UR5, 0x5, URZ ;  /* 0x0000000505177890 */ /* 0x000fe2000fffe0ff */
[----:B------:R-:W-:Y:S01]  /*14d0*/  @!P2 FADD.FTZ R7, R7, R5 ;  /* 0x000000050707a221 */ /* 0x000fe20000010000 */
[----:B------:R-:W-:Y:S01]  /*14e0*/  IMAD.U32 R5, RZ, RZ, UR24 ;  /* 0x00000018ff057e24 */ /* 0x000fe2000f8e00ff */
[----:B------:R-:W-:-:S03]  /*14f0*/  ISETP.EQ.OR P2, PT, R4, UR18, P3 ;  /* 0x0000001204007c0c */ /* 0x000fc60009f42670 */
[----:B------:R-:W-:Y:S01]  /*1500*/  MOV R4, UR23 ;  /* 0x0000001700047c02 */ /* 0x000fe20008000f00 */
[----:B------:R-:W-:Y:S01]  /*1510*/  UIADD3 UR23, UPT, UPT, UR5, 0x7, URZ ;  /* 0x0000000705177890 */ /* 0x000fe2000fffe0ff */
[----:B---3--:R-:W-:Y:S01]  /*1520*/  @!P4 FADD.FTZ R6, R6, R8 ;  /* 0x000000080606c221 */ /* 0x008fe20000010000 */
[----:B------:R-:W-:Y:S01]  /*1530*/  @!P4 FADD.FTZ R7, R7, R9 ;  /* 0x000000090707c221 */ /* 0x000fe20000010000 */
[----:B------:R-:W-:Y:S02]  /*1540*/  ISETP.EQ.OR P4, PT, R4, UR18, P3 ;  /* 0x0000001204007c0c */ /* 0x000fe40009f82670 */
[----:B--2---:R-:W-:Y:S01]  /*1550*/  @!P6 FADD.FTZ R6, R6, R10 ;  /* 0x0000000a0606e221 */ /* 0x004fe20000010000 */
[----:B------:R-:W-:Y:S01]  /*1560*/  @!P6 FADD.FTZ R7, R7, R11 ;  /* 0x0000000b0707e221 */ /* 0x000fe20000010000 */
[----:B------:R-:W-:Y:S02]  /*1570*/  ISETP.EQ.OR P6, PT, R5, UR18, P3 ;  /* 0x0000001205007c0c */ /* 0x000fe40009fc2670 */
[----:B------:R-:W-:Y:S01]  /*1580*/  VOTEU.ALL UP0, P2 ;  /* 0x0000000000ff7886 */ /* 0x000fe20001000000 */
[----:B------:R-:W-:Y:S01]  /*1590*/  MOV R4, UR23 ;  /* 0x0000001700047c02 */ /* 0x000fe20008000f00 */
[----:B----4-:R-:W-:Y:S01]  /*15a0*/  @!P5 FADD.FTZ R6, R6, R12 ;  /* 0x0000000c0606d221 */ /* 0x010fe20000010000 */
[----:B------:R-:W-:-:S02]  /*15b0*/  @!P5 FADD.FTZ R7, R7, R13 ;  /* 0x0000000d0707d221 */ /* 0x000fc40000010000 */
[----:B------:R-:W-:Y:S01]  /*15c0*/  ISETP.EQ.OR P5, PT, R4, UR18, P3 ;  /* 0x0000001204007c0c */ /* 0x000fe20009fa2670 */
[----:B------:R-:W-:Y:S01]  /*15d0*/  @!UP0 UIMAD.WIDE.U32 UR24, UR11, 0x8, UR16 ;  /* 0x000000080b1888a5 */ /* 0x000fe2000f8e0010 */
[----:B------:R-:W-:-:S05]  /*15e0*/  VOTEU.ALL UP0, P4 ;  /* 0x0000000000ff7886 */ /* 0x000fca0002000000 */
[----:B------:R-:W-:Y:S01]  /*15f0*/  MOV R4, UR24 ;  /* 0x0000001800047c02 */ /* 0x000fe20008000f00 */
[----:B------:R-:W-:Y:S01]  /*1600*/  VOTEU.ALL UP1, P6 ;  /* 0x0000000000ff7886 */ /* 0x000fe20003020000 */
[----:B------:R-:W-:Y:S01]  /*1610*/  MOV R5, UR25 ;  /* 0x0000001900057c02 */ /* 0x000fe20008000f00 */
[----:B------:R-:W-:-:S03]  /*1620*/  @!UP0 UIMAD.WIDE.U32 UR24, UR13, 0x8, UR16 ;  /* 0x000000080d1888a5 */ /* 0x000fc6000f8e0010 */
[----:B------:R-:W-:Y:S01]  /*1630*/  VOTEU.ALL UP0, P5 ;  /* 0x0000000000ff7886 */ /* 0x000fe20002800000 */
[----:B------:R-:W-:Y:S01]  /*1640*/  @!UP1 UIMAD.WIDE.U32 UR26, UR12, 0x8, UR16 ;  /* 0x000000080c1a98a5 */ /* 0x000fe2000f8e0010 */
[----:B------:R-:W2:Y:S01]  /*1650*/  @!P2 LDG.E.64 R4, desc[UR14][R4.64] ;  /* 0x0000000e0404a981 */ /* 0x000ea2000c1e1b00 */
[----:B------:R-:W-:Y:S01]  /*1660*/  MOV R8, UR24 ;  /* 0x0000001800087c02 */ /* 0x000fe20008000f00 */
[----:B------:R-:W-:Y:S01]  /*1670*/  IMAD.U32 R9, RZ, RZ, UR25 ;  /* 0x00000019ff097e24 */ /* 0x000fe2000f8e00ff */
[----:B------:R-:W-:Y:S02]  /*1680*/  @!UP0 UIMAD.WIDE.U32 UR24, UR9, 0x8, UR16 ;  /* 0x00000008091888a5 */ /* 0x000fe4000f8e0010 */
[----:B------:R-:W-:Y:S02]  /*1690*/  MOV R10, UR26 ;  /* 0x0000001a000a7c02 */ /* 0x000fe40008000f00 */
[----:B------:R-:W-:Y:S01]  /*16a0*/  MOV R11, UR27 ;  /* 0x0000001b000b7c02 */ /* 0x000fe20008000f00 */
[----:B------:R-:W3:Y:S01]  /*16b0*/  @!P4 LDG.E.64 R8, desc[UR14][R8.64] ;  /* 0x0000000e0808c981 */ /* 0x000ee2000c1e1b00 */
[----:B------:R-:W-:-:S02]  /*16c0*/  MOV R12, UR24 ;  /* 0x00000018000c7c02 */ /* 0x000fc40008000f00 */
[----:B------:R-:W-:Y:S02]  /*16d0*/  MOV R13, UR25 ;  /* 0x00000019000d7c02 */ /* 0x000fe40008000f00 */
[----:B------:R-:W4:Y:S04]  /*16e0*/  @!P6 LDG.E.64 R10, desc[UR14][R10.64] ;  /* 0x0000000e0a0ae981 */ /* 0x000f28000c1e1b00 */
[----:B------:R-:W5:Y:S01]  /*16f0*/  @!P5 LDG.E.64 R12, desc[UR14][R12.64] ;  /* 0x0000000e0c0cd981 */ /* 0x000f62000c1e1b00 */
[----:B------:R-:W-:Y:S02]  /*1700*/  UIADD3 UR5, UPT, UPT, UR5, 0x8, URZ ;  /* 0x0000000805057890 */ /* 0x000fe4000fffe0ff */
[----:B------:R-:W-:Y:S02]  /*1710*/  UIADD3 UR22, UPT, UPT, UR22, 0x8, URZ ;  /* 0x0000000816167890 */ /* 0x000fe4000fffe0ff */
[----:B------:R-:W-:-:S02]  /*1720*/  ULEA UR8, UR19, UR8, 0x3 ;  /* 0x0000000813087291 */ /* 0x000fc4000f8e18ff */
[----:B------:R-:W-:Y:S02]  /*1730*/  ULEA UR21, UR19, UR21, 0x3 ;  /* 0x0000001513157291 */ /* 0x000fe4000f8e18ff */
[----:B------:R-:W-:Y:S02]  /*1740*/  ULEA UR10, UR19, UR10, 0x3 ;  /* 0x0000000a130a7291 */ /* 0x000fe4000f8e18ff */
[----:B------:R-:W-:Y:S02]  /*1750*/  ULEA UR20, UR19, UR20, 0x3 ;  /* 0x0000001413147291 */ /* 0x000fe4000f8e18ff */
[----:B------:R-:W-:Y:S02]  /*1760*/  ULEA UR11, UR19, UR11, 0x3 ;  /* 0x0000000b130b7291 */ /* 0x000fe4000f8e18ff */
[----:B------:R-:W-:Y:S02]  /*1770*/  ULEA UR13, UR19, UR13, 0x3 ;  /* 0x0000000d130d7291 */ /* 0x000fe4000f8e18ff */
[----:B------:R-:W-:-:S02]  /*1780*/  ULEA UR12, UR19, UR12, 0x3 ;  /* 0x0000000c130c7291 */ /* 0x000fc4000f8e18ff */
        /* <DEDUP_REMOVED lines=11> */
[----:B------:R-:W-:-:S15]  /*1840*/  R2UR UR5, R14 ;  /* 0x000000000e0572ca */ /* 0x000fde00000e0000 */
.L_x_1871:
[----:B------:R-:W-:-:S13]  /*1850*/  LOP3.LUT P2, RZ, R22, 0x7, RZ, 0xc0, !PT ;  /* 0x0000000716ff7812 */ /* 0x000fda000784c0ff */
[----:B------:R-:W-:Y:S05]  /*1860*/  @!P2 BRA `(.L_x_1868) ;  /* 0x000000040070a947 */ /* 0x000fea0003800000 */
[----:B---3--:R-:W-:-:S05]  /*1870*/  LOP3.LUT R4, R22, 0x7, RZ, 0xc0, !PT ;  /* 0x0000000716047812 */ /* 0x008fca00078ec0ff */
[----:B------:R-:W-:-:S05]  /*1880*/  VIADD R4, R4, 0xffffffff ;  /* 0xffffffff04047836 */ /* 0x000fca0000000000 */
[----:B------:R-:W-:-:S13]  /*1890*/  ISETP.GE.U32.AND P2, PT, R4, 0x3, PT ;  /* 0x000000030400780c */ /* 0x000fda0003f46070 */
[----:B------:R-:W-:Y:S05]  /*18a0*/  @!P2 BRA `(.L_x_1873) ;  /* 0x0000000000b8a947 */ /* 0x000fea0003800000 */
[----:B------:R-:W-:Y:S02]  /*18b0*/  UIADD3 UR10, UPT, UPT, UR5, 0x1, URZ ;  /* 0x00000001050a7890 */ /* 0x000fe4000fffe0ff */
[----:B------:R-:W-:Y:S01]  /*18c0*/  MOV R4, UR5 ;  /* 0x0000000500047c02 */ /* 0x000fe20008000f00 */
[----:B------:R-:W-:Y:S02]  /*18d0*/  UIADD3 UR12, UPT, UPT, UR5, 0x2, URZ ;  /* 0x00000002050c7890 */ /* 0x000fe4000fffe0ff */
[----:B------:R-:W-:Y:S01]  /*18e0*/  UIADD3 UR13, UPT, UPT, UR5, 0x3, URZ ;  /* 0x00000003050d7890 */ /* 0x000fe2000fffe0ff */
[----:B------:R-:W-:Y:S02]  /*18f0*/  ISETP.EQ.OR P2, PT, R4, UR18, P3 ;  /* 0x0000001204007c0c */ /* 0x000fe40009f42670 */
[----:B------:R-:W-:Y:S02]  /*1900*/  MOV R4, UR10 ;  /* 0x0000000a00047c02 */ /* 0x000fe40008000f00 */
[----:B------:R-:W-:-:S02]  /*1910*/  MOV R5, UR12 ;  /* 0x0000000c00057c02 */ /* 0x000fc40008000f00 */
[----:B------:R-:W-:Y:S02]  /*1920*/  ISETP.EQ.OR P4, PT, R4, UR18, P3 ;  /* 0x0000001204007c0c */ /* 0x000fe40009f82670 */
[----:B------:R-:W-:Y:S02]  /*1930*/  MOV R4, UR13 ;  /* 0x0000000d00047c02 */ /* 0x000fe40008000f00 */
[----:B------:R-:W-:Y:S02]  /*1940*/  ISETP.EQ.OR P5, PT, R5, UR18, P3 ;  /* 0x0000001205007c0c */ /* 0x000fe40009fa2670 */
[----:B------:R-:W-:Y:S01]  /*1950*/  ISETP.EQ.OR P6, PT, R4, UR18, P3 ;  /* 0x0000001204007c0c */ /* 0x000fe20009fc2670 */
[----:B------:R-:W-:-:S05]  /*1960*/  VOTEU.ALL UP2, P2 ;  /* 0x0000000000ff7886 */ /* 0x000fca0001040000 */
[----:B------:R-:W-:Y:S01]  /*1970*/  @!UP2 UIMAD UR8, UR5, UR19, UR6 ;  /* 0x000000130508a2a4 */ /* 0x000fe2000f8e0206 */
[----:B------:R-:W-:-:S03]  /*1980*/  VOTEU.ALL UP1, P4 ;  /* 0x0000000000ff7886 */ /* 0x000fc60002020000 */
[----:B------:R-:W-:Y:S01]  /*1990*/  @!UP2 UIMAD.WIDE.U32 UR8, UR8, 0x8, UR16 ;  /* 0x000000080808a8a5 */ /* 0x000fe2000f8e0010 */
[----:B------:R-:W-:Y:S01]  /*19a0*/  VOTEU.ALL UP0, P5 ;  /* 0x0000000000ff7886 */ /* 0x000fe20002800000 */
[----:B------:R-:W-:Y:S01]  /*19b0*/  @!UP1 UIMAD UR10, UR10, UR19, UR6 ;  /* 0x000000130a0a92a4 */ /* 0x000fe2000f8e0206 */
[----:B------:R-:W-:-:S03]  /*19c0*/  VOTEU.ALL UP2, P6 ;  /* 0x0000000000ff7886 */ /* 0x000fc60003040000 */
[----:B------:R-:W-:Y:S01]  /*19d0*/  IMAD.U32 R4, RZ, RZ, UR8 ;  /* 0x00000008ff047e24 */ /* 0x000fe2000f8e00ff */
[----:B------:R-:W-:Y:S01]  /*19e0*/  @!UP0 UIMAD UR12, UR12, UR19, UR6 ;  /* 0x000000130c0c82a4 */ /* 0x000fe2000f8e0206 */
[----:B------:R-:W-:Y:S01]  /*19f0*/  MOV R5, UR9 ;  /* 0x0000000900057c02 */ /* 0x000fe20008000f00 */
[----:B------:R-:W-:Y:S02]  /*1a00*/  @!UP1 UIMAD.WIDE.U32 UR10, UR10, 0x8, UR16 ;  /* 0x000000080a0a98a5 */ /* 0x000fe4000f8e0010 */
[----:B------:R-:W-:Y:S02]  /*1a10*/  @!UP2 UIMAD UR13, UR13, UR19, UR6 ;  /* 0x000000130d0da2a4 */ /* 0x000fe4000f8e0206 */
[----:B------:R-:W-:Y:S01]  /*1a20*/  @!UP0 UIMAD.WIDE.U32 UR8, UR12, 0x8, UR16 ;  /* 0x000000080c0888a5 */ /* 0x000fe2000f8e0010 */
[----:B------:R-:W0:Y:S01]  /*1a30*/  @!P2 LDG.E.64 R4, desc[UR14][R4.64] ;  /* 0x0000000e0404a981 */ /* 0x000e22000c1e1b00 */
        /* <DEDUP_REMOVED lines=10> */
[----:B------:R-:W-:-:S04]  /*1ae0*/  MOV R14, UR5 ;  /* 0x00000005000e7c02 */ /* 0x000fc80008000f00 */
[----:B------:R-:W-:-:S04]  /*1af0*/  IADD3 R14, PT, PT, R14, 0x4, RZ ;  /* 0x000000040e0e7810 */ /* 0x000fc80007ffe0ff */
[----:B------:R-:W-:Y:S01]  /*1b00*/  R2UR UR5, R14 ;  /* 0x000000000e0572ca */ /* 0x000fe200000e0000 */
        /* <DEDUP_REMOVED lines=8> */
.L_x_1873:
[----:B------:R-:W-:-:S13]  /*1b90*/  LOP3.LUT P2, R4, R22, 0x3, RZ, 0xc0, !PT ;  /* 0x0000000316047812 */ /* 0x000fda000784c0ff */
[----:B------:R-:W-:Y:S05]  /*1ba0*/  @!P2 BRA `(.L_x_1868) ;  /* 0x0000000000a0a947 */ /* 0x000fea0003800000 */
[----:B------:R-:W-:-:S13]  /*1bb0*/  ISETP.NE.AND P2, PT, R4, 0x1, PT ;  /* 0x000000010400780c */ /* 0x000fda0003f45270 */
[----:B------:R-:W-:Y:S05]  /*1bc0*/  @!P2 BRA `(.L_x_1874) ;  /* 0x000000000060a947 */ /* 0x000fea0003800000 */
[----:B------:R-:W-:Y:S02]  /*1bd0*/  UIADD3 UR8, UPT, UPT, UR5, 0x1, URZ ;  /* 0x0000000105087890 */ /* 0x000fe4000fffe0ff */
[----:B------:R-:W-:-:S05]  /*1be0*/  IMAD.U32 R4, RZ, RZ, UR5 ;  /* 0x00000005ff047e24 */ /* 0x000fca000f8e00ff */
[----:B------:R-:W-:Y:S02]  /*1bf0*/  ISETP.EQ.OR P4, PT, R4, UR18, P3 ;  /* 0x0000001204007c0c */ /* 0x000fe40009f82670 */
[----:B------:R-:W-:-:S04]  /*1c00*/  MOV R4, UR8 ;  /* 0x0000000800047c02 */ /* 0x000fc80008000f00 */
[----:B------:R-:W-:-:S07]  /*1c10*/  ISETP.EQ.OR P2, PT, R4, UR18, P3 ;  /* 0x0000001204007c0c */ /* 0x000fce0009f42670 */
[----:B------:R-:W-:-:S05]  /*1c20*/  VOTEU.ALL UP0, P4 ;  /* 0x0000000000ff7886 */ /* 0x000fca0002000000 */
[----:B------:R-:W-:Y:S01]  /*1c30*/  @!UP0 UIMAD UR10, UR5, UR19, UR6 ;  /* 0x00000013050a82a4 */ /* 0x000fe2000f8e0206 */
[----:B------:R-:W-:-:S03]  /*1c40*/  VOTEU.ALL UP1, P2 ;  /* 0x0000000000ff7886 */ /* 0x000fc60001020000 */
[----:B------:R-:W-:Y:S02]  /*1c50*/  @!UP0 UIMAD.WIDE.U32 UR10, UR10, 0x8, UR16 ;  /* 0x000000080a0a88a5 */ /* 0x000fe4000f8e0010 */
[----:B------:R-:W-:-:S04]  /*1c60*/  @!UP1 UIMAD UR8, UR8, UR19, UR6 ;  /* 0x00000013080892a4 */ /* 0x000fc8000f8e0206 */
[----:B------:R-:W-:Y:S01]  /*1c70*/  MOV R4, UR10 ;  /* 0x0000000a00047c02 */ /* 0x000fe20008000f00 */
[----:B------:R-:W-:Y:S01]  /*1c80*/  @!UP1 UIMAD.WIDE.U32 UR8, UR8, 0x8, UR16 ;  /* 0x00000008080898a5 */ /* 0x000fe2000f8e0010 */
[----:B------:R-:W-:-:S05]  /*1c90*/  MOV R5, UR11 ;  /* 0x0000000b00057c02 */ /* 0x000fca0008000f00 */
[----:B------:R-:W-:Y:S01]  /*1ca0*/  MOV R8, UR8 ;  /* 0x0000000800087c02 */ /* 0x000fe20008000f00 */
[----:B------:R-:W-:Y:S01]  /*1cb0*/  IMAD.U32 R9, RZ, RZ, UR9 ;  /* 0x00000009ff097e24 */ /* 0x000fe2000f8e00ff */
[----:B------:R-:W0:Y:S05]  /*1cc0*/  @!P4 LDG.E.64 R4, desc[UR14][R4.64] ;  /* 0x0000000e0404c981 */ /* 0x000e2a000c1e1b00 */
[----:B------:R-:W3:Y:S01]  /*1cd0*/  @!P2 LDG.E.64 R8, desc[UR14][R8.64] ;  /* 0x0000000e0808a981 */ /* 0x000ee2000c1e1b00 */
[----:B------:R-:W-:-:S04]  /*1ce0*/  MOV R10, UR5 ;  /* 0x00000005000a7c02 */ /* 0x000fc80008000f00 */
[----:B------:R-:W-:-:S04]  /*1cf0*/  IADD3 R10, PT, PT, R10, 0x2, RZ ;  /* 0x000000020a0a7810 */ /* 0x000fc80007ffe0ff */
[----:B------:R-:W-:Y:S01]  /*1d00*/  R2UR UR5, R10 ;  /* 0x000000000a0572ca */ /* 0x000fe200000e0000 */
[----:B0-----:R-:W-:Y:S01]  /*1d10*/  @!P4 FADD.FTZ R6, R6, R4 ;  /* 0x000000040606c221 */ /* 0x001fe20000010000 */
[----:B------:R-:W-:-:S03]  /*1d20*/  @!P4 FADD.FTZ R7, R7, R5 ;  /* 0x000000050707c221 */ /* 0x000fc60000010000 */
[----:B---3--:R-:W-:Y:S01]  /*1d30*/  @!P2 FADD.FTZ R6, R6, R8 ;  /* 0x000000080606a221 */ /* 0x008fe20000010000 */
[----:B------:R-:W-:-:S09]  /*1d40*/  @!P2 FADD.FTZ R7, R7, R9 ;  /* 0x000000090707a221 */ /* 0x000fd20000010000 */
.L_x_1874:
[----:B------:R-:W-:Y:S01]  /*1d50*/  MOV R5, UR5 ;  /* 0x0000000500057c02 */ /* 0x000fe20008000f00 */
[----:B------:R-:W-:Y:S01]  /*1d60*/  BSSY.RECONVERGENT B0, `(.L_x_1868) ;  /* 0x000000c000007945 */ /* 0x000fe20003800200 */
[----:B------:R-:W-:Y:S02]  /*1d70*/  LOP3.LUT R4, R22, 0x1, RZ, 0xc0, !PT ;  /* 0x0000000116047812 */ /* 0x000fe400078ec0ff */
[----:B------:R-:W-:-:S04]  /*1d80*/  ISETP.EQ.OR P2, PT, R5, UR18, P3 ;  /* 0x0000001205007c0c */ /* 0x000fc80009f42670 */
[----:B------:R-:W-:-:S13]  /*1d90*/  ISETP.NE.U32.OR P2, PT, R4, 0x1, P2 ;  /* 0x000000010400780c */ /* 0x000fda0001745470 */
[----:B------:R-:W-:Y:S05]  /*1da0*/  @P2 BRA `(.L_x_1875) ;  /* 0x00000000001c2947 */ /* 0x000fea0003800000 */
[----:B------:R-:W-:Y:S01]  /*1db0*/  UIMAD UR8, UR19, UR5, UR6 ;  /* 0x00000005130872a4 */ /* 0x000fe2000f8e0206 */
[----:B------:R-:W-:-:S05]  /*1dc0*/  HFMA2 R5, -RZ, RZ, 0, 4.76837158203125e-07 ;  /* 0x00000008ff057431 */ /* 0x000fca00000001ff */
[----:B------:R-:W-:-:S04]  /*1dd0*/  IMAD.U32 R4, RZ, RZ, UR8 ;  /* 0x00000008ff047e24 */ /* 0x000fc8000f8e00ff */
[----:B------:R-:W-:-:S06]  /*1de0*/  IMAD.WIDE.U32 R4, R4, R5, UR16 ;  /* 0x0000001004047e25 */ /* 0x000fcc000f8e0005 */
[----:B------:R-:W0:Y:S02]  /*1df0*/  LDG.E.64 R4, desc[UR14][R4.64] ;  /* 0x0000000e04047981 */ /* 0x000e24000c1e1b00 */
[----:B0-----:R-:W-:Y:S01]  /*1e00*/  FADD.FTZ R6, R6, R4 ;  /* 0x0000000406067221 */ /* 0x001fe20000010000 */
[----:B------:R-:W-:-:S07]  /*1e10*/  FADD.FTZ R7, R7, R5 ;  /* 0x0000000507077221 */ /* 0x000fce0000010000 */
.L_x_1875:
[----:B------:R-:W-:Y:S05]  /*1e20*/  BSYNC.RECONVERGENT B0 ;  /* 0x0000000000007941 */ /* 0x000fea0003800200 */
.L_x_1868:
[----:B------:R-:W4:Y:S01]  /*1e30*/  S2R R10, SR_TID.X ;  /* 0x00000000000a7919 */ /* 0x000f220000002100 */
[----:B------:R-:W0:Y:S01]  /*1e40*/  S2UR UR8, SR_CgaCtaId ;  /* 0x00000000000879c3 */ /* 0x000e220000008800 */
[----:B------:R-:W1:Y:S01]  /*1e50*/  LDCU UR9, c[0x0][0x414] ;  /* 0x00008280ff0977ac */ /* 0x000e620008000800 */
[----:B------:R-:W-:Y:S01]  /*1e60*/  MOV R15, UR7 ;  /* 0x00000007000f7c02 */ /* 0x000fe20008000f00 */
[----:B------:R-:W-:-:S05]  /*1e70*/  UMOV UR5, 0x400 ;  /* 0x0000040000057882 */ /* 0x000fca0000000000 */
[----:B------:R-:W2:Y:S08]  /*1e80*/  @P0 LDC.64 R28, c[0x0][0x388] ;  /* 0x0000e200ff1c0b82 */ /* 0x000eb00000000a00 */
[----:B---3--:R-:W3:Y:S01]  /*1e90*/  LDC.64 R8, c[0x0][0x398] ;  /* 0x0000e600ff087b82 */ /* 0x008ee20000000a00 */
[----:B-1----:R-:W-:Y:S01]  /*1ea0*/  @P0 FMUL.FTZ R14, R6, UR9 ;  /* 0x00000009060e0c20 */ /* 0x002fe20008410000 */
[----:B0-----:R-:W-:Y:S01]  /*1eb0*/  ULEA UR5, UR8, UR5, 0x18 ;  /* 0x0000000508057291 */ /* 0x001fe2000f8ec0ff */
[----:B----4-:R-:W-:Y:S01]  /*1ec0*/  LOP3.LUT R4, R10, 0xffff, RZ, 0xc0, !PT ;  /* 0x0000ffff0a047812 */ /* 0x010fe200078ec0ff */
[----:B--2---:R-:W-:-:S04]  /*1ed0*/  @P0 IMAD.WIDE R28, R15, 0x8, R28 ;  /* 0x000000080f1c0825 */ /* 0x004fc800078e021c */
[----:B------:R-:W-:-:S03]  /*1ee0*/  @P0 FMUL.FTZ R15, R7, UR9 ;  /* 0x00000009070f0c20 */ /* 0x000fc60008410000 */
[----:B------:R-:W-:Y:S01]  /*1ef0*/  @!P3 STS.64 [UR5+0x88], R6 ;  /* 0x00008806ff00b988 */ /* 0x000fe20008000a05 */
[----:B------:R-:W-:-:S03]  /*1f00*/  IMAD R4, R4, 0x925, RZ ;  /* 0x0000092504047824 */ /* 0x000fc600078e02ff */
[----:B------:R-:W-:Y:S02]  /*1f10*/  @P0 STG.E.64 desc[UR14][R28.64], R14 ;  /* 0x0000000e1c000986 */ /* 0x000fe4000c101b0e */
[----:B------:R-:W-:-:S04]  /*1f20*/  SHF.R.U32.HI R4, RZ, 0x10, R4 ;  /* 0x00000010ff047819 */ /* 0x000fc80000011604 */
[----:B------:R-:W-:-:S05]  /*1f30*/  PRMT R4, R4, 0x9910, RZ ;  /* 0x0000991004047816 */ /* 0x000fca00000000ff */
[----:B------:R-:W-:-:S05]  /*1f40*/  IMAD R4, R4, 0x1c, RZ ;  /* 0x0000001c04047824 */ /* 0x000fca00078e02ff */
[----:B------:R-:W-:Y:S02]  /*1f50*/  IADD3 R11, PT, PT, RZ, -R4, RZ ;  /* 0x80000004ff0b7210 */ /* 0x000fe40007ffe0ff */
[----:B------:R-:W0:Y:S02]  /*1f60*/  LDC.64 R4, c[0x0][0x3a0] ;  /* 0x0000e800ff047b82 */ /* 0x000e240000000a00 */
[----:B------:R-:W-:-:S04]  /*1f70*/  PRMT R11, R11, 0x7710, RZ ;  /* 0x000077100b0b7816 */ /* 0x000fc800000000ff */
[----:B------:R-:W-:-:S04]  /*1f80*/  IADD3 R11, PT, PT, R11, R10, RZ ;  /* 0x0000000a0b0b7210 */ /* 0x000fc80007ffe0ff */
[----:B------:R-:W-:-:S04]  /*1f90*/  SHF.L.U32 R11, R11, 0x1, RZ ;  /* 0x000000010b0b7819 */ /* 0x000fc800000006ff */
[----:B------:R-:W-:-:S05]  /*1fa0*/  LOP3.LUT R13, R11, 0xffff, RZ, 0xc0, !PT ;  /* 0x0000ffff0b0d7812 */ /* 0x000fca00078ec0ff */
[----:B------:R-:W-:-:S04]  /*1fb0*/  IMAD.IADD R13, R20, 0x1, R13 ;  /* 0x00000001140d7824 */ /* 0x000fc800078e020d */
[----:B---3--:R-:W-:-:S04]  /*1fc0*/  IMAD.WIDE R10, R13, 0x4, R8 ;  /* 0x000000040d0a7825 */ /* 0x008fc800078e0208 */
[----:B0-----:R-:W-:Y:S01]  /*1fd0*/  IMAD.WIDE R8, R13, 0x4, R4 ;  /* 0x000000040d087825 */ /* 0x001fe200078e0204 */
[----:B------:R-:W-:Y:S06]  /*1fe0*/  BAR.SYNC.DEFER_BLOCKING 0x0 ;  /* 0x0000000000007b1d */ /* 0x000fec0000010000 */
[----:B------:R-:W5:Y:S04]  /*1ff0*/  LDG.E.64 R8, desc[UR14][R8.64] ;  /* 0x0000000e08087981 */ /* 0x000f68000c1e1b00 */
[----:B------:R0:W5:Y:S04]  /*2000*/  LDG.E.64 R4, desc[UR14][R10.64] ;  /* 0x0000000e0a047981 */ /* 0x000168000c1e1b00 */
[----:B0-----:R-:W0:Y:S01]  /*2010*/  LDS.64 R10, [UR5+0x88] ;  /* 0x00008805ff0a7984 */ /* 0x001e220008000a00 */
[----:B------:R-:W1:Y:S01]  /*2020*/  LDCU.U8 UR5, c[0x0][0x3fc] ;  /* 0x00007f80ff0577ac */ /* 0x000e620008000000 */
[----:B0-----:R-:W-:-:S04]  /*2030*/  FMUL.FTZ R12, R10, UR9 ;  /* 0x000000090a0c7c20 */ /* 0x001fc80008410000 */
[----:B------:R-:W-:-:S04]  /*2040*/  FMUL.FTZ R20, R12, R12 ;  /* 0x0000000c0c147220 */ /* 0x000fc80000410000 */
[----:B------:R-:W-:-:S05]  /*2050*/  FFMA.FTZ R20, R11, UR9, -R20 ;  /* 0x000000090b147c23 */ /* 0x000fca0008010814 */
[----:B------:R-:W-:-:S13]  /*2060*/  FSETP.GTU.FTZ.AND P2, PT, R20, RZ, PT ;  /* 0x000000ff1400720b */ /* 0x000fda0003f5c000 */
[----:B------:R-:W0:Y:S01]  /*2070*/  @P2 LDC R13, c[0x0][0x3a8] ;  /* 0x0000ea00ff0d2b82 */ /* 0x000e220000000800 */
[----:B-1----:R-:W-:Y:S01]  /*2080*/  UISETP.NE.AND UP0, UPT, UR5, URZ, UPT ;  /* 0x000000ff0500728c */ /* 0x002fe2000bf05270 */
[----:B------:R-:W-:Y:S01]  /*2090*/  BSSY.RECONVERGENT B0, `(.L_x_1876) ;  /* 0x00000ee000007945 */ /* 0x000fe20003800200 */
[----:B0-----:R-:W-:Y:S01]  /*20a0*/  @P2 FADD.FTZ R20, R20, R13 ;  /* 0x0000000d14142221 */ /* 0x001fe20000010000 */
[----:B------:R-:W-:-:S06]  /*20b0*/  MOV R13, 0x3f800000 ;  /* 0x3f800000000d7802 */ /* 0x000fcc0000000f00 */
[----:B------:R0:W1:Y:S01]  /*20c0*/  @P2 MUFU.RSQ R13, R20 ;  /* 0x00000014000d2308 */ /* 0x0000620000001400 */
[----:B------:R-:W-:Y:S05]  /*20d0*/  BRA.U UP0, `(.L_x_1877) ;  /* 0x0000000500887547 */ /* 0x000fea000b800000 */
[----:B------:R-:W2:Y:S01]  /*20e0*/  LDCU.64 UR10, c[0x0][0x3e8] ;  /* 0x00007d00ff0a77ac */ /* 0x000ea20008000a00 */
[----:B------:R-:W-:Y:S01]  /*20f0*/  SHF.R.S32.HI R28, RZ, 0x1f, R23 ;  /* 0x0000001fff1c7819 */ /* 0x000fe20000011417 */
[----:B------:R-:W-:Y:S01]  /*2100*/  BSSY.RECONVERGENT B1, `(.L_x_1878) ;  /* 0x0000019000017945 */ /* 0x000fe20003800200 */
[C---:B0-----:R-:W-:Y:S02]  /*2110*/  IADD3 R20, PT, PT, R23.reuse, 0x10, RZ ;  /* 0x0000001017147810 */ /* 0x041fe40007ffe0ff */
[C---:B------:R-:W-:Y:S02]  /*2120*/  IADD3 R14, PT, PT, R23.reuse, 0x20, RZ ;  /* 0x00000020170e7810 */ /* 0x040fe40007ffe0ff */
[C---:B------:R-:W-:Y:S02]  /*2130*/  IADD3 R15, PT, PT, R23.reuse, 0x30, RZ ;  /* 0x00000030170f7810 */ /* 0x040fe40007ffe0ff */
[----:B--2---:R-:W-:-:S04]  /*2140*/  ISETP.GE.U32.AND P1, PT, R23, UR10, PT ;  /* 0x0000000a17007c0c */ /* 0x004fc8000bf26070 */
[----:B------:R-:W-:-:S13]  /*2150*/  ISETP.GE.AND.EX P1, PT, R28, UR11, PT, P1 ;  /* 0x0000000b1c007c0c */ /* 0x000fda000bf26310 */
[----:B------:R-:W-:Y:S05]  /*2160*/  @P1 BRA `(.L_x_1879) ;  /* 0x0000000000481947 */ /* 0x000fea0003800000 */
[----:B------:R-:W0:Y:S01]  /*2170*/  LDCU.64 UR12, c[0x0][0x3e0] ;  /* 0x00007c00ff0c77ac */ /* 0x000e220008000a00 */
[--C-:B------:R-:W-:Y:S01]  /*2180*/  FADD.FTZ R10, R21, -R12.reuse ;  /* 0x8000000c150a7221 */ /* 0x100fe20000010000 */
[----:B------:R-:W-:Y:S01]  /*2190*/  MOV R7, R27 ;  /* 0x0000001b00077202 */ /* 0x000fe20000000f00 */
[----:B------:R-:W-:Y:S01]  /*21a0*/  FADD.FTZ R18, R18, -R12 ;  /* 0x8000000c12127221 */ /* 0x000fe20000010000 */
[----:B------:R-:W2:Y:S01]  /*21b0*/  LDCU.64 UR8, c[0x0][0x380] ;  /* 0x00007000ff0877ac */ /* 0x000ea20008000a00 */
[----:B------:R-:W-:Y:S02]  /*21c0*/  IMAD.MOV.U32 R6, RZ, RZ, R24 ;  /* 0x000000ffff067224 */ /* 0x000fe400078e0018 */
[-C--:B-1----:R-:W-:Y:S01]  /*21d0*/  FMUL.FTZ R21, R10, R13.reuse ;  /* 0x0000000d0a157220 */ /* 0x082fe20000410000 */
[----:B------:R-:W-:-:S03]  /*21e0*/  FMUL.FTZ R10, R18, R13 ;  /* 0x0000000d120a7220 */ /* 0x000fc60000410000 */
[----:B-----5:R-:W-:Y:S01]  /*21f0*/  FFMA.FTZ R18, R4, R21, R8 ;  /* 0x0000001504127223 */ /* 0x020fe20000010008 */
[----:B------:R-:W-:Y:S01]  /*2200*/  FFMA.FTZ R21, R5, R10, R9 ;  /* 0x0000000a05157223 */ /* 0x000fe20000010009 */
[----:B0-----:R-:W-:Y:S02]  /*2210*/  IMAD R28, R28, UR12, RZ ;  /* 0x0000000c1c1c7c24 */ /* 0x001fe4000f8e02ff */
[----:B------:R-:W-:-:S04]  /*2220*/  IMAD.WIDE.U32 R6, R23, UR12, R6 ;  /* 0x0000000c17067c25 */ /* 0x000fc8000f8e0006 */
[----:B------:R-:W-:Y:S01]  /*2230*/  IMAD R11, R23, UR13, R28 ;  /* 0x0000000d170b7c24 */ /* 0x000fe2000f8e021c */
[----:B--2---:R-:W-:-:S04]  /*2240*/  LEA R10, P1, R6, UR8, 0x1 ;  /* 0x00000008060a7c11 */ /* 0x004fc8000f8208ff */
[----:B------:R-:W-:Y:S02]  /*2250*/  IADD3 R11, PT, PT, R7, R11, RZ ;  /* 0x0000000b070b7210 */ /* 0x000fe40007ffe0ff */
[----:B------:R-:W-:Y:S02]  /*2260*/  F2FP.BF16.F32.PACK_AB R7, R21, R18 ;  /* 0x000000121507723e */ /* 0x000fe400000010ff */
[----:B------:R-:W-:-:S05]  /*2270*/  LEA.HI.X R11, R6, UR9, R11, 0x1, P1 ;  /* 0x00000009060b7c11 */ /* 0x000fca00088f0c0b */
[----:B------:R0:W-:Y:S02]  /*2280*/  STG.E desc[UR14][R10.64], R7 ;  /* 0x000000070a007986 */ /* 0x0001e4000c10190e */
.L_x_1879:
[----:B------:R-:W-:Y:S05]  /*2290*/  BSYNC.RECONVERGENT B1 ;  /* 0x0000000000017941 */ /* 0x000fea0003800200 */
.L_x_1878:
[----:B------:R-:W-:Y:S01]  /*22a0*/  ISETP.GE.U32.AND P1, PT, R20, UR10, PT ;  /* 0x0000000a14007c0c */ /* 0x000fe2000bf26070 */
[----:B------:R-:W-:Y:S01]  /*22b0*/  BSSY.RECONVERGENT B1, `(.L_x_1880) ;  /* 0x000001c000017945 */ /* 0x000fe20003800200 */
[----:B0-----:R-:W-:Y:S02]  /*22c0*/  SHF.R.S32.HI R11, RZ, 0x1f, R20 ;  /* 0x0000001fff0b7819 */ /* 0x001fe40000011414 */
[----:B------:R-:W-:Y:S02]  /*22d0*/  ISETP.GE.U32.AND P2, PT, R14, UR10, PT ;  /* 0x0000000a0e007c0c */ /* 0x000fe4000bf46070 */
[----:B------:R-:W-:Y:S02]  /*22e0*/  ISETP.GE.AND.EX P1, PT, R11, UR11, PT, P1 ;  /* 0x0000000b0b007c0c */ /* 0x000fe4000bf26310 */
[----:B------:R-:W-:Y:S02]  /*22f0*/  ISETP.GE.U32.AND P3, PT, R15, UR10, PT ;  /* 0x0000000a0f007c0c */ /* 0x000fe4000bf66070 */
[----:B------:R-:W-:-:S02]  /*2300*/  SHF.R.S32.HI R21, RZ, 0x1f, R14 ;  /* 0x0000001fff157819 */ /* 0x000fc4000001140e */
[----:B------:R-:W-:Y:S02]  /*2310*/  SHF.R.S32.HI R18, RZ, 0x1f, R15 ;  /* 0x0000001fff127819 */ /* 0x000fe4000001140f */
[----:B------:R-:W-:Y:S02]  /*2320*/  ISETP.GE.AND.EX P2, PT, R21, UR11, PT, P2 ;  /* 0x0000000b15007c0c */ /* 0x000fe4000bf46320 */
[----:B------:R-:W-:-:S03]  /*2330*/  ISETP.GE.AND.EX P3, PT, R18, UR11, PT, P3 ;  /* 0x0000000b12007c0c */ /* 0x000fc6000bf66330 */
[----:B------:R-:W-:Y:S10]  /*2340*/  @P1 BRA `(.L_x_1881) ;  /* 0x0000000000481947 */ /* 0x000ff40003800000 */
[----:B------:R-:W0:Y:S01]  /*2350*/  LDCU.64 UR8, c[0x0][0x3e0] ;  /* 0x00007c00ff0877ac */ /* 0x000e220008000a00 */
[----:B------:R-:W-:Y:S01]  /*2360*/  MOV R6, R24 ;  /* 0x0000001800067202 */ /* 0x000fe20000000f00 */
[--C-:B------:R-:W-:Y:S01]  /*2370*/  FADD.FTZ R10, R19, -R12.reuse ;  /* 0x8000000c130a7221 */ /* 0x100fe20000010000 */
[----:B------:R-:W-:Y:S01]  /*2380*/  MOV R7, R27 ;  /* 0x0000001b00077202 */ /* 0x000fe20000000f00 */
[----:B------:R-:W2:Y:S01]  /*2390*/  LDCU.64 UR12, c[0x0][0x380] ;  /* 0x00007000ff0c77ac */ /* 0x000ea20008000a00 */
[----:B------:R-:W-:Y:S01]  /*23a0*/  FADD.FTZ R0, R0, -R12 ;  /* 0x8000000c00007221 */ /* 0x000fe20000010000 */
[----:B-1----:R-:W-:-:S03]  /*23b0*/  FMUL.FTZ R19, R10, R13 ;  /* 0x0000000d0a137220 */ /* 0x002fc60000410000 */
[----:B------:R-:W-:Y:S01]  /*23c0*/  FMUL.FTZ R0, R0, R13 ;  /* 0x0000000d00007220 */ /* 0x000fe20000410000 */
[----:B-----5:R-:W-:-:S03]  /*23d0*/  FFMA.FTZ R19, R4, R19, R8 ;  /* 0x0000001304137223 */ /* 0x020fc60000010008 */
[----:B------:R-:W-:Y:S01]  /*23e0*/  FFMA.FTZ R0, R5, R0, R9 ;  /* 0x0000000005007223 */ /* 0x000fe20000010009 */
[----:B0-----:R-:W-:Y:S02]  /*23f0*/  IMAD R11, R11, UR8, RZ ;  /* 0x000000080b0b7c24 */ /* 0x001fe4000f8e02ff */
[----:B------:R-:W-:-:S04]  /*2400*/  IMAD.WIDE.U32 R6, R20, UR8, R6 ;  /* 0x0000000814067c25 */ /* 0x000fc8000f8e0006 */
[----:B------:R-:W-:Y:S01]  /*2410*/  IMAD R11, R20, UR9, R11 ;  /* 0x00000009140b7c24 */ /* 0x000fe2000f8e020b */
[----:B--2---:R-:W-:-:S03]  /*2420*/  LEA R10, P1, R6, UR12, 0x1 ;  /* 0x0000000c060a7c11 */ /* 0x004fc6000f8208ff */
[----:B------:R-:W-:Y:S01]  /*2430*/  IMAD.IADD R11, R7, 0x1, R11 ;  /* 0x00000001070b7824 */ /* 0x000fe200078e020b */
[----:B------:R-:W-:-:S04]  /*2440*/  F2FP.BF16.F32.PACK_AB R7, R0, R19 ;  /* 0x000000130007723e */ /* 0x000fc800000010ff */
[----:B------:R-:W-:-:S05]  /*2450*/  LEA.HI.X R11, R6, UR13, R11, 0x1, P1 ;  /* 0x0000000d060b7c11 */ /* 0x000fca00088f0c0b */
[----:B------:R0:W-:Y:S02]  /*2460*/  STG.E desc[UR14][R10.64], R7 ;  /* 0x000000070a007986 */ /* 0x0001e4000c10190e */
.L_x_1881:
[----:B------:R-:W-:Y:S05]  /*2470*/  BSYNC.RECONVERGENT B1 ;  /* 0x0000000000017941 */ /* 0x000fea0003800200 */
.L_x_1880:
[----:B------:R-:W-:Y:S04]  /*2480*/  BSSY.RECONVERGENT B1, `(.L_x_1882) ;  /* 0x0000014000017945 */ /* 0x000fe80003800200 */
[----:B------:R-:W-:Y:S05]  /*2490*/  @P2 BRA `(.L_x_1883) ;  /* 0x0000000000482947 */ /* 0x000fea0003800000 */
[----:B------:R-:W2:Y:S01]  /*24a0*/  LDCU.64 UR8, c[0x0][0x3e0] ;  /* 0x00007c00ff0877ac */ /* 0x000ea20008000a00 */
[--C-:B------:R-:W-:Y:S01]  /*24b0*/  FADD.FTZ R0, R3, -R12.reuse ;  /* 0x8000000c03007221 */ /* 0x100fe20000010000 */
[----:B------:R-:W-:Y:S01]  /*24c0*/  FADD.FTZ R6, R2, -R12 ;  /* 0x8000000c02067221 */ /* 0x000fe20000010000 */
[----:B------:R-:W-:Y:S01]  /*24d0*/  MOV R2, R24 ;  /* 0x0000001800027202 */ /* 0x000fe20000000f00 */
[----:B------:R-:W3:Y:S01]  /*24e0*/  LDCU.64 UR12, c[0x0][0x380] ;  /* 0x00007000ff0c77ac */ /* 0x000ee20008000a00 */
[----:B------:R-:W-:Y:S01]  /*24f0*/  MOV R3, R27 ;  /* 0x0000001b00037202 */ /* 0x000fe20000000f00 */
[-C--:B01----:R-:W-:Y:S01]  /*2500*/  FMUL.FTZ R7, R0, R13.reuse ;  /* 0x0000000d00077220 */ /* 0x083fe20000410000 */
[----:B------:R-:W-:-:S03]  /*2510*/  FMUL.FTZ R6, R6, R13 ;  /* 0x0000000d06067220 */ /* 0x000fc60000410000 */
[----:B-----5:R-:W-:Y:S01]  /*2520*/  FFMA.FTZ R0, R4, R7, R8 ;  /* 0x0000000704007223 */ /* 0x020fe20000010008 */
[----:B------:R-:W-:Y:S01]  /*2530*/  FFMA.FTZ R11, R5, R6, R9 ;  /* 0x00000006050b7223 */ /* 0x000fe20000010009 */
        /* <DEDUP_REMOVED lines=8> */
.L_x_1883:
[----:B------:R-:W-:Y:S05]  /*25c0*/  BSYNC.RECONVERGENT B1 ;  /* 0x0000000000017941 */ /* 0x000fea0003800200 */
.L_x_1882:
[----:B------:R-:W-:Y:S05]  /*25d0*/  @P3 BRA `(.L_x_1884) ;  /* 0x0000000800643947 */ /* 0x000fea0003800000 */
[----:B------:R-:W3:Y:S01]  /*25e0*/  LDCU.64 UR8, c[0x0][0x3e0] ;  /* 0x00007c00ff0877ac */ /* 0x000ee20008000a00 */
[----:B------:R-:W-:Y:S01]  /*25f0*/  MOV R25, R27 ;  /* 0x0000001b00197202 */ /* 0x000fe20000000f00 */
[--C-:B------:R-:W-:Y:S01]  /*2600*/  FADD.FTZ R0, R17, -R12.reuse ;  /* 0x8000000c11007221 */ /* 0x100fe20000010000 */
[----:B------:R-:W-:Y:S01]  /*2610*/  FADD.FTZ R12, R16, -R12 ;  /* 0x8000000c100c7221 */ /* 0x000fe20000010000 */
[----:B------:R-:W4:Y:S02]  /*2620*/  LDCU.64 UR10, c[0x0][0x380] ;  /* 0x00007000ff0a77ac */ /* 0x000f240008000a00 */
[-C--:B-12---:R-:W-:Y:S01]  /*2630*/  FMUL.FTZ R3, R0, R13.reuse ;  /* 0x0000000d00037220 */ /* 0x086fe20000410000 */
[----:B------:R-:W-:-:S03]  /*2640*/  FMUL.FTZ R12, R12, R13 ;  /* 0x0000000d0c0c7220 */ /* 0x000fc60000410000 */
[----:B-----5:R-:W-:Y:S01]  /*2650*/  FFMA.FTZ R4, R4, R3, R8 ;  /* 0x0000000304047223 */ /* 0x020fe20000010008 */
[----:B------:R-:W-:-:S05]  /*2660*/  FFMA.FTZ R5, R5, R12, R9 ;  /* 0x0000000c05057223 */ /* 0x000fca0000010009 */
[----:B------:R-:W-:Y:S01]  /*2670*/  F2FP.BF16.F32.PACK_AB R5, R5, R4 ;  /* 0x000000040505723e */ /* 0x000fe200000010ff */
[----:B---3--:R-:W-:Y:S02]  /*2680*/  IMAD R18, R18, UR8, RZ ;  /* 0x0000000812127c24 */ /* 0x008fe4000f8e02ff */
[----:B------:R-:W-:-:S04]  /*2690*/  IMAD.WIDE.U32 R24, R15, UR8, R24 ;  /* 0x000000080f187c25 */ /* 0x000fc8000f8e0018 */
[----:B------:R-:W-:Y:S01]  /*26a0*/  IMAD R15, R15, UR9, R18 ;  /* 0x000000090f0f7c24 */ /* 0x000fe2000f8e0212 */
[----:B----4-:R-:W-:-:S03]  /*26b0*/  LEA R2, P1, R24, UR10, 0x1 ;  /* 0x0000000a18027c11 */ /* 0x010fc6000f8208ff */
[----:B------:R-:W-:-:S05]  /*26c0*/  IMAD.IADD R15, R25, 0x1, R15 ;  /* 0x00000001190f7824 */ /* 0x000fca00078e020f */
[----:B------:R-:W-:-:S05]  /*26d0*/  LEA.HI.X R3, R24, UR11, R15, 0x1, P1 ;  /* 0x0000000b18037c11 */ /* 0x000fca00088f0c0f */
[----:B------:R3:W-:Y:S01]  /*26e0*/  STG.E desc[UR14][R2.64], R5 ;  /* 0x0000000502007986 */ /* 0x0007e2000c10190e */
[----:B------:R-:W-:Y:S05]  /*26f0*/  BRA `(.L_x_1884) ;  /* 0x00000008001c7947 */ /* 0x000fea0003800000 */
.L_x_1877:
[----:B------:R-:W2:Y:S01]  /*2700*/  LDCU.64 UR8, c[0x0][0x3e8] ;  /* 0x00007d00ff0877ac */ /* 0x000ea20008000a00 */
[----:B------:R-:W-:Y:S01]  /*2710*/  SHF.R.S32.HI R6, RZ, 0x1f, R23 ;  /* 0x0000001fff067819 */ /* 0x000fe20000011417 */
[----:B------:R-:W-:Y:S01]  /*2720*/  BSSY.RECONVERGENT B1, `(.L_x_1885) ;  /* 0x0000028000017945 */ /* 0x000fe20003800200 */
[C---:B------:R-:W-:Y:S02]  /*2730*/  IADD3 R14, PT, PT, R23.reuse, 0x20, RZ ;  /* 0x00000020170e7810 */ /* 0x040fe40007ffe0ff */
[C---:B------:R-:W-:Y:S02]  /*2740*/  IADD3 R15, PT, PT, R23.reuse, 0x30, RZ ;  /* 0x00000030170f7810 */ /* 0x040fe40007ffe0ff */
[----:B0-----:R-:W-:Y:S02]  /*2750*/  SHF.R.S32.HI R20, RZ, 0x1f, R14 ;  /* 0x0000001fff147819 */ /* 0x001fe4000001140e */
[----:B------:R-:W-:Y:S02]  /*2760*/  SHF.R.S32.HI R28, RZ, 0x1f, R15 ;  /* 0x0000001fff1c7819 */ /* 0x000fe4000001140f */
[----:B--2---:R-:W-:-:S02]  /*2770*/  ISETP.GE.U32.AND P2, PT, R23, UR8, PT ;  /* 0x0000000817007c0c */ /* 0x004fc4000bf46070 */
[----:B------:R-:W-:Y:S02]  /*2780*/  ISETP.GE.U32.AND P3, PT, R14, UR8, PT ;  /* 0x000000080e007c0c */ /* 0x000fe4000bf66070 */
[----:B------:R-:W-:Y:S02]  /*2790*/  ISETP.GE.AND.EX P4, PT, R6, UR9, PT, P2 ;  /* 0x0000000906007c0c */ /* 0x000fe4000bf86320 */
[----:B------:R-:W-:Y:S02]  /*27a0*/  ISETP.GE.U32.AND P5, PT, R15, UR8, PT ;  /* 0x000000080f007c0c */ /* 0x000fe4000bfa6070 */
[----:B------:R-:W-:Y:S02]  /*27b0*/  ISETP.GE.AND.EX P2, PT, R20, UR9, PT, P3 ;  /* 0x0000000914007c0c */ /* 0x000fe4000bf46330 */
[----:B------:R-:W-:-:S07]  /*27c0*/  ISETP.GE.AND.EX P3, PT, R28, UR9, PT, P5 ;  /* 0x000000091c007c0c */ /* 0x000fce000bf66350 */
[----:B------:R-:W-:Y:S06]  /*27d0*/  @P4 BRA `(.L_x_1886) ;  /* 0x0000000000704947 */ /* 0x000fec0003800000 */
[--C-:B------:R-:W-:Y:S01]  /*27e0*/  FADD.FTZ R10, R21, -R12.reuse ;  /* 0x8000000c150a7221 */ /* 0x100fe20000010000 */
[----:B------:R-:W0:Y:S03]  /*27f0*/  LDCU.64 UR10, c[0x0][0x3e0] ;  /* 0x00007c00ff0a77ac */ /* 0x000e260008000a00 */
[----:B-1----:R-:W-:Y:S01]  /*2800*/  FMUL.FTZ R7, R10, R13 ;  /* 0x0000000d0a077220 */ /* 0x002fe20000410000 */
[----:B------:R-:W-:Y:S01]  /*2810*/  FADD.FTZ R10, R18, -R12 ;  /* 0x8000000c120a7221 */ /* 0x000fe20000010000 */
[----:B------:R-:W1:Y:S02]  /*2820*/  LDCU.64 UR12, c[0x0][0x380] ;  /* 0x00007000ff0c77ac */ /* 0x000e640008000a00 */
[----:B-----5:R-:W-:Y:S01]  /*2830*/  FFMA.FTZ R18, R4, R7, R8 ;  /* 0x0000000704127223 */ /* 0x020fe20000010008 */
[----:B------:R-:W-:-:S03]  /*2840*/  FMUL.FTZ R10, R10, R13 ;  /* 0x0000000d0a0a7220 */ /* 0x000fc60000410000 */
[----:B------:R-:W-:Y:S01]  /*2850*/  FMUL.FTZ R7, R18, -1.4426950216293334961 ;  /* 0xbfb8aa3b12077820 */ /* 0x000fe20000410000 */
[----:B------:R-:W-:-:S04]  /*2860*/  FFMA.FTZ R21, R5, R10, R9 ;  /* 0x0000000a05157223 */ /* 0x000fc80000010009 */
[----:B------:R-:W-:Y:S01]  /*2870*/  FMUL.FTZ R29, R21, -1.4426950216293334961 ;  /* 0xbfb8aa3b151d7820 */ /* 0x000fe20000410000 */
[----:B------:R-:W2:Y:S08]  /*2880*/  MUFU.EX2 R7, R7 ;  /* 0x0000000700077308 */ /* 0x000eb00000000800 */
[----:B------:R-:W3:Y:S01]  /*2890*/  MUFU.EX2 R29, R29 ;  /* 0x0000001d001d7308 */ /* 0x000ee20000000800 */
[----:B--2---:R-:W-:Y:S01]  /*28a0*/  FADD.FTZ R10, R7, 1 ;  /* 0x3f800000070a7421 */ /* 0x004fe20000010000 */
[----:B------:R-:W-:-:S06]  /*28b0*/  MOV R7, R27 ;  /* 0x0000001b00077202 */ /* 0x000fcc0000000f00 */
[----:B------:R-:W2:Y:S01]  /*28c0*/  MUFU.RCP R11, R10 ;  /* 0x0000000a000b7308 */ /* 0x000ea20000001000 */
[----:B---3--:R-:W-:-:S07]  /*28d0*/  FADD.FTZ R29, R29, 1 ;  /* 0x3f8000001d1d7421 */ /* 0x008fce0000010000 */
[----:B------:R-:W3:Y:S01]  /*28e0*/  MUFU.RCP R10, R29 ;  /* 0x0000001d000a7308 */ /* 0x000ee20000001000 */
[----:B--2---:R-:W-:Y:S01]  /*28f0*/  FMUL.FTZ R18, R18, R11 ;  /* 0x0000000b12127220 */ /* 0x004fe20000410000 */
[----:B0-----:R-:W-:Y:S01]  /*2900*/  IMAD R11, R6, UR10, RZ ;  /* 0x0000000a060b7c24 */ /* 0x001fe2000f8e02ff */
[----:B------:R-:W-:-:S03]  /*2910*/  MOV R6, R24 ;  /* 0x0000001800067202 */ /* 0x000fc60000000f00 */
[C---:B------:R-:W-:Y:S02]  /*2920*/  IMAD R11, R23.reuse, UR11, R11 ;  /* 0x0000000b170b7c24 */ /* 0x040fe4000f8e020b */
[----:B------:R-:W-:-:S04]  /*2930*/  IMAD.WIDE.U32 R6, R23, UR10, R6 ;  /* 0x0000000a17067c25 */ /* 0x000fc8000f8e0006 */
[----:B---3--:R-:W-:Y:S01]  /*2940*/  FMUL.FTZ R21, R21, R10 ;  /* 0x0000000a15157220 */ /* 0x008fe20000410000 */
[----:B------:R-:W-:Y:S01]  /*2950*/  IMAD.IADD R11, R7, 0x1, R11 ;  /* 0x00000001070b7824 */ /* 0x000fe200078e020b */
[----:B-1----:R-:W-:-:S03]  /*2960*/  LEA R10, P4, R6, UR12, 0x1 ;  /* 0x0000000c060a7c11 */ /* 0x002fc6000f8808ff */
[----:B------:R-:W-:Y:S02]  /*2970*/  F2FP.BF16.F32.PACK_AB R21, R21, R18 ;  /* 0x000000121515723e */ /* 0x000fe400000010ff */
[----:B------:R-:W-:-:S05]  /*2980*/  LEA.HI.X R11, R6, UR13, R11, 0x1, P4 ;  /* 0x0000000d060b7c11 */ /* 0x000fca000a0f0c0b */
[----:B------:R0:W-:Y:S03]  /*2990*/  STG.E desc[UR14][R10.64], R21 ;  /* 0x000000150a007986 */ /* 0x0001e6000c10190e */
.L_x_1886:
[----:B------:R-:W-:Y:S05]  /*29a0*/  BSYNC.RECONVERGENT B1 ;  /* 0x0000000000017941 */ /* 0x000fea0003800200 */
.L_x_1885:
[----:B------:R-:W-:Y:S04]  /*29b0*/  BSSY.RECONVERGENT B1, `(.L_x_1887) ;  /* 0x0000020000017945 */ /* 0x000fe80003800200 */
[----:B------:R-:W-:Y:S05]  /*29c0*/  @P1 BRA `(.L_x_1888) ;  /* 0x0000000000781947 */ /* 0x000fea0003800000 */
[--C-:B------:R-:W-:Y:S01]  /*29d0*/  FADD.FTZ R0, R0, -R12.reuse ;  /* 0x8000000c00007221 */ /* 0x100fe20000010000 */
[----:B------:R-:W-:Y:S01]  /*29e0*/  FADD.FTZ R6, R19, -R12 ;  /* 0x8000000c13067221 */ /* 0x000fe20000010000 */
[----:B------:R-:W2:Y:S01]  /*29f0*/  LDCU.64 UR10, c[0x0][0x3e0] ;  /* 0x00007c00ff0a77ac */ /* 0x000ea20008000a00 */
[----:B------:R-:W-:Y:S01]  /*2a00*/  IADD3 R29, PT, PT, R23, 0x10, RZ ;  /* 0x00000010171d7810 */ /* 0x000fe20007ffe0ff */
[-C--:B-1----:R-:W-:Y:S01]  /*2a10*/  FMUL.FTZ R0, R0, R13.reuse ;  /* 0x0000000d00007220 */ /* 0x082fe20000410000 */
[----:B------:R-:W-:Y:S01]  /*2a20*/  FMUL.FTZ R7, R6, R13 ;  /* 0x0000000d06077220 */ /* 0x000fe20000410000 */
[----:B------:R-:W1:Y:S01]  /*2a30*/  LDCU.64 UR12, c[0x0][0x380] ;  /* 0x00007000ff0c77ac */ /* 0x000e620008000a00 */
[----:B0-----:R-:W-:Y:S01]  /*2a40*/  SHF.R.S32.HI R21, RZ, 0x1f, R29 ;  /* 0x0000001fff157819 */ /* 0x001fe2000001141d */
[----:B-----5:R-:W-:Y:S01]  /*2a50*/  FFMA.FTZ R6, R5, R0, R9 ;  /* 0x0000000005067223 */ /* 0x020fe20000010009 */
[----:B------:R-:W-:-:S03]  /*2a60*/  FFMA.FTZ R7, R4, R7, R8 ;  /* 0x0000000704077223 */ /* 0x000fc60000010008 */
[----:B------:R-:W-:Y:S01]  /*2a70*/  FMUL.FTZ R11, R6, -1.4426950216293334961 ;  /* 0xbfb8aa3b060b7820 */ /* 0x000fe20000410000 */
[----:B------:R-:W-:-:S05]  /*2a80*/  FMUL.FTZ R10, R7, -1.4426950216293334961 ;  /* 0xbfb8aa3b070a7820 */ /* 0x000fca0000410000 */
[----:B------:R-:W0:Y:S08]  /*2a90*/  MUFU.EX2 R11, R11 ;  /* 0x0000000b000b7308 */ /* 0x000e300000000800 */
[----:B------:R-:W3:Y:S01]  /*2aa0*/  MUFU.EX2 R10, R10 ;  /* 0x0000000a000a7308 */ /* 0x000ee20000000800 */
[----:B0-----:R-:W-:Y:S01]  /*2ab0*/  FADD.FTZ R19, R11, 1 ;  /* 0x3f8000000b137421 */ /* 0x001fe20000010000 */
[----:B------:R-:W-:-:S06]  /*2ac0*/  MOV R11, R27 ;  /* 0x0000001b000b7202 */ /* 0x000fcc0000000f00 */
[----:B------:R-:W0:Y:S01]  /*2ad0*/  MUFU.RCP R19, R19 ;  /* 0x0000001300137308 */ /* 0x000e220000001000 */
[----:B---3--:R-:W-:Y:S01]  /*2ae0*/  FADD.FTZ R18, R10, 1 ;  /* 0x3f8000000a127421 */ /* 0x008fe20000010000 */
[----:B--2---:R-:W-:-:S04]  /*2af0*/  IMAD R10, R21, UR10, RZ ;  /* 0x0000000a150a7c24 */ /* 0x004fc8000f8e02ff */
[----:B------:R-:W-:Y:S02]  /*2b00*/  IMAD R21, R29, UR11, R10 ;  /* 0x0000000b1d157c24 */ /* 0x000fe4000f8e020a */
[----:B------:R-:W2:Y:S01]  /*2b10*/  MUFU.RCP R0, R18 ;  /* 0x0000001200007308 */ /* 0x000ea20000001000 */
[----:B------:R-:W-:-:S05]  /*2b20*/  MOV R10, R24 ;  /* 0x00000018000a7202 */ /* 0x000fca0000000f00 */
[----:B------:R-:W-:-:S04]  /*2b30*/  IMAD.WIDE.U32 R10, R29, UR10, R10 ;  /* 0x0000000a1d0a7c25 */ /* 0x000fc8000f8e000a */
[----:B0-----:R-:W-:Y:S01]  /*2b40*/  FMUL.FTZ R29, R6, R19 ;  /* 0x00000013061d7220 */ /* 0x001fe20000410000 */
[----:B------:R-:W-:Y:S02]  /*2b50*/  IADD3 R21, PT, PT, R11, R21, RZ ;  /* 0x000000150b157210 */ /* 0x000fe40007ffe0ff */
[----:B-1----:R-:W-:Y:S01]  /*2b60*/  LEA R6, P1, R10, UR12, 0x1 ;  /* 0x0000000c0a067c11 */ /* 0x002fe2000f8208ff */
[----:B--2---:R-:W-:-:S03]  /*2b70*/  FMUL.FTZ R0, R7, R0 ;  /* 0x0000000007007220 */ /* 0x004fc60000410000 */
[----:B------:R-:W-:Y:S02]  /*2b80*/  LEA.HI.X R7, R10, UR13, R21, 0x1, P1 ;  /* 0x0000000d0a077c11 */ /* 0x000fe400088f0c15 */
[----:B------:R-:W-:-:S05]  /*2b90*/  F2FP.BF16.F32.PACK_AB R29, R29, R0 ;  /* 0x000000001d1d723e */ /* 0x000fca00000010ff */
[----:B------:R2:W-:Y:S02]  /*2ba0*/  STG.E desc[UR14][R6.64], R29 ;  /* 0x0000001d06007986 */ /* 0x0005e4000c10190e */
.L_x_1888:
[----:B------:R-:W-:Y:S05]  /*2bb0*/  BSYNC.RECONVERGENT B1 ;  /* 0x0000000000017941 */ /* 0x000fea0003800200 */
.L_x_1887:
[----:B------:R-:W-:Y:S04]  /*2bc0*/  BSSY.RECONVERGENT B1, `(.L_x_1889) ;  /* 0x000001e000017945 */ /* 0x000fe80003800200 */
[----:B------:R-:W-:Y:S05]  /*2bd0*/  @P2 BRA `(.L_x_1890) ;  /* 0x0000000000702947 */ /* 0x000fea0003800000 */
[--C-:B------:R-:W-:Y:S01]  /*2be0*/  FADD.FTZ R0, R3, -R12.reuse ;  /* 0x8000000c03007221 */ /* 0x100fe20000010000 */
[----:B------:R-:W-:Y:S01]  /*2bf0*/  FADD.FTZ R2, R2, -R12 ;  /* 0x8000000c02027221 */ /* 0x000fe20000010000 */
[----:B------:R-:W3:Y:S02]  /*2c00*/  LDCU.64 UR10, c[0x0][0x3e0] ;  /* 0x00007c00ff0a77ac */ /* 0x000ee40008000a00 */
[-C--:B-1----:R-:W-:Y:S01]  /*2c10*/  FMUL.FTZ R3, R0, R13.reuse ;  /* 0x0000000d00037220 */ /* 0x082fe20000410000 */
[----:B------:R-:W-:Y:S01]  /*2c20*/  FMUL.FTZ R0, R2, R13 ;  /* 0x0000000d02007220 */ /* 0x000fe20000410000 */
[----:B------:R-:W1:Y:S02]  /*2c30*/  LDCU.64 UR12, c[0x0][0x380] ;  /* 0x00007000ff0c77ac */ /* 0x000e640008000a00 */
[----:B--2--5:R-:W-:Y:S01]  /*2c40*/  FFMA.FTZ R6, R4, R3, R8 ;  /* 0x0000000304067223 */ /* 0x024fe20000010008 */
[----:B------:R-:W-:Y:S01]  /*2c50*/  FFMA.FTZ R0, R5, R0, R9 ;  /* 0x0000000005007223 */ /* 0x000fe20000010009 */
[----:B------:R-:W-:-:S02]  /*2c60*/  MOV R3, R27 ;  /* 0x0000001b00037202 */ /* 0x000fc40000000f00 */
[----:B------:R-:W-:Y:S01]  /*2c70*/  FMUL.FTZ R2, R6, -1.4426950216293334961 ;  /* 0xbfb8aa3b06027820 */ /* 0x000fe20000410000 */
[----:B0-----:R-:W-:-:S05]  /*2c80*/  FMUL.FTZ R11, R0, -1.4426950216293334961 ;  /* 0xbfb8aa3b000b7820 */ /* 0x001fca0000410000 */
[----:B------:R-:W0:Y:S01]  /*2c90*/  MUFU.EX2 R2, R2 ;  /* 0x0000000200027308 */ /* 0x000e220000000800 */
[----:B---3--:R-:W-:-:S04]  /*2ca0*/  IMAD R21, R20, UR10, RZ ;  /* 0x0000000a14157c24 */ /* 0x008fc8000f8e02ff */
[----:B------:R-:W-:-:S03]  /*2cb0*/  IMAD R21, R14, UR11, R21 ;  /* 0x0000000b0e157c24 */ /* 0x000fc6000f8e0215 */
[----:B------:R-:W2:Y:S01]  /*2cc0*/  MUFU.EX2 R11, R11 ;  /* 0x0000000b000b7308 */ /* 0x000ea20000000800 */
[----:B0-----:R-:W-:Y:S01]  /*2cd0*/  FADD.FTZ R10, R2, 1 ;  /* 0x3f800000020a7421 */ /* 0x001fe20000010000 */
[----:B------:R-:W-:-:S06]  /*2ce0*/  IMAD.MOV.U32 R2, RZ, RZ, R24 ;  /* 0x000000ffff027224 */ /* 0x000fcc00078e0018 */
[----:B------:R-:W0:Y:S01]  /*2cf0*/  MUFU.RCP R7, R10 ;  /* 0x0000000a00077308 */ /* 0x000e220000001000 */
[----:B------:R-:W-:-:S04]  /*2d00*/  IMAD.WIDE.U32 R2, R14, UR10, R2 ;  /* 0x0000000a0e027c25 */ /* 0x000fc8000f8e0002 */
[----:B--2---:R-:W-:Y:S01]  /*2d10*/  FADD.FTZ R18, R11, 1 ;  /* 0x3f8000000b127421 */ /* 0x004fe20000010000 */
[----:B------:R-:W-:-:S03]  /*2d20*/  IADD3 R21, PT, PT, R3, R21, RZ ;  /* 0x0000001503157210 */ /* 0x000fc60007ffe0ff */
[----:B------:R-:W2:Y:S01]  /*2d30*/  MUFU.RCP R19, R18 ;  /* 0x0000001200137308 */ /* 0x000ea20000001000 */
[----:B0-----:R-:W-:Y:S01]  /*2d40*/  FMUL.FTZ R11, R6, R7 ;  /* 0x00000007060b7220 */ /* 0x001fe20000410000 */
[----:B-1----:R-:W-:-:S04]  /*2d50*/  LEA R6, P1, R2, UR12, 0x1 ;  /* 0x0000000c02067c11 */ /* 0x002fc8000f8208ff */
[----:B------:R-:W-:Y:S01]  /*2d60*/  LEA.HI.X R7, R2, UR13, R21, 0x1, P1 ;  /* 0x0000000d02077c11 */ /* 0x000fe200088f0c15 */
[----:B--2---:R-:W-:-:S05]  /*2d70*/  FMUL.FTZ R0, R0, R19 ;  /* 0x0000001300007220 */ /* 0x004fca0000410000 */
[----:B------:R-:W-:-:S05]  /*2d80*/  F2FP.BF16.F32.PACK_AB R11, R0, R11 ;  /* 0x0000000b000b723e */ /* 0x000fca00000010ff */
[----:B------:R3:W-:Y:S02]  /*2d90*/  STG.E desc[UR14][R6.64], R11 ;  /* 0x0000000b06007986 */ /* 0x0007e4000c10190e */
.L_x_1890:
[----:B------:R-:W-:Y:S05]  /*2da0*/  BSYNC.RECONVERGENT B1 ;  /* 0x0000000000017941 */ /* 0x000fea0003800200 */
.L_x_1889:
[----:B------:R-:W-:Y:S05]  /*2db0*/  @P3 BRA `(.L_x_1884) ;  /* 0x00000000006c3947 */ /* 0x000fea0003800000 */
[--C-:B------:R-:W-:Y:S01]  /*2dc0*/  FADD.FTZ R0, R17, -R12.reuse ;  /* 0x8000000c11007221 */ /* 0x100fe20000010000 */
[----:B------:R-:W-:Y:S01]  /*2dd0*/  FADD.FTZ R12, R16, -R12 ;  /* 0x8000000c100c7221 */ /* 0x000fe20000010000 */
[----:B------:R-:W4:Y:S01]  /*2de0*/  LDCU.64 UR8, c[0x0][0x3e0] ;  /* 0x00007c00ff0877ac */ /* 0x000f220008000a00 */
[----:B------:R-:W-:Y:S01]  /*2df0*/  MOV R25, R27 ;  /* 0x0000001b00197202 */ /* 0x000fe20000000f00 */
[-C--:B-1----:R-:W-:Y:S01]  /*2e00*/  FMUL.FTZ R3, R0, R13.reuse ;  /* 0x0000000d00037220 */ /* 0x082fe20000410000 */
[----:B------:R-:W-:Y:S01]  /*2e10*/  FMUL.FTZ R12, R12, R13 ;  /* 0x0000000d0c0c7220 */ /* 0x000fe20000410000 */
[----:B------:R-:W1:Y:S02]  /*2e20*/  LDCU.64 UR10, c[0x0][0x380] ;  /* 0x00007000ff0a77ac */ /* 0x000e640008000a00 */
[----:B-----5:R-:W-:Y:S01]  /*2e30*/  FFMA.FTZ R3, R4, R3, R8 ;  /* 0x0000000304037223 */ /* 0x020fe20000010008 */
[----:B------:R-:W-:-:S03]  /*2e40*/  FFMA.FTZ R12, R5, R12, R9 ;  /* 0x0000000c050c7223 */ /* 0x000fc60000010009 */
[----:B------:R-:W-:Y:S01]  /*2e50*/  FMUL.FTZ R0, R3, -1.4426950216293334961 ;  /* 0xbfb8aa3b03007820 */ /* 0x000fe20000410000 */
[----:B------:R-:W-:-:S05]  /*2e60*/  FMUL.FTZ R2, R12, -1.4426950216293334961 ;  /* 0xbfb8aa3b0c027820 */ /* 0x000fca0000410000 */
[----:B------:R-:W0:Y:S01]  /*2e70*/  MUFU.EX2 R0, R0 ;  /* 0x0000000000007308 */ /* 0x000e220000000800 */
[----:B----4-:R-:W-:Y:S02]  /*2e80*/  IMAD R28, R28, UR8, RZ ;  /* 0x000000081c1c7c24 */ /* 0x010fe4000f8e02ff */
[----:B------:R-:W-:-:S05]  /*2e90*/  IMAD.WIDE.U32 R24, R15, UR8, R24 ;  /* 0x000000080f187c25 */ /* 0x000fca000f8e0018 */
[----:B------:R-:W4:Y:S01]  /*2ea0*/  MUFU.EX2 R2, R2 ;  /* 0x0000000200027308 */ /* 0x000f220000000800 */
[----:B------:R-:W-:-:S05]  /*2eb0*/  IMAD R15, R15, UR9, R28 ;  /* 0x000000090f0f7c24 */ /* 0x000fca000f8e021c */
[----:B------:R-:W-:Y:S01]  /*2ec0*/  IADD3 R15, PT, PT, R25, R15, RZ ;  /* 0x0000000f190f7210 */ /* 0x000fe20007ffe0ff */
[----:B0-----:R-:W-:-:S06]  /*2ed0*/  FADD.FTZ R4, R0, 1 ;  /* 0x3f80000000047421 */ /* 0x001fcc0000010000 */
[----:B------:R-:W0:Y:S01]  /*2ee0*/  MUFU.RCP R4, R4 ;  /* 0x0000000400047308 */ /* 0x000e220000001000 */
[----:B----4-:R-:W-:Y:S01]  /*2ef0*/  FADD.FTZ R5, R2, 1 ;  /* 0x3f80000002057421 */ /* 0x010fe20000010000 */
[----:B-1----:R-:W-:-:S06]  /*2f00*/  LEA R2, P1, R24, UR10, 0x1 ;  /* 0x0000000a18027c11 */ /* 0x002fcc000f8208ff */
[----:B------:R-:W2:Y:S01]  /*2f10*/  MUFU.RCP R5, R5 ;  /* 0x0000000500057308 */ /* 0x000ea20000001000 */
[----:B0-----:R-:W-:Y:S01]  /*2f20*/  FMUL.FTZ R0, R3, R4 ;  /* 0x0000000403007220 */ /* 0x001fe20000410000 */
[----:B------:R-:W-:Y:S01]  /*2f30*/  LEA.HI.X R3, R24, UR11, R15, 0x1, P1 ;  /* 0x0000000b18037c11 */ /* 0x000fe200088f0c0f */
[----:B--23--:R-:W-:-:S05]  /*2f40*/  FMUL.FTZ R7, R12, R5 ;  /* 0x000000050c077220 */ /* 0x00cfca0000410000 */
[----:B------:R-:W-:-:S05]  /*2f50*/  F2FP.BF16.F32.PACK_AB R7, R7, R0 ;  /* 0x000000000707723e */ /* 0x000fca00000010ff */
[----:B------:R4:W-:Y:S02]  /*2f60*/  STG.E desc[UR14][R2.64], R7 ;  /* 0x0000000702007986 */ /* 0x0009e4000c10190e */
.L_x_1884:
[----:B------:R-:W-:Y:S05]  /*2f70*/  BSYNC.RECONVERGENT B0 ;  /* 0x0000000000007941 */ /* 0x000fea0003800200 */
.L_x_1876:
[----:B------:R-:W0:Y:S01]  /*2f80*/  LDCU UR5, c[0x0][0x3f8] ;  /* 0x00007f00ff0577ac */ /* 0x000e220008000800 */
[----:B------:R-:W0:Y:S01]  /*2f90*/  LDCU UR8, c[0x0][0x3c8] ;  /* 0x00007900ff0877ac */ /* 0x000e220008000800 */
[----:B------:R-:W-:Y:S02]  /*2fa0*/  UIADD3 UR7, UPT, UPT, UR19, UR7, URZ ;  /* 0x0000000713077290 */ /* 0x000fe4000fffe0ff */
[----:B------:R-:W-:Y:S02]  /*2fb0*/  UIADD3 UR4, UPT, UPT, UR4, 0x1, URZ ;  /* 0x0000000104047890 */ /* 0x000fe4000fffe0ff */
[----:B0-----:R-:W-:-:S04]  /*2fc0*/  UIMAD UR5, UR5, UR8, URZ ;  /* 0x00000008050572a4 */ /* 0x001fc8000f8e02ff */
[----:B------:R-:W-:-:S09]  /*2fd0*/  UISETP.GE.AND UP0, UPT, UR7, UR5, UPT ;  /* 0x000000050700728c */ /* 0x000fd2000bf06270 */
[----:B------:R-:W-:Y:S05]  /*2fe0*/  BRA.U !UP0, `(.L_x_1891) ;  /* 0xffffffd108687547 */ /* 0x000fea000b83ffff */
[----:B------:R-:W-:Y:S05]  /*2ff0*/  EXIT ;  /* 0x000000000000794d */ /* 0x000fea0003800000 */
.L_x_1892:
        /* <DEDUP_REMOVED lines=16> */
.L_x_4529:


//--------------------- .text._Z35group_norm_nhwc_fwd_one_pass_kernelI11Bf16IOFp32WLi128ELi56ELi448EEv26Group_norm_nhwc_fwd_params --------------------------
	.section	.text._Z35group_norm_nhwc_fwd_one_pass_kernelI11Bf16IOFp32WLi128ELi56ELi448EEv26Group_norm_nhwc_fwd_params,"ax",@progbits
	.align	128
        .global         _Z35group_norm_nhwc_fwd_one_pass_kernelI11Bf16IOFp32WLi128ELi56ELi448EEv26Group_norm_nhwc_fwd_params
        .type           _Z35group_norm_nhwc_fwd_one_pass_kernelI11Bf16IOFp32WLi128ELi56ELi448EEv26Group_norm_nhwc_fwd_params,@function
        .size           _Z35group_norm_nhwc_fwd_one_pass_kernelI11Bf16IOFp32WLi128ELi56ELi448EEv26Group_norm_nhwc_fwd_params,(.L_x_4530 - _Z35group_norm_nhwc_fwd_one_pass_kernelI11Bf16IOFp32WLi128ELi56ELi448EEv26Group_norm_nhwc_fwd_params)
        .other          _Z35group_norm_nhwc_fwd_one_pass_kernelI11Bf16IOFp32WLi128ELi56ELi448EEv26Group_norm_nhwc_fwd_params,@"STO_CUDA_ENTRY STV_DEFAULT"
_Z35group_norm_nhwc_fwd_one_pass_kernelI11Bf16IOFp32WLi128ELi56ELi448EEv26Group_norm_nhwc_fwd_params:
.text._Z35group_norm_nhwc_fwd_one_pass_kernelI11Bf16IOFp32WLi128ELi56ELi448EEv26Group_norm_nhwc_fwd_params:
[----:B------:R-:W-:Y:S01]  /*0000*/  LDC R1, c[0x0][0x37c] ;  /* 0x0000df00ff017b82 */ /* 0x000fe20000000800 */
[----:B------:R-:W0:Y:S01]  /*0010*/  S2R R0, SR_CTAID.Y ;  /* 0x0000000000007919 */ /* 0x000e220000002600 */
[----:B------:R-:W1:Y:S01]  /*0020*/  LDCU UR4, c[0x0][0x3f8] ;  /* 0x00007f00ff0477ac */ /* 0x000e620008000800 */
[----:B------:R-:W1:Y:S02]  /*0030*/  LDCU UR5, c[0x0][0x3c8] ;  /* 0x00007900ff0577ac */ /* 0x000e640008000800 */
[----:B-1----:R-:W-:-:S06]  /*0040*/  UIMAD UR4, UR4, UR5, URZ ;  /* 0x00000005040472a4 */ /* 0x002fcc000f8e02ff */
[----:B0-----:R-:W-:-:S13]  /*0050*/  ISETP.GE.AND P0, PT, R0, UR4, PT ;  /* 0x0000000400007c0c */ /* 0x001fda000bf06270 */
[----:B------:R-:W-:Y:S05]  /*0060*/  @P0 EXIT ;  /* 0x000000000000094d */ /* 0x000fea0003800000 */
[----:B------:R-:W0:Y:S01]  /*0070*/  S2R R2, SR_TID.X ;  /* 0x0000000000027919 */ /* 0x000e220000002100 */
[----:B------:R-:W1:Y:S01]  /*0080*/  LDCU UR4, c[0x0][0x404] ;  /* 0x00008080ff0477ac */ /* 0x000e620008000800 */
[----:B------:R-:W2:Y:S01]  /*0090*/  LDC R5, c[0x0][0x374] ;  /* 0x0000dd00ff057b82 */ /* 0x000ea20000000800 */
[----:B------:R-:W-:Y:S01]  /*00a0*/  HFMA2 R6, -RZ, RZ, 0, 0 ;  /* 0x00000000ff067431 */ /* 0x000fe200000001ff */
[----:B------:R-:W3:Y:S01]  /*00b0*/  S2R R3, SR_CTAID.X ;  /* 0x0000000000037919 */ /* 0x000ee20000002500 */
[----:B------:R-:W4:Y:S01]  /*00c0*/  LDCU.64 UR6, c[0x0][0x388] ;  /* 0x00007100ff0677ac */ /* 0x000f220008000a00 */
[----:B------:R-:W-:Y:S02]  /*00d0*/  MOV R8, R0 ;  /* 0x0000000000087202 */ /* 0x000fe40000000f00 */
[----:B----4-:R-:W-:Y:S02]  /*00e0*/  ISETP.NE.U32.AND P1, PT, RZ, UR6, PT ;  /* 0x00000006ff007c0c */ /* 0x010fe4000bf25070 */
[----:B0-----:R-:W-:-:S02]  /*00f0*/  LOP3.LUT R4, R2, 0xffff, RZ, 0xc0, !PT ;  /* 0x0000ffff02047812 */ /* 0x001fc400078ec0ff */
[----:B---3--:R-:W-:-:S03]  /*0100*/  LOP3.LUT P0, RZ, R2, R3, RZ, 0xfc, !PT ;  /* 0x0000000302ff7212 */ /* 0x008fc6000780fcff */
[----:B------:R-:W-:Y:S01]  /*0110*/  IMAD R4, R4, 0x925, RZ ;  /* 0x0000092504047824 */ /* 0x000fe200078e02ff */
[----:B------:R-:W-:Y:S01]  /*0120*/  ISETP.NE.AND.EX P0, PT, RZ, UR7, !P0, P1 ;  /* 0x00000007ff007c0c */ /* 0x000fe2000c705310 */
[----:B------:R-:W0:Y:S03]  /*0130*/  LDCU.64 UR6, c[0x0][0x358] ;  /* 0x00006b00ff0677ac */ /* 0x000e260008000a00 */
[----:B------:R-:W-:Y:S02]  /*0140*/  SHF.R.U32.HI R54, RZ, 0x10, R4 ;  /* 0x00000010ff367819 */ /* 0x000fe40000011604 */
[----:B------:R-:W3:Y:S02]  /*0150*/  S2R R4, SR_LANEID ;  /* 0x0000000000047919 */ /* 0x000ee40000000000 */
[----:B------:R-:W-:Y:S01]  /*0160*/  PRMT R9, R54, 0x9910, RZ ;  /* 0x0000991036097816 */ /* 0x000fe200000000ff */
[----:B-1----:R-:W-:-:S04]  /*0170*/  IMAD R7, R3, UR4, R54 ;  /* 0x0000000403077c24 */ /* 0x002fc8000f8e0236 */
[----:B------:R-:W-:Y:S01]  /*0180*/  IMAD R9, R9, 0x1c, RZ ;  /* 0x0000001c09097824 */ /* 0x000fe200078e02ff */
[C---:B------:R-:W-:Y:S02]  /*0190*/  IADD3 R52, PT, PT, R7.reuse, 0x10, RZ ;  /* 0x0000001007347810 */ /* 0x040fe40007ffe0ff */
[C---:B------:R-:W-:Y:S02]  /*01a0*/  IADD3 R50, PT, PT, R7.reuse, 0x30, RZ ;  /* 0x0000003007327810 */ /* 0x040fe40007ffe0ff */
[----:B------:R-:W-:Y:S02]  /*01b0*/  IADD3 R9, PT, PT, RZ, -R9, RZ ;  /* 0x80000009ff097210 */ /* 0x000fe40007ffe0ff */
[----:B------:R-:W-:Y:S02]  /*01c0*/  IADD3 R48, PT, PT, R7, 0x40, RZ ;  /* 0x0000004007307810 */ /* 0x000fe40007ffe0ff */
[----:B------:R-:W-:Y:S02]  /*01d0*/  PRMT R15, R9, 0x7710, RZ ;  /* 0x00007710090f7816 */ /* 0x000fe400000000ff */
[----:B------:R-:W-:-:S02]  /*01e0*/  IADD3 R46, PT, PT, R7, 0x50, RZ ;  /* 0x00000050072e7810 */ /* 0x000fc40007ffe0ff */
        /* <DEDUP_REMOVED lines=9> */
[----:B0-23--:R-:W-:-:S07]  /*0280*/  SHF.L.U32 R10, R10, 0x1, RZ ;  /* 0x000000010a0a7819 */ /* 0x00dfce00000006ff */
.L_x_1936:
[----:B0-234-:R-:W0:Y:S01]  /*0290*/  LDC R23, c[0x0][0x3f8] ;  /* 0x0000fe00ff177b82 */ /* 0x01de220000000800 */
[----:B------:R-:W1:Y:S01]  /*02a0*/  LDCU UR8, c[0x0][0x404] ;  /* 0x00008080ff0877ac */ /* 0x000e620008000800 */
[----:B------:R-:W-:Y:S01]  /*02b0*/  LOP3.LUT R56, R10, 0xffff, RZ, 0xc0, !PT ;  /* 0x0000ffff0a387812 */ /* 0x000fe200078ec0ff */
[----:B------:R-:W2:Y:S01]  /*02c0*/  LDCU.64 UR4, c[0x0][0x3e8] ;  /* 0x00007d00ff0477ac */ /* 0x000ea20008000a00 */
[----:B-1----:R-:W-:Y:S01]  /*02d0*/  IMAD R37, R3, UR8, R54 ;  /* 0x0000000803257c24 */ /* 0x002fe2000f8e0236 */
[----:B------:R-:W1:Y:S01]  /*02e0*/  LDCU.64 UR8, c[0x0][0x3f0] ;  /* 0x00007e00ff0877ac */ /* 0x000e620008000a00 */
[----:B0----5:R-:W-:Y:S02]  /*02f0*/  IABS R19, R23 ;  /* 0x0000001700137213 */ /* 0x021fe40000000000 */
[----:B------:R-:W-:Y:S02]  /*0300*/  ISETP.NE.AND P3, PT, R23, RZ, PT ;  /* 0x000000ff1700720c */ /* 0x000fe40003f65270 */
[----:B------:R-:W0:Y:S01]  /*0310*/  I2F.RP R12, R19 ;  /* 0x00000013000c7306 */ /* 0x000e220000209400 */
[----:B------:R-:W-:-:S02]  /*0320*/  SHF.R.S32.HI R25, RZ, 0x1f, R37 ;  /* 0x0000001fff197819 */ /* 0x000fc40000011425 */
[----:B------:R-:W-:-:S04]  /*0330*/  IADD3 R27, PT, PT, R37, 0x20, RZ ;  /* 0x00000020251b7810 */ /* 0x000fc80007ffe0ff */
[----:B--2---:R-:W-:Y:S02]  /*0340*/  ISETP.GE.U32.AND P5, PT, R27, UR4, PT ;  /* 0x000000041b007c0c */ /* 0x004fe4000bfa6070 */
[----:B------:R-:W-:-:S04]  /*0350*/  SHF.R.S32.HI R29, RZ, 0x1f, R27 ;  /* 0x0000001fff1d7819 */ /* 0x000fc8000001141b */
[----:B------:R-:W-:Y:S01]  /*0360*/  ISETP.GE.AND.EX P5, PT, R29, UR5, PT, P5 ;  /* 0x000000051d007c0c */ /* 0x000fe2000bfa6350 */
[----:B0-----:R-:W0:Y:S02]  /*0370*/  MUFU.RCP R12, R12 ;  /* 0x0000000c000c7308 */ /* 0x001e240000001000 */
[----:B0-----:R-:W-:-:S06]  /*0380*/  IADD3 R16, PT, PT, R12, 0xffffffe, RZ ;  /* 0x0ffffffe0c107810 */ /* 0x001fcc0007ffe0ff */
[----:B------:R0:W2:Y:S02]  /*0390*/  F2I.FTZ.U32.TRUNC.NTZ R17, R16 ;  /* 0x0000001000117305 */ /* 0x0000a4000021f000 */
        /* <DEDUP_REMOVED lines=8> */
[----:B------:R-:W-:-:S05]  /*0420*/  IMAD R12, R19, R12, R14 ;  /* 0x0000000c130c7224 */ /* 0x000fca00078e020e */
[----:B------:R-:W-:Y:S01]  /*0430*/  ISETP.GT.U32.AND P2, PT, R19, R12, PT ;  /* 0x0000000c1300720c */ /* 0x000fe20003f44070 */
[----:B0-----:R-:W-:-:S04]  /*0440*/  @!P5 IMAD R14, R29, R20, RZ ;  /* 0x000000141d0ed224 */ /* 0x001fc800078e02ff */
[----:B------:R-:W-:-:S08]  /*0450*/  @!P5 IMAD R29, R27, R21, R14 ;  /* 0x000000151b1dd224 */ /* 0x000fd000078e020e */
[-C--:B------:R-:W-:Y:S02]  /*0460*/  @!P2 IADD3 R12, PT, PT, R12, -R19.reuse, RZ ;  /* 0x800000130c0ca210 */ /* 0x080fe40007ffe0ff */
[----:B------:R-:W-:Y:S02]  /*0470*/  @!P2 IADD3 R17, PT, PT, R17, 0x1, RZ ;  /* 0x000000011111a810 */ /* 0x000fe40007ffe0ff */
[----:B------:R-:W-:Y:S02]  /*0480*/  ISETP.GE.U32.AND P1, PT, R12, R19, PT ;  /* 0x000000130c00720c */ /* 0x000fe40003f26070 */
[----:B------:R-:W-:Y:S02]  /*0490*/  LOP3.LUT R12, R8, R23, RZ, 0x3c, !PT ;  /* 0x00000017080c7212 */ /* 0x000fe400078e3cff */
[----:B------:R-:W-:Y:S02]  /*04a0*/  ISETP.GE.U32.AND P2, PT, R37, UR4, PT ;  /* 0x0000000425007c0c */ /* 0x000fe4000bf46070 */
[----:B------:R-:W-:-:S02]  /*04b0*/  ISETP.GE.AND P4, PT, R12, RZ, PT ;  /* 0x000000ff0c00720c */ /* 0x000fc40003f86270 */
[----:B------:R-:W-:-:S05]  /*04c0*/  ISETP.GE.AND.EX P2, PT, R25, UR5, PT, P2 ;  /* 0x0000000519007c0c */ /* 0x000fca000bf46320 */
[----:B------:R-:W-:Y:S02]  /*04d0*/  @P1 IADD3 R17, PT, PT, R17, 0x1, RZ ;  /* 0x0000000111111810 */ /* 0x000fe40007ffe0ff */
[----:B------:R-:W-:-:S04]  /*04e0*/  ISETP.GE.U32.AND P1, PT, R52, UR4, PT ;  /* 0x0000000434007c0c */ /* 0x000fc8000bf26070 */
[----:B------:R-:W-:Y:S02]  /*04f0*/  @!P4 IADD3 R17, PT, PT, -R17, RZ, RZ ;  /* 0x000000ff1111c210 */ /* 0x000fe40007ffe1ff */
[----:B------:R-:W-:Y:S01]  /*0500*/  @!P3 LOP3.LUT R17, RZ, R23, RZ, 0x33, !PT ;  /* 0x00000017ff11b212 */ /* 0x000fe200078e33ff */
[----:B------:R-:W0:Y:S01]  /*0510*/  @!P2 LDC.64 R18, c[0x0][0x3e0] ;  /* 0x0000f800ff12ab82 */ /* 0x000e220000000a00 */
[----:B------:R-:W-:Y:S02]  /*0520*/  ISETP.GE.AND.EX P1, PT, R9, UR5, PT, P1 ;  /* 0x0000000509007c0c */ /* 0x000fe4000bf26310 */
[----:B------:R-:W-:Y:S02]  /*0530*/  IADD3 R53, PT, PT, -R17, RZ, RZ ;  /* 0x000000ff11357210 */ /* 0x000fe40007ffe1ff */
[----:B------:R-:W-:Y:S02]  /*0540*/  SHF.R.S32.HI R12, RZ, 0x1f, R17 ;  /* 0x0000001fff0c7819 */ /* 0x000fe40000011411 */
[----:B------:R-:W-:Y:S01]  /*0550*/  ISETP.GE.U32.AND P4, PT, R50, UR4, PT ;  /* 0x0000000432007c0c */ /* 0x000fe2000bf86070 */
[----:B------:R-:W-:-:S02]  /*0560*/  IMAD R53, R23, R53, R8 ;  /* 0x0000003517357224 */ /* 0x000fc400078e0208 */
[----:B------:R-:W2:Y:S01]  /*0570*/  @!P2 LDC.64 R22, c[0x0][0x390] ;  /* 0x0000e400ff16ab82 */ /* 0x000ea20000000a00 */
[----:B-1----:R-:W-:Y:S01]  /*0580*/  IMAD R12, R12, UR8, RZ ;  /* 0x000000080c0c7c24 */ /* 0x002fe2000f8e02ff */
[----:B------:R-:W-:Y:S01]  /*0590*/  ISETP.GE.AND.EX P4, PT, R11, UR5, PT, P4 ;  /* 0x000000050b007c0c */ /* 0x000fe2000bf86340 */
[----:B------:R-:W-:Y:S02]  /*05a0*/  IMAD R53, R53, 0x38, RZ ;  /* 0x0000003835357824 */ /* 0x000fe400078e02ff */
[----:B------:R-:W-:-:S03]  /*05b0*/  IMAD R59, R17, UR9, R12 ;  /* 0x00000009113b7c24 */ /* 0x000fc6000f8e020c */
[----:B------:R-:W-:-:S04]  /*05c0*/  IADD3 R56, P3, PT, R53, R56, RZ ;  /* 0x0000003835387210 */ /* 0x000fc80007f7e0ff */
[----:B------:R-:W-:Y:S01]  /*05d0*/  LEA.HI.X.SX32 R57, R53, RZ, 0x1, P3 ;  /* 0x000000ff35397211 */ /* 0x000fe200018f0eff */
[----:B0-----:R-:W-:Y:S02]  /*05e0*/  @!P2 IMAD R12, R25, R18, RZ ;  /* 0x00000012190ca224 */ /* 0x001fe400078e02ff */
[----:B------:R-:W-:Y:S02]  /*05f0*/  IMAD.WIDE.U32 R56, R17, UR8, R56 ;  /* 0x0000000811387c25 */ /* 0x000fe4000f8e0038 */
[----:B------:R-:W0:Y:S02]  /*0600*/  @!P5 LDC.64 R16, c[0x0][0x390] ;  /* 0x0000e400ff10db82 */ /* 0x000e240000000a00 */
[----:B------:R-:W-:Y:S01]  /*0610*/  @!P2 IMAD R31, R37, R19, R12 ;  /* 0x00000013251fa224 */ /* 0x000fe200078e020c */
[----:B------:R-:W-:Y:S02]  /*0620*/  IADD3 R59, PT, PT, R57, R59, RZ ;  /* 0x0000003b393b7210 */ /* 0x000fe40007ffe0ff */
[----:B------:R-:W-:-:S05]  /*0630*/  @!P2 MOV R58, R56 ;  /* 0x00000038003aa202 */ /* 0x000fca0000000f00 */
[----:B------:R-:W-:Y:S02]  /*0640*/  @!P2 IMAD.WIDE.U32 R24, R37, R18, R58 ;  /* 0x000000122518a225 */ /* 0x000fe400078e003a */
[----:B------:R-:W1:Y:S03]  /*0650*/  @!P1 LDC.64 R18, c[0x0][0x3e0] ;  /* 0x0000f800ff129b82 */ /* 0x000e660000000a00 */
[----:B------:R-:W-:Y:S02]  /*0660*/  @!P2 IADD3 R12, PT, PT, R25, R31, RZ ;  /* 0x0000001f190ca210 */ /* 0x000fe40007ffe0ff */
[C---:B--2---:R-:W-:Y:S02]  /*0670*/  @!P2 LEA R22, P3, R24.reuse, R22, 0x1 ;  /* 0x000000161816a211 */ /* 0x044fe400078608ff */
[----:B------:R-:W-:Y:S01]  /*0680*/  @!P5 MOV R25, R59 ;  /* 0x0000003b0019d202 */ /* 0x000fe20000000f00 */
[----:B------:R-:W2:Y:S01]  /*0690*/  @!P1 LDC.64 R36, c[0x0][0x390] ;  /* 0x0000e400ff249b82 */ /* 0x000ea20000000a00 */
[----:B------:R-:W-:-:S02]  /*06a0*/  @!P2 LEA.HI.X R23, R24, R23, R12, 0x1, P3 ;  /* 0x000000171817a211 */ /* 0x000fc400018f0c0c */
[----:B------:R-:W-:Y:S02]  /*06b0*/  @!P5 MOV R24, R56 ;  /* 0x000000380018d202 */ /* 0x000fe40000000f00 */
[----:B------:R-:W-:Y:S02]  /*06c0*/  ISETP.GE.U32.AND P3, PT, R48, UR4, PT ;  /* 0x0000000430007c0c */ /* 0x000fe4000bf66070 */
[----:B------:R-:W-:Y:S01]  /*06d0*/  MOV R12, RZ ;  /* 0x000000ff000c7202 */ /* 0x000fe20000000f00 */
[----:B------:R-:W-:Y:S02]  /*06e0*/  @!P5 IMAD.WIDE.U32 R20, R27, R20, R24 ;  /* 0x000000141b14d225 */ /* 0x000fe400078e0018 */
[----:B------:R-:W3:Y:S03]  /*06f0*/  @!P4 LDC.64 R26, c[0x0][0x3e0] ;  /* 0x0000f800ff1acb82 */ /* 0x000ee60000000a00 */
[----:B------:R-:W-:Y:S01]  /*0700*/  @!P5 IADD3 R14, PT, PT, R21, R29, RZ ;  /* 0x0000001d150ed210 */ /* 0x000fe20007ffe0ff */
[----:B------:R4:W5:Y:S01]  /*0710*/  @!P2 LDG.E R12, desc[UR6][R22.64] ;  /* 0x00000006160ca981 */ /* 0x000962000c1e1900 */
[----:B0-----:R-:W-:Y:S01]  /*0720*/  @!P5 LEA R16, P6, R20, R16, 0x1 ;  /* 0x000000101410d211 */ /* 0x001fe200078c08ff */
[----:B-1----:R-:W-:Y:S01]  /*0730*/  @!P1 IMAD R21, R9, R18, RZ ;  /* 0x0000001209159224 */ /* 0x002fe200078e02ff */
[----:B------:R-:W-:-:S02]  /*0740*/  ISETP.GE.AND.EX P3, PT, R13, UR5, PT, P3 ;  /* 0x000000050d007c0c */ /* 0x000fc4000bf66330 */
[----:B------:R-:W-:Y:S01]  /*0750*/  @!P5 LEA.HI.X R17, R20, R17, R14, 0x1, P6 ;  /* 0x000000111411d211 */ /* 0x000fe200030f0c0e */
[----:B------:R-:W-:Y:S01]  /*0760*/  @!P1 IMAD R25, R52, R19, R21 ;  /* 0x0000001334199224 */ /* 0x000fe200078e0215 */
[----:B------:R-:W-:Y:S02]  /*0770*/  @!P1 MOV R20, R56 ;  /* 0x0000003800149202 */ /* 0x000fe40000000f00 */
[----:B------:R-:W-:Y:S01]  /*0780*/  @!P1 MOV R21, R59 ;  /* 0x0000003b00159202 */ /* 0x000fe20000000f00 */
[----:B----4-:R-:W0:Y:S01]  /*0790*/  @!P4 LDC.64 R22, c[0x0][0x390] ;  /* 0x0000e400ff16cb82 */ /* 0x010e220000000a00 */
[----:B------:R-:W-:Y:S02]  /*07a0*/  MOV R41, RZ ;  /* 0x000000ff00297202 */ /* 0x000fe40000000f00 */
[----:B------:R-:W-:Y:S01]  /*07b0*/  ISETP.GE.U32.AND P2, PT, R46, UR4, PT ;  /* 0x000000042e007c0c */ /* 0x000fe2000bf46070 */
[----:B------:R-:W-:-:S03]  /*07c0*/  @!P1 IMAD.WIDE.U32 R18, R52, R18, R20 ;  /* 0x0000001234129225 */ /* 0x000fc600078e0014 */
[----:B------:R-:W-:Y:S01]  /*07d0*/  ISETP.GE.AND.EX P2, PT, R15, UR5, PT, P2 ;  /* 0x000000050f007c0c */ /* 0x000fe2000bf46320 */
[----:B------:R1:W4:Y:S01]  /*07e0*/  @!P5 LDG.E R41, desc[UR6][R16.64] ;  /* 0x000000061029d981 */ /* 0x000322000c1e1900 */
[----:B------:R-:W-:Y:S01]  /*07f0*/  @!P1 IADD3 R14, PT, PT, R19, R25, RZ ;  /* 0x00000019130e9210 */ /* 0x000fe20007ffe0ff */
[----:B------:R-:W0:Y:S01]  /*0800*/  @!P3 LDC.64 R28, c[0x0][0x3e0] ;  /* 0x0000f800ff1cbb82 */ /* 0x000e220000000a00 */
[----:B--2---:R-:W-:Y:S02]  /*0810*/  @!P1 LEA R36, P5, R18, R36, 0x1 ;  /* 0x0000002412249211 */ /* 0x004fe400078a08ff */
[----:B------:R-:W-:Y:S02]  /*0820*/  ISETP.GE.U32.AND P6, PT, R44, UR4, PT ;  /* 0x000000042c007c0c */ /* 0x000fe4000bfc6070 */
[----:B------:R-:W-:Y:S01]  /*0830*/  @!P1 LEA.HI.X R37, R18, R37, R14, 0x1, P5 ;  /* 0x0000002512259211 */ /* 0x000fe200028f0c0e */
[----:B---3--:R-:W-:Y:S01]  /*0840*/  @!P4 IMAD R18, R11, R26, RZ ;  /* 0x0000001a0b12c224 */ /* 0x008fe200078e02ff */
[----:B------:R-:W-:Y:S01]  /*0850*/  @!P4 MOV R19, R59 ;  /* 0x0000003b0013c202 */ /* 0x000fe20000000f00 */
[----:B-1----:R-:W1:Y:S01]  /*0860*/  @!P3 LDC.64 R16, c[0x0][0x390] ;  /* 0x0000e400ff10bb82 */ /* 0x002e620000000a00 */
[----:B------:R-:W-:Y:S01]  /*0870*/  ISETP.GE.AND.EX P6, PT, R33, UR5, PT, P6 ;  /* 0x0000000521007c0c */ /* 0x000fe2000bfc6360 */
[----:B------:R-:W-:Y:S01]  /*0880*/  @!P4 IMAD R25, R50, R27, R18 ;  /* 0x0000001b3219c224 */ /* 0x000fe200078e0212 */
[----:B------:R-:W-:-:S02]  /*0890*/  @!P4 MOV R18, R56 ;  /* 0x000000380012c202 */ /* 0x000fc40000000f00 */
[----:B------:R-:W-:Y:S02]  /*08a0*/  MOV R14, RZ ;  /* 0x000000ff000e7202 */ /* 0x000fe40000000f00 */
[----:B------:R-:W-:Y:S01]  /*08b0*/  ISETP.GE.U32.AND P5, PT, R7, UR4, PT ;  /* 0x0000000407007c0c */ /* 0x000fe2000bfa6070 */
[----:B------:R-:W2:Y:S01]  /*08c0*/  @!P2 LDC.64 R30, c[0x0][0x3e0] ;  /* 0x0000f800ff1eab82 */ /* 0x000ea20000000a00 */
[----:B------:R-:W-:Y:S02]  /*08d0*/  @!P4 IMAD.WIDE.U32 R26, R50, R26, R18 ;  /* 0x0000001a321ac225 */ /* 0x000fe400078e0012 */
[----:B------:R-:W-:Y:S01]  /*08e0*/  ISETP.GE.AND.EX P5, PT, R35, UR5, PT, P5 ;  /* 0x0000000523007c0c */ /* 0x000fe2000bfa6350 */
[----:B------:R3:W4:Y:S01]  /*08f0*/  @!P1 LDG.E R14, desc[UR6][R36.64] ;  /* 0x00000006240e9981 */ /* 0x000722000c1e1900 */
[----:B------:R-:W-:Y:S02]  /*0900*/  MOV R43, RZ ;  /* 0x000000ff002b7202 */ /* 0x000fe40000000f00 */
[----:B------:R-:W-:Y:S01]  /*0910*/  @!P4 IADD3 R27, PT, PT, R27, R25, RZ ;  /* 0x000000191b1bc210 */ /* 0x000fe20007ffe0ff */
[----:B------:R-:W1:Y:S01]  /*0920*/  @!P2 LDC.64 R18, c[0x0][0x390] ;  /* 0x0000e400ff12ab82 */ /* 0x000e620000000a00 */
[----:B0-----:R-:W-:Y:S01]  /*0930*/  @!P4 LEA R22, P1, R26, R22, 0x1 ;  /* 0x000000161a16c211 */ /* 0x001fe200078208ff */
[----:B------:R-:W-:-:S03]  /*0940*/  @!P3 IMAD R32, R13, R28, RZ ;  /* 0x0000001c0d20b224 */ /* 0x000fc600078e02ff */
[----:B------:R-:W-:Y:S01]  /*0950*/  @!P4 LEA.HI.X R23, R26, R23, R27, 0x1, P1 ;  /* 0x000000171a17c211 */ /* 0x000fe200008f0c1b */
[C---:B------:R-:W-:Y:S01]  /*0960*/  @!P3 IMAD R39, R48.reuse, R29, R32 ;  /* 0x0000001d3027b224 */ /* 0x040fe200078e0220 */
[-C--:B------:R-:W-:Y:S01]  /*0970*/  @!P3 MOV R26, R56.reuse ;  /* 0x00000038001ab202 */ /* 0x080fe20000000f00 */
[----:B------:R-:W0:Y:S01]  /*0980*/  @!P6 LDC.64 R20, c[0x0][0x3e0] ;  /* 0x0000f800ff14eb82 */ /* 0x000e220000000a00 */
[-C--:B------:R-:W-:Y:S01]  /*0990*/  @!P3 MOV R27, R59.reuse ;  /* 0x0000003b001bb202 */ /* 0x080fe20000000f00 */
[----:B------:R-:W4:Y:S01]  /*09a0*/  @!P4 LDG.E R43, desc[UR6][R22.64] ;  /* 0x00000006162bc981 */ /* 0x000f22000c1e1900 */
[----:B---3--:R-:W-:Y:S02]  /*09b0*/  @!P2 MOV R36, R56 ;  /* 0x000000380024a202 */ /* 0x008fe40000000f00 */
[----:B------:R-:W-:Y:S01]  /*09c0*/  @!P2 MOV R37, R59 ;  /* 0x0000003b0025a202 */ /* 0x000fe20000000f00 */
[----:B------:R-:W-:Y:S02]  /*09d0*/  @!P3 IMAD.WIDE.U32 R28, R48, R28, R26 ;  /* 0x0000001c301cb225 */ /* 0x000fe400078e001a */
[----:B------:R-:W3:Y:S02]  /*09e0*/  @!P5 LDC.64 R24, c[0x0][0x3e0] ;  /* 0x0000f800ff18db82 */ /* 0x000ee40000000a00 */
[----:B--2---:R-:W-:Y:S01]  /*09f0*/  @!P2 IMAD R34, R15, R30, RZ ;  /* 0x0000001e0f22a224 */ /* 0x004fe200078e02ff */
[----:B------:R-:W-:-:S02]  /*0a00*/  @!P3 IADD3 R29, PT, PT, R29, R39, RZ ;  /* 0x000000271d1db210 */ /* 0x000fc40007ffe0ff */
[----:B-1----:R-:W-:Y:S01]  /*0a10*/  @!P3 LEA R16, P1, R28, R16, 0x1 ;  /* 0x000000101c10b211 */ /* 0x002fe200078208ff */
[----:B------:R-:W-:Y:S02]  /*0a20*/  @!P2 IMAD R45, R46, R31, R34 ;  /* 0x0000001f2e2da224 */ /* 0x000fe400078e0222 */
[----:B------:R-:W1:Y:S01]  /*0a30*/  @!P6 LDC.64 R26, c[0x0][0x390] ;  /* 0x0000e400ff1aeb82 */ /* 0x000e620000000a00 */
[----:B------:R-:W-:Y:S01]  /*0a40*/  @!P3 LEA.HI.X R17, R28, R17, R29, 0x1, P1 ;  /* 0x000000111c11b211 */ /* 0x000fe200008f0c1d */
[----:B------:R-:W-:Y:S01]  /*0a50*/  @!P2 IMAD.WIDE.U32 R30, R46, R30, R36 ;  /* 0x0000001e2e1ea225 */ /* 0x000fe200078e0024 */
[----:B------:R-:W-:-:S05]  /*0a60*/  MOV R36, RZ ;  /* 0x000000ff00247202 */ /* 0x000fca0000000f00 */
[----:B------:R-:W2:Y:S01]  /*0a70*/  @!P5 LDC.64 R28, c[0x0][0x390] ;  /* 0x0000e400ff1cdb82 */ /* 0x000ea20000000a00 */
[----:B------:R-:W-:Y:S01]  /*0a80*/  @!P2 IADD3 R31, PT, PT, R31, R45, RZ ;  /* 0x0000002d1f1fa210 */ /* 0x000fe20007ffe0ff */
[----:B------:R0:W4:Y:S01]  /*0a90*/  @!P3 LDG.E R36, desc[UR6][R16.64] ;  /* 0x000000061024b981 */ /* 0x000122000c1e1900 */
[----:B------:R-:W-:Y:S01]  /*0aa0*/  @!P2 LEA R18, P1, R30, R18, 0x1 ;  /* 0x000000121e12a211 */ /* 0x000fe200078208ff */
[----:B0-----:R-:W-:-:S03]  /*0ab0*/  @!P6 IMAD R32, R33, R20, RZ ;  /* 0x000000142120e224 */ /* 0x001fc600078e02ff */
[----:B------:R-:W-:Y:S01]  /*0ac0*/  @!P2 LEA.HI.X R19, R30, R19, R31, 0x1, P1 ;  /* 0x000000131e13a211 */ /* 0x000fe200008f0c1f */
[C---:B------:R-:W-:Y:S01]  /*0ad0*/  @!P6 IMAD R31, R44.reuse, R21, R32 ;  /* 0x000000152c1fe224 */ /* 0x040fe200078e0220 */
[----:B------:R-:W-:Y:S02]  /*0ae0*/  @!P6 MOV R16, R56 ;  /* 0x000000380010e202 */ /* 0x000fe40000000f00 */
[-C--:B------:R-:W-:Y:S01]  /*0af0*/  @!P6 MOV R17, R59.reuse ;  /* 0x0000003b0011e202 */ /* 0x080fe20000000f00 */
[----:B---3--:R-:W-:Y:S02]  /*0b00*/  @!P5 IMAD R30, R35, R24, RZ ;  /* 0x00000018231ed224 */ /* 0x008fe400078e02ff */
[----:B------:R-:W-:Y:S01]  /*0b10*/  @!P6 IMAD.WIDE.U32 R20, R44, R20, R16 ;  /* 0x000000142c14e225 */ /* 0x000fe200078e0010 */
[----:B------:R-:W-:Y:S02]  /*0b20*/  @!P5 MOV R16, R56 ;  /* 0x000000380010d202 */ /* 0x000fe40000000f00 */
[----:B------:R-:W-:Y:S01]  /*0b30*/  @!P5 MOV R17, R59 ;  /* 0x0000003b0011d202 */ /* 0x000fe20000000f00 */
[----:B------:R-:W-:Y:S01]  /*0b40*/  @!P5 IMAD R23, R7, R25, R30 ;  /* 0x000000190717d224 */ /* 0x000fe200078e021e */
[----:B------:R-:W-:-:S02]  /*0b50*/  MOV R47, RZ ;  /* 0x000000ff002f7202 */ /* 0x000fc40000000f00 */
[----:B------:R-:W-:Y:S01]  /*0b60*/  @!P6 IADD3 R21, PT, PT, R21, R31, RZ ;  /* 0x0000001f1515e210 */ /* 0x000fe20007ffe0ff */
[----:B------:R-:W-:Y:S01]  /*0b70*/  @!P5 IMAD.WIDE.U32 R24, R7, R24, R16 ;  /* 0x000000180718d225 */ /* 0x000fe200078e0010 */
[C---:B-1----:R-:W-:Y:S02]  /*0b80*/  @!P6 LEA R26, P1, R20.reuse, R26, 0x1 ;  /* 0x0000001a141ae211 */ /* 0x042fe400078208ff */
[----:B------:R-:W-:Y:S01]  /*0b90*/  MOV R49, RZ ;  /* 0x000000ff00317202 */ /* 0x000fe20000000f00 */
[----:B------:R0:W3:Y:S01]  /*0ba0*/  @!P2 LDG.E R47, desc[UR6][R18.64] ;  /* 0x00000006122fa981 */ /* 0x0000e2000c1e1900 */
[----:B------:R-:W-:Y:S02]  /*0bb0*/  @!P6 LEA.HI.X R27, R20, R27, R21, 0x1, P1 ;  /* 0x0000001b141be211 */ /* 0x000fe400008f0c15 */
[----:B------:R-:W-:Y:S02]  /*0bc0*/  @!P5 IADD3 R16, PT, PT, R25, R23, RZ ;  /* 0x000000171910d210 */ /* 0x000fe40007ffe0ff */
[----:B--2---:R-:W-:Y:S01]  /*0bd0*/  @!P5 LEA R28, P1, R24, R28, 0x1 ;  /* 0x0000001c181cd211 */ /* 0x004fe200078208ff */
[----:B------:R-:W2:Y:S01]  /*0be0*/  @!P6 LDG.E R49, desc[UR6][R26.64] ;  /* 0x000000061a31e981 */ /* 0x000ea2000c1e1900 */
[----:B------:R-:W-:-:S02]  /*0bf0*/  MOV R51, RZ ;  /* 0x000000ff00337202 */ /* 0x000fc40000000f00 */
[----:B------:R-:W-:-:S05]  /*0c00*/  @!P5 LEA.HI.X R29, R24, R29, R16, 0x1, P1 ;  /* 0x0000001d181dd211 */ /* 0x000fca00008f0c10 */
[----:B------:R-:W2:Y:S01]  /*0c10*/  @!P5 LDG.E R51, desc[UR6][R28.64] ;  /* 0x000000061c33d981 */ /* 0x000ea2000c1e1900 */
[C---:B------:R-:W-:Y:S02]  /*0c20*/  ISETP.GT.AND P1, PT, R4.reuse, 0x1e, PT ;  /* 0x0000001e0400780c */ /* 0x040fe40003f24270 */
[----:B------:R-:W-:Y:S01]  /*0c30*/  ISETP.GT.AND P3, PT, R4, 0xf, PT ;  /* 0x0000000f0400780c */ /* 0x000fe20003f64270 */
[----:B------:R-:W-:Y:S01]  /*0c40*/  BSSY.RECONVERGENT B0, `(.L_x_1893) ;  /* 0x0000064000007945 */ /* 0x000fe20003800200 */
[C---:B-----5:R-:W-:Y:S02]  /*0c50*/  PRMT R37, R12.reuse, 0x7632, R37 ;  /* 0x000076320c257816 */ /* 0x060fe40000000025 */
[----:B------:R-:W-:Y:S02]  /*0c60*/  SHF.L.U32 R12, R12, 0x10, RZ ;  /* 0x000000100c0c7819 */ /* 0x000fe400000006ff */
[----:B------:R-:W-:-:S05]  /*0c70*/  SHF.L.U32 R37, R37, 0x10, RZ ;  /* 0x0000001025257819 */ /* 0x000fca00000006ff */
[----:B------:R-:W-:Y:S01]  /*0c80*/  FMUL.FTZ R17, R37, R37 ;  /* 0x0000002525117220 */ /* 0x000fe20000410000 */
[----:B------:R-:W-:-:S03]  /*0c90*/  FADD.FTZ R16, R12, R37 ;  /* 0x000000250c107221 */ /* 0x000fc60000010000 */
[----:B------:R-:W-:Y:S01]  /*0ca0*/  FFMA.FTZ R17, R12, R12, R17 ;  /* 0x0000000c0c117223 */ /* 0x000fe20000010011 */
[C---:B----4-:R-:W-:Y:S01]  /*0cb0*/  PRMT R32, R41.reuse, 0x7632, R32 ;  /* 0x0000763229207816 */ /* 0x050fe20000000020 */
[----:B------:R-:W-:Y:S01]  /*0cc0*/  FADD.FTZ R16, RZ, R16 ;  /* 0x00000010ff107221 */ /* 0x000fe20000010000 */
[----:B------:R-:W-:Y:S02]  /*0cd0*/  SHF.L.U32 R41, R41, 0x10, RZ ;  /* 0x0000001029297819 */ /* 0x000fe400000006ff */
[----:B------:R-:W-:Y:S01]  /*0ce0*/  SHF.L.U32 R32, R32, 0x10, RZ ;  /* 0x0000001020207819 */ /* 0x000fe200000006ff */
[----:B------:R-:W-:Y:S01]  /*0cf0*/  FADD.FTZ R17, RZ, R17 ;  /* 0x00000011ff117221 */ /* 0x000fe20000010000 */
[C---:B------:R-:W-:Y:S02]  /*0d00*/  PRMT R39, R14.reuse, 0x7632, R39 ;  /* 0x000076320e277816 */ /* 0x040fe40000000027 */
[----:B------:R-:W-:Y:S02]  /*0d10*/  SHF.L.U32 R14, R14, 0x10, RZ ;  /* 0x000000100e0e7819 */ /* 0x000fe400000006ff */
[----:B------:R-:W-:-:S05]  /*0d20*/  SHF.L.U32 R39, R39, 0x10, RZ ;  /* 0x0000001027277819 */ /* 0x000fca00000006ff */
[----:B------:R-:W-:Y:S01]  /*0d30*/  FMUL.FTZ R21, R39, R39 ;  /* 0x0000002727157220 */ /* 0x000fe20000410000 */
[C---:B0-----:R-:W-:Y:S01]  /*0d40*/  FADD.FTZ R19, R14.reuse, R39 ;  /* 0x000000270e137221 */ /* 0x041fe20000010000 */
[----:B------:R-:W-:Y:S02]  /*0d50*/  PRMT R34, R43, 0x7632, R34 ;  /* 0x000076322b227816 */ /* 0x000fe40000000022 */
[----:B------:R-:W-:Y:S01]  /*0d60*/  FFMA.FTZ R18, R14, R14, R21 ;  /* 0x0000000e0e127223 */ /* 0x000fe20000010015 */
[----:B------:R-:W-:Y:S01]  /*0d70*/  FADD.FTZ R16, R16, R19 ;  /* 0x0000001310107221 */ /* 0x000fe20000010000 */
[----:B------:R-:W-:Y:S01]  /*0d80*/  FMUL.FTZ R20, R32, R32 ;  /* 0x0000002020147220 */ /* 0x000fe20000410000 */
[----:B------:R-:W-:Y:S01]  /*0d90*/  SHF.L.U32 R34, R34, 0x10, RZ ;  /* 0x0000001022227819 */ /* 0x000fe200000006ff */
[----:B------:R-:W-:Y:S01]  /*0da0*/  FADD.FTZ R19, R41, R32 ;  /* 0x0000002029137221 */ /* 0x000fe20000010000 */
[----:B------:R-:W-:Y:S01]  /*0db0*/  SHF.L.U32 R43, R43, 0x10, RZ ;  /* 0x000000102b2b7819 */ /* 0x000fe200000006ff */
[----:B------:R-:W-:Y:S01]  /*0dc0*/  FADD.FTZ R17, R17, R18 ;  /* 0x0000001211117221 */ /* 0x000fe20000010000 */
[----:B------:R-:W-:Y:S01]  /*0dd0*/  FFMA.FTZ R20, R41, R41, R20 ;  /* 0x0000002929147223 */ /* 0x000fe20000010014 */
[----:B------:R-:W-:Y:S01]  /*0de0*/  FMUL.FTZ R18, R34, R34 ;  /* 0x0000002222127220 */ /* 0x000fe20000410000 */
[----:B------:R-:W-:Y:S01]  /*0df0*/  FADD.FTZ R16, R16, R19 ;  /* 0x0000001310107221 */ /* 0x000fe20000010000 */
[----:B------:R-:W-:Y:S01]  /*0e00*/  FADD.FTZ R19, R43, R34 ;  /* 0x000000222b137221 */ /* 0x000fe20000010000 */
[----:B------:R-:W-:Y:S01]  /*0e10*/  FADD.FTZ R17, R17, R20 ;  /* 0x0000001411117221 */ /* 0x000fe20000010000 */
[----:B------:R-:W-:Y:S01]  /*0e20*/  FFMA.FTZ R18, R43, R43, R18 ;  /* 0x0000002b2b127223 */ /* 0x000fe20000010012 */
[----:B------:R-:W-:-:S02]  /*0e30*/  PRMT R45, R36, 0x7632, R45 ;  /* 0x00007632242d7816 */ /* 0x000fc4000000002d */
[----:B------:R-:W-:Y:S02]  /*0e40*/  SHF.L.U32 R36, R36, 0x10, RZ ;  /* 0x0000001024247819 */ /* 0x000fe400000006ff */
[----:B------:R-:W-:Y:S01]  /*0e50*/  SHF.L.U32 R45, R45, 0x10, RZ ;  /* 0x000000102d2d7819 */ /* 0x000fe200000006ff */
[----:B------:R-:W-:Y:S01]  /*0e60*/  FADD.FTZ R16, R16, R19 ;  /* 0x0000001310107221 */ /* 0x000fe20000010000 */
[----:B------:R-:W-:-:S03]  /*0e70*/  FADD.FTZ R17, R17, R18 ;  /* 0x0000001211117221 */ /* 0x000fc60000010000 */
[----:B------:R-:W-:Y:S01]  /*0e80*/  FMUL.FTZ R21, R45, R45 ;  /* 0x0000002d2d157220 */ /* 0x000fe20000410000 */
[----:B------:R-:W-:-:S03]  /*0e90*/  FADD.FTZ R19, R36, R45 ;  /* 0x0000002d24137221 */ /* 0x000fc60000010000 */
[----:B------:R-:W-:Y:S01]  /*0ea0*/  FFMA.FTZ R18, R36, R36, R21 ;  /* 0x0000002424127223 */ /* 0x000fe20000010015 */
[----:B------:R-:W-:Y:S01]  /*0eb0*/  FADD.FTZ R16, R16, R19 ;  /* 0x0000001310107221 */ /* 0x000fe20000010000 */
[----:B---3--:R-:W-:-:S04]  /*0ec0*/  PRMT R38, R47, 0x7632, R38 ;  /* 0x000076322f267816 */ /* 0x008fc80000000026 */
[----:B------:R-:W-:Y:S02]  /*0ed0*/  SHF.L.U32 R38, R38, 0x10, RZ ;  /* 0x0000001026267819 */ /* 0x000fe400000006ff */
[----:B--2---:R-:W-:Y:S02]  /*0ee0*/  PRMT R40, R49, 0x7632, R40 ;  /* 0x0000763231287816 */ /* 0x004fe40000000028 */
[----:B------:R-:W-:Y:S01]  /*0ef0*/  SHF.L.U32 R47, R47, 0x10, RZ ;  /* 0x000000102f2f7819 */ /* 0x000fe200000006ff */
[----:B------:R-:W-:Y:S01]  /*0f00*/  FMUL.FTZ R20, R38, R38 ;  /* 0x0000002626147220 */ /* 0x000fe20000410000 */
[----:B------:R-:W-:Y:S02]  /*0f10*/  SHF.L.U32 R40, R40, 0x10, RZ ;  /* 0x0000001028287819 */ /* 0x000fe400000006ff */
[----:B------:R-:W-:Y:S01]  /*0f20*/  PRMT R42, R51, 0x7632, R42 ;  /* 0x00007632332a7816 */ /* 0x000fe2000000002a */
[----:B------:R-:W-:Y:S01]  /*0f30*/  FADD.FTZ R19, R47, R38 ;  /* 0x000000262f137221 */ /* 0x000fe20000010000 */
[----:B------:R-:W-:Y:S01]  /*0f40*/  SHF.L.U32 R49, R49, 0x10, RZ ;  /* 0x0000001031317819 */ /* 0x000fe200000006ff */
[----:B------:R-:W-:Y:S01]  /*0f50*/  FADD.FTZ R17, R17, R18 ;  /* 0x0000001211117221 */ /* 0x000fe20000010000 */
[----:B------:R-:W-:Y:S01]  /*0f60*/  FFMA.FTZ R20, R47, R47, R20 ;  /* 0x0000002f2f147223 */ /* 0x000fe20000010014 */
[----:B------:R-:W-:Y:S01]  /*0f70*/  SHF.L.U32 R42, R42, 0x10, RZ ;  /* 0x000000102a2a7819 */ /* 0x000fe200000006ff */
[----:B------:R-:W-:Y:S01]  /*0f80*/  FMUL.FTZ R18, R40, R40 ;  /* 0x0000002828127220 */ /* 0x000fe20000410000 */
[----:B------:R-:W-:Y:S01]  /*0f90*/  FADD.FTZ R16, R16, R19 ;  /* 0x0000001310107221 */ /* 0x000fe20000010000 */
[----:B------:R-:W-:Y:S01]  /*0fa0*/  FADD.FTZ R17, R17, R20 ;  /* 0x0000001411117221 */ /* 0x000fe20000010000 */
[----:B------:R-:W-:Y:S01]  /*0fb0*/  SHF.L.U32 R51, R51, 0x10, RZ ;  /* 0x0000001033337819 */ /* 0x000fe200000006ff */
[C---:B------:R-:W-:Y:S01]  /*0fc0*/  FADD.FTZ R19, R49.reuse, R40 ;  /* 0x0000002831137221 */ /* 0x040fe20000010000 */
[----:B------:R-:W-:Y:S01]  /*0fd0*/  FFMA.FTZ R18, R49, R49, R18 ;  /* 0x0000003131127223 */ /* 0x000fe20000010012 */
[----:B------:R-:W-:-:S02]  /*0fe0*/  FMUL.FTZ R20, R42, R42 ;  /* 0x0000002a2a147220 */ /* 0x000fc40000410000 */
        /* <DEDUP_REMOVED lines=22> */
[----:B------:R-:W-:Y:S02]  /*1150*/  ISETP.GT.AND P1, PT, R4, 0x17, PT ;  /* 0x000000170400780c */ /* 0x000fe40003f24270 */
[----:B------:R-:W-:Y:S01]  /*1160*/  ISETP.NE.AND P2, PT, R2, RZ, PT ;  /* 0x000000ff0200720c */ /* 0x000fe20003f45270 */
        /* <DEDUP_REMOVED lines=10> */
[----:B------:R-:W0:Y:S01]  /*1210*/  @!P1 S2R R18, SR_CgaCtaId ;  /* 0x0000000000129919 */ /* 0x000e220000008800 */
[----:B------:R-:W-:Y:S02]  /*1220*/  @!P1 MOV R17, 0x400 ;  /* 0x0000040000119802 */ /* 0x000fe40000000f00 */
[----:B------:R-:W-:-:S04]  /*1230*/  @!P1 SHF.R.U32.HI R16, RZ, 0x2, R2 ;  /* 0x00000002ff109819 */ /* 0x000fc80000011602 */
[----:B------:R-:W-:Y:S02]  /*1240*/  @!P1 LOP3.LUT R16, R16, 0xf8, RZ, 0xc0, !PT ;  /* 0x000000f810109812 */ /* 0x000fe400078ec0ff */
[----:B0-----:R-:W-:-:S04]  /*1250*/  @!P1 LEA R17, R18, R17, 0x18 ;  /* 0x0000001112119211 */ /* 0x001fc800078ec0ff */
[----:B------:R-:W-:-:S05]  /*1260*/  @!P1 IADD3 R16, PT, PT, R16, R17, RZ ;  /* 0x0000001110109210 */ /* 0x000fca0007ffe0ff */
[----:B------:R3:W-:Y:S02]  /*1270*/  @!P1 STS.64 [R16+0x10], R24 ;  /* 0x0000101810009388 */ /* 0x0007e40000000a00 */
.L_x_1894:
[----:B------:R-:W-:Y:S05]  /*1280*/  BSYNC.RECONVERGENT B0 ;  /* 0x0000000000007941 */ /* 0x000fea0003800200 */
.L_x_1893:
        /* <DEDUP_REMOVED lines=8> */
[----:B------:R-:W2:Y:S04]  /*1310*/  LDS.128 R28, [UR4+0x30] ;  /* 0x00003004ff1c7984 */ /* 0x000ea80008000c00 */
[----:B---3--:R-:W3:Y:S01]  /*1320*/  LDS.128 R16, [UR4+0x40] ;  /* 0x00004004ff107984 */ /* 0x008ee20008000c00 */
[----:B----4-:R-:W-:Y:S01]  /*1330*/  FADD.FTZ R55, R24, R26 ;  /* 0x0000001a18377221 */ /* 0x010fe20000010000 */
[----:B0-----:R-:W-:-:S03]  /*1340*/  FADD.FTZ R24, R25, R27 ;  /* 0x0000001b19187221 */ /* 0x001fc60000010000 */
[----:B-1----:R-:W-:Y:S01]  /*1350*/  FADD.FTZ R55, R55, R20 ;  /* 0x0000001437377221 */ /* 0x002fe20000010000 */
[----:B------:R-:W-:-:S03]  /*1360*/  FADD.FTZ R24, R24, R21 ;  /* 0x0000001518187221 */ /* 0x000fc60000010000 */
[----:B------:R-:W-:Y:S01]  /*1370*/  FADD.FTZ R55, R55, R22 ;  /* 0x0000001637377221 */ /* 0x000fe20000010000 */
[----:B------:R-:W-:Y:S02]  /*1380*/  FADD.FTZ R20, R24, R23 ;  /* 0x0000001718147221 */ /* 0x000fe40000010000 */
[----:B------:R-:W0:Y:S01]  /*1390*/  LDS.128 R24, [UR4+0x50] ;  /* 0x00005004ff187984 */ /* 0x000e220008000c00 */
[----:B--2---:R-:W-:Y:S01]  /*13a0*/  FADD.FTZ R55, R55, R28 ;  /* 0x0000001c37377221 */ /* 0x004fe20000010000 */
[----:B------:R-:W-:Y:S02]  /*13b0*/  FADD.FTZ R28, R20, R29 ;  /* 0x0000001d141c7221 */ /* 0x000fe40000010000 */
[----:B------:R-:W1:Y:S01]  /*13c0*/  LDS.128 R20, [UR4+0x60] ;  /* 0x00006004ff147984 */ /* 0x000e620008000c00 */
[----:B------:R-:W-:Y:S01]  /*13d0*/  FADD.FTZ R55, R55, R30 ;  /* 0x0000001e37377221 */ /* 0x000fe20000010000 */
[----:B------:R-:W-:Y:S02]  /*13e0*/  FADD.FTZ R60, R28, R31 ;  /* 0x0000001f1c3c7221 */ /* 0x000fe40000010000 */
[----:B------:R-:W2:Y:S01]  /*13f0*/  LDS.128 R28, [UR4+0x70] ;  /* 0x00007004ff1c7984 */ /* 0x000ea20008000c00 */
[----:B---3--:R-:W-:Y:S01]  /*1400*/  FADD.FTZ R55, R55, R16 ;  /* 0x0000001037377221 */ /* 0x008fe20000010000 */
        /* <DEDUP_REMOVED lines=15> */
.L_x_1896:
[----:B------:R-:W-:Y:S05]  /*1500*/  BSYNC.RECONVERGENT B0 ;  /* 0x0000000000007941 */ /* 0x000fea0003800200 */
.L_x_1895:
[----:B------:R-:W4:Y:S02]  /*1510*/  LDC R23, c[0x0][0x370] ;  /* 0x0000dc00ff177b82 */ /* 0x000f240000000800 */
[----:B----4-:R-:W-:-:S13]  /*1520*/  ISETP.GE.U32.AND P1, PT, R23, 0x2, PT ;  /* 0x000000021700780c */ /* 0x010fda0003f26070 */
[----:B------:R-:W-:Y:S05]  /*1530*/  @!P1 BRA `(.L_x_1897) ;  /* 0x0000000800a09947 */ /* 0x000fea0003800000 */
[----:B------:R-:W4:Y:S01]  /*1540*/  LDC.64 R66, c[0x0][0x3b8] ;  /* 0x0000ee00ff427b82 */ /* 0x000f220000000a00 */
[----:B------:R-:W-:Y:S02]  /*1550*/  LOP3.LUT R18, R6, 0x1, RZ, 0xc0, !PT ;  /* 0x0000000106127812 */ /* 0x000fe400078ec0ff */
[----:B------:R-:W-:-:S03]  /*1560*/  ISETP.GE.U32.AND P3, PT, R23, 0x8, PT ;  /* 0x000000081700780c */ /* 0x000fc60003f66070 */
[----:B---3--:R-:W-:-:S04]  /*1570*/  IMAD R16, R18, R5, RZ ;  /* 0x0000000512107224 */ /* 0x008fc800078e02ff */
[----:B------:R-:W-:-:S05]  /*1580*/  IMAD R16, R16, R23, RZ ;  /* 0x0000001710107224 */ /* 0x000fca00078e02ff */
[----:B------:R-:W-:-:S05]  /*1590*/  SHF.L.U32 R17, R16, 0x1, RZ ;  /* 0x0000000110117819 */ /* 0x000fca00000006ff */
[----:B----4-:R-:W-:Y:S01]  /*15a0*/  IMAD.WIDE R66, R17, 0x4, R66 ;  /* 0x0000000411427825 */ /* 0x010fe200078e0242 */
[----:B------:R-:W-:Y:S06]  /*15b0*/  @P2 BRA `(.L_x_1898) ;  /* 0x0000000000502947 */ /* 0x000fec0003800000 */
[----:B------:R-:W3:Y:S01]  /*15c0*/  LDC.64 R16, c[0x0][0x3b0] ;  /* 0x0000ec00ff107b82 */ /* 0x000ee20000000a00 */
[----:B------:R-:W-:Y:S01]  /*15d0*/  LOP3.LUT P1, R20, R6, 0x2, RZ, 0xc0, !PT ;  /* 0x0000000206147812 */ /* 0x000fe2000782c0ff */
[-CC-:B------:R-:W-:Y:S02]  /*15e0*/  IMAD R19, R18, R5.reuse, R0.reuse ;  /* 0x0000000512137224 */ /* 0x180fe400078e0200 */
[----:B--2---:R-:W-:Y:S01]  /*15f0*/  IMAD R21, R3, R5, R0 ;  /* 0x0000000503157224 */ /* 0x004fe200078e0200 */
[----:B------:R-:W-:-:S04]  /*1600*/  SEL R23, R23, RZ, !P1 ;  /* 0x000000ff17177207 */ /* 0x000fc80004800000 */
[----:B------:R-:W-:Y:S01]  /*1610*/  ISETP.NE.AND P1, PT, R23, -0x1, PT ;  /* 0xffffffff1700780c */ /* 0x000fe20003f25270 */
[----:B---3--:R-:W-:-:S04]  /*1620*/  IMAD.WIDE.U32 R16, R19, 0x4, R16 ;  /* 0x0000000413107825 */ /* 0x008fc800078e0010 */
        /* <DEDUP_REMOVED lines=8> */
.L_x_1899:
[----:B---3--:R-:W2:Y:S04]  /*16b0*/  LDG.E.STRONG.GPU R18, desc[UR6][R16.64] ;  /* 0x0000000610127981 */ /* 0x008ea8000c1ef900 */
[----:B--2---:R-:W-:Y:S01]  /*16c0*/  CCTL.IVALL ;  /* 0x00000000ff00798f */ /* 0x004fe20002000000 */
[----:B------:R-:W-:Y:S05]  /*16d0*/  YIELD ;  /* 0x0000000000007946 */ /* 0x000fea0003800000 */
[----:B------:R-:W-:-:S13]  /*16e0*/  ISETP.NE.AND P1, PT, R18, R23, PT ;  /* 0x000000171200720c */ /* 0x000fda0003f25270 */
[----:B------:R-:W-:Y:S05]  /*16f0*/  @P1 BRA `(.L_x_1899) ;  /* 0xfffffffc00ec1947 */ /* 0x000fea000383ffff */
.L_x_1898:
[----:B------:R-:W-:Y:S05]  /*1700*/  WARPSYNC.ALL ;  /* 0x0000000000007948 */ /* 0x000fea0003800000 */
[----:B------:R-:W-:Y:S01]  /*1710*/  BAR.SYNC.DEFER_BLOCKING 0x0 ;  /* 0x0000000000007b1d */ /* 0x000fe20000010000 */
[----:B------:R-:W-:-:S05]  /*1720*/  HFMA2 R26, -RZ, RZ, 0, 0 ;  /* 0x00000000ff1a7431 */ /* 0x000fca00000001ff */
[----:B------:R-:W-:Y:S05]  /*1730*/  @!P3 BRA `(.L_x_1900) ;  /* 0x000000040020b947 */ /* 0x000fea0003800000 */
[CC--:B------:R-:W-:Y:S01]  /*1740*/  LEA R20, R5.reuse, R0.reuse, 0x1 ;  /* 0x0000000005147211 */ /* 0x0c0fe200078e08ff */
[C-C-:B------:R-:W-:Y:S01]  /*1750*/  IMAD R26, R5.reuse, 0x6, R0.reuse ;  /* 0x00000006051a7824 */ /* 0x140fe200078e0200 */
[CC--:B-1----:R-:W-:Y:S01]  /*1760*/  LEA R22, R5.reuse, R0.reuse, 0x2 ;  /* 0x0000000005167211 */ /* 0x0c2fe200078e10ff */
[C-C-:B------:R-:W-:Y:S01]  /*1770*/  IMAD R28, R5.reuse, 0x5, R0.reuse ;  /* 0x00000005051c7824 */ /* 0x140fe200078e0200 */
[----:B------:R-:W-:Y:S01]  /*1780*/  IADD3 R62, PT, PT, R0, R5, RZ ;  /* 0x00000005003e7210 */ /* 0x000fe20007ffe0ff */
[--C-:B------:R-:W-:Y:S01]  /*1790*/  IMAD R30, R5, 0x3, R0.reuse ;  /* 0x00000003051e7824 */ /* 0x100fe200078e0200 */
[----:B--23--:R-:W-:Y:S01]  /*17a0*/  IADD3 R21, PT, PT, -R3, RZ, RZ ;  /* 0x000000ff03157210 */ /* 0x00cfe20007ffe1ff */
[----:B------:R-:W-:Y:S01]  /*17b0*/  IMAD R60, R5, 0x7, R0 ;  /* 0x00000007053c7824 */ /* 0x000fe200078e0200 */
[----:B------:R-:W-:Y:S01]  /*17c0*/  MOV R64, R0 ;  /* 0x0000000000407202 */ /* 0x000fe20000000f00 */
[----:B------:R-:W-:-:S06]  /*17d0*/  UMOV UR4, URZ ;  /* 0x000000ff00047c82 */ /* 0x000fcc0008000000 */
.L_x_1901:
[----:B------:R-:W-:Y:S01]  /*17e0*/  ISETP.EQ.OR P1, PT, R21, RZ, P2 ;  /* 0x000000ff1500720c */ /* 0x000fe20001722670 */
[----:B------:R-:W-:-:S06]  /*17f0*/  UIADD3 UR5, UPT, UPT, UR4, 0x1, URZ ;  /* 0x0000000104057890 */ /* 0x000fcc000fffe0ff */
[----:B------:R-:W-:-:S06]  /*1800*/  ISETP.EQ.OR P3, PT, R3, UR5, P2 ;  /* 0x0000000503007c0c */ /* 0x000fcc0009762670 */
[----:B------:R-:W-:-:S05]  /*1810*/  @!P1 IMAD.WIDE.U32 R68, R64, 0x8, R66 ;  /* 0x0000000840449825 */ /* 0x000fca00078e0042 */
[----:B------:R-:W0:Y:S02]  /*1820*/  @!P1 LDG.E.64 R18, desc[UR6][R68.64] ;  /* 0x0000000644129981 */ /* 0x000e24000c1e1b00 */
[----:B------:R-:W-:-:S06]  /*1830*/  @!P3 IMAD.WIDE.U32 R16, R62, 0x8, R66 ;  /* 0x000000083e10b825 */ /* 0x000fcc00078e0042 */
[----:B------:R-:W2:Y:S01]  /*1840*/  @!P3 LDG.E.64 R16, desc[UR6][R16.64] ;  /* 0x000000061010b981 */ /* 0x000ea2000c1e1b00 */
[----:B------:R-:W-:-:S06]  /*1850*/  UIADD3 UR5, UPT, UPT, UR4, 0x2, URZ ;  /* 0x0000000204057890 */ /* 0x000fcc000fffe0ff */
[----:B------:R-:W-:Y:S01]  /*1860*/  ISETP.EQ.OR P4, PT, R3, UR5, P2 ;  /* 0x0000000503007c0c */ /* 0x000fe20009782670 */
[----:B------:R-:W-:Y:S01]  /*1870*/  UIADD3 UR5, UPT, UPT, UR4, 0x3, URZ ;  /* 0x0000000304057890 */ /* 0x000fe2000fffe0ff */
[----:B0-----:R-:W-:Y:S01]  /*1880*/  @!P1 FADD.FTZ R24, R24, R18 ;  /* 0x0000001218189221 */ /* 0x001fe20000010000 */
[----:B------:R-:W-:-:S10]  /*1890*/  @!P1 FADD.FTZ R25, R25, R19 ;  /* 0x0000001319199221 */ /* 0x000fd40000010000 */
[----:B------:R-:W-:Y:S01]  /*18a0*/  @!P4 IMAD.WIDE.U32 R18, R20, 0x8, R66 ;  /* 0x000000081412c825 */ /* 0x000fe200078e0042 */
[----:B------:R-:W-:-:S05]  /*18b0*/  ISETP.EQ.OR P1, PT, R3, UR5, P2 ;  /* 0x0000000503007c0c */ /* 0x000fca0009722670 */
[----:B------:R-:W3:Y:S01]  /*18c0*/  @!P4 LDG.E.64 R18, desc[UR6][R18.64] ;  /* 0x000000061212c981 */ /* 0x000ee2000c1e1b00 */
[----:B--2---:R-:W-:Y:S01]  /*18d0*/  @!P3 FADD.FTZ R24, R24, R16 ;  /* 0x000000101818b221 */ /* 0x004fe20000010000 */
[----:B------:R-:W-:-:S06]  /*18e0*/  @!P3 FADD.FTZ R25, R25, R17 ;  /* 0x000000111919b221 */ /* 0x000fcc0000010000 */
[----:B------:R-:W-:-:S06]  /*18f0*/  @!P1 IMAD.WIDE.U32 R16, R30, 0x8, R66 ;  /* 0x000000081e109825 */ /* 0x000fcc00078e0042 */
[----:B------:R-:W2:Y:S01]  /*1900*/  @!P1 LDG.E.64 R16, desc[UR6][R16.64] ;  /* 0x0000000610109981 */ /* 0x000ea2000c1e1b00 */
[----:B------:R-:W-:-:S06]  /*1910*/  UIADD3 UR5, UPT, UPT, UR4, 0x4, URZ ;  /* 0x0000000404057890 */ /* 0x000fcc000fffe0ff */
[----:B------:R-:W-:Y:S01]  /*1920*/  ISETP.EQ.OR P3, PT, R3, UR5, P2 ;  /* 0x0000000503007c0c */ /* 0x000fe20009762670 */
[----:B------:R-:W-:Y:S01]  /*1930*/  UIADD3 UR5, UPT, UPT, UR4, 0x5, URZ ;  /* 0x0000000504057890 */ /* 0x000fe2000fffe0ff */
[----:B---3--:R-:W-:Y:S01]  /*1940*/  @!P4 FADD.FTZ R24, R24, R18 ;  /* 0x000000121818c221 */ /* 0x008fe20000010000 */
        /* <DEDUP_REMOVED lines=20> */
[----:B------:R-:W0:Y:S01]  /*1a90*/  LDC R23, c[0x0][0x370] ;  /* 0x0000dc00ff177b82 */ /* 0x000e220000000800 */
        /* <DEDUP_REMOVED lines=10> */
[----:B---3--:R-:W-:Y:S01]  /*1b40*/  @!P1 FADD.FTZ R24, R24, R18 ;  /* 0x0000001218189221 */ /* 0x008fe20000010000 */
[----:B0-----:R-:W-:Y:S01]  /*1b50*/  LOP3.LUT R18, R23, 0x7ffffff8, RZ, 0xc0, !PT ;  /* 0x7ffffff817127812 */ /* 0x001fe200078ec0ff */
[----:B------:R-:W-:-:S03]  /*1b60*/  @!P1 FADD.FTZ R25, R25, R19 ;  /* 0x0000001319199221 */ /* 0x000fc60000010000 */
[----:B------:R-:W-:Y:S01]  /*1b70*/  ISETP.NE.AND P1, PT, R18, UR4, PT ;  /* 0x0000000412007c0c */ /* 0x000fe2000bf25270 */
[----:B--2---:R-:W-:Y:S01]  /*1b80*/  @!P3 FADD.FTZ R24, R24, R16 ;  /* 0x000000101818b221 */ /* 0x004fe20000010000 */
[----:B------:R-:W-:-:S11]  /*1b90*/  @!P3 FADD.FTZ R25, R25, R17 ;  /* 0x000000111919b221 */ /* 0x000fd60000010000 */
[----:B------:R-:W-:Y:S05]  /*1ba0*/  @P1 BRA `(.L_x_1901) ;  /* 0xfffffffc000c1947 */ /* 0x000fea000383ffff */
[----:B------:R-:W-:-:S07]  /*1bb0*/  MOV R26, R18 ;  /* 0x00000012001a7202 */ /* 0x000fce0000000f00 */
.L_x_1900:
[----:B------:R-:W4:Y:S02]  /*1bc0*/  LDC R27, c[0x0][0x370] ;  /* 0x0000dc00ff1b7b82 */ /* 0x000f240000000800 */
[----:B----4-:R-:W-:-:S13]  /*1bd0*/  LOP3.LUT P1, RZ, R27, 0x7, RZ, 0xc0, !PT ;  /* 0x000000071bff7812 */ /* 0x010fda000782c0ff */
[----:B------:R-:W-:Y:S05]  /*1be0*/  @!P1 BRA `(.L_x_1897) ;  /* 0x0000000000f49947 */ /* 0x000fea0003800000 */
[C---:B---3--:R-:W-:Y:S02]  /*1bf0*/  LOP3.LUT R16, R27.reuse, 0x7, RZ, 0xc0, !PT ;  /* 0x000000071b107812 */ /* 0x048fe400078ec0ff */
[----:B------:R-:W-:Y:S02]  /*1c00*/  LOP3.LUT P1, R28, R27, 0x3, RZ, 0xc0, !PT ;  /* 0x000000031b1c7812 */ /* 0x000fe4000782c0ff */
[----:B------:R-:W-:-:S04]  /*1c10*/  IADD3 R16, PT, PT, R16, -0x1, RZ ;  /* 0xffffffff10107810 */ /* 0x000fc80007ffe0ff */
[----:B------:R-:W-:-:S13]  /*1c20*/  ISETP.GE.U32.AND P3, PT, R16, 0x3, PT ;  /* 0x000000031000780c */ /* 0x000fda0003f66070 */
[----:B------:R-:W-:Y:S05]  /*1c30*/  @!P3 BRA `(.L_x_1902) ;  /* 0x000000000070b947 */ /* 0x000fea0003800000 */
[C---:B------:R-:W-:Y:S02]  /*1c40*/  IADD3 R16, PT, PT, R26.reuse, 0x1, RZ ;  /* 0x000000011a107810 */ /* 0x040fe40007ffe0ff */
[CC--:B------:R-:W-:Y:S02]  /*1c50*/  ISETP.EQ.OR P3, PT, R26.reuse, R3.reuse, P2 ;  /* 0x000000031a00720c */ /* 0x0c0fe40001762670 */
[----:B------:R-:W-:Y:S02]  /*1c60*/  IADD3 R18, PT, PT, R26, 0x2, RZ ;  /* 0x000000021a127810 */ /* 0x000fe40007ffe0ff */
[-C--:B------:R-:W-:Y:S02]  /*1c70*/  ISETP.EQ.OR P4, PT, R16, R3.reuse, P2 ;  /* 0x000000031000720c */ /* 0x080fe40001782670 */
[----:B------:R-:W-:Y:S02]  /*1c80*/  ISETP.EQ.OR P5, PT, R18, R3, P2 ;  /* 0x000000031200720c */ /* 0x000fe400017a2670 */
[----:B-1----:R-:W-:-:S04]  /*1c90*/  IADD3 R22, PT, PT, R26, 0x3, RZ ;  /* 0x000000031a167810 */ /* 0x002fc80007ffe0ff */
[----:B------:R-:W-:Y:S01]  /*1ca0*/  ISETP.EQ.OR P6, PT, R22, R3, P2 ;  /* 0x000000031600720c */ /* 0x000fe200017c2670 */
[----:B------:R-:W-:-:S04]  /*1cb0*/  @!P3 IMAD R17, R26, R5, R0 ;  /* 0x000000051a11b224 */ /* 0x000fc800078e0200 */
[----:B------:R-:W-:Y:S02]  /*1cc0*/  @!P4 IMAD R19, R16, R5, R0 ;  /* 0x000000051013c224 */ /* 0x000fe400078e0200 */
[----:B------:R-:W-:-:S04]  /*1cd0*/  @!P3 IMAD.WIDE.U32 R16, R17, 0x8, R66 ;  /* 0x000000081110b825 */ /* 0x000fc800078e0042 */
[-C--:B--2---:R-:W-:Y:S02]  /*1ce0*/  @!P5 IMAD R21, R18, R5.reuse, R0 ;  /* 0x000000051215d224 */ /* 0x084fe400078e0200 */
        /* <DEDUP_REMOVED lines=17> */
.L_x_1902:
        /* <DEDUP_REMOVED lines=18> */
.L_x_1903:
[----:B------:R-:W-:Y:S01]  /*1f20*/  ISETP.EQ.OR P1, PT, R26, R3, P2 ;  /* 0x000000031a00720c */ /* 0x000fe20001722670 */
        /* <DEDUP_REMOVED lines=8> */
.L_x_1904:
[----:B------:R-:W-:Y:S05]  /*1fb0*/  BSYNC.RECONVERGENT B0 ;  /* 0x0000000000007941 */ /* 0x000fea0003800200 */
.L_x_1897:
[----:B------:R-:W4:Y:S01]  /*1fc0*/  S2UR UR5, SR_CgaCtaId ;  /* 0x00000000000579c3 */ /* 0x000f220000008800 */
[----:B------:R-:W1:Y:S01]  /*1fd0*/  LDCU UR8, c[0x0][0x414] ;  /* 0x00008280ff0877ac */ /* 0x000e620008000800 */
[----:B------:R-:W-:Y:S01]  /*1fe0*/  LOP3.LUT R20, R10, 0xffff, RZ, 0xc0, !PT ;  /* 0x0000ffff0a147812 */ /* 0x000fe200078ec0ff */
[----:B------:R-:W-:-:S03]  /*1ff0*/  UMOV UR4, 0x400 ;  /* 0x0000040000047882 */ /* 0x000fc60000000000 */
[----:B------:R-:W-:Y:S02]  /*2000*/  IADD3 R53, PT, PT, R53, R20, RZ ;  /* 0x0000001435357210 */ /* 0x000fe40007ffe0ff */
[----:B------:R-:W0:Y:S08]  /*2010*/  @P0 LDC.64 R26, c[0x0][0x388] ;  /* 0x0000e200ff1a0b82 */ /* 0x000e300000000a00 */
[----:B---3--:R-:W3:Y:S01]  /*2020*/  LDC.64 R18, c[0x0][0x398] ;  /* 0x0000e600ff127b82 */ /* 0x008ee20000000a00 */
[----:B-1----:R-:W-:Y:S01]  /*2030*/  @P0 FMUL.FTZ R22, R24, UR8 ;  /* 0x0000000818160c20 */ /* 0x002fe20008410000 */
[----:B------:R-:W-:Y:S01]  /*2040*/  @P0 FMUL.FTZ R23, R25, UR8 ;  /* 0x0000000819170c20 */ /* 0x000fe20008410000 */
[----:B----4-:R-:W-:-:S05]  /*2050*/  ULEA UR4, UR5, UR4, 0x18 ;  /* 0x0000000405047291 */ /* 0x010fca000f8ec0ff */
[----:B------:R-:W1:Y:S01]  /*2060*/  LDC.64 R16, c[0x0][0x3a0] ;  /* 0x0000e800ff107b82 */ /* 0x000e620000000a00 */
[----:B------:R-:W4:Y:S01]  /*2070*/  LDCU UR5, c[0x0][0x404] ;  /* 0x00008080ff0577ac */ /* 0x000f220008000800 */
[----:B0-----:R-:W-:Y:S02]  /*2080*/  @P0 IMAD.WIDE R26, R8, 0x8, R26 ;  /* 0x00000008081a0825 */ /* 0x001fe400078e021a */
[----:B------:R0:W-:Y:S04]  /*2090*/  @!P2 STS.64 [UR4+0x88], R24 ;  /* 0x00008818ff00a988 */ /* 0x0001e80008000a04 */
[----:B------:R4:W-:Y:S01]  /*20a0*/  @P0 STG.E.64 desc[UR6][R26.64], R22 ;  /* 0x000000161a000986 */ /* 0x0009e2000c101b06 */
[C---:B---3--:R-:W-:Y:S01]  /*20b0*/  IMAD.WIDE R28, R53.reuse, 0x4, R18 ;  /* 0x00000004351c7825 */ /* 0x048fe200078e0212 */
[----:B------:R-:W-:Y:S03]  /*20c0*/  BAR.SYNC.DEFER_BLOCKING 0x0 ;  /* 0x0000000000007b1d */ /* 0x000fe60000010000 */
[----:B-1----:R-:W-:-:S03]  /*20d0*/  IMAD.WIDE R18, R53, 0x4, R16 ;  /* 0x0000000435127825 */ /* 0x002fc600078e0210 */
[----:B------:R1:W5:Y:S04]  /*20e0*/  LDG.E.64 R16, desc[UR6][R28.64] ;  /* 0x000000061c107981 */ /* 0x000368000c1e1b00 */
[----:B------:R-:W5:Y:S01]  /*20f0*/  LDG.E.64 R18, desc[UR6][R18.64] ;  /* 0x0000000612127981 */ /* 0x000f62000c1e1b00 */
[----:B0-----:R-:W-:Y:S02]  /*2100*/  HFMA2 R24, -RZ, RZ, 1.875, 0 ;  /* 0x3f800000ff187431 */ /* 0x001fe400000001ff */
[----:B----4-:R-:W-:Y:S01]  /*2110*/  IMAD R27, R3, UR5, R54 ;  /* 0x00000005031b7c24 */ /* 0x010fe2000f8e0236 */
[----:B------:R-:W-:Y:S01]  /*2120*/  BSSY.RECONVERGENT B0, `(.L_x_1905) ;  /* 0x00001cc000007945 */ /* 0x000fe20003800200 */
[----:B--2---:R-:W0:Y:S01]  /*2130*/  LDS.64 R20, [UR4+0x88] ;  /* 0x00008804ff147984 */ /* 0x004e220008000a00 */
[----:B------:R-:W2:Y:S02]  /*2140*/  LDCU.U8 UR4, c[0x0][0x3fc] ;  /* 0x00007f80ff0477ac */ /* 0x000ea40008000000 */
[----:B------:R-:W-:-:S02]  /*2150*/  IADD3 R25, PT, PT, R27, 0x20, RZ ;  /* 0x000000201b197810 */ /* 0x000fc40007ffe0ff */
[----:B------:R-:W-:Y:S02]  /*2160*/  SHF.R.S32.HI R22, RZ, 0x1f, R27 ;  /* 0x0000001fff167819 */ /* 0x000fe4000001141b */
[----:B------:R-:W-:Y:S01]  /*2170*/  SHF.R.S32.HI R26, RZ, 0x1f, R25 ;  /* 0x0000001fff1a7819 */ /* 0x000fe20000011419 */
[----:B--2---:R-:W-:Y:S01]  /*2180*/  UISETP.NE.AND UP0, UPT, UR4, URZ, UPT ;  /* 0x000000ff0400728c */ /* 0x004fe2000bf05270 */
[----:B0-----:R-:W-:-:S04]  /*2190*/  FMUL.FTZ R30, R20, UR8 ;  /* 0x00000008141e7c20 */ /* 0x001fc80008410000 */
[----:B------:R-:W-:-:S04]  /*21a0*/  FMUL.FTZ R20, R30, R30 ;  /* 0x0000001e1e147220 */ /* 0x000fc80000410000 */
[----:B------:R-:W-:-:S05]  /*21b0*/  FFMA.FTZ R20, R21, UR8, -R20 ;  /* 0x0000000815147c23 */ /* 0x000fca0008010814 */
[----:B------:R-:W-:-:S13]  /*21c0*/  FSETP.GTU.FTZ.AND P1, PT, R20, RZ, PT ;  /* 0x000000ff1400720b */ /* 0x000fda0003f3c000 */
[----:B------:R-:W0:Y:S02]  /*21d0*/  @P1 LDC R21, c[0x0][0x3a8] ;  /* 0x0000ea00ff151b82 */ /* 0x000e240000000800 */
[----:B0-----:R-:W-:-:S04]  /*21e0*/  @P1 FADD.FTZ R20, R20, R21 ;  /* 0x0000001514141221 */ /* 0x001fc80000010000 */
[----:B------:R1:W0:Y:S01]  /*21f0*/  @P1 MUFU.RSQ R24, R20 ;  /* 0x0000001400181308 */ /* 0x0002220000001400 */
[----:B------:R-:W-:Y:S05]  /*2200*/  BRA.U UP0, `(.L_x_1906) ;  /* 0x0000000900dc7547 */ /* 0x000fea000b800000 */
[----:B------:R-:W2:Y:S01]  /*2210*/  LDCU.64 UR8, c[0x0][0x3e8] ;  /* 0x00007d00ff0877ac */ /* 0x000ea20008000a00 */
[----:B------:R-:W-:Y:S01]  /*2220*/  BSSY.RECONVERGENT B1, `(.L_x_1907) ;  /* 0x000001a000017945 */ /* 0x000fe20003800200 */
[----:B--2---:R-:W-:Y:S02]  /*2230*/  ISETP.GE.U32.AND P2, PT, R27, UR8, PT ;  /* 0x000000081b007c0c */ /* 0x004fe4000bf46070 */
[----:B------:R-:W-:Y:S02]  /*2240*/  ISETP.GE.U32.AND P3, PT, R52, UR8, PT ;  /* 0x0000000834007c0c */ /* 0x000fe4000bf66070 */
[----:B------:R-:W-:Y:S02]  /*2250*/  ISETP.GE.AND.EX P2, PT, R22, UR9, PT, P2 ;  /* 0x0000000916007c0c */ /* 0x000fe4000bf46320 */
[----:B------:R-:W-:Y:S02]  /*2260*/  ISETP.GE.U32.AND P5, PT, R25, UR8, PT ;  /* 0x0000000819007c0c */ /* 0x000fe4000bfa6070 */
[----:B------:R-:W-:-:S02]  /*2270*/  ISETP.GE.U32.AND P1, PT, R50, UR8, PT ;  /* 0x0000000832007c0c */ /* 0x000fc4000bf26070 */
[----:B------:R-:W-:-:S07]  /*2280*/  ISETP.GE.AND.EX P3, PT, R9, UR9, PT, P3 ;  /* 0x0000000909007c0c */ /* 0x000fce000bf66330 */
[----:B------:R-:W-:Y:S06]  /*2290*/  @P2 BRA `(.L_x_1908) ;  /* 0x0000000000482947 */ /* 0x000fec0003800000 */
[----:B------:R-:W2:Y:S01]  /*22a0*/  LDCU.64 UR10, c[0x0][0x3e0] ;  /* 0x00007c00ff0a77ac */ /* 0x000ea20008000a00 */
[----:B-1----:R-:W-:Y:S01]  /*22b0*/  MOV R20, R56 ;  /* 0x0000003800147202 */ /* 0x002fe20000000f00 */
[--C-:B------:R-:W-:Y:S01]  /*22c0*/  FADD.FTZ R23, R12, -R30.reuse ;  /* 0x8000001e0c177221 */ /* 0x100fe20000010000 */
[----:B------:R-:W-:Y:S01]  /*22d0*/  MOV R21, R59 ;  /* 0x0000003b00157202 */ /* 0x000fe20000000f00 */
[----:B------:R-:W1:Y:S01]  /*22e0*/  LDCU.64 UR4, c[0x0][0x380] ;  /* 0x00007000ff0477ac */ /* 0x000e620008000a00 */
[----:B------:R-:W-:Y:S01]  /*22f0*/  FADD.FTZ R37, R37, -R30 ;  /* 0x8000001e25257221 */ /* 0x000fe20000010000 */
[----:B0-----:R-:W-:-:S03]  /*2300*/  FMUL.FTZ R23, R23, R24 ;  /* 0x0000001817177220 */ /* 0x001fc60000410000 */
[----:B------:R-:W-:-:S04]  /*2310*/  FMUL.FTZ R12, R37, R24 ;  /* 0x00000018250c7220 */ /* 0x000fc80000410000 */
[----:B-----5:R-:W-:Y:S01]  /*2320*/  FFMA.FTZ R12, R17, R12, R19 ;  /* 0x0000000c110c7223 */ /* 0x020fe20000010013 */
[----:B--2---:R-:W-:Y:S02]  /*2330*/  IMAD R22, R22, UR10, RZ ;  /* 0x0000000a16167c24 */ /* 0x004fe4000f8e02ff */
[----:B------:R-:W-:-:S04]  /*2340*/  IMAD.WIDE.U32 R20, R27, UR10, R20 ;  /* 0x0000000a1b147c25 */ /* 0x000fc8000f8e0014 */
[----:B------:R-:W-:Y:S02]  /*2350*/  IMAD R29, R27, UR11, R22 ;  /* 0x0000000b1b1d7c24 */ /* 0x000fe4000f8e0216 */
[----:B------:R-:W-:Y:S01]  /*2360*/  FFMA.FTZ R27, R16, R23, R18 ;  /* 0x00000017101b7223 */ /* 0x000fe20000010012 */
[----:B-1----:R-:W-:Y:S02]  /*2370*/  LEA R22, P2, R20, UR4, 0x1 ;  /* 0x0000000414167c11 */ /* 0x002fe4000f8408ff */
[----:B------:R-:W-:Y:S02]  /*2380*/  IADD3 R29, PT, PT, R21, R29, RZ ;  /* 0x0000001d151d7210 */ /* 0x000fe40007ffe0ff */
[----:B------:R-:W-:Y:S02]  /*2390*/  F2FP.BF16.F32.PACK_AB R21, R12, R27 ;  /* 0x0000001b0c15723e */ /* 0x000fe400000010ff */
[----:B------:R-:W-:-:S05]  /*23a0*/  LEA.HI.X R23, R20, UR5, R29, 0x1, P2 ;  /* 0x0000000514177c11 */ /* 0x000fca00090f0c1d */
[----:B------:R2:W-:Y:S02]  /*23b0*/  STG.E desc[UR6][R22.64], R21 ;  /* 0x0000001516007986 */ /* 0x0005e4000c101906 */
.L_x_1908:
[----:B------:R-:W-:Y:S05]  /*23c0*/  BSYNC.RECONVERGENT B1 ;  /* 0x0000000000017941 */ /* 0x000fea0003800200 */
.L_x_1907:
[----:B------:R-:W-:Y:S04]  /*23d0*/  BSSY.RECONVERGENT B1, `(.L_x_1909) ;  /* 0x0000014000017945 */ /* 0x000fe80003800200 */
[----:B------:R-:W-:Y:S05]  /*23e0*/  @P3 BRA `(.L_x_1910) ;  /* 0x0000000000483947 */ /* 0x000fea0003800000 */
[----:B------:R-:W3:Y:S01]  /*23f0*/  LDCU.64 UR4, c[0x0][0x3e0] ;  /* 0x00007c00ff0477ac */ /* 0x000ee20008000a00 */
[----:B-1----:R-:W-:Y:S01]  /*2400*/  MOV R20, R56 ;  /* 0x0000003800147202 */ /* 0x002fe20000000f00 */
[--C-:B--2---:R-:W-:Y:S01]  /*2410*/  FADD.FTZ R23, R14, -R30.reuse ;  /* 0x8000001e0e177221 */ /* 0x104fe20000010000 */
[----:B------:R-:W-:Y:S01]  /*2420*/  MOV R21, R59 ;  /* 0x0000003b00157202 */ /* 0x000fe20000000f00 */
[----:B------:R-:W1:Y:S01]  /*2430*/  LDCU.64 UR10, c[0x0][0x380] ;  /* 0x00007000ff0a77ac */ /* 0x000e620008000a00 */
[----:B------:R-:W-:Y:S01]  /*2440*/  FADD.FTZ R39, R39, -R30 ;  /* 0x8000001e27277221 */ /* 0x000fe20000010000 */
[----:B0-----:R-:W-:-:S03]  /*2450*/  FMUL.FTZ R23, R23, R24 ;  /* 0x0000001817177220 */ /* 0x001fc60000410000 */
[----:B------:R-:W-:Y:S01]  /*2460*/  FMUL.FTZ R12, R39, R24 ;  /* 0x00000018270c7220 */ /* 0x000fe20000410000 */
[----:B-----5:R-:W-:Y:S01]  /*2470*/  FFMA.FTZ R14, R16, R23, R18 ;  /* 0x00000017100e7223 */ /* 0x020fe20000010012 */
[----:B---3--:R-:W-:Y:S02]  /*2480*/  IMAD R27, R9, UR4, RZ ;  /* 0x00000004091b7c24 */ /* 0x008fe4000f8e02ff */
[----:B------:R-:W-:-:S04]  /*2490*/  IMAD.WIDE.U32 R20, R52, UR4, R20 ;  /* 0x0000000434147c25 */ /* 0x000fc8000f8e0014 */
[----:B------:R-:W-:Y:S02]  /*24a0*/  IMAD R29, R52, UR5, R27 ;  /* 0x00000005341d7c24 */ /* 0x000fe4000f8e021b */
[----:B------:R-:W-:Y:S01]  /*24b0*/  FFMA.FTZ R27, R17, R12, R19 ;  /* 0x0000000c111b7223 */ /* 0x000fe20000010013 */
[C---:B-1----:R-:W-:Y:S02]  /*24c0*/  LEA R22, P2, R20.reuse, UR10, 0x1 ;  /* 0x0000000a14167c11 */ /* 0x042fe4000f8408ff */
[----:B------:R-:W-:Y:S02]  /*24d0*/  IADD3 R29, PT, PT, R21, R29, RZ ;  /* 0x0000001d151d7210 */ /* 0x000fe40007ffe0ff */
[----:B------:R-:W-:Y:S02]  /*24e0*/  F2FP.BF16.F32.PACK_AB R21, R27, R14 ;  /* 0x0000000e1b15723e */ /* 0x000fe400000010ff */
[----:B------:R-:W-:-:S05]  /*24f0*/  LEA.HI.X R23, R20, UR11, R29, 0x1, P2 ;  /* 0x0000000b14177c11 */ /* 0x000fca00090f0c1d */
[----:B------:R3:W-:Y:S02]  /*2500*/  STG.E desc[UR6][R22.64], R21 ;  /* 0x0000001516007986 */ /* 0x0007e4000c101906 */
.L_x_1910:
[----:B------:R-:W-:Y:S05]  /*2510*/  BSYNC.RECONVERGENT B1 ;  /* 0x0000000000017941 */ /* 0x000fea0003800200 */
.L_x_1909:
[----:B------:R-:W-:Y:S01]  /*2520*/  ISETP.GE.AND.EX P5, PT, R26, UR9, PT, P5 ;  /* 0x000000091a007c0c */ /* 0x000fe2000bfa6350 */
[----:B------:R-:W-:Y:S01]  /*2530*/  BSSY.RECONVERGENT B1, `(.L_x_1911) ;  /* 0x000001d000017945 */ /* 0x000fe20003800200 */
[----:B------:R-:W-:Y:S02]  /*2540*/  ISETP.GE.U32.AND P6, PT, R48, UR8, PT ;  /* 0x0000000830007c0c */ /* 0x000fe4000bfc6070 */
[----:B------:R-:W-:Y:S02]  /*2550*/  ISETP.GE.U32.AND P2, PT, R46, UR8, PT ;  /* 0x000000082e007c0c */ /* 0x000fe4000bf46070 */
[----:B------:R-:W-:Y:S02]  /*2560*/  ISETP.GE.U32.AND P3, PT, R44, UR8, PT ;  /* 0x000000082c007c0c */ /* 0x000fe4000bf66070 */
[----:B------:R-:W-:Y:S02]  /*2570*/  ISETP.GE.U32.AND P4, PT, R7, UR8, PT ;  /* 0x0000000807007c0c */ /* 0x000fe4000bf86070 */
[----:B------:R-:W-:-:S02]  /*2580*/  ISETP.GE.AND.EX P1, PT, R11, UR9, PT, P1 ;  /* 0x000000090b007c0c */ /* 0x000fc4000bf26310 */
[----:B------:R-:W-:Y:S02]  /*2590*/  ISETP.GE.AND.EX P6, PT, R13, UR9, PT, P6 ;  /* 0x000000090d007c0c */ /* 0x000fe4000bfc6360 */
[----:B------:R-:W-:Y:S02]  /*25a0*/  ISETP.GE.AND.EX P2, PT, R15, UR9, PT, P2 ;  /* 0x000000090f007c0c */ /* 0x000fe4000bf46320 */
[----:B------:R-:W-:Y:S02]  /*25b0*/  ISETP.GE.AND.EX P3, PT, R33, UR9, PT, P3 ;  /* 0x0000000921007c0c */ /* 0x000fe4000bf66330 */
[----:B------:R-:W-:Y:S01]  /*25c0*/  ISETP.GE.AND.EX P4, PT, R35, UR9, PT, P4 ;  /* 0x0000000923007c0c */ /* 0x000fe2000bf86340 */
[----:B------:R-:W-:-:S12]  /*25d0*/  @P5 BRA `(.L_x_1912) ;  /* 0x0000000000485947 */ /* 0x000fd80003800000 */
[----:B------:R-:W4:Y:S01]  /*25e0*/  LDCU.64 UR4, c[0x0][0x3e0] ;  /* 0x00007c00ff0477ac */ /* 0x000f220008000a00 */
[----:B-1----:R-:W-:Y:S01]  /*25f0*/  MOV R20, R56 ;  /* 0x0000003800147202 */ /* 0x002fe20000000f00 */
[--C-:B------:R-:W-:Y:S01]  /*2600*/  FADD.FTZ R41, R41, -R30.reuse ;  /* 0x8000001e29297221 */ /* 0x100fe20000010000 */
[----:B--23--:R-:W-:Y:S01]  /*2610*/  MOV R21, R59 ;  /* 0x0000003b00157202 */ /* 0x00cfe20000000f00 */
[----:B------:R-:W1:Y:S01]  /*2620*/  LDCU.64 UR10, c[0x0][0x380] ;  /* 0x00007000ff0a77ac */ /* 0x000e620008000a00 */
[----:B------:R-:W-:Y:S01]  /*2630*/  FADD.FTZ R23, R32, -R30 ;  /* 0x8000001e20177221 */ /* 0x000fe20000010000 */
[----:B0-----:R-:W-:-:S03]  /*2640*/  FMUL.FTZ R41, R41, R24 ;  /* 0x0000001829297220 */ /* 0x001fc60000410000 */
[----:B------:R-:W-:Y:S01]  /*2650*/  FMUL.FTZ R12, R23, R24 ;  /* 0x00000018170c7220 */ /* 0x000fe20000410000 */
[----:B-----5:R-:W-:-:S03]  /*2660*/  FFMA.FTZ R41, R16, R41, R18 ;  /* 0x0000002910297223 */ /* 0x020fc60000010012 */
[----:B------:R-:W-:Y:S01]  /*2670*/  FFMA.FTZ R12, R17, R12, R19 ;  /* 0x0000000c110c7223 */ /* 0x000fe20000010013 */
[----:B----4-:R-:W-:Y:S02]  /*2680*/  IMAD R26, R26, UR4, RZ ;  /* 0x000000041a1a7c24 */ /* 0x010fe4000f8e02ff */
[----:B------:R-:W-:-:S04]  /*2690*/  IMAD.WIDE.U32 R20, R25, UR4, R20 ;  /* 0x0000000419147c25 */ /* 0x000fc8000f8e0014 */
[----:B------:R-:W-:Y:S01]  /*26a0*/  IMAD R25, R25, UR5, R26 ;  /* 0x0000000519197c24 */ /* 0x000fe2000f8e021a */
[----:B-1----:R-:W-:-:S04]  /*26b0*/  LEA R22, P5, R20, UR10, 0x1 ;  /* 0x0000000a14167c11 */ /* 0x002fc8000f8a08ff */
[----:B------:R-:W-:Y:S02]  /*26c0*/  IADD3 R25, PT, PT, R21, R25, RZ ;  /* 0x0000001915197210 */ /* 0x000fe40007ffe0ff */
[----:B------:R-:W-:Y:S02]  /*26d0*/  F2FP.BF16.F32.PACK_AB R21, R12, R41 ;  /* 0x000000290c15723e */ /* 0x000fe400000010ff */
[----:B------:R-:W-:-:S05]  /*26e0*/  LEA.HI.X R23, R20, UR11, R25, 0x1, P5 ;  /* 0x0000000b14177c11 */ /* 0x000fca000a8f0c19 */
[----:B------:R4:W-:Y:S02]  /*26f0*/  STG.E desc[UR6][R22.64], R21 ;  /* 0x0000001516007986 */ /* 0x0009e4000c101906 */
.L_x_1912:
[----:B------:R-:W-:Y:S05]  /*2700*/  BSYNC.RECONVERGENT B1 ;  /* 0x0000000000017941 */ /* 0x000fea0003800200 */
.L_x_1911:
[----:B------:R-:W-:Y:S04]  /*2710*/  BSSY.RECONVERGENT B1, `(.L_x_1913) ;  /* 0x0000014000017945 */ /* 0x000fe80003800200 */
[----:B------:R-:W-:Y:S05]  /*2720*/  @P1 BRA `(.L_x_1914) ;  /* 0x0000000000481947 */ /* 0x000fea0003800000 */
[----:B------:R-:W0:Y:S01]  /*2730*/  LDCU.64 UR4, c[0x0][0x3e0] ;  /* 0x00007c00ff0477ac */ /* 0x000e220008000a00 */
[----:B-1----:R-:W-:Y:S01]  /*2740*/  MOV R20, R56 ;  /* 0x0000003800147202 */ /* 0x002fe20000000f00 */
[--C-:B------:R-:W-:Y:S01]  /*2750*/  FADD.FTZ R43, R43, -R30.reuse ;  /* 0x8000001e2b2b7221 */ /* 0x100fe20000010000 */
[----:B--234-:R-:W-:Y:S01]  /*2760*/  MOV R21, R59 ;  /* 0x0000003b00157202 */ /* 0x01cfe20000000f00 */
[----:B------:R-:W1:Y:S01]  /*2770*/  LDCU.64 UR10, c[0x0][0x380] ;  /* 0x00007000ff0a77ac */ /* 0x000e620008000a00 */
[----:B------:R-:W-:Y:S01]  /*2780*/  FADD.FTZ R23, R34, -R30 ;  /* 0x8000001e22177221 */ /* 0x000fe20000010000 */
[----:B0-----:R-:W-:-:S03]  /*2790*/  FMUL.FTZ R43, R43, R24 ;  /* 0x000000182b2b7220 */ /* 0x001fc60000410000 */
[----:B------:R-:W-:Y:S01]  /*27a0*/  FMUL.FTZ R12, R23, R24 ;  /* 0x00000018170c7220 */ /* 0x000fe20000410000 */
[----:B-----5:R-:W-:-:S03]  /*27b0*/  FFMA.FTZ R43, R16, R43, R18 ;  /* 0x0000002b102b7223 */ /* 0x020fc60000010012 */
[----:B------:R-:W-:Y:S01]  /*27c0*/  FFMA.FTZ R12, R17, R12, R19 ;  /* 0x0000000c110c7223 */ /* 0x000fe20000010013 */
[----:B------:R-:W-:Y:S02]  /*27d0*/  IMAD R25, R11, UR4, RZ ;  /* 0x000000040b197c24 */ /* 0x000fe4000f8e02ff */
[----:B------:R-:W-:-:S04]  /*27e0*/  IMAD.WIDE.U32 R20, R50, UR4, R20 ;  /* 0x0000000432147c25 */ /* 0x000fc8000f8e0014 */
[----:B------:R-:W-:Y:S01]  /*27f0*/  IMAD R25, R50, UR5, R25 ;  /* 0x0000000532197c24 */ /* 0x000fe2000f8e0219 */
[----:B-1----:R-:W-:-:S04]  /*2800*/  LEA R22, P1, R20, UR10, 0x1 ;  /* 0x0000000a14167c11 */ /* 0x002fc8000f8208ff */
[----:B------:R-:W-:Y:S02]  /*2810*/  IADD3 R25, PT, PT, R21, R25, RZ ;  /* 0x0000001915197210 */ /* 0x000fe40007ffe0ff */
[----:B------:R-:W-:Y:S02]  /*2820*/  F2FP.BF16.F32.PACK_AB R21, R12, R43 ;  /* 0x0000002b0c15723e */ /* 0x000fe400000010ff */
[----:B------:R-:W-:-:S05]  /*2830*/  LEA.HI.X R23, R20, UR11, R25, 0x1, P1 ;  /* 0x0000000b14177c11 */ /* 0x000fca00088f0c19 */
[----:B------:R0:W-:Y:S02]  /*2840*/  STG.E desc[UR6][R22.64], R21 ;  /* 0x0000001516007986 */ /* 0x0001e4000c101906 */
.L_x_1914:
[----:B------:R-:W-:Y:S05]  /*2850*/  BSYNC.RECONVERGENT B1 ;  /* 0x0000000000017941 */ /* 0x000fea0003800200 */
.L_x_1913:
[----:B------:R-:W-:Y:S04]  /*2860*/  BSSY.RECONVERGENT B1, `(.L_x_1915) ;  /* 0x0000014000017945 */ /* 0x000fe80003800200 */
[----:B------:R-:W-:Y:S05]  /*2870*/  @P6 BRA `(.L_x_1916) ;  /* 0x0000000000486947 */ /* 0x000fea0003800000 */
[----:B------:R-:W0:Y:S01]  /*2880*/  LDCU.64 UR4, c[0x0][0x3e0] ;  /* 0x00007c00ff0477ac */ /* 0x000e220008000a00 */
[----:B-1----:R-:W-:Y:S01]  /*2890*/  MOV R20, R56 ;  /* 0x0000003800147202 */ /* 0x002fe20000000f00 */
[--C-:B0-234-:R-:W-:Y:S01]  /*28a0*/  FADD.FTZ R23, R36, -R30.reuse ;  /* 0x8000001e24177221 */ /* 0x11dfe20000010000 */
[----:B------:R-:W-:Y:S01]  /*28b0*/  MOV R21, R59 ;  /* 0x0000003b00157202 */ /* 0x000fe20000000f00 */
[----:B------:R-:W0:Y:S01]  /*28c0*/  LDCU.64 UR10, c[0x0][0x380] ;  /* 0x00007000ff0a77ac */ /* 0x000e220008000a00 */
[----:B------:R-:W-:Y:S01]  /*28d0*/  FADD.FTZ R45, R45, -R30 ;  /* 0x8000001e2d2d7221 */ /* 0x000fe20000010000 */
[----:B------:R-:W-:-:S03]  /*28e0*/  FMUL.FTZ R23, R23, R24 ;  /* 0x0000001817177220 */ /* 0x000fc60000410000 */
[----:B------:R-:W-:Y:S01]  /*28f0*/  FMUL.FTZ R12, R45, R24 ;  /* 0x000000182d0c7220 */ /* 0x000fe20000410000 */
[----:B-----5:R-:W-:Y:S01]  /*2900*/  FFMA.FTZ R14, R16, R23, R18 ;  /* 0x00000017100e7223 */ /* 0x020fe20000010012 */
[----:B------:R-:W-:Y:S02]  /*2910*/  IMAD R25, R13, UR4, RZ ;  /* 0x000000040d197c24 */ /* 0x000fe4000f8e02ff */
[----:B------:R-:W-:-:S04]  /*2920*/  IMAD.WIDE.U32 R20, R48, UR4, R20 ;  /* 0x0000000430147c25 */ /* 0x000fc8000f8e0014 */
[----:B------:R-:W-:Y:S02]  /*2930*/  IMAD R27, R48, UR5, R25 ;  /* 0x00000005301b7c24 */ /* 0x000fe4000f8e0219 */
[----:B------:R-:W-:Y:S01]  /*2940*/  FFMA.FTZ R25, R17, R12, R19 ;  /* 0x0000000c11197223 */ /* 0x000fe20000010013 */
[C---:B0-----:R-:W-:Y:S02]  /*2950*/  LEA R22, P1, R20.reuse, UR10, 0x1 ;  /* 0x0000000a14167c11 */ /* 0x041fe4000f8208ff */
[----:B------:R-:W-:Y:S02]  /*2960*/  IADD3 R27, PT, PT, R21, R27, RZ ;  /* 0x0000001b151b7210 */ /* 0x000fe40007ffe0ff */
[----:B------:R-:W-:Y:S02]  /*2970*/  F2FP.BF16.F32.PACK_AB R21, R25, R14 ;  /* 0x0000000e1915723e */ /* 0x000fe400000010ff */
[----:B------:R-:W-:-:S05]  /*2980*/  LEA.HI.X R23, R20, UR11, R27, 0x1, P1 ;  /* 0x0000000b14177c11 */ /* 0x000fca00088f0c1b */
[----:B------:R0:W-:Y:S02]  /*2990*/  STG.E desc[UR6][R22.64], R21 ;  /* 0x0000001516007986 */ /* 0x0001e4000c101906 */
.L_x_1916:
[----:B------:R-:W-:Y:S05]  /*29a0*/  BSYNC.RECONVERGENT B1 ;  /* 0x0000000000017941 */ /* 0x000fea0003800200 */
.L_x_1915:
[----:B------:R-:W-:Y:S04]  /*29b0*/  BSSY.RECONVERGENT B1, `(.L_x_1917) ;  /* 0x0000014000017945 */ /* 0x000fe80003800200 */
[----:B------:R-:W-:Y:S05]  /*29c0*/  @P2 BRA `(.L_x_1918) ;  /* 0x0000000000482947 */ /* 0x000fea0003800000 */
[----:B------:R-:W0:Y:S01]  /*29d0*/  LDCU.64 UR4, c[0x0][0x3e0] ;  /* 0x00007c00ff0477ac */ /* 0x000e220008000a00 */
[----:B-1----:R-:W-:Y:S01]  /*29e0*/  MOV R20, R56 ;  /* 0x0000003800147202 */ /* 0x002fe20000000f00 */
[--C-:B------:R-:W-:Y:S01]  /*29f0*/  FADD.FTZ R47, R47, -R30.reuse ;  /* 0x8000001e2f2f7221 */ /* 0x100fe20000010000 */
[----:B0-234-:R-:W-:Y:S01]  /*2a00*/  MOV R21, R59 ;  /* 0x0000003b00157202 */ /* 0x01dfe20000000f00 */
[----:B------:R-:W0:Y:S01]  /*2a10*/  LDCU.64 UR10, c[0x0][0x380] ;  /* 0x00007000ff0a77ac */ /* 0x000e220008000a00 */
[----:B------:R-:W-:Y:S01]  /*2a20*/  FADD.FTZ R23, R38, -R30 ;  /* 0x8000001e26177221 */ /* 0x000fe20000010000 */
[----:B------:R-:W-:-:S03]  /*2a30*/  FMUL.FTZ R47, R47, R24 ;  /* 0x000000182f2f7220 */ /* 0x000fc60000410000 */
[----:B------:R-:W-:Y:S01]  /*2a40*/  FMUL.FTZ R12, R23, R24 ;  /* 0x00000018170c7220 */ /* 0x000fe20000410000 */
[----:B-----5:R-:W-:-:S03]  /*2a50*/  FFMA.FTZ R47, R16, R47, R18 ;  /* 0x0000002f102f7223 */ /* 0x020fc60000010012 */
[----:B------:R-:W-:Y:S01]  /*2a60*/  FFMA.FTZ R12, R17, R12, R19 ;  /* 0x0000000c110c7223 */ /* 0x000fe20000010013 */
[----:B------:R-:W-:Y:S02]  /*2a70*/  IMAD R25, R15, UR4, RZ ;  /* 0x000000040f197c24 */ /* 0x000fe4000f8e02ff */
[----:B------:R-:W-:-:S04]  /*2a80*/  IMAD.WIDE.U32 R20, R46, UR4, R20 ;  /* 0x000000042e147c25 */ /* 0x000fc8000f8e0014 */
[----:B------:R-:W-:Y:S01]  /*2a90*/  IMAD R25, R46, UR5, R25 ;  /* 0x000000052e197c24 */ /* 0x000fe2000f8e0219 */
[----:B0-----:R-:W-:-:S04]  /*2aa0*/  LEA R22, P1, R20, UR10, 0x1 ;  /* 0x0000000a14167c11 */ /* 0x001fc8000f8208ff */
[----:B------:R-:W-:Y:S02]  /*2ab0*/  IADD3 R25, PT, PT, R21, R25, RZ ;  /* 0x0000001915197210 */ /* 0x000fe40007ffe0ff */
[----:B------:R-:W-:Y:S02]  /*2ac0*/  F2FP.BF16.F32.PACK_AB R21, R12, R47 ;  /* 0x0000002f0c15723e */ /* 0x000fe400000010ff */
[----:B------:R-:W-:-:S05]  /*2ad0*/  LEA.HI.X R23, R20, UR11, R25, 0x1, P1 ;  /* 0x0000000b14177c11 */ /* 0x000fca00088f0c19 */
[----:B------:R0:W-:Y:S02]  /*2ae0*/  STG.E desc[UR6][R22.64], R21 ;  /* 0x0000001516007986 */ /* 0x0001e4000c101906 */
.L_x_1918:
[----:B------:R-:W-:Y:S05]  /*2af0*/  BSYNC.RECONVERGENT B1 ;  /* 0x0000000000017941 */ /* 0x000fea0003800200 */
.L_x_1917:
        /* <DEDUP_REMOVED lines=20> */
.L_x_1920:
[----:B------:R-:W-:Y:S05]  /*2c40*/  BSYNC.RECONVERGENT B1 ;  /* 0x0000000000017941 */ /* 0x000fea0003800200 */
.L_x_1919:
[----:B------:R-:W-:Y:S05]  /*2c50*/  @P4 BRA `(.L_x_1921) ;  /* 0x0000001000604947 */ /* 0x000fea0003800000 */
[----:B------:R-:W1:Y:S01]  /*2c60*/  LDCU.64 UR4, c[0x0][0x3e0] ;  /* 0x00007c00ff0477ac */ /* 0x000e620008000a00 */
[--C-:B------:R-:W-:Y:S01]  /*2c70*/  FADD.FTZ R51, R51, -R30.reuse ;  /* 0x8000001e33337221 */ /* 0x100fe20000010000 */
[----:B0-234-:R-:W-:Y:S01]  /*2c80*/  FADD.FTZ R21, R42, -R30 ;  /* 0x8000001e2a157221 */ /* 0x01dfe20000010000 */
[----:B------:R-:W-:Y:S01]  /*2c90*/  MOV R57, R59 ;  /* 0x0000003b00397202 */ /* 0x000fe20000000f00 */
[----:B------:R-:W0:Y:S01]  /*2ca0*/  LDCU.64 UR8, c[0x0][0x380] ;  /* 0x00007000ff0877ac */ /* 0x000e220008000a00 */
[-C--:B------:R-:W-:Y:S01]  /*2cb0*/  FMUL.FTZ R51, R51, R24.reuse ;  /* 0x0000001833337220 */ /* 0x080fe20000410000 */
[----:B------:R-:W-:-:S03]  /*2cc0*/  FMUL.FTZ R24, R21, R24 ;  /* 0x0000001815187220 */ /* 0x000fc60000410000 */
[----:B-----5:R-:W-:Y:S01]  /*2cd0*/  FFMA.FTZ R51, R16, R51, R18 ;  /* 0x0000003310337223 */ /* 0x020fe20000010012 */
[----:B------:R-:W-:-:S05]  /*2ce0*/  FFMA.FTZ R24, R17, R24, R19 ;  /* 0x0000001811187223 */ /* 0x000fca0000010013 */
[----:B------:R-:W-:Y:S01]  /*2cf0*/  F2FP.BF16.F32.PACK_AB R19, R24, R51 ;  /* 0x000000331813723e */ /* 0x000fe200000010ff */
[----:B-1----:R-:W-:Y:S02]  /*2d00*/  IMAD R12, R35, UR4, RZ ;  /* 0x00000004230c7c24 */ /* 0x002fe4000f8e02ff */
[----:B------:R-:W-:-:S04]  /*2d10*/  IMAD.WIDE.U32 R56, R7, UR4, R56 ;  /* 0x0000000407387c25 */ /* 0x000fc8000f8e0038 */
[----:B------:R-:W-:Y:S01]  /*2d20*/  IMAD R21, R7, UR5, R12 ;  /* 0x0000000507157c24 */ /* 0x000fe2000f8e020c */
[----:B0-----:R-:W-:-:S04]  /*2d30*/  LEA R16, P1, R56, UR8, 0x1 ;  /* 0x0000000838107c11 */ /* 0x001fc8000f8208ff */
[----:B------:R-:W-:-:S04]  /*2d40*/  IADD3 R21, PT, PT, R57, R21, RZ ;  /* 0x0000001539157210 */ /* 0x000fc80007ffe0ff */
[----:B------:R-:W-:-:S05]  /*2d50*/  LEA.HI.X R17, R56, UR9, R21, 0x1, P1 ;  /* 0x0000000938117c11 */ /* 0x000fca00088f0c15 */
[----:B------:R0:W-:Y:S01]  /*2d60*/  STG.E desc[UR6][R16.64], R19 ;  /* 0x0000001310007986 */ /* 0x0001e2000c101906 */
[----:B------:R-:W-:Y:S05]  /*2d70*/  BRA `(.L_x_1921) ;  /* 0x0000001000187947 */ /* 0x000fea0003800000 */
.L_x_1906:
        /* <DEDUP_REMOVED lines=9> */
[--C-:B------:R-:W-:Y:S01]  /*2e10*/  FADD.FTZ R21, R12, -R30.reuse ;  /* 0x8000001e0c157221 */ /* 0x100fe20000010000 */
[----:B------:R-:W-:Y:S01]  /*2e20*/  FADD.FTZ R37, R37, -R30 ;  /* 0x8000001e25257221 */ /* 0x000fe20000010000 */
[----:B------:R-:W2:Y:S01]  /*2e30*/  LDCU.64 UR8, c[0x0][0x3e0] ;  /* 0x00007c00ff0877ac */ /* 0x000ea20008000a00 */
[----:B------:R-:W-:Y:S01]  /*2e40*/  MOV R23, R59 ;  /* 0x0000003b00177202 */ /* 0x000fe20000000f00 */
[-C--:B0-----:R-:W-:Y:S01]  /*2e50*/  FMUL.FTZ R21, R21, R24.reuse ;  /* 0x0000001815157220 */ /* 0x081fe20000410000 */
[----:B-1----:R-:W-:Y:S01]  /*2e60*/  FMUL.FTZ R20, R37, R24 ;  /* 0x0000001825147220 */ /* 0x002fe20000410000 */
[----:B------:R-:W0:Y:S02]  /*2e70*/  LDCU.64 UR10, c[0x0][0x380] ;  /* 0x00007000ff0a77ac */ /* 0x000e240008000a00 */
[----:B-----5:R-:W-:Y:S01]  /*2e80*/  FFMA.FTZ R21, R16, R21, R18 ;  /* 0x0000001510157223 */ /* 0x020fe20000010012 */
[----:B------:R-:W-:-:S03]  /*2e90*/  FFMA.FTZ R60, R17, R20, R19 ;  /* 0x00000014113c7223 */ /* 0x000fc60000010013 */
[----:B------:R-:W-:Y:S01]  /*2ea0*/  FMUL.FTZ R12, R21, -1.4426950216293334961 ;  /* 0xbfb8aa3b150c7820 */ /* 0x000fe20000410000 */
[----:B------:R-:W-:-:S05]  /*2eb0*/  FMUL.FTZ R20, R60, -1.4426950216293334961 ;  /* 0xbfb8aa3b3c147820 */ /* 0x000fca0000410000 */
[----:B------:R-:W1:Y:S01]  /*2ec0*/  MUFU.EX2 R12, R12 ;  /* 0x0000000c000c7308 */ /* 0x000e620000000800 */
[----:B--2---:R-:W-:Y:S01]  /*2ed0*/  IMAD R62, R22, UR8, RZ ;  /* 0x00000008163e7c24 */ /* 0x004fe2000f8e02ff */
[----:B------:R-:W-:-:S03]  /*2ee0*/  MOV R22, R56 ;  /* 0x0000003800167202 */ /* 0x000fc60000000f00 */
[----:B------:R-:W-:-:S03]  /*2ef0*/  IMAD R31, R27, UR9, R62 ;  /* 0x000000091b1f7c24 */ /* 0x000fc6000f8e023e */
[----:B------:R-:W2:Y:S01]  /*2f00*/  MUFU.EX2 R20, R20 ;  /* 0x0000001400147308 */ /* 0x000ea20000000800 */
[----:B------:R-:W-:-:S05]  /*2f10*/  IMAD.WIDE.U32 R22, R27, UR8, R22 ;  /* 0x000000081b167c25 */ /* 0x000fca000f8e0016 */
[----:B------:R-:W-:Y:S01]  /*2f20*/  IADD3 R31, PT, PT, R23, R31, RZ ;  /* 0x0000001f171f7210 */ /* 0x000fe20007ffe0ff */
[----:B-1----:R-:W-:-:S06]  /*2f30*/  FADD.FTZ R28, R12, 1 ;  /* 0x3f8000000c1c7421 */ /* 0x002fcc0000010000 */
[----:B------:R-:W1:Y:S01]  /*2f40*/  MUFU.RCP R28, R28 ;  /* 0x0000001c001c7308 */ /* 0x000e620000001000 */
[----:B--2---:R-:W-:Y:S01]  /*2f50*/  FADD.FTZ R29, R20, 1 ;  /* 0x3f800000141d7421 */ /* 0x004fe20000010000 */
[----:B0-----:R-:W-:-:S06]  /*2f60*/  LEA R20, P2, R22, UR10, 0x1 ;  /* 0x0000000a16147c11 */ /* 0x001fcc000f8408ff */
[----:B------:R-:W0:Y:S01]  /*2f70*/  MUFU.RCP R29, R29 ;  /* 0x0000001d001d7308 */ /* 0x000e220000001000 */
[----:B-1----:R-:W-:Y:S01]  /*2f80*/  FMUL.FTZ R12, R21, R28 ;  /* 0x0000001c150c7220 */ /* 0x002fe20000410000 */
[----:B------:R-:W-:Y:S01]  /*2f90*/  LEA.HI.X R21, R22, UR11, R31, 0x1, P2 ;  /* 0x0000000b16157c11 */ /* 0x000fe200090f0c1f */
[----:B0-----:R-:W-:-:S05]  /*2fa0*/  FMUL.FTZ R27, R60, R29 ;  /* 0x0000001d3c1b7220 */ /* 0x001fca0000410000 */
[----:B------:R-:W-:-:S05]  /*2fb0*/  F2FP.BF16.F32.PACK_AB R27, R27, R12 ;  /* 0x0000000c1b1b723e */ /* 0x000fca00000010ff */
[----:B------:R2:W-:Y:S02]  /*2fc0*/  STG.E desc[UR6][R20.64], R27 ;  /* 0x0000001b14007986 */ /* 0x0005e4000c101906 */
.L_x_1923:
[----:B------:R-:W-:Y:S05]  /*2fd0*/  BSYNC.RECONVERGENT B1 ;  /* 0x0000000000017941 */ /* 0x000fea0003800200 */
.L_x_1922:
[----:B------:R-:W-:Y:S04]  /*2fe0*/  BSSY.RECONVERGENT B1, `(.L_x_1924) ;  /* 0x000001e000017945 */ /* 0x000fe80003800200 */
[----:B------:R-:W-:Y:S05]  /*2ff0*/  @P3 BRA `(.L_x_1925) ;  /* 0x0000000000703947 */ /* 0x000fea0003800000 */
[--C-:B--2---:R-:W-:Y:S01]  /*3000*/  FADD.FTZ R21, R14, -R30.reuse ;  /* 0x8000001e0e157221 */ /* 0x104fe20000010000 */
[----:B------:R-:W-:Y:S01]  /*3010*/  FADD.FTZ R39, R39, -R30 ;  /* 0x8000001e27277221 */ /* 0x000fe20000010000 */
[----:B------:R-:W2:Y:S01]  /*3020*/  LDCU.64 UR8, c[0x0][0x3e0] ;  /* 0x00007c00ff0877ac */ /* 0x000ea20008000a00 */
[----:B------:R-:W-:Y:S01]  /*3030*/  MOV R22, R56 ;  /* 0x0000003800167202 */ /* 0x000fe20000000f00 */
[-C--:B0-----:R-:W-:Y:S01]  /*3040*/  FMUL.FTZ R21, R21, R24.reuse ;  /* 0x0000001815157220 */ /* 0x081fe20000410000 */
[----:B------:R-:W-:Y:S01]  /*3050*/  FMUL.FTZ R14, R39, R24 ;  /* 0x00000018270e7220 */ /* 0x000fe20000410000 */
[----:B------:R-:W0:Y:S01]  /*3060*/  LDCU.64 UR10, c[0x0][0x380] ;  /* 0x00007000ff0a77ac */ /* 0x000e220008000a00 */
[----:B------:R-:W-:Y:S01]  /*3070*/  MOV R23, R59 ;  /* 0x0000003b00177202 */ /* 0x000fe20000000f00 */
[----:B-----5:R-:W-:Y:S01]  /*3080*/  FFMA.FTZ R21, R16, R21, R18 ;  /* 0x0000001510157223 */ /* 0x020fe20000010012 */
[----:B-1----:R-:W-:-:S03]  /*3090*/  FFMA.FTZ R28, R17, R14, R19 ;  /* 0x0000000e111c7223 */ /* 0x002fc60000010013 */
[----:B------:R-:W-:Y:S01]  /*30a0*/  FMUL.FTZ R12, R21, -1.4426950216293334961 ;  /* 0xbfb8aa3b150c7820 */ /* 0x000fe20000410000 */
[----:B------:R-:W-:-:S05]  /*30b0*/  FMUL.FTZ R20, R28, -1.4426950216293334961 ;  /* 0xbfb8aa3b1c147820 */ /* 0x000fca0000410000 */
[----:B------:R-:W1:Y:S01]  /*30c0*/  MUFU.EX2 R12, R12 ;  /* 0x0000000c000c7308 */ /* 0x000e620000000800 */
[----:B--2---:R-:W-:Y:S02]  /*30d0*/  IMAD R29, R9, UR8, RZ ;  /* 0x00000008091d7c24 */ /* 0x004fe4000f8e02ff */
[----:B------:R-:W-:-:S05]  /*30e0*/  IMAD.WIDE.U32 R22, R52, UR8, R22 ;  /* 0x0000000834167c25 */ /* 0x000fca000f8e0016 */
[----:B------:R-:W2:Y:S01]  /*30f0*/  MUFU.EX2 R20, R20 ;  /* 0x0000001400147308 */ /* 0x000ea20000000800 */
[----:B------:R-:W-:-:S05]  /*3100*/  IMAD R31, R52, UR9, R29 ;  /* 0x00000009341f7c24 */ /* 0x000fca000f8e021d */
        /* <DEDUP_REMOVED lines=11> */
.L_x_1925:
[----:B------:R-:W-:Y:S05]  /*31c0*/  BSYNC.RECONVERGENT B1 ;  /* 0x0000000000017941 */ /* 0x000fea0003800200 */
.L_x_1924:
        /* <DEDUP_REMOVED lines=12> */
[--C-:B------:R-:W-:Y:S01]  /*3290*/  FADD.FTZ R41, R41, -R30.reuse ;  /* 0x8000001e29297221 */ /* 0x100fe20000010000 */
[----:B--23--:R-:W-:Y:S01]  /*32a0*/  FADD.FTZ R21, R32, -R30 ;  /* 0x8000001e20157221 */ /* 0x00cfe20000010000 */
[----:B------:R-:W2:Y:S01]  /*32b0*/  LDCU.64 UR8, c[0x0][0x3e0] ;  /* 0x00007c00ff0877ac */ /* 0x000ea20008000a00 */
[----:B-1----:R-:W-:Y:S01]  /*32c0*/  MOV R20, R56 ;  /* 0x0000003800147202 */ /* 0x002fe20000000f00 */
[-C--:B0-----:R-:W-:Y:S01]  /*32d0*/  FMUL.FTZ R41, R41, R24.reuse ;  /* 0x0000001829297220 */ /* 0x081fe20000410000 */
[----:B------:R-:W-:Y:S01]  /*32e0*/  FMUL.FTZ R14, R21, R24 ;  /* 0x00000018150e7220 */ /* 0x000fe20000410000 */
[----:B------:R-:W0:Y:S01]  /*32f0*/  LDCU.64 UR10, c[0x0][0x380] ;  /* 0x00007000ff0a77ac */ /* 0x000e220008000a00 */
[----:B------:R-:W-:Y:S01]  /*3300*/  MOV R21, R59 ;  /* 0x0000003b00157202 */ /* 0x000fe20000000f00 */
[----:B-----5:R-:W-:Y:S01]  /*3310*/  FFMA.FTZ R41, R16, R41, R18 ;  /* 0x0000002910297223 */ /* 0x020fe20000010012 */
[----:B------:R-:W-:-:S03]  /*3320*/  FFMA.FTZ R28, R17, R14, R19 ;  /* 0x0000000e111c7223 */ /* 0x000fc60000010013 */
        /* <DEDUP_REMOVED lines=11> */
[----:B0-----:R-:W-:-:S04]  /*33e0*/  LEA R22, P5, R20, UR10, 0x1 ;  /* 0x0000000a14167c11 */ /* 0x001fc8000f8a08ff */
[----:B------:R-:W-:Y:S02]  /*33f0*/  LEA.HI.X R23, R20, UR11, R23, 0x1, P5 ;  /* 0x0000000b14177c11 */ /* 0x000fe4000a8f0c17 */
[----:B------:R-:W0:Y:S01]  /*3400*/  MUFU.RCP R27, R27 ;  /* 0x0000001b001b7308 */ /* 0x000e220000001000 */
[----:B-1----:R-:W-:Y:S01]  /*3410*/  FMUL.FTZ R12, R41, R14 ;  /* 0x0000000e290c7220 */ /* 0x002fe20000410000 */
[----:B0-----:R-:W-:-:S05]  /*3420*/  FMUL.FTZ R25, R28, R27 ;  /* 0x0000001b1c197220 */ /* 0x001fca0000410000 */
[----:B------:R-:W-:-:S05]  /*3430*/  F2FP.BF16.F32.PACK_AB R25, R25, R12 ;  /* 0x0000000c1919723e */ /* 0x000fca00000010ff */
[----:B------:R4:W-:Y:S02]  /*3440*/  STG.E desc[UR6][R22.64], R25 ;  /* 0x0000001916007986 */ /* 0x0009e4000c101906 */
.L_x_1927:
[----:B------:R-:W-:Y:S05]  /*3450*/  BSYNC.RECONVERGENT B1 ;  /* 0x0000000000017941 */ /* 0x000fea0003800200 */
.L_x_1926:
[----:B------:R-:W-:Y:S04]  /*3460*/  BSSY.RECONVERGENT B1, `(.L_x_1928) ;  /* 0x000001e000017945 */ /* 0x000fe80003800200 */
[----:B------:R-:W-:Y:S05]  /*3470*/  @P1 BRA `(.L_x_1929) ;  /* 0x0000000000701947 */ /* 0x000fea0003800000 */
[--C-:B------:R-:W-:Y:S01]  /*3480*/  FADD.FTZ R43, R43, -R30.reuse ;  /* 0x8000001e2b2b7221 */ /* 0x100fe20000010000 */
[----:B--23--:R-:W-:Y:S01]  /*3490*/  FADD.FTZ R21, R34, -R30 ;  /* 0x8000001e22157221 */ /* 0x00cfe20000010000 */
[----:B------:R-:W2:Y:S01]  /*34a0*/  LDCU.64 UR8, c[0x0][0x3e0] ;  /* 0x00007c00ff0877ac */ /* 0x000ea20008000a00 */
[----:B----4-:R-:W-:Y:S01]  /*34b0*/  MOV R22, R56 ;  /* 0x0000003800167202 */ /* 0x010fe20000000f00 */
[-C--:B0-----:R-:W-:Y:S01]  /*34c0*/  FMUL.FTZ R43, R43, R24.reuse ;  /* 0x000000182b2b7220 */ /* 0x081fe20000410000 */
[----:B------:R-:W-:Y:S01]  /*34d0*/  FMUL.FTZ R14, R21, R24 ;  /* 0x00000018150e7220 */ /* 0x000fe20000410000 */
[----:B------:R-:W0:Y:S01]  /*34e0*/  LDCU.64 UR10, c[0x0][0x380] ;  /* 0x00007000ff0a77ac */ /* 0x000e220008000a00 */
[----:B------:R-:W-:Y:S01]  /*34f0*/  MOV R23, R59 ;  /* 0x0000003b00177202 */ /* 0x000fe20000000f00 */
[----:B-----5:R-:W-:Y:S01]  /*3500*/  FFMA.FTZ R43, R16, R43, R18 ;  /* 0x0000002b102b7223 */ /* 0x020fe20000010012 */
[----:B------:R-:W-:-:S03]  /*3510*/  FFMA.FTZ R26, R17, R14, R19 ;  /* 0x0000000e111a7223 */ /* 0x000fc60000010013 */
[----:B------:R-:W-:Y:S01]  /*3520*/  FMUL.FTZ R12, R43, -1.4426950216293334961 ;  /* 0xbfb8aa3b2b0c7820 */ /* 0x000fe20000410000 */
[----:B-1----:R-:W-:-:S05]  /*3530*/  FMUL.FTZ R20, R26, -1.4426950216293334961 ;  /* 0xbfb8aa3b1a147820 */ /* 0x002fca0000410000 */
        /* <DEDUP_REMOVED lines=16> */
.L_x_1929:
[----:B------:R-:W-:Y:S05]  /*3640*/  BSYNC.RECONVERGENT B1 ;  /* 0x0000000000017941 */ /* 0x000fea0003800200 */
.L_x_1928:
[----:B------:R-:W-:Y:S04]  /*3650*/  BSSY.RECONVERGENT B1, `(.L_x_1930) ;  /* 0x000001e000017945 */ /* 0x000fe80003800200 */
[----:B------:R-:W-:Y:S05]  /*3660*/  @P6 BRA `(.L_x_1931) ;  /* 0x0000000000706947 */ /* 0x000fea0003800000 */
[--C-:B0-23--:R-:W-:Y:S01]  /*3670*/  FADD.FTZ R21, R36, -R30.reuse ;  /* 0x8000001e24157221 */ /* 0x10dfe20000010000 */
[----:B------:R-:W-:Y:S01]  /*3680*/  FADD.FTZ R45, R45, -R30 ;  /* 0x8000001e2d2d7221 */ /* 0x000fe20000010000 */
[----:B------:R-:W0:Y:S01]  /*3690*/  LDCU.64 UR8, c[0x0][0x3e0] ;  /* 0x00007c00ff0877ac */ /* 0x000e220008000a00 */
[----:B----4-:R-:W-:Y:S01]  /*36a0*/  MOV R22, R56 ;  /* 0x0000003800167202 */ /* 0x010fe20000000f00 */
[-C--:B------:R-:W-:Y:S01]  /*36b0*/  FMUL.FTZ R21, R21, R24.reuse ;  /* 0x0000001815157220 */ /* 0x080fe20000410000 */
[----:B------:R-:W-:Y:S01]  /*36c0*/  FMUL.FTZ R14, R45, R24 ;  /* 0x000000182d0e7220 */ /* 0x000fe20000410000 */
[----:B------:R-:W2:Y:S01]  /*36d0*/  LDCU.64 UR10, c[0x0][0x380] ;  /* 0x00007000ff0a77ac */ /* 0x000ea20008000a00 */
[----:B------:R-:W-:Y:S01]  /*36e0*/  MOV R23, R59 ;  /* 0x0000003b00177202 */ /* 0x000fe20000000f00 */
[----:B-----5:R-:W-:Y:S01]  /*36f0*/  FFMA.FTZ R21, R16, R21, R18 ;  /* 0x0000001510157223 */ /* 0x020fe20000010012 */
[----:B------:R-:W-:-:S03]  /*3700*/  FFMA.FTZ R26, R17, R14, R19 ;  /* 0x0000000e111a7223 */ /* 0x000fc60000010013 */
[----:B------:R-:W-:Y:S01]  /*3710*/  FMUL.FTZ R12, R21, -1.4426950216293334961 ;  /* 0xbfb8aa3b150c7820 */ /* 0x000fe20000410000 */
[----:B-1----:R-:W-:-:S05]  /*3720*/  FMUL.FTZ R20, R26, -1.4426950216293334961 ;  /* 0xbfb8aa3b1a147820 */ /* 0x002fca0000410000 */
[----:B------:R-:W1:Y:S01]  /*3730*/  MUFU.EX2 R12, R12 ;  /* 0x0000000c000c7308 */ /* 0x000e620000000800 */
[----:B0-----:R-:W-:Y:S02]  /*3740*/  IMAD R27, R13, UR8, RZ ;  /* 0x000000080d1b7c24 */ /* 0x001fe4000f8e02ff */
[----:B------:R-:W-:-:S05]  /*3750*/  IMAD.WIDE.U32 R22, R48, UR8, R22 ;  /* 0x0000000830167c25 */ /* 0x000fca000f8e0016 */
[----:B------:R-:W0:Y:S01]  /*3760*/  MUFU.EX2 R20, R20 ;  /* 0x0000001400147308 */ /* 0x000e220000000800 */
[----:B------:R-:W-:-:S05]  /*3770*/  IMAD R29, R48, UR9, R27 ;  /* 0x00000009301d7c24 */ /* 0x000fca000f8e021b */
[----:B------:R-:W-:Y:S01]  /*3780*/  IADD3 R29, PT, PT, R23, R29, RZ ;  /* 0x0000001d171d7210 */ /* 0x000fe20007ffe0ff */
[----:B-1----:R-:W-:-:S06]  /*3790*/  FADD.FTZ R14, R12, 1 ;  /* 0x3f8000000c0e7421 */ /* 0x002fcc0000010000 */
[----:B------:R-:W1:Y:S01]  /*37a0*/  MUFU.RCP R14, R14 ;  /* 0x0000000e000e7308 */ /* 0x000e620000001000 */
[----:B0-----:R-:W-:Y:S01]  /*37b0*/  FADD.FTZ R25, R20, 1 ;  /* 0x3f80000014197421 */ /* 0x001fe20000010000 */
[----:B--2---:R-:W-:-:S06]  /*37c0*/  LEA R20, P1, R22, UR10, 0x1 ;  /* 0x0000000a16147c11 */ /* 0x004fcc000f8208ff */
[----:B------:R-:W0:Y:S01]  /*37d0*/  MUFU.RCP R25, R25 ;  /* 0x0000001900197308 */ /* 0x000e220000001000 */
[----:B-1----:R-:W-:Y:S01]  /*37e0*/  FMUL.FTZ R12, R21, R14 ;  /* 0x0000000e150c7220 */ /* 0x002fe20000410000 */
[----:B------:R-:W-:Y:S01]  /*37f0*/  LEA.HI.X R21, R22, UR11, R29, 0x1, P1 ;  /* 0x0000000b16157c11 */ /* 0x000fe200088f0c1d */
[----:B0-----:R-:W-:-:S05]  /*3800*/  FMUL.FTZ R27, R26, R25 ;  /* 0x000000191a1b7220 */ /* 0x001fca0000410000 */
[----:B------:R-:W-:-:S05]  /*3810*/  F2FP.BF16.F32.PACK_AB R27, R27, R12 ;  /* 0x0000000c1b1b723e */ /* 0x000fca00000010ff */
[----:B------:R0:W-:Y:S02]  /*3820*/  STG.E desc[UR6][R20.64], R27 ;  /* 0x0000001b14007986 */ /* 0x0001e4000c101906 */
.L_x_1931:
[----:B------:R-:W-:Y:S05]  /*3830*/  BSYNC.RECONVERGENT B1 ;  /* 0x0000000000017941 */ /* 0x000fea0003800200 */
.L_x_1930:
[----:B------:R-:W-:Y:S04]  /*3840*/  BSSY.RECONVERGENT B1, `(.L_x_1932) ;  /* 0x000001e000017945 */ /* 0x000fe80003800200 */
[----:B------:R-:W-:Y:S05]  /*3850*/  @P2 BRA `(.L_x_1933) ;  /* 0x0000000000702947 */ /* 0x000fea0003800000 */
[--C-:B------:R-:W-:Y:S01]  /*3860*/  FADD.FTZ R47, R47, -R30.reuse ;  /* 0x8000001e2f2f7221 */ /* 0x100fe20000010000 */
[----:B0-23--:R-:W-:Y:S01]  /*3870*/  FADD.FTZ R21, R38, -R30 ;  /* 0x8000001e26157221 */ /* 0x00dfe20000010000 */
[----:B------:R-:W0:Y:S01]  /*3880*/  LDCU.64 UR8, c[0x0][0x3e0] ;  /* 0x00007c00ff0877ac */ /* 0x000e220008000a00 */
[----:B-1----:R-:W-:Y:S01]  /*3890*/  MOV R20, R56 ;  /* 0x0000003800147202 */ /* 0x002fe20000000f00 */
[-C--:B------:R-:W-:Y:S01]  /*38a0*/  FMUL.FTZ R47, R47, R24.reuse ;  /* 0x000000182f2f7220 */ /* 0x080fe20000410000 */
[----:B------:R-:W-:Y:S01]  /*38b0*/  FMUL.FTZ R14, R21, R24 ;  /* 0x00000018150e7220 */ /* 0x000fe20000410000 */
[----:B------:R-:W1:Y:S01]  /*38c0*/  LDCU.64 UR10, c[0x0][0x380] ;  /* 0x00007000ff0a77ac */ /* 0x000e620008000a00 */
[----:B------:R-:W-:Y:S01]  /*38d0*/  MOV R21, R59 ;  /* 0x0000003b00157202 */ /* 0x000fe20000000f00 */
[----:B-----5:R-:W-:Y:S01]  /*38e0*/  FFMA.FTZ R47, R16, R47, R18 ;  /* 0x0000002f102f7223 */ /* 0x020fe20000010012 */
[----:B------:R-:W-:-:S03]  /*38f0*/  FFMA.FTZ R26, R17, R14, R19 ;  /* 0x0000000e111a7223 */ /* 0x000fc60000010013 */
[----:B------:R-:W-:Y:S01]  /*3900*/  FMUL.FTZ R12, R47, -1.4426950216293334961 ;  /* 0xbfb8aa3b2f0c7820 */ /* 0x000fe20000410000 */
[----:B----4-:R-:W-:-:S05]  /*3910*/  FMUL.FTZ R22, R26, -1.4426950216293334961 ;  /* 0xbfb8aa3b1a167820 */ /* 0x010fca0000410000 */
[----:B------:R-:W2:Y:S01]  /*3920*/  MUFU.EX2 R12, R12 ;  /* 0x0000000c000c7308 */ /* 0x000ea20000000800 */
[----:B0-----:R-:W-:Y:S02]  /*3930*/  IMAD R23, R15, UR8, RZ ;  /* 0x000000080f177c24 */ /* 0x001fe4000f8e02ff */
[----:B------:R-:W-:-:S05]  /*3940*/  IMAD.WIDE.U32 R20, R46, UR8, R20 ;  /* 0x000000082e147c25 */ /* 0x000fca000f8e0014 */
[----:B------:R-:W0:Y:S01]  /*3950*/  MUFU.EX2 R22, R22 ;  /* 0x0000001600167308 */ /* 0x000e220000000800 */
[----:B------:R-:W-:-:S05]  /*3960*/  IMAD R23, R46, UR9, R23 ;  /* 0x000000092e177c24 */ /* 0x000fca000f8e0217 */
[----:B------:R-:W-:Y:S01]  /*3970*/  IADD3 R23, PT, PT, R21, R23, RZ ;  /* 0x0000001715177210 */ /* 0x000fe20007ffe0ff */
[----:B--2---:R-:W-:-:S06]  /*3980*/  FADD.FTZ R14, R12, 1 ;  /* 0x3f8000000c0e7421 */ /* 0x004fcc0000010000 */
[----:B------:R-:W2:Y:S01]  /*3990*/  MUFU.RCP R14, R14 ;  /* 0x0000000e000e7308 */ /* 0x000ea20000001000 */
[----:B0-----:R-:W-:Y:S01]  /*39a0*/  FADD.FTZ R25, R22, 1 ;  /* 0x3f80000016197421 */ /* 0x001fe20000010000 */
[----:B-1----:R-:W-:-:S04]  /*39b0*/  LEA R22, P1, R20, UR10, 0x1 ;  /* 0x0000000a14167c11 */ /* 0x002fc8000f8208ff */
[----:B------:R-:W-:Y:S02]  /*39c0*/  LEA.HI.X R23, R20, UR11, R23, 0x1, P1 ;  /* 0x0000000b14177c11 */ /* 0x000fe400088f0c17 */
[----:B------:R-:W0:Y:S01]  /*39d0*/  MUFU.RCP R25, R25 ;  /* 0x0000001900197308 */ /* 0x000e220000001000 */
[----:B--2---:R-:W-:Y:S01]  /*39e0*/  FMUL.FTZ R12, R47, R14 ;  /* 0x0000000e2f0c7220 */ /* 0x004fe20000410000 */
[----:B0-----:R-:W-:-:S05]  /*39f0*/  FMUL.FTZ R27, R26, R25 ;  /* 0x000000191a1b7220 */ /* 0x001fca0000410000 */
[----:B------:R-:W-:-:S05]  /*3a00*/  F2FP.BF16.F32.PACK_AB R27, R27, R12 ;  /* 0x0000000c1b1b723e */ /* 0x000fca00000010ff */
[----:B------:R0:W-:Y:S02]  /*3a10*/  STG.E desc[UR6][R22.64], R27 ;  /* 0x0000001b16007986 */ /* 0x0001e4000c101906 */
.L_x_1933:
[----:B------:R-:W-:Y:S05]  /*3a20*/  BSYNC.RECONVERGENT B1 ;  /* 0x0000000000017941 */ /* 0x000fea0003800200 */
.L_x_1932:
        /* <DEDUP_REMOVED lines=30> */
.L_x_1935:
[----:B------:R-:W-:Y:S05]  /*3c10*/  BSYNC.RECONVERGENT B1 ;  /* 0x0000000000017941 */ /* 0x000fea0003800200 */
.L_x_1934:
[----:B------:R-:W-:Y:S05]  /*3c20*/  @P4 BRA `(.L_x_1921) ;  /* 0x00000000006c4947 */ /* 0x000fea0003800000 */
[--C-:B------:R-:W-:Y:S01]  /*3c30*/  FADD.FTZ R51, R51, -R30.reuse ;  /* 0x8000001e33337221 */ /* 0x100fe20000010000 */
[----:B0-23--:R-:W-:Y:S01]  /*3c40*/  FADD.FTZ R21, R42, -R30 ;  /* 0x8000001e2a157221 */ /* 0x00dfe20000010000 */
[----:B------:R-:W1:Y:S01]  /*3c50*/  LDCU.64 UR4, c[0x0][0x3e0] ;  /* 0x00007c00ff0477ac */ /* 0x000e620008000a00 */
[----:B------:R-:W-:Y:S01]  /*3c60*/  MOV R57, R59 ;  /* 0x0000003b00397202 */ /* 0x000fe20000000f00 */
[-C--:B------:R-:W-:Y:S01]  /*3c70*/  FMUL.FTZ R51, R51, R24.reuse ;  /* 0x0000001833337220 */ /* 0x080fe20000410000 */
[----:B------:R-:W-:Y:S01]  /*3c80*/  FMUL.FTZ R24, R21, R24 ;  /* 0x0000001815187220 */ /* 0x000fe20000410000 */
[----:B------:R-:W0:Y:S02]  /*3c90*/  LDCU.64 UR8, c[0x0][0x380] ;  /* 0x00007000ff0877ac */ /* 0x000e240008000a00 */
[----:B-----5:R-:W-:Y:S01]  /*3ca0*/  FFMA.FTZ R51, R16, R51, R18 ;  /* 0x0000003310337223 */ /* 0x020fe20000010012 */
[----:B------:R-:W-:-:S03]  /*3cb0*/  FFMA.FTZ R19, R17, R24, R19 ;  /* 0x0000001811137223 */ /* 0x000fc60000010013 */
[----:B------:R-:W-:Y:S01]  /*3cc0*/  FMUL.FTZ R12, R51, -1.4426950216293334961 ;  /* 0xbfb8aa3b330c7820 */ /* 0x000fe20000410000 */
[----:B------:R-:W-:-:S05]  /*3cd0*/  FMUL.FTZ R16, R19, -1.4426950216293334961 ;  /* 0xbfb8aa3b13107820 */ /* 0x000fca0000410000 */
[----:B------:R-:W2:Y:S01]  /*3ce0*/  MUFU.EX2 R12, R12 ;  /* 0x0000000c000c7308 */ /* 0x000ea20000000800 */
[----:B-1----:R-:W-:Y:S02]  /*3cf0*/  IMAD R20, R35, UR4, RZ ;  /* 0x0000000423147c24 */ /* 0x002fe4000f8e02ff */
[----:B------:R-:W-:-:S05]  /*3d00*/  IMAD.WIDE.U32 R56, R7, UR4, R56 ;  /* 0x0000000407387c25 */ /* 0x000fca000f8e0038 */
[----:B------:R-:W1:Y:S01]  /*3d10*/  MUFU.EX2 R16, R16 ;  /* 0x0000001000107308 */ /* 0x000e620000000800 */
[----:B------:R-:W-:-:S05]  /*3d20*/  IMAD R17, R7, UR5, R20 ;  /* 0x0000000507117c24 */ /* 0x000fca000f8e0214 */
[----:B------:R-:W-:Y:S01]  /*3d30*/  IADD3 R17, PT, PT, R57, R17, RZ ;  /* 0x0000001139117210 */ /* 0x000fe20007ffe0ff */
[----:B--2---:R-:W-:-:S06]  /*3d40*/  FADD.FTZ R14, R12, 1 ;  /* 0x3f8000000c0e7421 */ /* 0x004fcc0000010000 */
[----:B------:R-:W2:Y:S01]  /*3d50*/  MUFU.RCP R14, R14 ;  /* 0x0000000e000e7308 */ /* 0x000ea20000001000 */
[----:B-1----:R-:W-:Y:S01]  /*3d60*/  FADD.FTZ R18, R16, 1 ;  /* 0x3f80000010127421 */ /* 0x002fe20000010000 */
[----:B0-----:R-:W-:-:S04]  /*3d70*/  LEA R16, P1, R56, UR8, 0x1 ;  /* 0x0000000838107c11 */ /* 0x001fc8000f8208ff */
[----:B------:R-:W-:Y:S02]  /*3d80*/  LEA.HI.X R17, R56, UR9, R17, 0x1, P1 ;  /* 0x0000000938117c11 */ /* 0x000fe400088f0c11 */
[----:B------:R-:W0:Y:S01]  /*3d90*/  MUFU.RCP R18, R18 ;  /* 0x0000001200127308 */ /* 0x000e220000001000 */
[----:B--2---:R-:W-:Y:S01]  /*3da0*/  FMUL.FTZ R12, R51, R14 ;  /* 0x0000000e330c7220 */ /* 0x004fe20000410000 */
[----:B0-----:R-:W-:-:S05]  /*3db0*/  FMUL.FTZ R19, R19, R18 ;  /* 0x0000001213137220 */ /* 0x001fca0000410000 */
[----:B------:R-:W-:-:S05]  /*3dc0*/  F2FP.BF16.F32.PACK_AB R19, R19, R12 ;  /* 0x0000000c1313723e */ /* 0x000fca00000010ff */
[----:B------:R0:W-:Y:S02]  /*3dd0*/  STG.E desc[UR6][R16.64], R19 ;  /* 0x0000001310007986 */ /* 0x0001e4000c101906 */
.L_x_1921:
[----:B------:R-:W-:Y:S05]  /*3de0*/  BSYNC.RECONVERGENT B0 ;  /* 0x0000000000007941 */ /* 0x000fea0003800200 */
.L_x_1905:
[----:B------:R-:W1:Y:S01]  /*3df0*/  LDCU UR4, c[0x0][0x3f8] ;  /* 0x00007f00ff0477ac */ /* 0x000e620008000800 */
[----:B------:R-:W-:Y:S02]  /*3e00*/  IADD3 R8, PT, PT, R5, R8, RZ ;  /* 0x0000000805087210 */ /* 0x000fe40007ffe0ff */
[----:B------:R-:W-:Y:S01]  /*3e10*/  IADD3 R6, PT, PT, R6, 0x1, RZ ;  /* 0x0000000106067810 */ /* 0x000fe20007ffe0ff */
[----:B------:R-:W1:Y:S02]  /*3e20*/  LDCU UR5, c[0x0][0x3c8] ;  /* 0x00007900ff0577ac */ /* 0x000e640008000800 */
[----:B-1----:R-:W-:-:S06]  /*3e30*/  UIMAD UR4, UR4, UR5, URZ ;  /* 0x00000005040472a4 */ /* 0x002fcc000f8e02ff */
[----:B------:R-:W-:-:S13]  /*3e40*/  ISETP.GE.AND P1, PT, R8, UR4, PT ;  /* 0x0000000408007c0c */ /* 0x000fda000bf26270 */
[----:B------:R-:W-:Y:S05]  /*3e50*/  @!P1 BRA `(.L_x_1936) ;  /* 0xffffffc4000c9947 */ /* 0x000fea000383ffff */
[----:B------:R-:W-:Y:S05]  /*3e60*/  EXIT ;  /* 0x000000000000794d */ /* 0x000fea0003800000 */
.L_x_1937:
        /* <DEDUP_REMOVED lines=9> */
.L_x_4530:


//--------------------- .text._Z35group_norm_nhwc_fwd_one_pass_kernelI11Bf16IOFp32WLi256ELi56ELi448EEv26Group_norm_nhwc_fwd_params --------------------------
	.section	.text._Z35group_norm_nhwc_fwd_one_pass_kernelI11Bf16IOFp32WLi256ELi56ELi448EEv26Group_norm_nhwc_fwd_params,"ax",@progbits
	.align	128
        .global         _Z35group_norm_nhwc_fwd_one_pass_kernelI11Bf16IOFp32WLi256ELi56ELi448EEv26Group_norm_nhwc_fwd_params
        .type           _Z35group_norm_nhwc_fwd_one_pass_kernelI11Bf16IOFp32WLi256ELi56ELi448EEv26Group_norm_nhwc_fwd_params,@function
        .size           _Z35group_norm_nhwc_fwd_one_pass_kernelI11Bf16IOFp32WLi256ELi56ELi448EEv26Group_norm_nhwc_fwd_params,(.L_x_4531 - _Z35group_norm_nhwc_fwd_one_pass_kernelI11Bf16IOFp32WLi256ELi56ELi448EEv26Group_norm_nhwc_fwd_params)
        .other          _Z35group_norm_nhwc_fwd_one_pass_kernelI11Bf16IOFp32WLi256ELi56ELi448EEv26Group_norm_nhwc_fwd_params,@"STO_CUDA_ENTRY STV_DEFAULT"
_Z35group_norm_nhwc_fwd_one_pass_kernelI11Bf16IOFp32WLi256ELi56ELi448EEv26Group_norm_nhwc_fwd_params:
.text._Z35group_norm_nhwc_fwd_one_pass_kernelI11Bf16IOFp32WLi256ELi56ELi448EEv26Group_norm_nhwc_fwd_params:
        /* <DEDUP_REMOVED lines=10> */
[----:B------:R-:W-:Y:S01]  /*00a0*/  MOV R8, R0 ;  /* 0x0000000000087202 */ /* 0x000fe20000000f00 */
[----:B------:R-:W3:Y:S01]  /*00b0*/  S2R R3, SR_CTAID.X ;  /* 0x0000000000037919 */ /* 0x000ee20000002500 */
[----:B------:R-:W4:Y:S05]  /*00c0*/  LDCU.64 UR6, c[0x0][0x388] ;  /* 0x00007100ff0677ac */ /* 0x000f2a0008000a00 */
[----:B------:R-:W2:Y:S01]  /*00d0*/  LDC R7, c[0x0][0x370] ;  /* 0x0000dc00ff077b82 */ /* 0x000ea20000000800 */
[----:B----4-:R-:W-:-:S02]  /*00e0*/  ISETP.NE.U32.AND P1, PT, RZ, UR6, PT ;  /* 0x00000006ff007c0c */ /* 0x010fc4000bf25070 */
[C---:B0-----:R-:W-:Y:S02]  /*00f0*/  LOP3.LUT R4, R2.reuse, 0xffff, RZ, 0xc0, !PT ;  /* 0x0000ffff02047812 */ /* 0x041fe400078ec0ff */
[----:B---3--:R-:W-:-:S03]  /*0100*/  LOP3.LUT P0, RZ, R2, R3, RZ, 0xfc, !PT ;  /* 0x0000000302ff7212 */ /* 0x008fc6000780fcff */
[----:B------:R-:W-:Y:S01]  /*0110*/  IMAD R4, R4, 0x925, RZ ;  /* 0x0000092504047824 */ /* 0x000fe200078e02ff */
[----:B------:R-:W-:Y:S01]  /*0120*/  ISETP.NE.AND.EX P0, PT, RZ, UR7, !P0, P1 ;  /* 0x00000007ff007c0c */ /* 0x000fe2000c705310 */
[----:B------:R-:W0:Y:S03]  /*0130*/  LDCU.64 UR6, c[0x0][0x358] ;  /* 0x00006b00ff0677ac */ /* 0x000e260008000a00 */
[----:B------:R-:W-:Y:S02]  /*0140*/  SHF.R.U32.HI R6, RZ, 0x10, R4 ;  /* 0x00000010ff067819 */ /* 0x000fe40000011604 */
[----:B------:R-:W3:Y:S02]  /*0150*/  S2R R4, SR_LANEID ;  /* 0x0000000000047919 */ /* 0x000ee40000000000 */
[----:B------:R-:W-:Y:S01]  /*0160*/  PRMT R14, R6, 0x9910, RZ ;  /* 0x00009910060e7816 */ /* 0x000fe200000000ff */
[----:B-1----:R-:W-:-:S02]  /*0170*/  IMAD R96, R3, UR4, R6 ;  /* 0x0000000403607c24 */ /* 0x002fc4000f8e0206 */
[----:B------:R-:W-:Y:S02]  /*0180*/  HFMA2 R6, -RZ, RZ, 0, 0 ;  /* 0x00000000ff067431 */ /* 0x000fe400000001ff */
[----:B------:R-:W-:Y:S01]  /*0190*/  IMAD R14, R14, 0x1c, RZ ;  /* 0x0000001c0e0e7824 */ /* 0x000fe200078e02ff */
[C---:B------:R-:W-:Y:S02]  /*01a0*/  IADD3 R94, PT, PT, R96.reuse, 0x10, RZ ;  /* 0x00000010605e7810 */ /* 0x040fe40007ffe0ff */
[C---:B------:R-:W-:Y:S02]  /*01b0*/  IADD3 R92, PT, PT, R96.reuse, 0x20, RZ ;  /* 0x00000020605c7810 */ /* 0x040fe40007ffe0ff */
[----:B------:R-:W-:Y:S02]  /*01c0*/  IADD3 R14, PT, PT, RZ, -R14, RZ ;  /* 0x8000000eff0e7210 */ /* 0x000fe40007ffe0ff */
[----:B------:R-:W-:Y:S02]  /*01d0*/  IADD3 R90, PT, PT, R96, 0x30, RZ ;  /* 0x00000030605a7810 */ /* 0x000fe40007ffe0ff */
[----:B------:R-:W-:-:S02]  /*01e0*/  PRMT R37, R14, 0x7710, RZ ;  /* 0x000077100e257816 */ /* 0x000fc400000000ff */
[C---:B------:R-:W-:Y:S02]  /*01f0*/  IADD3 R88, PT, PT, R96.reuse, 0x40, RZ ;  /* 0x0000004060587810 */ /* 0x040fe40007ffe0ff */
[C---:B------:R-:W-:Y:S02]  /*0200*/  IADD3 R86, PT, PT, R96.reuse, 0x50, RZ ;  /* 0x0000005060567810 */ /* 0x040fe40007ffe0ff */
[C---:B------:R-:W-:Y:S02]  /*0210*/  IADD3 R84, PT, PT, R96.reuse, 0x60, RZ ;  /* 0x0000006060547810 */ /* 0x040fe40007ffe0ff */
[C---:B------:R-:W-:Y:S02]  /*0220*/  IADD3 R82, PT, PT, R96.reuse, 0x70, RZ ;  /* 0x0000007060527810 */ /* 0x040fe40007ffe0ff */
[C---:B------:R-:W-:Y:S02]  /*0230*/  IADD3 R80, PT, PT, R96.reuse, 0x80, RZ ;  /* 0x0000008060507810 */ /* 0x040fe40007ffe0ff */
[----:B------:R-:W-:-:S02]  /*0240*/  IADD3 R78, PT, PT, R96, 0x90, RZ ;  /* 0x00000090604e7810 */ /* 0x000fc40007ffe0ff */
[C---:B------:R-:W-:Y:S02]  /*0250*/  IADD3 R76, PT, PT, R96.reuse, 0xa0, RZ ;  /* 0x000000a0604c7810 */ /* 0x040fe40007ffe0ff */
[C---:B------:R-:W-:Y:S02]  /*0260*/  IADD3 R74, PT, PT, R96.reuse, 0xb0, RZ ;  /* 0x000000b0604a7810 */ /* 0x040fe40007ffe0ff */
[C---:B------:R-:W-:Y:S02]  /*0270*/  IADD3 R72, PT, PT, R96.reuse, 0xc0, RZ ;  /* 0x000000c060487810 */ /* 0x040fe40007ffe0ff */
[C---:B------:R-:W-:Y:S02]  /*0280*/  IADD3 R10, PT, PT, R96.reuse, 0xd0, RZ ;  /* 0x000000d0600a7810 */ /* 0x040fe40007ffe0ff */
[C---:B------:R-:W-:Y:S02]  /*0290*/  IADD3 R11, PT, PT, R96.reuse, 0xe0, RZ ;  /* 0x000000e0600b7810 */ /* 0x040fe40007ffe0ff */
[----:B------:R-:W-:-:S02]  /*02a0*/  IADD3 R12, PT, PT, R96, 0xf0, RZ ;  /* 0x000000f0600c7810 */ /* 0x000fc40007ffe0ff */
[----:B------:R-:W-:Y:S02]  /*02b0*/  IADD3 R14, PT, PT, R37, R2, RZ ;  /* 0x00000002250e7210 */ /* 0x000fe40007ffe0ff */
[----:B------:R-:W-:Y:S02]  /*02c0*/  SHF.R.S32.HI R9, RZ, 0x1f, R96 ;  /* 0x0000001fff097819 */ /* 0x000fe40000011460 */
[----:B------:R-:W-:Y:S02]  /*02d0*/  SHF.R.S32.HI R13, RZ, 0x1f, R94 ;  /* 0x0000001fff0d7819 */ /* 0x000fe4000001145e */
        /* <DEDUP_REMOVED lines=14> */
[----:B0-23--:R-:W-:-:S07]  /*03c0*/  SHF.L.U32 R14, R14, 0x1, RZ ;  /* 0x000000010e0e7819 */ /* 0x00dfce00000006ff */
.L_x_2013:
[----:B01-34-:R-:W0:Y:S01]  /*03d0*/  LDC R43, c[0x0][0x3f8] ;  /* 0x0000fe00ff2b7b82 */ /* 0x01be220000000800 */
[----:B------:R-:W1:Y:S01]  /*03e0*/  LDCU.64 UR4, c[0x0][0x3e8] ;  /* 0x00007d00ff0477ac */ /* 0x000e620008000a00 */
[----:B------:R-:W-:Y:S01]  /*03f0*/  LOP3.LUT R103, R14, 0xffff, RZ, 0xc0, !PT ;  /* 0x0000ffff0e677812 */ /* 0x000fe200078ec0ff */
[----:B------:R-:W2:Y:S01]  /*0400*/  LDCU.64 UR8, c[0x0][0x3f0] ;  /* 0x00007e00ff0877ac */ /* 0x000ea20008000a00 */
[----:B-1----:R-:W-:Y:S02]  /*0410*/  ISETP.GE.U32.AND P4, PT, R94, UR4, PT ;  /* 0x000000045e007c0c */ /* 0x002fe4000bf86070 */
[----:B------:R-:W-:Y:S02]  /*0420*/  ISETP.GE.U32.AND P5, PT, R92, UR4, PT ;  /* 0x000000045c007c0c */ /* 0x000fe4000bfa6070 */
[----:B------:R-:W-:Y:S02]  /*0430*/  ISETP.GE.AND.EX P4, PT, R13, UR5, PT, P4 ;  /* 0x000000050d007c0c */ /* 0x000fe4000bf86340 */
[----:B0----5:R-:W-:-:S02]  /*0440*/  IABS R39, R43 ;  /* 0x0000002b00277213 */ /* 0x021fc40000000000 */
[----:B------:R-:W-:Y:S02]  /*0450*/  ISETP.GE.AND.EX P5, PT, R15, UR5, PT, P5 ;  /* 0x000000050f007c0c */ /* 0x000fe4000bfa6350 */
[----:B------:R-:W0:Y:S07]  /*0460*/  I2F.RP R16, R39 ;  /* 0x0000002700107306 */ /* 0x000e2e0000209400 */
[----:B------:R-:W1:Y:S01]  /*0470*/  @!P4 LDC.64 R44, c[0x0][0x3e0] ;  /* 0x0000f800ff2ccb82 */ /* 0x000e620000000a00 */
[----:B0-----:R-:W0:Y:S07]  /*0480*/  MUFU.RCP R16, R16 ;  /* 0x0000001000107308 */ /* 0x001e2e0000001000 */
[----:B------:R-:W3:Y:S01]  /*0490*/  @!P4 LDC.64 R48, c[0x0][0x390] ;  /* 0x0000e400ff30cb82 */ /* 0x000ee20000000a00 */
[----:B0-----:R-:W-:-:S04]  /*04a0*/  IADD3 R36, PT, PT, R16, 0xffffffe, RZ ;  /* 0x0ffffffe10247810 */ /* 0x001fc80007ffe0ff */
[----:B------:R0:W4:Y:S02]  /*04b0*/  F2I.FTZ.U32.TRUNC.NTZ R37, R36 ;  /* 0x0000002400257305 */ /* 0x000124000021f000 */
[----:B0-----:R-:W-:Y:S02]  /*04c0*/  MOV R36, RZ ;  /* 0x000000ff00247202 */ /* 0x001fe40000000f00 */
[----:B----4-:R-:W-:-:S05]  /*04d0*/  IADD3 R18, PT, PT, RZ, -R37, RZ ;  /* 0x80000025ff127210 */ /* 0x010fca0007ffe0ff */
[----:B------:R-:W-:Y:S01]  /*04e0*/  IMAD R41, R18, R39, RZ ;  /* 0x0000002712297224 */ /* 0x000fe200078e02ff */
[----:B------:R-:W-:-:S03]  /*04f0*/  IABS R18, R8 ;  /* 0x0000000800127213 */ /* 0x000fc60000000000 */
[----:B------:R-:W-:-:S06]  /*0500*/  IMAD.HI.U32 R37, R37, R41, R36 ;  /* 0x0000002925257227 */ /* 0x000fcc00078e0024 */
[----:B------:R-:W-:-:S05]  /*0510*/  IMAD.HI.U32 R37, R37, R18, RZ ;  /* 0x0000001225257227 */ /* 0x000fca00078e00ff */
[----:B------:R-:W-:-:S05]  /*0520*/  IADD3 R16, PT, PT, -R37, RZ, RZ ;  /* 0x000000ff25107210 */ /* 0x000fca0007ffe1ff */
[----:B------:R-:W-:-:S05]  /*0530*/  IMAD R16, R39, R16, R18 ;  /* 0x0000001027107224 */ /* 0x000fca00078e0212 */
[----:B------:R-:W-:-:S13]  /*0540*/  ISETP.GT.U32.AND P2, PT, R39, R16, PT ;  /* 0x000000102700720c */ /* 0x000fda0003f44070 */
[-C--:B------:R-:W-:Y:S02]  /*0550*/  @!P2 IADD3 R16, PT, PT, R16, -R39.reuse, RZ ;  /* 0x800000271010a210 */ /* 0x080fe40007ffe0ff */
[----:B------:R-:W-:Y:S02]  /*0560*/  @!P2 IADD3 R37, PT, PT, R37, 0x1, RZ ;  /* 0x000000012525a810 */ /* 0x000fe40007ffe0ff */
[----:B------:R-:W-:Y:S02]  /*0570*/  ISETP.GE.U32.AND P1, PT, R16, R39, PT ;  /* 0x000000271000720c */ /* 0x000fe40003f26070 */
[----:B------:R-:W-:Y:S02]  /*0580*/  LOP3.LUT R16, R8, R43, RZ, 0x3c, !PT ;  /* 0x0000002b08107212 */ /* 0x000fe400078e3cff */
[----:B------:R-:W-:Y:S02]  /*0590*/  ISETP.NE.AND P2, PT, R43, RZ, PT ;  /* 0x000000ff2b00720c */ /* 0x000fe40003f45270 */
[----:B------:R-:W-:-:S07]  /*05a0*/  ISETP.GE.AND P3, PT, R16, RZ, PT ;  /* 0x000000ff1000720c */ /* 0x000fce0003f66270 */
[----:B------:R-:W-:-:S04]  /*05b0*/  @P1 IADD3 R37, PT, PT, R37, 0x1, RZ ;  /* 0x0000000125251810 */ /* 0x000fc80007ffe0ff */
[----:B------:R-:W-:-:S04]  /*05c0*/  MOV R39, R37 ;  /* 0x0000002500277202 */ /* 0x000fc80000000f00 */
[----:B------:R-:W-:Y:S02]  /*05d0*/  @!P3 IADD3 R39, PT, PT, -R39, RZ, RZ ;  /* 0x000000ff2727b210 */ /* 0x000fe40007ffe1ff */
[----:B------:R-:W-:Y:S02]  /*05e0*/  @!P2 LOP3.LUT R39, RZ, R43, RZ, 0x33, !PT ;  /* 0x0000002bff27a212 */ /* 0x000fe400078e33ff */
[----:B------:R-:W-:Y:S02]  /*05f0*/  ISETP.GE.U32.AND P3, PT, R90, UR4, PT ;  /* 0x000000045a007c0c */ /* 0x000fe4000bf66070 */
[----:B------:R-:W-:Y:S02]  /*0600*/  IADD3 R37, PT, PT, -R39, RZ, RZ ;  /* 0x000000ff27257210 */ /* 0x000fe40007ffe1ff */
[----:B------:R-:W-:Y:S02]  /*0610*/  SHF.R.S32.HI R16, RZ, 0x1f, R39 ;  /* 0x0000001fff107819 */ /* 0x000fe40000011427 */
[----:B------:R-:W-:Y:S01]  /*0620*/  ISETP.GE.AND.EX P3, PT, R17, UR5, PT, P3 ;  /* 0x0000000511007c0c */ /* 0x000fe2000bf66330 */
[----:B------:R-:W-:Y:S01]  /*0630*/  IMAD R98, R43, R37, R8 ;  /* 0x000000252b627224 */ /* 0x000fe200078e0208 */
[----:B------:R-:W-:Y:S01]  /*0640*/  ISETP.GE.U32.AND P2, PT, R86, UR4, PT ;  /* 0x0000000456007c0c */ /* 0x000fe2000bf46070 */
[----:B--2---:R-:W-:Y:S01]  /*0650*/  IMAD R16, R16, UR8, RZ ;  /* 0x0000000810107c24 */ /* 0x004fe2000f8e02ff */
[----:B------:R-:W0:Y:S01]  /*0660*/  @!P5 LDC.64 R36, c[0x0][0x3e0] ;  /* 0x0000f800ff24db82 */ /* 0x000e220000000a00 */
[----:B------:R-:W-:Y:S01]  /*0670*/  IMAD R98, R98, 0x38, RZ ;  /* 0x0000003862627824 */ /* 0x000fe200078e02ff */
[----:B------:R-:W-:Y:S01]  /*0680*/  ISETP.GE.AND.EX P2, PT, R21, UR5, PT, P2 ;  /* 0x0000000515007c0c */ /* 0x000fe2000bf46320 */
[----:B------:R-:W-:-:S02]  /*0690*/  IMAD R101, R39, UR9, R16 ;  /* 0x0000000927657c24 */ /* 0x000fc4000f8e0210 */
[----:B-1----:R-:W-:Y:S01]  /*06a0*/  @!P4 IMAD R16, R13, R44, RZ ;  /* 0x0000002c0d10c224 */ /* 0x002fe200078e02ff */
[----:B------:R-:W-:Y:S02]  /*06b0*/  IADD3 R102, P1, PT, R98, R103, RZ ;  /* 0x0000006762667210 */ /* 0x000fe40007f3e0ff */
[----:B------:R-:W1:Y:S01]  /*06c0*/  @!P5 LDC.64 R42, c[0x0][0x390] ;  /* 0x0000e400ff2adb82 */ /* 0x000e620000000a00 */
[----:B------:R-:W-:Y:S01]  /*06d0*/  @!P4 IMAD R45, R94, R45, R16 ;  /* 0x0000002d5e2dc224 */ /* 0x000fe200078e0210 */
[----:B------:R-:W-:Y:S02]  /*06e0*/  LEA.HI.X.SX32 R103, R98, RZ, 0x1, P1 ;  /* 0x000000ff62677211 */ /* 0x000fe400008f0eff */
[----:B------:R-:W-:Y:S01]  /*06f0*/  ISETP.GE.U32.AND P1, PT, R88, UR4, PT ;  /* 0x0000000458007c0c */ /* 0x000fe2000bf26070 */
[----:B------:R-:W-:-:S03]  /*0700*/  IMAD.WIDE.U32 R102, R39, UR8, R102 ;  /* 0x0000000827667c25 */ /* 0x000fc6000f8e0066 */
[----:B------:R-:W2:Y:S01]  /*0710*/  @!P3 LDC.64 R40, c[0x0][0x3e0] ;  /* 0x0000f800ff28bb82 */ /* 0x000ea20000000a00 */
[----:B------:R-:W-:Y:S02]  /*0720*/  ISETP.GE.AND.EX P1, PT, R19, UR5, PT, P1 ;  /* 0x0000000513007c0c */ /* 0x000fe4000bf26310 */
[----:B------:R-:W-:Y:S02]  /*0730*/  IADD3 R101, PT, PT, R103, R101, RZ ;  /* 0x0000006567657210 */ /* 0x000fe40007ffe0ff */
[----:B------:R-:W-:-:S03]  /*0740*/  @!P4 MOV R100, R102 ;  /* 0x000000660064c202 */ /* 0x000fc60000000f00 */
[----:B------:R-:W4:Y:S01]  /*0750*/  @!P3 LDC.64 R46, c[0x0][0x390] ;  /* 0x0000e400ff2ebb82 */ /* 0x000f220000000a00 */
[----:B0-----:R-:W-:Y:S02]  /*0760*/  @!P5 IMAD R18, R15, R36, RZ ;  /* 0x000000240f12d224 */ /* 0x001fe400078e02ff */
[----:B------:R-:W-:Y:S01]  /*0770*/  @!P4 IMAD.WIDE.U32 R38, R94, R44, R100 ;  /* 0x0000002c5e26c225 */ /* 0x000fe200078e0064 */
[----:B------:R-:W-:-:S03]  /*0780*/  @!P5 MOV R44, R102 ;  /* 0x00000066002cd202 */ /* 0x000fc60000000f00 */
[----:B------:R-:W-:Y:S01]  /*0790*/  @!P5 IMAD R51, R92, R37, R18 ;  /* 0x000000255c33d224 */ /* 0x000fe200078e0212 */
[----:B------:R-:W-:Y:S02]  /*07a0*/  @!P4 IADD3 R16, PT, PT, R39, R45, RZ ;  /* 0x0000002d2710c210 */ /* 0x000fe40007ffe0ff */
[C---:B---3--:R-:W-:Y:S02]  /*07b0*/  @!P4 LEA R48, P6, R38.reuse, R48, 0x1 ;  /* 0x000000302630c211 */ /* 0x048fe400078c08ff */
[----:B------:R-:W-:Y:S02]  /*07c0*/  @!P5 MOV R45, R101 ;  /* 0x00000065002dd202 */ /* 0x000fe40000000f00 */
[----:B------:R-:W-:Y:S02]  /*07d0*/  @!P4 LEA.HI.X R49, R38, R49, R16, 0x1, P6 ;  /* 0x000000312631c211 */ /* 0x000fe400030f0c10 */
[----:B------:R-:W-:Y:S01]  /*07e0*/  MOV R16, RZ ;  /* 0x000000ff00107202 */ /* 0x000fe20000000f00 */
[----:B------:R-:W-:Y:S01]  /*07f0*/  @!P5 IMAD.WIDE.U32 R36, R92, R36, R44 ;  /* 0x000000245c24d225 */ /* 0x000fe200078e002c */
[----:B------:R-:W0:Y:S04]  /*0800*/  @!P1 LDC.64 R38, c[0x0][0x3e0] ;  /* 0x0000f800ff269b82 */ /* 0x000e280000000a00 */
[----:B------:R3:W5:Y:S01]  /*0810*/  @!P4 LDG.E R16, desc[UR6][R48.64] ;  /* 0x000000063010c981 */ /* 0x000762000c1e1900 */
[----:B------:R-:W-:Y:S01]  /*0820*/  ISETP.GE.U32.AND P4, PT, R84, UR4, PT ;  /* 0x0000000454007c0c */ /* 0x000fe2000bf86070 */
[----:B--2---:R-:W-:Y:S01]  /*0830*/  @!P3 IMAD R20, R17, R40, RZ ;  /* 0x000000281114b224 */ /* 0x004fe200078e02ff */
[----:B------:R-:W-:Y:S01]  /*0840*/  @!P5 IADD3 R18, PT, PT, R37, R51, RZ ;  /* 0x000000332512d210 */ /* 0x000fe20007ffe0ff */
[----:B------:R-:W2:Y:S01]  /*0850*/  @!P2 LDC.64 R44, c[0x0][0x3e0] ;  /* 0x0000f800ff2cab82 */ /* 0x000ea20000000a00 */
[----:B------:R-:W-:-:S02]  /*0860*/  ISETP.GE.AND.EX P4, PT, R23, UR5, PT, P4 ;  /* 0x0000000517007c0c */ /* 0x000fc4000bf86340 */
[C---:B-1----:R-:W-:Y:S02]  /*0870*/  @!P5 LEA R50, P6, R36.reuse, R42, 0x1 ;  /* 0x0000002a2432d211 */ /* 0x042fe400078c08ff */
[----:B---3--:R-:W-:Y:S02]  /*0880*/  @!P3 MOV R48, R102 ;  /* 0x000000660030b202 */ /* 0x008fe40000000f00 */
[----:B------:R-:W-:Y:S02]  /*0890*/  @!P3 MOV R49, R101 ;  /* 0x000000650031b202 */ /* 0x000fe40000000f00 */
[----:B------:R-:W-:Y:S01]  /*08a0*/  @!P5 LEA.HI.X R51, R36, R43, R18, 0x1, P6 ;  /* 0x0000002b2433d211 */ /* 0x000fe200030f0c12 */
[C---:B------:R-:W-:Y:S01]  /*08b0*/  @!P3 IMAD R43, R90.reuse, R41, R20 ;  /* 0x000000295a2bb224 */ /* 0x040fe200078e0214 */
[----:B------:R-:W1:Y:S01]  /*08c0*/  @!P1 LDC.64 R36, c[0x0][0x390] ;  /* 0x0000e400ff249b82 */ /* 0x000e620000000a00 */
[----:B------:R-:W-:Y:S01]  /*08d0*/  @!P3 IMAD.WIDE.U32 R48, R90, R40, R48 ;  /* 0x000000285a30b225 */ /* 0x000fe200078e0030 */
[----:B------:R-:W-:-:S04]  /*08e0*/  MOV R20, RZ ;  /* 0x000000ff00147202 */ /* 0x000fc80000000f00 */
[----:B------:R-:W-:Y:S02]  /*08f0*/  @!P3 IADD3 R18, PT, PT, R49, R43, RZ ;  /* 0x0000002b3112b210 */ /* 0x000fe40007ffe0ff */
[----:B------:R-:W3:Y:S01]  /*0900*/  @!P4 LDC.64 R42, c[0x0][0x3e0] ;  /* 0x0000f800ff2acb82 */ /* 0x000ee20000000a00 */
[----:B------:R2:W5:Y:S01]  /*0910*/  @!P5 LDG.E R20, desc[UR6][R50.64] ;  /* 0x000000063214d981 */ /* 0x000562000c1e1900 */
[----:B----4-:R-:W-:Y:S01]  /*0920*/  @!P3 LEA R46, P6, R48, R46, 0x1 ;  /* 0x0000002e302eb211 */ /* 0x010fe200078c08ff */
[----:B0-----:R-:W-:Y:S01]  /*0930*/  @!P1 IMAD R22, R19, R38, RZ ;  /* 0x0000002613169224 */ /* 0x001fe200078e02ff */
[----:B------:R-:W-:Y:S02]  /*0940*/  ISETP.GE.U32.AND P5, PT, R82, UR4, PT ;  /* 0x0000000452007c0c */ /* 0x000fe4000bfa6070 */
[----:B------:R-:W-:Y:S01]  /*0950*/  MOV R73, RZ ;  /* 0x000000ff00497202 */ /* 0x000fe20000000f00 */
[----:B------:R-:W-:Y:S01]  /*0960*/  @!P1 IMAD R39, R88, R39, R22 ;  /* 0x0000002758279224 */ /* 0x000fe200078e0216 */
[----:B------:R-:W0:Y:S01]  /*0970*/  @!P2 LDC.64 R40, c[0x0][0x390] ;  /* 0x0000e400ff28ab82 */ /* 0x000e220000000a00 */
[----:B------:R-:W-:Y:S01]  /*0980*/  @!P3 LEA.HI.X R47, R48, R47, R18, 0x1, P6 ;  /* 0x0000002f302fb211 */ /* 0x000fe200030f0c12 */
[----:B--2---:R-:W-:Y:S01]  /*0990*/  @!P2 IMAD R18, R21, R44, RZ ;  /* 0x0000002c1512a224 */ /* 0x004fe200078e02ff */
[----:B------:R-:W-:-:S02]  /*09a0*/  ISETP.GE.AND.EX P5, PT, R25, UR5, PT, P5 ;  /* 0x0000000519007c0c */ /* 0x000fc4000bfa6350 */
[-C--:B------:R-:W-:Y:S01]  /*09b0*/  @!P1 MOV R48, R102.reuse ;  /* 0x0000006600309202 */ /* 0x080fe20000000f00 */
[----:B------:R2:W4:Y:S01]  /*09c0*/  @!P3 LDG.E R73, desc[UR6][R46.64] ;  /* 0x000000062e49b981 */ /* 0x000522000c1e1900 */
[-C--:B------:R-:W-:Y:S02]  /*09d0*/  @!P1 MOV R49, R101.reuse ;  /* 0x0000006500319202 */ /* 0x080fe40000000f00 */
[----:B------:R-:W-:Y:S02]  /*09e0*/  ISETP.GE.U32.AND P3, PT, R96, UR4, PT ;  /* 0x0000000460007c0c */ /* 0x000fe4000bf66070 */
[----:B------:R-:W-:Y:S01]  /*09f0*/  @!P2 MOV R50, R102 ;  /* 0x000000660032a202 */ /* 0x000fe20000000f00 */
[----:B------:R-:W-:Y:S01]  /*0a00*/  @!P1 IMAD.WIDE.U32 R48, R88, R38, R48 ;  /* 0x0000002658309225 */ /* 0x000fe200078e0030 */
[----:B------:R-:W-:Y:S02]  /*0a10*/  @!P2 MOV R51, R101 ;  /* 0x000000650033a202 */ /* 0x000fe40000000f00 */
[----:B------:R-:W-:Y:S01]  /*0a20*/  ISETP.GE.AND.EX P3, PT, R9, UR5, PT, P3 ;  /* 0x0000000509007c0c */ /* 0x000fe2000bf66330 */
[C---:B------:R-:W-:Y:S01]  /*0a30*/  @!P2 IMAD R53, R86.reuse, R45, R18 ;  /* 0x0000002d5635a224 */ /* 0x040fe200078e0212 */
[----:B------:R-:W-:Y:S01]  /*0a40*/  @!P1 IADD3 R18, PT, PT, R49, R39, RZ ;  /* 0x0000002731129210 */ /* 0x000fe20007ffe0ff */
[----:B------:R-:W-:Y:S01]  /*0a50*/  @!P2 IMAD.WIDE.U32 R50, R86, R44, R50 ;  /* 0x0000002c5632a225 */ /* 0x000fe200078e0032 */
[----:B-1----:R-:W-:Y:S01]  /*0a60*/  @!P1 LEA R36, P6, R48, R36, 0x1 ;  /* 0x0000002430249211 */ /* 0x002fe200078c08ff */
[----:B------:R-:W1:Y:S01]  /*0a70*/  @!P4 LDC.64 R44, c[0x0][0x390] ;  /* 0x0000e400ff2ccb82 */ /* 0x000e620000000a00 */
[----:B------:R-:W-:-:S02]  /*0a80*/  @!P4 MOV R49, R101 ;  /* 0x000000650031c202 */ /* 0x000fc40000000f00 */
[----:B------:R-:W-:-:S05]  /*0a90*/  @!P1 LEA.HI.X R37, R48, R37, R18, 0x1, P6 ;  /* 0x0000002530259211 */ /* 0x000fca00030f0c12 */
[----:B------:R-:W1:Y:S01]  /*0aa0*/  @!P5 LDC.64 R38, c[0x0][0x3e0] ;  /* 0x0000f800ff26db82 */ /* 0x000e620000000a00 */
[----:B------:R-:W-:Y:S01]  /*0ab0*/  @!P4 MOV R48, R102 ;  /* 0x000000660030c202 */ /* 0x000fe20000000f00 */
[-C--:B---3--:R-:W-:Y:S01]  /*0ac0*/  @!P4 IMAD R22, R23, R42.reuse, RZ ;  /* 0x0000002a1716c224 */ /* 0x088fe200078e02ff */
[----:B------:R-:W-:Y:S02]  /*0ad0*/  MOV R75, RZ ;  /* 0x000000ff004b7202 */ /* 0x000fe40000000f00 */
[----:B------:R-:W-:Y:S01]  /*0ae0*/  @!P2 IADD3 R18, PT, PT, R51, R53, RZ ;  /* 0x000000353312a210 */ /* 0x000fe20007ffe0ff */
[C---:B------:R-:W-:Y:S02]  /*0af0*/  @!P4 IMAD R51, R84.reuse, R43, R22 ;  /* 0x0000002b5433c224 */ /* 0x040fe400078e0216 */
[----:B------:R-:W-:Y:S01]  /*0b00*/  @!P4 IMAD.WIDE.U32 R48, R84, R42, R48 ;  /* 0x0000002a5430c225 */ /* 0x000fe200078e0030 */
[----:B--2---:R-:W2:Y:S01]  /*0b10*/  @!P5 LDC.64 R46, c[0x0][0x390] ;  /* 0x0000e400ff2edb82 */ /* 0x004ea20000000a00 */
[----:B0-----:R-:W-:Y:S01]  /*0b20*/  @!P2 LEA R40, P6, R50, R40, 0x1 ;  /* 0x000000283228a211 */ /* 0x001fe200078c08ff */
[----:B------:R0:W3:Y:S01]  /*0b30*/  @!P1 LDG.E R75, desc[UR6][R36.64] ;  /* 0x00000006244b9981 */ /* 0x0000e2000c1e1900 */
[----:B------:R-:W-:-:S05]  /*0b40*/  ISETP.GE.U32.AND P1, PT, R80, UR4, PT ;  /* 0x0000000450007c0c */ /* 0x000fca000bf26070 */
[----:B------:R-:W2:Y:S01]  /*0b50*/  @!P3 LDC.64 R42, c[0x0][0x3e0] ;  /* 0x0000f800ff2abb82 */ /* 0x000ea20000000a00 */
[----:B------:R-:W-:Y:S02]  /*0b60*/  MOV R26, RZ ;  /* 0x000000ff001a7202 */ /* 0x000fe40000000f00 */
[----:B------:R-:W-:Y:S02]  /*0b70*/  @!P2 LEA.HI.X R41, R50, R41, R18, 0x1, P6 ;  /* 0x000000293229a211 */ /* 0x000fe400030f0c12 */
[----:B------:R-:W-:Y:S02]  /*0b80*/  ISETP.GE.U32.AND P6, PT, R78, UR4, PT ;  /* 0x000000044e007c0c */ /* 0x000fe4000bfc6070 */
[----:B------:R-:W-:Y:S01]  /*0b90*/  ISETP.GE.AND.EX P1, PT, R27, UR5, PT, P1 ;  /* 0x000000051b007c0c */ /* 0x000fe2000bf26310 */
[----:B------:R0:W3:Y:S01]  /*0ba0*/  @!P2 LDG.E R26, desc[UR6][R40.64] ;  /* 0x00000006281aa981 */ /* 0x0000e2000c1e1900 */
[----:B------:R-:W-:Y:S01]  /*0bb0*/  ISETP.GE.AND.EX P2, PT, R29, UR5, PT, P6 ;  /* 0x000000051d007c0c */ /* 0x000fe2000bf46360 */
[----:B-1----:R-:W-:Y:S01]  /*0bc0*/  @!P5 IMAD R22, R25, R38, RZ ;  /* 0x000000261916d224 */ /* 0x002fe200078e02ff */
[----:B------:R-:W-:Y:S01]  /*0bd0*/  @!P4 IADD3 R18, PT, PT, R49, R51, RZ ;  /* 0x000000333112c210 */ /* 0x000fe20007ffe0ff */
[----:B0-----:R-:W0:Y:S01]  /*0be0*/  @!P3 LDC.64 R36, c[0x0][0x390] ;  /* 0x0000e400ff24bb82 */ /* 0x001e220000000a00 */
[----:B------:R-:W-:Y:S01]  /*0bf0*/  @!P4 LEA R50, P6, R48, R44, 0x1 ;  /* 0x0000002c3032c211 */ /* 0x000fe200078c08ff */
[----:B------:R-:W-:Y:S01]  /*0c00*/  @!P5 IMAD R49, R82, R39, R22 ;  /* 0x000000275231d224 */ /* 0x000fe200078e0216 */
[----:B------:R-:W-:-:S02]  /*0c10*/  MOV R28, RZ ;  /* 0x000000ff001c7202 */ /* 0x000fc40000000f00 */
[-C--:B------:R-:W-:Y:S02]  /*0c20*/  @!P5 MOV R40, R102.reuse ;  /* 0x000000660028d202 */ /* 0x080fe40000000f00 */
[----:B------:R-:W-:Y:S02]  /*0c30*/  @!P5 MOV R41, R101 ;  /* 0x000000650029d202 */ /* 0x000fe40000000f00 */
[----:B------:R-:W-:Y:S02]  /*0c40*/  @!P4 LEA.HI.X R51, R48, R45, R18, 0x1, P6 ;  /* 0x0000002d3033c211 */ /* 0x000fe400030f0c12 */
[----:B------:R-:W-:Y:S01]  /*0c50*/  @!P3 MOV R52, R102 ;  /* 0x000000660034b202 */ /* 0x000fe20000000f00 */
[----:B------:R-:W-:Y:S01]  /*0c60*/  @!P5 IMAD.WIDE.U32 R38, R82, R38, R40 ;  /* 0x000000265226d225 */ /* 0x000fe200078e0028 */
[----:B------:R-:W-:Y:S01]  /*0c70*/  @!P3 MOV R53, R101 ;  /* 0x000000650035b202 */ /* 0x000fe20000000f00 */
[----:B------:R-:W1:Y:S01]  /*0c80*/  @!P1 LDC.64 R40, c[0x0][0x3e0] ;  /* 0x0000f800ff289b82 */ /* 0x000e620000000a00 */
[----:B------:R0:W3:Y:S01]  /*0c90*/  @!P4 LDG.E R28, desc[UR6][R50.64] ;  /* 0x00000006321cc981 */ /* 0x0000e2000c1e1900 */
[----:B--2---:R-:W-:Y:S01]  /*0ca0*/  @!P3 IMAD R22, R9, R42, RZ ;  /* 0x0000002a0916b224 */ /* 0x004fe200078e02ff */
[----:B------:R-:W-:-:S02]  /*0cb0*/  @!P5 IADD3 R18, PT, PT, R39, R49, RZ ;  /* 0x000000312712d210 */ /* 0x000fc40007ffe0ff */
[----:B------:R-:W-:Y:S02]  /*0cc0*/  @!P5 LEA R48, P6, R38, R46, 0x1 ;  /* 0x0000002e2630d211 */ /* 0x000fe400078c08ff */
[----:B------:R-:W-:Y:S01]  /*0cd0*/  ISETP.GE.U32.AND P4, PT, R76, UR4, PT ;  /* 0x000000044c007c0c */ /* 0x000fe2000bf86070 */
[----:B------:R-:W2:Y:S01]  /*0ce0*/  @!P2 LDC.64 R44, c[0x0][0x3e0] ;  /* 0x0000f800ff2cab82 */ /* 0x000ea20000000a00 */
[----:B------:R-:W-:Y:S01]  /*0cf0*/  @!P5 LEA.HI.X R49, R38, R47, R18, 0x1, P6 ;  /* 0x0000002f2631d211 */ /* 0x000fe200030f0c12 */
[C---:B------:R-:W-:Y:S01]  /*0d00*/  @!P3 IMAD R43, R96.reuse, R43, R22 ;  /* 0x0000002b602bb224 */ /* 0x040fe200078e0216 */
[----:B------:R-:W-:Y:S01]  /*0d10*/  ISETP.GE.AND.EX P4, PT, R31, UR5, PT, P4 ;  /* 0x000000051f007c0c */ /* 0x000fe2000bf86340 */
[----:B------:R-:W-:Y:S01]  /*0d20*/  @!P3 IMAD.WIDE.U32 R52, R96, R42, R52 ;  /* 0x0000002a6034b225 */ /* 0x000fe200078e0034 */
[----:B------:R-:W-:-:S03]  /*0d30*/  MOV R30, RZ ;  /* 0x000000ff001e7202 */ /* 0x000fc60000000f00 */
[----:B------:R-:W2:Y:S01]  /*0d40*/  @!P1 LDC.64 R46, c[0x0][0x390] ;  /* 0x0000e400ff2e9b82 */ /* 0x000ea20000000a00 */
[----:B------:R-:W-:Y:S02]  /*0d50*/  ISETP.GE.U32.AND P6, PT, R74, UR4, PT ;  /* 0x000000044a007c0c */ /* 0x000fe4000bfc6070 */
[----:B------:R-:W-:Y:S01]  /*0d60*/  @!P3 IADD3 R18, PT, PT, R53, R43, RZ ;  /* 0x0000002b3512b210 */ /* 0x000fe20007ffe0ff */
[----:B------:R0:W3:Y:S01]  /*0d70*/  @!P5 LDG.E R30, desc[UR6][R48.64] ;  /* 0x00000006301ed981 */ /* 0x0000e2000c1e1900 */
[----:B------:R-:W-:-:S03]  /*0d80*/  ISETP.GE.AND.EX P5, PT, R33, UR5, PT, P6 ;  /* 0x0000000521007c0c */ /* 0x000fc6000bfa6360 */
[----:B------:R-:W2:Y:S01]  /*0d90*/  @!P2 LDC.64 R42, c[0x0][0x390] ;  /* 0x0000e400ff2aab82 */ /* 0x000ea20000000a00 */
[C---:B0-----:R-:W-:Y:S02]  /*0da0*/  @!P3 LEA R50, P6, R52.reuse, R36, 0x1 ;  /* 0x000000243432b211 */ /* 0x041fe400078c08ff */
[----:B------:R-:W-:Y:S02]  /*0db0*/  MOV R69, RZ ;  /* 0x000000ff00457202 */ /* 0x000fe40000000f00 */
[----:B------:R-:W-:-:S03]  /*0dc0*/  @!P3 LEA.HI.X R51, R52, R37, R18, 0x1, P6 ;  /* 0x000000253433b211 */ /* 0x000fc600030f0c12 */
[----:B------:R-:W0:Y:S01]  /*0dd0*/  @!P4 LDC.64 R38, c[0x0][0x3e0] ;  /* 0x0000f800ff26cb82 */ /* 0x000e220000000a00 */
[----:B------:R-:W-:Y:S01]  /*0de0*/  @!P1 MOV R48, R102 ;  /* 0x0000006600309202 */ /* 0x000fe20000000f00 */
[----:B-1----:R-:W-:Y:S01]  /*0df0*/  @!P1 IMAD R22, R27, R40, RZ ;  /* 0x000000281b169224 */ /* 0x002fe200078e02ff */
[----:B------:R-:W-:Y:S01]  /*0e00*/  @!P1 MOV R49, R101 ;  /* 0x0000006500319202 */ /* 0x000fe20000000f00 */
[----:B------:R1:W3:Y:S01]  /*0e10*/  @!P3 LDG.E R69, desc[UR6][R50.64] ;  /* 0x000000063245b981 */ /* 0x0002e2000c1e1900 */
[----:B--2---:R-:W-:Y:S02]  /*0e20*/  @!P2 IMAD R18, R29, R44, RZ ;  /* 0x0000002c1d12a224 */ /* 0x004fe400078e02ff */
[C---:B------:R-:W-:Y:S01]  /*0e30*/  @!P1 IMAD R53, R80.reuse, R41, R22 ;  /* 0x0000002950359224 */ /* 0x040fe200078e0216 */
[----:B------:R-:W2:Y:S01]  /*0e40*/  @!P5 LDC.64 R36, c[0x0][0x3e0] ;  /* 0x0000f800ff24db82 */ /* 0x000ea20000000a00 */
[----:B------:R-:W-:Y:S01]  /*0e50*/  @!P1 IMAD.WIDE.U32 R48, R80, R40, R48 ;  /* 0x0000002850309225 */ /* 0x000fe200078e0030 */
[----:B-1----:R-:W-:-:S02]  /*0e60*/  @!P2 MOV R50, R102 ;  /* 0x000000660032a202 */ /* 0x002fc40000000f00 */
[----:B------:R-:W-:-:S04]  /*0e70*/  @!P2 MOV R51, R101 ;  /* 0x000000650033a202 */ /* 0x000fc80000000f00 */
[----:B------:R-:W1:Y:S01]  /*0e80*/  @!P4 LDC.64 R40, c[0x0][0x390] ;  /* 0x0000e400ff28cb82 */ /* 0x000e620000000a00 */
[----:B------:R-:W-:Y:S01]  /*0e90*/  @!P2 IMAD R55, R78, R45, R18 ;  /* 0x0000002d4e37a224 */ /* 0x000fe200078e0212 */
[----:B------:R-:W-:Y:S02]  /*0ea0*/  @!P1 IADD3 R18, PT, PT, R49, R53, RZ ;  /* 0x0000003531129210 */ /* 0x000fe40007ffe0ff */
[----:B------:R-:W-:Y:S01]  /*0eb0*/  @!P1 LEA R46, P6, R48, R46, 0x1 ;  /* 0x0000002e302e9211 */ /* 0x000fe200078c08ff */
[----:B------:R-:W-:Y:S01]  /*0ec0*/  @!P2 IMAD.WIDE.U32 R44, R78, R44, R50 ;  /* 0x0000002c4e2ca225 */ /* 0x000fe200078e0032 */
[----:B------:R-:W-:Y:S02]  /*0ed0*/  MOV R32, RZ ;  /* 0x000000ff00207202 */ /* 0x000fe40000000f00 */
[----:B------:R-:W-:Y:S02]  /*0ee0*/  @!P1 LEA.HI.X R47, R48, R47, R18, 0x1, P6 ;  /* 0x0000002f302f9211 */ /* 0x000fe400030f0c12 */
[----:B------:R-:W-:Y:S01]  /*0ef0*/  MOV R34, RZ ;  /* 0x000000ff00227202 */ /* 0x000fe20000000f00 */
[----:B0-----:R-:W-:Y:S01]  /*0f00*/  @!P4 IMAD R22, R31, R38, RZ ;  /* 0x000000261f16c224 */ /* 0x001fe200078e02ff */
[----:B------:R-:W-:Y:S01]  /*0f10*/  @!P2 IADD3 R18, PT, PT, R45, R55, RZ ;  /* 0x000000372d12a210 */ /* 0x000fe20007ffe0ff */
[----:B------:R0:W3:Y:S01]  /*0f20*/  @!P1 LDG.E R32, desc[UR6][R46.64] ;  /* 0x000000062e209981 */ /* 0x0000e2000c1e1900 */
[----:B------:R-:W-:Y:S01]  /*0f30*/  @!P2 LEA R42, P6, R44, R42, 0x1 ;  /* 0x0000002a2c2aa211 */ /* 0x000fe200078c08ff */
[----:B------:R-:W0:Y:S01]  /*0f40*/  @!P5 LDC.64 R50, c[0x0][0x390] ;  /* 0x0000e400ff32db82 */ /* 0x000e220000000a00 */
[----:B------:R-:W-:-:S02]  /*0f50*/  ISETP.GE.U32.AND P1, PT, R72, UR4, PT ;  /* 0x0000000448007c0c */ /* 0x000fc4000bf26070 */
[----:B------:R-:W-:Y:S02]  /*0f60*/  @!P2 LEA.HI.X R43, R44, R43, R18, 0x1, P6 ;  /* 0x0000002b2c2ba211 */ /* 0x000fe400030f0c12 */
[----:B------:R-:W-:Y:S02]  /*0f70*/  @!P4 MOV R44, R102 ;  /* 0x00000066002cc202 */ /* 0x000fe40000000f00 */
[----:B------:R-:W-:Y:S01]  /*0f80*/  @!P4 MOV R45, R101 ;  /* 0x00000065002dc202 */ /* 0x000fe20000000f00 */
[----:B------:R0:W3:Y:S01]  /*0f90*/  @!P2 LDG.E R34, desc[UR6][R42.64] ;  /* 0x000000062a22a981 */ /* 0x0000e2000c1e1900 */
[----:B------:R-:W-:Y:S01]  /*0fa0*/  ISETP.GE.AND.EX P2, PT, R35, UR5, PT, P1 ;  /* 0x0000000523007c0c */ /* 0x000fe2000bf46310 */
[----:B------:R-:W-:Y:S01]  /*0fb0*/  @!P4 IMAD R49, R76, R39, R22 ;  /* 0x000000274c31c224 */ /* 0x000fe200078e0216 */
[----:B------:R-:W-:Y:S01]  /*0fc0*/  ISETP.GE.U32.AND P1, PT, R10, UR4, PT ;  /* 0x000000040a007c0c */ /* 0x000fe2000bf26070 */
[----:B------:R-:W-:-:S03]  /*0fd0*/  @!P4 IMAD.WIDE.U32 R38, R76, R38, R44 ;  /* 0x000000264c26c225 */ /* 0x000fc600078e002c */
[----:B------:R-:W-:Y:S02]  /*0fe0*/  ISETP.GE.AND.EX P1, PT, R61, UR5, PT, P1 ;  /* 0x000000053d007c0c */ /* 0x000fe4000bf26310 */
[----:B------:R-:W-:Y:S02]  /*0ff0*/  @!P4 IADD3 R18, PT, PT, R39, R49, RZ ;  /* 0x000000312712c210 */ /* 0x000fe40007ffe0ff */
[C---:B-1----:R-:W-:Y:S01]  /*1000*/  @!P4 LEA R40, P6, R38.reuse, R40, 0x1 ;  /* 0x000000282628c211 */ /* 0x042fe200078c08ff */
[----:B--2---:R-:W-:Y:S01]  /*1010*/  @!P5 IMAD R22, R33, R36, RZ ;  /* 0x000000242116d224 */ /* 0x004fe200078e02ff */
[----:B------:R-:W-:Y:S01]  /*1020*/  @!P5 MOV R39, R101 ;  /* 0x000000650027d202 */ /* 0x000fe20000000f00 */
[----:B------:R-:W1:Y:S01]  /*1030*/  @!P2 LDC.64 R48, c[0x0][0x3e0] ;  /* 0x0000f800ff30ab82 */ /* 0x000e620000000a00 */
[----:B------:R-:W-:Y:S02]  /*1040*/  @!P4 LEA.HI.X R41, R38, R41, R18, 0x1, P6 ;  /* 0x000000292629c211 */ /* 0x000fe400030f0c12 */
[----:B------:R-:W-:Y:S01]  /*1050*/  @!P5 MOV R38, R102 ;  /* 0x000000660026d202 */ /* 0x000fe20000000f00 */
[----:B------:R-:W-:Y:S01]  /*1060*/  @!P5 IMAD R45, R74, R37, R22 ;  /* 0x000000254a2dd224 */ /* 0x000fe200078e0216 */
[----:B------:R-:W-:-:S03]  /*1070*/  MOV R87, RZ ;  /* 0x000000ff00577202 */ /* 0x000fc60000000f00 */
[----:B------:R-:W-:Y:S01]  /*1080*/  @!P5 IMAD.WIDE.U32 R36, R74, R36, R38 ;  /* 0x000000244a24d225 */ /* 0x000fe200078e0026 */
[----:B0-----:R-:W0:Y:S01]  /*1090*/  @!P1 LDC.64 R46, c[0x0][0x3e0] ;  /* 0x0000f800ff2e9b82 */ /* 0x001e220000000a00 */
[----:B------:R-:W-:Y:S01]  /*10a0*/  ISETP.GE.U32.AND P6, PT, R11, UR4, PT ;  /* 0x000000040b007c0c */ /* 0x000fe2000bfc6070 */
[----:B------:R2:W3:Y:S02]  /*10b0*/  @!P4 LDG.E R87, desc[UR6][R40.64] ;  /* 0x000000062857c981 */ /* 0x0004e4000c1e1900 */
[----:B------:R-:W-:Y:S02]  /*10c0*/  @!P5 IADD3 R18, PT, PT, R37, R45, RZ ;  /* 0x0000002d2512d210 */ /* 0x000fe40007ffe0ff */
[C---:B------:R-:W-:Y:S02]  /*10d0*/  @!P5 LEA R50, P4, R36.reuse, R50, 0x1 ;  /* 0x000000322432d211 */ /* 0x040fe400078808ff */
[----:B------:R-:W-:Y:S01]  /*10e0*/  ISETP.GE.AND.EX P6, PT, R63, UR5, PT, P6 ;  /* 0x000000053f007c0c */ /* 0x000fe2000bfc6360 */
[----:B------:R-:W5:Y:S01]  /*10f0*/  @!P2 LDC.64 R44, c[0x0][0x390] ;  /* 0x0000e400ff2cab82 */ /* 0x000f620000000a00 */
[----:B------:R-:W-:-:S02]  /*1100*/  @!P5 LEA.HI.X R51, R36, R51, R18, 0x1, P4 ;  /* 0x000000332433d211 */ /* 0x000fc400020f0c12 */
[----:B------:R-:W-:-:S04]  /*1110*/  ISETP.GE.U32.AND P4, PT, R12, UR4, PT ;  /* 0x000000040c007c0c */ /* 0x000fc8000bf86070 */
[----:B------:R-:W-:Y:S01]  /*1120*/  ISETP.GE.AND.EX P4, PT, R65, UR5, PT, P4 ;  /* 0x0000000541007c0c */ /* 0x000fe2000bf86340 */
[----:B-1----:R-:W-:Y:S01]  /*1130*/  @!P2 IMAD R18, R35, R48, RZ ;  /* 0x000000302312a224 */ /* 0x002fe200078e02ff */
[----:B------:R-:W-:Y:S01]  /*1140*/  @!P2 MOV R42, R102 ;  /* 0x00000066002aa202 */ /* 0x000fe20000000f00 */
[----:B------:R-:W1:Y:S01]  /*1150*/  @!P1 LDC.64 R38, c[0x0][0x390] ;  /* 0x0000e400ff269b82 */ /* 0x000e620000000a00 */
[----:B------:R-:W-:Y:S01]  /*1160*/  @!P2 MOV R43, R101 ;  /* 0x00000065002ba202 */ /* 0x000fe20000000f00 */
[----:B------:R-:W-:-:S06]  /*1170*/  @!P2 IMAD R53, R72, R49, R18 ;  /* 0x000000314835a224 */ /* 0x000fcc00078e0212 */
[----:B--2---:R-:W2:Y:S01]  /*1180*/  @!P6 LDC.64 R40, c[0x0][0x3e0] ;  /* 0x0000f800ff28eb82 */ /* 0x004ea20000000a00 */
[----:B0-----:R-:W-:Y:S02]  /*1190*/  @!P1 IMAD R18, R61, R46, RZ ;  /* 0x0000002e3d129224 */ /* 0x001fe400078e02ff */
[----:B------:R-:W-:Y:S01]  /*11a0*/  @!P2 IMAD.WIDE.U32 R48, R72, R48, R42 ;  /* 0x000000304830a225 */ /* 0x000fe200078e002a */
[----:B------:R-:W-:-:S04]  /*11b0*/  MOV R89, RZ ;  /* 0x000000ff00597202 */ /* 0x000fc80000000f00 */
[----:B------:R-:W0:Y:S01]  /*11c0*/  @!P4 LDC.64 R36, c[0x0][0x3e0] ;  /* 0x0000f800ff24cb82 */ /* 0x000e220000000a00 */
[----:B------:R-:W-:Y:S01]  /*11d0*/  @!P1 IMAD R55, R10, R47, R18 ;  /* 0x0000002f0a379224 */ /* 0x000fe200078e0212 */
[----:B------:R-:W-:Y:S01]  /*11e0*/  @!P2 IADD3 R18, PT, PT, R49, R53, RZ ;  /* 0x000000353112a210 */ /* 0x000fe20007ffe0ff */
[----:B------:R-:W3:Y:S01]  /*11f0*/  @!P5 LDG.E R89, desc[UR6][R50.64] ;  /* 0x000000063259d981 */ /* 0x000ee2000c1e1900 */
[----:B------:R-:W-:Y:S02]  /*1200*/  @!P1 MOV R52, R102 ;  /* 0x0000006600349202 */ /* 0x000fe40000000f00 */
[----:B------:R-:W-:Y:S02]  /*1210*/  @!P1 MOV R53, R101 ;  /* 0x0000006500359202 */ /* 0x000fe40000000f00 */
[----:B------:R-:W4:Y:S01]  /*1220*/  @!P6 LDC.64 R42, c[0x0][0x390] ;  /* 0x0000e400ff2aeb82 */ /* 0x000f220000000a00 */
[----:B-----5:R-:W-:Y:S01]  /*1230*/  @!P2 LEA R44, P5, R48, R44, 0x1 ;  /* 0x0000002c302ca211 */ /* 0x020fe200078a08ff */
[----:B------:R-:W-:Y:S01]  /*1240*/  @!P1 IMAD.WIDE.U32 R52, R10, R46, R52 ;  /* 0x0000002e0a349225 */ /* 0x000fe200078e0034 */
[----:B------:R-:W-:-:S02]  /*1250*/  MOV R64, RZ ;  /* 0x000000ff00407202 */ /* 0x000fc40000000f00 */
[----:B------:R-:W-:-:S03]  /*1260*/  @!P2 LEA.HI.X R45, R48, R45, R18, 0x1, P5 ;  /* 0x0000002d302da211 */ /* 0x000fc600028f0c12 */
[----:B------:R-:W5:Y:S01]  /*1270*/  @!P4 LDC.64 R46, c[0x0][0x390] ;  /* 0x0000e400ff2ecb82 */ /* 0x000f620000000a00 */
[----:B--2---:R-:W-:Y:S01]  /*1280*/  @!P6 IMAD R22, R63, R40, RZ ;  /* 0x000000283f16e224 */ /* 0x004fe200078e02ff */
[----:B------:R2:W3:Y:S01]  /*1290*/  @!P2 LDG.E R64, desc[UR6][R44.64] ;  /* 0x000000062c40a981 */ /* 0x0004e2000c1e1900 */
[----:B------:R-:W-:Y:S02]  /*12a0*/  @!P1 IADD3 R18, PT, PT, R53, R55, RZ ;  /* 0x0000003735129210 */ /* 0x000fe40007ffe0ff */
[C---:B-1----:R-:W-:Y:S01]  /*12b0*/  @!P1 LEA R38, P5, R52.reuse, R38, 0x1 ;  /* 0x0000002634269211 */ /* 0x042fe200078a08ff */
[----:B------:R-:W-:Y:S01]  /*12c0*/  @!P6 IMAD R49, R11, R41, R22 ;  /* 0x000000290b31e224 */ /* 0x000fe200078e0216 */
[----:B--2---:R-:W-:Y:S02]  /*12d0*/  @!P6 MOV R44, R102 ;  /* 0x00000066002ce202 */ /* 0x004fe40000000f00 */
[----:B------:R-:W-:Y:S02]  /*12e0*/  @!P6 MOV R45, R101 ;  /* 0x00000065002de202 */ /* 0x000fe40000000f00 */
[----:B------:R-:W-:Y:S01]  /*12f0*/  @!P1 LEA.HI.X R39, R52, R39, R18, 0x1, P5 ;  /* 0x0000002734279211 */ /* 0x000fe200028f0c12 */
[----:B0-----:R-:W-:-:S02]  /*1300*/  @!P4 IMAD R18, R65, R36, RZ ;  /* 0x000000244112c224 */ /* 0x001fc400078e02ff */
[----:B------:R-:W-:Y:S01]  /*1310*/  @!P6 IMAD.WIDE.U32 R40, R11, R40, R44 ;  /* 0x000000280b28e225 */ /* 0x000fe200078e002c */
[----:B------:R-:W-:Y:S02]  /*1320*/  @!P4 MOV R44, R102 ;  /* 0x00000066002cc202 */ /* 0x000fe40000000f00 */
[----:B------:R-:W-:Y:S01]  /*1330*/  @!P4 MOV R45, R101 ;  /* 0x00000065002dc202 */ /* 0x000fe20000000f00 */
[C---:B------:R-:W-:Y:S01]  /*1340*/  @!P4 IMAD R51, R12.reuse, R37, R18 ;  /* 0x000000250c33c224 */ /* 0x040fe200078e0212 */
[----:B------:R-:W-:Y:S02]  /*1350*/  MOV R93, RZ ;  /* 0x000000ff005d7202 */ /* 0x000fe40000000f00 */
[----:B------:R-:W-:Y:S01]  /*1360*/  @!P6 IADD3 R18, PT, PT, R41, R49, RZ ;  /* 0x000000312912e210 */ /* 0x000fe20007ffe0ff */
[----:B------:R-:W-:Y:S01]  /*1370*/  @!P4 IMAD.WIDE.U32 R36, R12, R36, R44 ;  /* 0x000000240c24c225 */ /* 0x000fe200078e002c */
[C---:B----4-:R-:W-:Y:S02]  /*1380*/  @!P6 LEA R42, P2, R40.reuse, R42, 0x1 ;  /* 0x0000002a282ae211 */ /* 0x050fe400078408ff */
[----:B------:R-:W-:Y:S01]  /*1390*/  MOV R95, RZ ;  /* 0x000000ff005f7202 */ /* 0x000fe20000000f00 */
[----:B------:R0:W2:Y:S01]  /*13a0*/  @!P1 LDG.E R93, desc[UR6][R38.64] ;  /* 0x00000006265d9981 */ /* 0x0000a2000c1e1900 */
[----:B------:R-:W-:-:S02]  /*13b0*/  @!P6 LEA.HI.X R43, R40, R43, R18, 0x1, P2 ;  /* 0x0000002b282be211 */ /* 0x000fc400010f0c12 */
[----:B------:R-:W-:Y:S02]  /*13c0*/  @!P4 IADD3 R18, PT, PT, R37, R51, RZ ;  /* 0x000000332512c210 */ /* 0x000fe40007ffe0ff */
[C---:B-----5:R-:W-:Y:S01]  /*13d0*/  @!P4 LEA R46, P1, R36.reuse, R46, 0x1 ;  /* 0x0000002e242ec211 */ /* 0x060fe200078208ff */
[----:B------:R-:W4:Y:S01]  /*13e0*/  @!P6 LDG.E R95, desc[UR6][R42.64] ;  /* 0x000000062a5fe981 */ /* 0x000f22000c1e1900 */
[----:B------:R-:W-:Y:S02]  /*13f0*/  MOV R97, RZ ;  /* 0x000000ff00617202 */ /* 0x000fe40000000f00 */
[----:B------:R-:W-:-:S05]  /*1400*/  @!P4 LEA.HI.X R47, R36, R47, R18, 0x1, P1 ;  /* 0x0000002f242fc211 */ /* 0x000fca00008f0c12 */
[----:B------:R-:W5:Y:S01]  /*1410*/  @!P4 LDG.E R97, desc[UR6][R46.64] ;  /* 0x000000062e61c981 */ /* 0x000f62000c1e1900 */
[----:B------:R-:W-:-:S04]  /*1420*/  PRMT R67, R16, 0x7632, R67 ;  /* 0x0000763210437816 */ /* 0x000fc80000000043 */
[----:B------:R-:W-:Y:S02]  /*1430*/  SHF.L.U32 R67, R67, 0x10, RZ ;  /* 0x0000001043437819 */ /* 0x000fe400000006ff */
[----:B------:R-:W-:-:S03]  /*1440*/  SHF.L.U32 R16, R16, 0x10, RZ ;  /* 0x0000001010107819 */ /* 0x000fc600000006ff */
[----:B0-----:R-:W-:Y:S02]  /*1450*/  FMUL.FTZ R39, R67, R67 ;  /* 0x0000004343277220 */ /* 0x001fe40000410000 */
[C---:B------:R-:W-:Y:S02]  /*1460*/  FADD.FTZ R37, R16.reuse, R67 ;  /* 0x0000004310257221 */ /* 0x040fe40000010000 */
[----:B------:R-:W-:Y:S01]  /*1470*/  FFMA.FTZ R39, R16, R16, R39 ;  /* 0x0000001010277223 */ /* 0x000fe20000010027 */
[----:B------:R-:W-:-:S04]  /*1480*/  PRMT R71, R20, 0x7632, R71 ;  /* 0x0000763214477816 */ /* 0x000fc80000000047 */
[----:B------:R-:W-:Y:S02]  /*1490*/  SHF.L.U32 R71, R71, 0x10, RZ ;  /* 0x0000001047477819 */ /* 0x000fe400000006ff */
[----:B------:R-:W-:Y:S02]  /*14a0*/  SHF.L.U32 R20, R20, 0x10, RZ ;  /* 0x0000001014147819 */ /* 0x000fe400000006ff */
[----:B------:R-:W-:-:S04]  /*14b0*/  PRMT R22, R73, 0x7632, R22 ;  /* 0x0000763249167816 */ /* 0x000fc80000000016 */
[----:B------:R-:W-:Y:S02]  /*14c0*/  SHF.L.U32 R22, R22, 0x10, RZ ;  /* 0x0000001016167819 */ /* 0x000fe400000006ff */
[----:B------:R-:W-:-:S03]  /*14d0*/  SHF.L.U32 R73, R73, 0x10, RZ ;  /* 0x0000001049497819 */ /* 0x000fc600000006ff */
[----:B------:R-:W-:Y:S01]  /*14e0*/  FMUL.FTZ R40, R22, R22 ;  /* 0x0000001616287220 */ /* 0x000fe20000410000 */
[----:B------:R-:W-:Y:S01]  /*14f0*/  FADD.FTZ R38, R20, R71 ;  /* 0x0000004714267221 */ /* 0x000fe20000010000 */
[----:B---3--:R-:W-:-:S04]  /*1500*/  PRMT R77, R26, 0x7632, R77 ;  /* 0x000076321a4d7816 */ /* 0x008fc8000000004d */
[----:B------:R-:W-:Y:S02]  /*1510*/  SHF.L.U32 R77, R77, 0x10, RZ ;  /* 0x000000104d4d7819 */ /* 0x000fe400000006ff */
[----:B------:R-:W-:Y:S02]  /*1520*/  SHF.L.U32 R26, R26, 0x10, RZ ;  /* 0x000000101a1a7819 */ /* 0x000fe400000006ff */
[----:B------:R-:W-:-:S04]  /*1530*/  PRMT R18, R69, 0x7632, R18 ;  /* 0x0000763245127816 */ /* 0x000fc80000000012 */
[----:B------:R-:W-:Y:S02]  /*1540*/  SHF.L.U32 R18, R18, 0x10, RZ ;  /* 0x0000001012127819 */ /* 0x000fe400000006ff */
[----:B------:R-:W-:-:S03]  /*1550*/  SHF.L.U32 R69, R69, 0x10, RZ ;  /* 0x0000001045457819 */ /* 0x000fc600000006ff */
[----:B------:R-:W-:Y:S02]  /*1560*/  FMUL.FTZ R36, R18, R18 ;  /* 0x0000001212247220 */ /* 0x000fe40000410000 */
[C---:B------:R-:W-:Y:S02]  /*1570*/  FADD.FTZ R24, R69.reuse, R18 ;  /* 0x0000001245187221 */ /* 0x040fe40000010000 */
[----:B------:R-:W-:Y:S02]  /*1580*/  FFMA.FTZ R36, R69, R69, R36 ;  /* 0x0000004545247223 */ /* 0x000fe40000010024 */
[----:B------:R-:W-:Y:S02]  /*1590*/  FADD.FTZ R24, RZ, R24 ;  /* 0x00000018ff187221 */ /* 0x000fe40000010000 */
[----:B------:R-:W-:Y:S02]  /*15a0*/  FADD.FTZ R36, RZ, R36 ;  /* 0x00000024ff247221 */ /* 0x000fe40000010000 */
[----:B------:R-:W-:-:S02]  /*15b0*/  FADD.FTZ R37, R24, R37 ;  /* 0x0000002518257221 */ /* 0x000fc40000010000 */
[----:B------:R-:W-:Y:S01]  /*15c0*/  FADD.FTZ R36, R36, R39 ;  /* 0x0000002724247221 */ /* 0x000fe20000010000 */
[----:B------:R-:W-:Y:S01]  /*15d0*/  FMUL.FTZ R39, R71, R71 ;  /* 0x0000004747277220 */ /* 0x000fe20000410000 */
[----:B------:R-:W-:-:S03]  /*15e0*/  PRMT R24, R75, 0x7632, R24 ;  /* 0x000076324b187816 */ /* 0x000fc60000000018 */
[----:B------:R-:W-:Y:S01]  /*15f0*/  FFMA.FTZ R39, R20, R20, R39 ;  /* 0x0000001414277223 */ /* 0x000fe20000010027 */
[----:B------:R-:W-:Y:S02]  /*1600*/  SHF.L.U32 R24, R24, 0x10, RZ ;  /* 0x0000001018187819 */ /* 0x000fe400000006ff */
[----:B------:R-:W-:Y:S01]  /*1610*/  SHF.L.U32 R75, R75, 0x10, RZ ;  /* 0x000000104b4b7819 */ /* 0x000fe200000006ff */
[----:B------:R-:W-:Y:S01]  /*1620*/  FADD.FTZ R36, R36, R39 ;  /* 0x0000002724247221 */ /* 0x000fe20000010000 */
[----:B------:R-:W-:Y:S01]  /*1630*/  FFMA.FTZ R39, R73, R73, R40 ;  /* 0x0000004949277223 */ /* 0x000fe20000010028 */
[----:B------:R-:W-:Y:S01]  /*1640*/  FMUL.FTZ R40, R24, R24 ;  /* 0x0000001818287220 */ /* 0x000fe20000410000 */
[----:B------:R-:W-:Y:S02]  /*1650*/  FADD.FTZ R37, R37, R38 ;  /* 0x0000002625257221 */ /* 0x000fe40000010000 */
[----:B------:R-:W-:Y:S01]  /*1660*/  FADD.FTZ R36, R36, R39 ;  /* 0x0000002724247221 */ /* 0x000fe20000010000 */
[----:B------:R-:W-:Y:S01]  /*1670*/  FFMA.FTZ R39, R75, R75, R40 ;  /* 0x0000004b4b277223 */ /* 0x000fe20000010028 */
[----:B------:R-:W-:Y:S01]  /*1680*/  FADD.FTZ R38, R73, R22 ;  /* 0x0000001649267221 */ /* 0x000fe20000010000 */
[----:B------:R-:W-:-:S02]  /*1690*/  PRMT R79, R28, 0x7632, R79 ;  /* 0x000076321c4f7816 */ /* 0x000fc4000000004f */
[----:B------:R-:W-:Y:S01]  /*16a0*/  FADD.FTZ R36, R36, R39 ;  /* 0x0000002724247221 */ /* 0x000fe20000010000 */
[----:B------:R-:W-:Y:S01]  /*16b0*/  FADD.FTZ R37, R37, R38 ;  /* 0x0000002625257221 */ /* 0x000fe20000010000 */
[----:B------:R-:W-:Y:S01]  /*16c0*/  PRMT R81, R30, 0x7632, R81 ;  /* 0x000076321e517816 */ /* 0x000fe20000000051 */
[----:B------:R-:W-:Y:S01]  /*16d0*/  FMUL.FTZ R39, R77, R77 ;  /* 0x0000004d4d277220 */ /* 0x000fe20000410000 */
[----:B------:R-:W-:Y:S01]  /*16e0*/  SHF.L.U32 R79, R79, 0x10, RZ ;  /* 0x000000104f4f7819 */ /* 0x000fe200000006ff */
[----:B------:R-:W-:Y:S01]  /*16f0*/  FADD.FTZ R38, R75, R24 ;  /* 0x000000184b267221 */ /* 0x000fe20000010000 */
[----:B------:R-:W-:Y:S01]  /*1700*/  SHF.L.U32 R28, R28, 0x10, RZ ;  /* 0x000000101c1c7819 */ /* 0x000fe200000006ff */
[----:B------:R-:W-:Y:S01]  /*1710*/  FFMA.FTZ R39, R26, R26, R39 ;  /* 0x0000001a1a277223 */ /* 0x000fe20000010027 */
[----:B------:R-:W-:Y:S01]  /*1720*/  SHF.L.U32 R81, R81, 0x10, RZ ;  /* 0x0000001051517819 */ /* 0x000fe200000006ff */
[----:B------:R-:W-:Y:S01]  /*1730*/  FADD.FTZ R37, R37, R38 ;  /* 0x0000002625257221 */ /* 0x000fe20000010000 */
[----:B------:R-:W-:Y:S01]  /*1740*/  FMUL.FTZ R41, R79, R79 ;  /* 0x0000004f4f297220 */ /* 0x000fe20000410000 */
[----:B------:R-:W-:Y:S01]  /*1750*/  PRMT R83, R32, 0x7632, R83 ;  /* 0x0000763220537816 */ /* 0x000fe20000000053 */
[----:B------:R-:W-:Y:S01]  /*1760*/  FADD.FTZ R38, R26, R77 ;  /* 0x0000004d1a267221 */ /* 0x000fe20000010000 */
[----:B------:R-:W-:Y:S01]  /*1770*/  SHF.L.U32 R30, R30, 0x10, RZ ;  /* 0x000000101e1e7819 */ /* 0x000fe200000006ff */
[----:B------:R-:W-:Y:S01]  /*1780*/  FADD.FTZ R36, R36, R39 ;  /* 0x0000002724247221 */ /* 0x000fe20000010000 */
[----:B------:R-:W-:Y:S01]  /*1790*/  FFMA.FTZ R41, R28, R28, R41 ;  /* 0x0000001c1c297223 */ /* 0x000fe20000010029 */
[----:B------:R-:W-:Y:S01]  /*17a0*/  SHF.L.U32 R83, R83, 0x10, RZ ;  /* 0x0000001053537819 */ /* 0x000fe200000006ff */
[----:B------:R-:W-:Y:S01]  /*17b0*/  FMUL.FTZ R39, R81, R81 ;  /* 0x0000005151277220 */ /* 0x000fe20000410000 */
[----:B------:R-:W-:Y:S01]  /*17c0*/  PRMT R85, R34, 0x7632, R85 ;  /* 0x0000763222557816 */ /* 0x000fe20000000055 */
[----:B------:R-:W-:Y:S01]  /*17d0*/  FADD.FTZ R37, R37, R38 ;  /* 0x0000002625257221 */ /* 0x000fe20000010000 */
[----:B------:R-:W-:Y:S01]  /*17e0*/  FADD.FTZ R38, R28, R79 ;  /* 0x0000004f1c267221 */ /* 0x000fe20000010000 */
[----:B------:R-:W-:Y:S01]  /*17f0*/  FADD.FTZ R36, R36, R41 ;  /* 0x0000002924247221 */ /* 0x000fe20000010000 */
[----:B------:R-:W-:Y:S01]  /*1800*/  SHF.L.U32 R32, R32, 0x10, RZ ;  /* 0x0000001020207819 */ /* 0x000fe200000006ff */
[C---:B------:R-:W-:Y:S01]  /*1810*/  FFMA.FTZ R39, R30.reuse, R30, R39 ;  /* 0x0000001e1e277223 */ /* 0x040fe20000010027 */
[----:B------:R-:W-:Y:S01]  /*1820*/  SHF.L.U32 R85, R85, 0x10, RZ ;  /* 0x0000001055557819 */ /* 0x000fe200000006ff */
[----:B------:R-:W-:Y:S01]  /*1830*/  FMUL.FTZ R41, R83, R83 ;  /* 0x0000005353297220 */ /* 0x000fe20000410000 */
[----:B------:R-:W-:Y:S01]  /*1840*/  PRMT R60, R87, 0x7632, R60 ;  /* 0x00007632573c7816 */ /* 0x000fe2000000003c */
[----:B------:R-:W-:Y:S01]  /*1850*/  FADD.FTZ R37, R37, R38 ;  /* 0x0000002625257221 */ /* 0x000fe20000010000 */
        /* <DEDUP_REMOVED lines=8> */
[----:B------:R-:W-:Y:S01]  /*18e0*/  FADD.FTZ R36, R36, R41 ;  /* 0x0000002924247221 */ /* 0x000fe20000010000 */
[----:B------:R-:W-:Y:S01]  /*18f0*/  SHF.L.U32 R87, R87, 0x10, RZ ;  /* 0x0000001057577819 */ /* 0x000fe200000006ff */
[----:B------:R-:W-:Y:S01]  /*1900*/  FFMA.FTZ R39, R34, R34, R39 ;  /* 0x0000002222277223 */ /* 0x000fe20000010027 */
[----:B------:R-:W-:Y:S01]  /*1910*/  FMUL.FTZ R40, R60, R60 ;  /* 0x0000003c3c287220 */ /* 0x000fe20000410000 */
[----:B------:R-:W-:Y:S01]  /*1920*/  FADD.FTZ R37, R37, R38 ;  /* 0x0000002625257221 */ /* 0x000fe20000010000 */
[----:B------:R-:W-:Y:S01]  /*1930*/  FADD.FTZ R38, R34, R85 ;  /* 0x0000005522267221 */ /* 0x000fe20000010000 */
[----:B------:R-:W-:Y:S01]  /*1940*/  FADD.FTZ R36, R36, R39 ;  /* 0x0000002724247221 */ /* 0x000fe20000010000 */
[----:B------:R-:W-:-:S02]  /*1950*/  FFMA.FTZ R39, R87, R87, R40 ;  /* 0x0000005757277223 */ /* 0x000fc40000010028 */
[----:B------:R-:W-:Y:S01]  /*1960*/  FADD.FTZ R37, R37, R38 ;  /* 0x0000002625257221 */ /* 0x000fe20000010000 */
[----:B------:R-:W-:-:S04]  /*1970*/  PRMT R62, R89, 0x7632, R62 ;  /* 0x00007632593e7816 */ /* 0x000fc8000000003e */
[----:B------:R-:W-:Y:S02]  /*1980*/  SHF.L.U32 R62, R62, 0x10, RZ ;  /* 0x000000103e3e7819 */ /* 0x000fe400000006ff */
[----:B------:R-:W-:-:S03]  /*1990*/  SHF.L.U32 R89, R89, 0x10, RZ ;  /* 0x0000001059597819 */ /* 0x000fc600000006ff */
[----:B------:R-:W-:Y:S01]  /*19a0*/  FMUL.FTZ R40, R62, R62 ;  /* 0x0000003e3e287220 */ /* 0x000fe20000410000 */
[----:B------:R-:W-:Y:S01]  /*19b0*/  FADD.FTZ R38, R87, R60 ;  /* 0x0000003c57267221 */ /* 0x000fe20000010000 */
[----:B------:R-:W-:Y:S01]  /*19c0*/  FADD.FTZ R36, R36, R39 ;  /* 0x0000002724247221 */ /* 0x000fe20000010000 */
[----:B------:R-:W-:Y:S01]  /*19d0*/  PRMT R91, R64, 0x7632, R91 ;  /* 0x00007632405b7816 */ /* 0x000fe2000000005b */
[----:B------:R-:W-:-:S03]  /*19e0*/  FFMA.FTZ R39, R89, R89, R40 ;  /* 0x0000005959277223 */ /* 0x000fc60000010028 */
[----:B------:R-:W-:Y:S01]  /*19f0*/  SHF.L.U32 R91, R91, 0x10, RZ ;  /* 0x000000105b5b7819 */ /* 0x000fe200000006ff */
[----:B------:R-:W-:Y:S01]  /*1a00*/  FADD.FTZ R37, R37, R38 ;  /* 0x0000002625257221 */ /* 0x000fe20000010000 */
[----:B------:R-:W-:Y:S01]  /*1a10*/  SHF.L.U32 R64, R64, 0x10, RZ ;  /* 0x0000001040407819 */ /* 0x000fe200000006ff */
[----:B------:R-:W-:Y:S01]  /*1a20*/  FADD.FTZ R38, R89, R62 ;  /* 0x0000003e59267221 */ /* 0x000fe20000010000 */
[----:B------:R-:W-:Y:S01]  /*1a30*/  FADD.FTZ R36, R36, R39 ;  /* 0x0000002724247221 */ /* 0x000fe20000010000 */
[----:B------:R-:W-:Y:S02]  /*1a40*/  FMUL.FTZ R39, R91, R91 ;  /* 0x0000005b5b277220 */ /* 0x000fe40000410000 */
[----:B------:R-:W-:Y:S01]  /*1a50*/  FADD.FTZ R37, R37, R38 ;  /* 0x0000002625257221 */ /* 0x000fe20000010000 */
[C---:B------:R-:W-:Y:S01]  /*1a60*/  FADD.FTZ R38, R64.reuse, R91 ;  /* 0x0000005b40267221 */ /* 0x040fe20000010000 */
[----:B------:R-:W-:-:S03]  /*1a70*/  FFMA.FTZ R39, R64, R64, R39 ;  /* 0x0000004040277223 */ /* 0x000fc60000010027 */
[----:B------:R-:W-:Y:S01]  /*1a80*/  FADD.FTZ R37, R37, R38 ;  /* 0x0000002625257221 */ /* 0x000fe20000010000 */
[----:B------:R-:W-:Y:S01]  /*1a90*/  FADD.FTZ R36, R36, R39 ;  /* 0x0000002724247221 */ /* 0x000fe20000010000 */
[----:B--2---:R-:W-:-:S04]  /*1aa0*/  PRMT R66, R93, 0x7632, R66 ;  /* 0x000076325d427816 */ /* 0x004fc80000000042 */
[----:B------:R-:W-:Y:S02]  /*1ab0*/  SHF.L.U32 R66, R66, 0x10, RZ ;  /* 0x0000001042427819 */ /* 0x000fe400000006ff */
[----:B----4-:R-:W-:Y:S02]  /*1ac0*/  PRMT R68, R95, 0x7632, R68 ;  /* 0x000076325f447816 */ /* 0x010fe40000000044 */
[----:B------:R-:W-:Y:S01]  /*1ad0*/  SHF.L.U32 R93, R93, 0x10, RZ ;  /* 0x000000105d5d7819 */ /* 0x000fe200000006ff */
[----:B------:R-:W-:Y:S01]  /*1ae0*/  FMUL.FTZ R40, R66, R66 ;  /* 0x0000004242287220 */ /* 0x000fe20000410000 */
[----:B------:R-:W-:Y:S02]  /*1af0*/  SHF.L.U32 R68, R68, 0x10, RZ ;  /* 0x0000001044447819 */ /* 0x000fe400000006ff */
[----:B-----5:R-:W-:Y:S01]  /*1b00*/  PRMT R70, R97, 0x7632, R70 ;  /* 0x0000763261467816 */ /* 0x020fe20000000046 */
[C---:B------:R-:W-:Y:S01]  /*1b10*/  FADD.FTZ R38, R93.reuse, R66 ;  /* 0x000000425d267221 */ /* 0x040fe20000010000 */
[----:B------:R-:W-:Y:S01]  /*1b20*/  FFMA.FTZ R39, R93, R93, R40 ;  /* 0x0000005d5d277223 */ /* 0x000fe20000010028 */
[----:B------:R-:W-:Y:S01]  /*1b30*/  SHF.L.U32 R95, R95, 0x10, RZ ;  /* 0x000000105f5f7819 */ /* 0x000fe200000006ff */
[----:B------:R-:W-:Y:S01]  /*1b40*/  FMUL.FTZ R40, R68, R68 ;  /* 0x0000004444287220 */ /* 0x000fe20000410000 */
[----:B------:R-:W-:Y:S01]  /*1b50*/  SHF.L.U32 R70, R70, 0x10, RZ ;  /* 0x0000001046467819 */ /* 0x000fe200000006ff */
        /* <DEDUP_REMOVED lines=29> */
[C---:B------:R-:W-:Y:S02]  /*1d30*/  ISETP.GT.AND P2, PT, R4.reuse, 0xf, PT ;  /* 0x0000000f0400780c */ /* 0x040fe40003f44270 */
[----:B------:R-:W-:Y:S01]  /*1d40*/  ISETP.GT.AND P1, PT, R4, 0x17, PT ;  /* 0x000000170400780c */ /* 0x000fe20003f24270 */
[----:B------:R-:W-:Y:S01]  /*1d50*/  BSSY.RECONVERGENT B0, `(.L_x_1938) ;  /* 0x0000012000007945 */ /* 0x000fe20003800200 */
        /* <DEDUP_REMOVED lines=17> */
.L_x_1939:
[----:B------:R-:W-:Y:S05]  /*1e70*/  BSYNC.RECONVERGENT B0 ;  /* 0x0000000000007941 */ /* 0x000fea0003800200 */
.L_x_1938:
        /* <DEDUP_REMOVED lines=8> */
[----:B------:R-:W4:Y:S04]  /*1f00*/  LDS.64 R56, [UR4+0x18] ;  /* 0x00001804ff387984 */ /* 0x000f280008000a00 */
[----:B---3--:R-:W3:Y:S04]  /*1f10*/  LDS.128 R36, [UR4+0x20] ;  /* 0x00002004ff247984 */ /* 0x008ee80008000c00 */
[----:B-12---:R-:W1:Y:S04]  /*1f20*/  LDS.128 R40, [UR4+0x30] ;  /* 0x00003004ff287984 */ /* 0x006e680008000c00 */
[----:B------:R-:W2:Y:S04]  /*1f30*/  LDS.128 R44, [UR4+0x40] ;  /* 0x00004004ff2c7984 */ /* 0x000ea80008000c00 */
[----:B------:R-:W5:Y:S04]  /*1f40*/  LDS.128 R48, [UR4+0x50] ;  /* 0x00005004ff307984 */ /* 0x000f680008000c00 */
[----:B------:R-:W5:Y:S01]  /*1f50*/  LDS.128 R52, [UR4+0x60] ;  /* 0x00006004ff347984 */ /* 0x000f620008000c00 */
[----:B----4-:R-:W-:Y:S01]  /*1f60*/  FADD.FTZ R99, R58, R56 ;  /* 0x000000383a637221 */ /* 0x010fe20000010000 */
[----:B------:R-:W-:-:S02]  /*1f70*/  FADD.FTZ R104, R59, R57 ;  /* 0x000000393b687221 */ /* 0x000fc40000010000 */
[----:B0-----:R-:W0:Y:S01]  /*1f80*/  LDS.128 R56, [UR4+0x70] ;  /* 0x00007004ff387984 */ /* 0x001e220008000c00 */
        /* <DEDUP_REMOVED lines=20> */
[----:B0-----:R-:W-:Y:S01]  /*20d0*/  FADD.FTZ R99, R99, R56 ;  /* 0x0000003863637221 */ /* 0x001fe20000010000 */
[----:B------:R-:W-:-:S03]  /*20e0*/  FADD.FTZ R104, R104, R57 ;  /* 0x0000003968687221 */ /* 0x000fc60000010000 */
[----:B------:R-:W-:Y:S01]  /*20f0*/  FADD.FTZ R58, R99, R58 ;  /* 0x0000003a633a7221 */ /* 0x000fe20000010000 */
[----:B------:R-:W-:-:S07]  /*2100*/  FADD.FTZ R59, R104, R59 ;  /* 0x0000003b683b7221 */ /* 0x000fce0000010000 */
.L_x_1941:
[----:B------:R-:W-:Y:S05]  /*2110*/  BSYNC.RECONVERGENT B0 ;  /* 0x0000000000007941 */ /* 0x000fea0003800200 */
.L_x_1940:
        /* <DEDUP_REMOVED lines=12> */
[----:B-1----:R-:W-:Y:S01]  /*21e0*/  IMAD R41, R3, R5, R0 ;  /* 0x0000000503297224 */ /* 0x002fe200078e0200 */
        /* <DEDUP_REMOVED lines=11> */
.L_x_1944:
[----:B---3--:R-:W3:Y:S04]  /*22a0*/  LDG.E.STRONG.GPU R38, desc[UR6][R36.64] ;  /* 0x0000000624267981 */ /* 0x008ee8000c1ef900 */
[----:B---3--:R-:W-:Y:S01]  /*22b0*/  CCTL.IVALL ;  /* 0x00000000ff00798f */ /* 0x008fe20002000000 */
[----:B------:R-:W-:Y:S05]  /*22c0*/  YIELD ;  /* 0x0000000000007946 */ /* 0x000fea0003800000 */
[----:B------:R-:W-:-:S13]  /*22d0*/  ISETP.NE.AND P1, PT, R38, R43, PT ;  /* 0x0000002b2600720c */ /* 0x000fda0003f25270 */
[----:B------:R-:W-:Y:S05]  /*22e0*/  @P1 BRA `(.L_x_1944) ;  /* 0xfffffffc00ec1947 */ /* 0x000fea000383ffff */
.L_x_1943:
[----:B------:R-:W-:Y:S05]  /*22f0*/  WARPSYNC.ALL ;  /* 0x0000000000007948 */ /* 0x000fea0003800000 */
[----:B------:R-:W-:Y:S01]  /*2300*/  BAR.SYNC.DEFER_BLOCKING 0x0 ;  /* 0x0000000000007b1d */ /* 0x000fe20000010000 */
[----:B--2---:R-:W-:-:S05]  /*2310*/  HFMA2 R42, -RZ, RZ, 0, 0 ;  /* 0x00000000ff2a7431 */ /* 0x004fca00000001ff */
[----:B------:R-:W-:Y:S05]  /*2320*/  @!P4 BRA `(.L_x_1945) ;  /* 0x00000004001cc947 */ /* 0x000fea0003800000 */
[CC--:B------:R-:W-:Y:S01]  /*2330*/  LEA R46, R5.reuse, R0.reuse, 0x1 ;  /* 0x00000000052e7211 */ /* 0x0c0fe200078e08ff */
[C-C-:B------:R-:W-:Y:S01]  /*2340*/  IMAD R48, R5.reuse, 0x6, R0.reuse ;  /* 0x0000000605307824 */ /* 0x140fe200078e0200 */
[CC--:B------:R-:W-:Y:S01]  /*2350*/  LEA R47, R5.reuse, R0.reuse, 0x2 ;  /* 0x00000000052f7211 */ /* 0x0c0fe200078e10ff */
[C-C-:B------:R-:W-:Y:S01]  /*2360*/  IMAD R49, R5.reuse, 0x5, R0.reuse ;  /* 0x0000000505317824 */ /* 0x140fe200078e0200 */
[----:B------:R-:W-:Y:S01]  /*2370*/  IADD3 R52, PT, PT, R0, R5, RZ ;  /* 0x0000000500347210 */ /* 0x000fe20007ffe0ff */
[--C-:B------:R-:W-:Y:S01]  /*2380*/  IMAD R50, R5, 0x3, R0.reuse ;  /* 0x0000000305327824 */ /* 0x100fe200078e0200 */
[----:B------:R-:W-:Y:S01]  /*2390*/  IADD3 R53, PT, PT, -R3, RZ, RZ ;  /* 0x000000ff03357210 */ /* 0x000fe20007ffe1ff */
[----:B------:R-:W-:Y:S01]  /*23a0*/  IMAD R51, R5, 0x7, R0 ;  /* 0x0000000705337824 */ /* 0x000fe200078e0200 */
[----:B------:R-:W-:Y:S01]  /*23b0*/  MOV R54, R0 ;  /* 0x0000000000367202 */ /* 0x000fe20000000f00 */
[----:B------:R-:W-:Y:S01]  /*23c0*/  UMOV UR4, URZ ;  /* 0x000000ff00047c82 */ /* 0x000fe20008000000 */
[----:B------:R-:W-:-:S07]  /*23d0*/  LOP3.LUT R55, R7, 0x7ffffff8, RZ, 0xc0, !PT ;  /* 0x7ffffff807377812 */ /* 0x000fce00078ec0ff */
.L_x_1946:
[----:B------:R-:W-:Y:S01]  /*23e0*/  UIADD3 UR5, UPT, UPT, UR4, 0x1, URZ ;  /* 0x0000000104057890 */ /* 0x000fe2000fffe0ff */
[----:B------:R-:W-:Y:S01]  /*23f0*/  ISETP.EQ.OR P5, PT, R53, RZ, P2 ;  /* 0x000000ff3500720c */ /* 0x000fe200017a2670 */
[----:B------:R-:W-:-:S04]  /*2400*/  UIADD3 UR8, UPT, UPT, UR4, 0x2, URZ ;  /* 0x0000000204087890 */ /* 0x000fc8000fffe0ff */
[C---:B------:R-:W-:Y:S01]  /*2410*/  ISETP.EQ.OR P6, PT, R3.reuse, UR5, P2 ;  /* 0x0000000503007c0c */ /* 0x040fe200097c2670 */
[----:B------:R-:W-:Y:S01]  /*2420*/  UIADD3 UR5, UPT, UPT, UR4, 0x3, URZ ;  /* 0x0000000304057890 */ /* 0x000fe2000fffe0ff */
[----:B------:R-:W-:-:S05]  /*2430*/  ISETP.EQ.OR P1, PT, R3, UR8, P2 ;  /* 0x0000000803007c0c */ /* 0x000fca0009722670 */
[----:B------:R-:W-:Y:S01]  /*2440*/  ISETP.EQ.OR P4, PT, R3, UR5, P2 ;  /* 0x0000000503007c0c */ /* 0x000fe20009782670 */
[----:B---3--:R-:W-:-:S05]  /*2450*/  @!P5 IMAD.WIDE.U32 R36, R54, 0x8, R44 ;  /* 0x000000083624d825 */ /* 0x008fca00078e002c */
[--C-:B------:R-:W-:Y:S01]  /*2460*/  @!P6 IMAD.WIDE.U32 R38, R52, 0x8, R44.reuse ;  /* 0x000000083426e825 */ /* 0x100fe200078e002c */
[----:B------:R-:W0:Y:S03]  /*2470*/  @!P5 LDG.E.64 R36, desc[UR6][R36.64] ;  /* 0x000000062424d981 */ /* 0x000e26000c1e1b00 */
[--C-:B-1----:R-:W-:Y:S02]  /*2480*/  @!P1 IMAD.WIDE.U32 R40, R46, 0x8, R44.reuse ;  /* 0x000000082e289825 */ /* 0x102fe400078e002c */
[----:B------:R-:W2:Y:S02]  /*2490*/  @!P6 LDG.E.64 R38, desc[UR6][R38.64] ;  /* 0x000000062626e981 */ /* 0x000ea4000c1e1b00 */
[----:B------:R-:W-:Y:S02]  /*24a0*/  @!P4 IMAD.WIDE.U32 R42, R50, 0x8, R44 ;  /* 0x00000008322ac825 */ /* 0x000fe400078e002c */
[----:B------:R-:W3:Y:S04]  /*24b0*/  @!P1 LDG.E.64 R40, desc[UR6][R40.64] ;  /* 0x0000000628289981 */ /* 0x000ee8000c1e1b00 */
[----:B------:R-:W4:Y:S01]  /*24c0*/  @!P4 LDG.E.64 R42, desc[UR6][R42.64] ;  /* 0x000000062a2ac981 */ /* 0x000f22000c1e1b00 */
[----:B------:R-:W-:-:S02]  /*24d0*/  UIADD3 UR5, UPT, UPT, UR4, 0x4, URZ ;  /* 0x0000000404057890 */ /* 0x000fc4000fffe0ff */
[----:B------:R-:W-:Y:S01]  /*24e0*/  UIADD3 UR8, UPT, UPT, UR4, 0x5, URZ ;  /* 0x0000000504087890 */ /* 0x000fe2000fffe0ff */
[----:B0-----:R-:W-:Y:S01]  /*24f0*/  @!P5 FADD.FTZ R58, R58, R36 ;  /* 0x000000243a3ad221 */ /* 0x001fe20000010000 */
[----:B------:R-:W-:Y:S02]  /*2500*/  @!P5 FADD.FTZ R59, R59, R37 ;  /* 0x000000253b3bd221 */ /* 0x000fe40000010000 */
[----:B------:R-:W-:Y:S01]  /*2510*/  ISETP.EQ.OR P5, PT, R3, UR5, P2 ;  /* 0x0000000503007c0c */ /* 0x000fe200097a2670 */
[----:B------:R-:W-:Y:S01]  /*2520*/  UIADD3 UR5, UPT, UPT, UR4, 0x6, URZ ;  /* 0x0000000604057890 */ /* 0x000fe2000fffe0ff */
[----:B--2---:R-:W-:Y:S01]  /*2530*/  @!P6 FADD.FTZ R58, R58, R38 ;  /* 0x000000263a3ae221 */ /* 0x004fe20000010000 */
[----:B------:R-:W-:Y:S01]  /*2540*/  @!P6 FADD.FTZ R59, R59, R39 ;  /* 0x000000273b3be221 */ /* 0x000fe20000010000 */
[----:B------:R-:W-:Y:S01]  /*2550*/  ISETP.EQ.OR P6, PT, R3, UR8, P2 ;  /* 0x0000000803007c0c */ /* 0x000fe200097c2670 */
[----:B------:R-:W-:Y:S01]  /*2560*/  UIADD3 UR8, UPT, UPT, UR4, 0x7, URZ ;  /* 0x0000000704087890 */ /* 0x000fe2000fffe0ff */
[----:B---3--:R-:W-:Y:S01]  /*2570*/  @!P1 FADD.FTZ R58, R58, R40 ;  /* 0x000000283a3a9221 */ /* 0x008fe20000010000 */
[----:B------:R-:W-:Y:S01]  /*2580*/  @!P1 FADD.FTZ R59, R59, R41 ;  /* 0x000000293b3b9221 */ /* 0x000fe20000010000 */
[----:B------:R-:W-:-:S02]  /*2590*/  ISETP.EQ.OR P1, PT, R3, UR5, P2 ;  /* 0x0000000503007c0c */ /* 0x000fc40009722670 */
[----:B----4-:R-:W-:Y:S01]  /*25a0*/  @!P4 FADD.FTZ R58, R58, R42 ;  /* 0x0000002a3a3ac221 */ /* 0x010fe20000010000 */
[----:B------:R-:W-:Y:S02]  /*25b0*/  @!P4 FADD.FTZ R59, R59, R43 ;  /* 0x0000002b3b3bc221 */ /* 0x000fe40000010000 */
[----:B------:R-:W-:Y:S01]  /*25c0*/  @!P5 IMAD.WIDE.U32 R36, R47, 0x8, R44 ;  /* 0x000000082f24d825 */ /* 0x000fe200078e002c */
[----:B------:R-:W-:-:S03]  /*25d0*/  ISETP.EQ.OR P4, PT, R3, UR8, P2 ;  /* 0x0000000803007c0c */ /* 0x000fc60009782670 */
[--C-:B------:R-:W-:Y:S02]  /*25e0*/  @!P6 IMAD.WIDE.U32 R38, R49, 0x8, R44.reuse ;  /* 0x000000083126e825 */ /* 0x100fe400078e002c */
[----:B------:R-:W2:Y:S02]  /*25f0*/  @!P5 LDG.E.64 R36, desc[UR6][R36.64] ;  /* 0x000000062424d981 */ /* 0x000ea4000c1e1b00 */
[--C-:B------:R-:W-:Y:S02]  /*2600*/  @!P1 IMAD.WIDE.U32 R40, R48, 0x8, R44.reuse ;  /* 0x0000000830289825 */ /* 0x100fe400078e002c */
[----:B------:R-:W3:Y:S04]  /*2610*/  @!P6 LDG.E.64 R38, desc[UR6][R38.64] ;  /* 0x000000062626e981 */ /* 0x000ee8000c1e1b00 */
[----:B------:R-:W-:Y:S01]  /*2620*/  @!P4 IMAD.WIDE.U32 R42, R51, 0x8, R44 ;  /* 0x00000008332ac825 */ /* 0x000fe200078e002c */
[----:B------:R-:W4:Y:S05]  /*2630*/  @!P1 LDG.E.64 R40, desc[UR6][R40.64] ;  /* 0x0000000628289981 */ /* 0x000f2a000c1e1b00 */
[----:B------:R-:W5:Y:S01]  /*2640*/  @!P4 LDG.E.64 R42, desc[UR6][R42.64] ;  /* 0x000000062a2ac981 */ /* 0x000f62000c1e1b00 */
[----:B------:R-:W-:Y:S01]  /*2650*/  UIADD3 UR4, UPT, UPT, UR4, 0x8, URZ ;  /* 0x0000000804047890 */ /* 0x000fe2000fffe0ff */
[----:B------:R-:W-:-:S02]  /*2660*/  IADD3 R53, PT, PT, R53, 0x8, RZ ;  /* 0x0000000835357810 */ /* 0x000fc40007ffe0ff */
[C---:B------:R-:W-:Y:S02]  /*2670*/  LEA R54, R5.reuse, R54, 0x3 ;  /* 0x0000003605367211 */ /* 0x040fe400078e18ff */
[C---:B------:R-:W-:Y:S02]  /*2680*/  LEA R52, R5.reuse, R52, 0x3 ;  /* 0x0000003405347211 */ /* 0x040fe400078e18ff */
[C---:B------:R-:W-:Y:S02]  /*2690*/  LEA R46, R5.reuse, R46, 0x3 ;  /* 0x0000002e052e7211 */ /* 0x040fe400078e18ff */
[C---:B------:R-:W-:Y:S02]  /*26a0*/  LEA R50, R5.reuse, R50, 0x3 ;  /* 0x0000003205327211 */ /* 0x040fe400078e18ff */
[C---:B------:R-:W-:Y:S02]  /*26b0*/  LEA R47, R5.reuse, R47, 0x3 ;  /* 0x0000002f052f7211 */ /* 0x040fe400078e18ff */
[----:B------:R-:W-:-:S02]  /*26c0*/  LEA R49, R5, R49, 0x3 ;  /* 0x0000003105317211 */ /* 0x000fc400078e18ff */
[C---:B------:R-:W-:Y:S02]  /*26d0*/  LEA R48, R5.reuse, R48, 0x3 ;  /* 0x0000003005307211 */ /* 0x040fe400078e18ff */
[----:B------:R-:W-:Y:S01]  /*26e0*/  LEA R51, R5, R51, 0x3 ;  /* 0x0000003305337211 */ /* 0x000fe200078e18ff */
[----:B--2---:R-:W-:Y:S01]  /*26f0*/  @!P5 FADD.FTZ R58, R58, R36 ;  /* 0x000000243a3ad221 */ /* 0x004fe20000010000 */
[----:B------:R-:W-:-:S03]  /*2700*/  @!P5 FADD.FTZ R59, R59, R37 ;  /* 0x000000253b3bd221 */ /* 0x000fc60000010000 */
[----:B---3--:R-:W-:Y:S01]  /*2710*/  @!P6 FADD.FTZ R58, R58, R38 ;  /* 0x000000263a3ae221 */ /* 0x008fe20000010000 */
[----:B------:R-:W-:-:S03]  /*2720*/  @!P6 FADD.FTZ R59, R59, R39 ;  /* 0x000000273b3be221 */ /* 0x000fc60000010000 */
[----:B----4-:R-:W-:Y:S01]  /*2730*/  @!P1 FADD.FTZ R58, R58, R40 ;  /* 0x000000283a3a9221 */ /* 0x010fe20000010000 */
[----:B------:R-:W-:Y:S01]  /*2740*/  @!P1 FADD.FTZ R59, R59, R41 ;  /* 0x000000293b3b9221 */ /* 0x000fe20000010000 */
[----:B------:R-:W-:Y:S02]  /*2750*/  ISETP.NE.AND P1, PT, R55, UR4, PT ;  /* 0x0000000437007c0c */ /* 0x000fe4000bf25270 */
[----:B-----5:R-:W-:Y:S01]  /*2760*/  @!P4 FADD.FTZ R58, R58, R42 ;  /* 0x0000002a3a3ac221 */ /* 0x020fe20000010000 */
[----:B------:R-:W-:-:S10]  /*2770*/  @!P4 FADD.FTZ R59, R59, R43 ;  /* 0x0000002b3b3bc221 */ /* 0x000fd40000010000 */
[----:B------:R-:W-:Y:S05]  /*2780*/  @P1 BRA `(.L_x_1946) ;  /* 0xfffffffc00141947 */ /* 0x000fea000383ffff */
[----:B------:R-:W-:-:S07]  /*2790*/  MOV R42, R55 ;  /* 0x00000037002a7202 */ /* 0x000fce0000000f00 */
.L_x_1945:
[----:B------:R-:W-:-:S13]  /*27a0*/  LOP3.LUT P1, RZ, R7, 0x7, RZ, 0xc0, !PT ;  /* 0x0000000707ff7812 */ /* 0x000fda000782c0ff */
[----:B------:R-:W-:Y:S05]  /*27b0*/  @!P1 BRA `(.L_x_1942) ;  /* 0x0000000000f49947 */ /* 0x000fea0003800000 */
[C---:B---3--:R-:W-:Y:S02]  /*27c0*/  LOP3.LUT R36, R7.reuse, 0x7, RZ, 0xc0, !PT ;  /* 0x0000000707247812 */ /* 0x048fe400078ec0ff */
[----:B------:R-:W-:Y:S02]  /*27d0*/  LOP3.LUT P1, R47, R7, 0x3, RZ, 0xc0, !PT ;  /* 0x00000003072f7812 */ /* 0x000fe4000782c0ff */
[----:B------:R-:W-:-:S04]  /*27e0*/  IADD3 R36, PT, PT, R36, -0x1, RZ ;  /* 0xffffffff24247810 */ /* 0x000fc80007ffe0ff */
[----:B------:R-:W-:-:S13]  /*27f0*/  ISETP.GE.U32.AND P4, PT, R36, 0x3, PT ;  /* 0x000000032400780c */ /* 0x000fda0003f86070 */
[----:B------:R-:W-:Y:S05]  /*2800*/  @!P4 BRA `(.L_x_1947) ;  /* 0x000000000070c947 */ /* 0x000fea0003800000 */
[----:B------:R-:W-:-:S13]  /*2810*/  ISETP.EQ.OR P6, PT, R42, R3, P2 ;  /* 0x000000032a00720c */ /* 0x000fda00017c2670 */
[----:B------:R-:W-:-:S04]  /*2820*/  @!P6 IMAD R37, R42, R5, R0 ;  /* 0x000000052a25e224 */ /* 0x000fc800078e0200 */
[----:B------:R-:W-:-:S06]  /*2830*/  @!P6 IMAD.WIDE.U32 R36, R37, 0x8, R44 ;  /* 0x000000082524e825 */ /* 0x000fcc00078e002c */
[----:B------:R-:W0:Y:S01]  /*2840*/  @!P6 LDG.E.64 R36, desc[UR6][R36.64] ;  /* 0x000000062424e981 */ /* 0x000e22000c1e1b00 */
[C---:B------:R-:W-:Y:S02]  /*2850*/  IADD3 R38, PT, PT, R42.reuse, 0x1, RZ ;  /* 0x000000012a267810 */ /* 0x040fe40007ffe0ff */
[----:B------:R-:W-:Y:S02]  /*2860*/  IADD3 R40, PT, PT, R42, 0x2, RZ ;  /* 0x000000022a287810 */ /* 0x000fe40007ffe0ff */
[-C--:B------:R-:W-:Y:S02]  /*2870*/  ISETP.EQ.OR P5, PT, R38, R3.reuse, P2 ;  /* 0x000000032600720c */ /* 0x080fe400017a2670 */
[----:B------:R-:W-:Y:S02]  /*2880*/  IADD3 R46, PT, PT, R42, 0x3, RZ ;  /* 0x000000032a2e7810 */ /* 0x000fe40007ffe0ff */
[----:B------:R-:W-:-:S09]  /*2890*/  ISETP.EQ.OR P4, PT, R40, R3, P2 ;  /* 0x000000032800720c */ /* 0x000fd20001782670 */
[----:B------:R-:W-:-:S04]  /*28a0*/  @!P5 IMAD R39, R38, R5, R0 ;  /* 0x000000052627d224 */ /* 0x000fc800078e0200 */
[----:B-1----:R-:W-:Y:S02]  /*28b0*/  @!P4 IMAD R41, R40, R5, R0 ;  /* 0x000000052829c224 */ /* 0x002fe400078e0200 */
[----:B0-----:R-:W-:Y:S01]  /*28c0*/  @!P6 FADD.FTZ R58, R58, R36 ;  /* 0x000000243a3ae221 */ /* 0x001fe20000010000 */
[----:B------:R-:W-:Y:S01]  /*28d0*/  @!P6 FADD.FTZ R59, R59, R37 ;  /* 0x000000253b3be221 */ /* 0x000fe20000010000 */
[----:B------:R-:W-:Y:S01]  /*28e0*/  ISETP.EQ.OR P6, PT, R46, R3, P2 ;  /* 0x000000032e00720c */ /* 0x000fe200017c2670 */
        /* <DEDUP_REMOVED lines=14> */
.L_x_1947:
        /* <DEDUP_REMOVED lines=18> */
.L_x_1948:
        /* <DEDUP_REMOVED lines=9> */
.L_x_1949:
[----:B------:R-:W-:Y:S05]  /*2b80*/  BSYNC.RECONVERGENT B0 ;  /* 0x0000000000007941 */ /* 0x000fea0003800200 */
.L_x_1942:
[----:B------:R-:W4:Y:S01]  /*2b90*/  S2UR UR5, SR_CgaCtaId ;  /* 0x00000000000579c3 */ /* 0x000f220000008800 */
[----:B------:R-:W2:Y:S01]  /*2ba0*/  LDCU UR8, c[0x0][0x414] ;  /* 0x00008280ff0877ac */ /* 0x000ea20008000800 */
[----:B-1-3--:R-:W-:Y:S01]  /*2bb0*/  LOP3.LUT R41, R14, 0xffff, RZ, 0xc0, !PT ;  /* 0x0000ffff0e297812 */ /* 0x00afe200078ec0ff */
[----:B------:R-:W-:-:S03]  /*2bc0*/  UMOV UR4, 0x400 ;  /* 0x0000040000047882 */ /* 0x000fc60000000000 */
[----:B------:R-:W-:Y:S02]  /*2bd0*/  IADD3 R41, PT, PT, R98, R41, RZ ;  /* 0x0000002962297210 */ /* 0x000fe40007ffe0ff */
[----:B------:R-:W1:Y:S08]  /*2be0*/  @P0 LDC.64 R44, c[0x0][0x388] ;  /* 0x0000e200ff2c0b82 */ /* 0x000e700000000a00 */
[----:B------:R-:W3:Y:S01]  /*2bf0*/  LDC.64 R38, c[0x0][0x398] ;  /* 0x0000e600ff267b82 */ /* 0x000ee20000000a00 */
[----:B--2---:R-:W-:Y:S01]  /*2c00*/  @P0 FMUL.FTZ R42, R58, UR8 ;  /* 0x000000083a2a0c20 */ /* 0x004fe20008410000 */
[----:B------:R-:W-:Y:S01]  /*2c10*/  @P0 FMUL.FTZ R43, R59, UR8 ;  /* 0x000000083b2b0c20 */ /* 0x000fe20008410000 */
[----:B----4-:R-:W-:-:S05]  /*2c20*/  ULEA UR4, UR5, UR4, 0x18 ;  /* 0x0000000405047291 */ /* 0x010fca000f8ec0ff */
[----:B------:R-:W2:Y:S01]  /*2c30*/  LDC.64 R36, c[0x0][0x3a0] ;  /* 0x0000e800ff247b82 */ /* 0x000ea20000000a00 */
[----:B-1----:R-:W-:-:S03]  /*2c40*/  @P0 IMAD.WIDE R44, R8, 0x8, R44 ;  /* 0x00000008082c0825 */ /* 0x002fc600078e022c */
[----:B------:R-:W-:Y:S04]  /*2c50*/  @!P2 STS.64 [UR4+0x88], R58 ;  /* 0x0000883aff00a988 */ /* 0x000fe80008000a04 */
[----:B------:R1:W-:Y:S01]  /*2c60*/  @P0 STG.E.64 desc[UR6][R44.64], R42 ;  /* 0x0000002a2c000986 */ /* 0x0003e2000c101b06 */
[----:B---3--:R-:W-:-:S04]  /*2c70*/  IMAD.WIDE R46, R41, 0x4, R38 ;  /* 0x00000004292e7825 */ /* 0x008fc800078e0226 */
[----:B--2---:R-:W-:Y:S01]  /*2c80*/  IMAD.WIDE R38, R41, 0x4, R36 ;  /* 0x0000000429267825 */ /* 0x004fe200078e0224 */
[----:B------:R-:W-:Y:S06]  /*2c90*/  BAR.SYNC.DEFER_BLOCKING 0x0 ;  /* 0x0000000000007b1d */ /* 0x000fec0000010000 */
[----:B------:R2:W5:Y:S04]  /*2ca0*/  LDG.E.64 R36, desc[UR6][R46.64] ;  /* 0x000000062e247981 */ /* 0x000568000c1e1b00 */
[----:B------:R-:W5:Y:S01]  /*2cb0*/  LDG.E.64 R38, desc[UR6][R38.64] ;  /* 0x0000000626267981 */ /* 0x000f62000c1e1b00 */
[----:B-1----:R-:W-:Y:S01]  /*2cc0*/  HFMA2 R44, -RZ, RZ, 1.875, 0 ;  /* 0x3f800000ff2c7431 */ /* 0x002fe200000001ff */
[----:B------:R-:W-:Y:S02]  /*2cd0*/  BSSY.RECONVERGENT B0, `(.L_x_1950) ;  /* 0x0000387000007945 */ /* 0x000fe40003800200 */
[----:B------:R-:W1:Y:S01]  /*2ce0*/  LDS.64 R40, [UR4+0x88] ;  /* 0x00008804ff287984 */ /* 0x000e620008000a00 */
[----:B------:R-:W3:Y:S02]  /*2cf0*/  LDCU.U8 UR4, c[0x0][0x3fc] ;  /* 0x00007f80ff0477ac */ /* 0x000ee40008000000 */
[----:B---3--:R-:W-:Y:S01]  /*2d00*/  UISETP.NE.AND UP0, UPT, UR4, URZ, UPT ;  /* 0x000000ff0400728c */ /* 0x008fe2000bf05270 */
[----:B-1----:R-:W-:-:S04]  /*2d10*/  FMUL.FTZ R48, R40, UR8 ;  /* 0x0000000828307c20 */ /* 0x002fc80008410000 */
[----:B------:R-:W-:-:S04]  /*2d20*/  FMUL.FTZ R40, R48, R48 ;  /* 0x0000003030287220 */ /* 0x000fc80000410000 */
[----:B------:R-:W-:-:S05]  /*2d30*/  FFMA.FTZ R40, R41, UR8, -R40 ;  /* 0x0000000829287c23 */ /* 0x000fca0008010828 */
[----:B------:R-:W-:-:S13]  /*2d40*/  FSETP.GTU.FTZ.AND P1, PT, R40, RZ, PT ;  /* 0x000000ff2800720b */ /* 0x000fda0003f3c000 */
[----:B------:R-:W1:Y:S02]  /*2d50*/  @P1 LDC R41, c[0x0][0x3a8] ;  /* 0x0000ea00ff291b82 */ /* 0x000e640000000800 */
[----:B-1----:R-:W-:-:S04]  /*2d60*/  @P1 FADD.FTZ R40, R40, R41 ;  /* 0x0000002928281221 */ /* 0x002fc80000010000 */
[----:B------:R2:W1:Y:S01]  /*2d70*/  @P1 MUFU.RSQ R44, R40 ;  /* 0x00000028002c1308 */ /* 0x0004620000001400 */
[----:B------:R-:W-:Y:S05]  /*2d80*/  BRA.U UP0, `(.L_x_1951) ;  /* 0x0000001500bc7547 */ /* 0x000fea000b800000 */
[----:B------:R-:W3:Y:S01]  /*2d90*/  LDCU.64 UR8, c[0x0][0x3e8] ;  /* 0x00007d00ff0877ac */ /* 0x000ee20008000a00 */
[----:B------:R-:W-:Y:S01]  /*2da0*/  BSSY.RECONVERGENT B1, `(.L_x_1952) ;  /* 0x000001a000017945 */ /* 0x000fe20003800200 */
[----:B---3--:R-:W-:Y:S02]  /*2db0*/  ISETP.GE.U32.AND P1, PT, R96, UR8, PT ;  /* 0x0000000860007c0c */ /* 0x008fe4000bf26070 */
[----:B------:R-:W-:Y:S02]  /*2dc0*/  ISETP.GE.U32.AND P2, PT, R94, UR8, PT ;  /* 0x000000085e007c0c */ /* 0x000fe4000bf46070 */
[----:B------:R-:W-:Y:S02]  /*2dd0*/  ISETP.GE.AND.EX P1, PT, R9, UR9, PT, P1 ;  /* 0x0000000909007c0c */ /* 0x000fe4000bf26310 */
[----:B------:R-:W-:Y:S02]  /*2de0*/  ISETP.GE.U32.AND P5, PT, R92, UR8, PT ;  /* 0x000000085c007c0c */ /* 0x000fe4000bfa6070 */
[----:B------:R-:W-:-:S02]  /*2df0*/  ISETP.GE.U32.AND P6, PT, R90, UR8, PT ;  /* 0x000000085a007c0c */ /* 0x000fc4000bfc6070 */
[----:B------:R-:W-:-:S07]  /*2e00*/  ISETP.GE.AND.EX P2, PT, R13, UR9, PT, P2 ;  /* 0x000000090d007c0c */ /* 0x000fce000bf46320 */
[----:B------:R-:W-:Y:S06]  /*2e10*/  @P1 BRA `(.L_x_1953) ;  /* 0x0000000000481947 */ /* 0x000fec0003800000 */
[----:B------:R-:W3:Y:S01]  /*2e20*/  LDCU.64 UR10, c[0x0][0x3e0] ;  /* 0x00007c00ff0a77ac */ /* 0x000ee20008000a00 */
[----:B--2---:R-:W-:Y:S01]  /*2e30*/  MOV R40, R102 ;  /* 0x0000006600287202 */ /* 0x004fe20000000f00 */
        /* <DEDUP_REMOVED lines=8> */
[----:B---3--:R-:W-:Y:S02]  /*2ec0*/  IMAD R45, R9, UR10, RZ ;  /* 0x0000000a092d7c24 */ /* 0x008fe4000f8e02ff */
[----:B------:R-:W-:-:S04]  /*2ed0*/  IMAD.WIDE.U32 R40, R96, UR10, R40 ;  /* 0x0000000a60287c25 */ /* 0x000fc8000f8e0028 */
[----:B------:R-:W-:Y:S01]  /*2ee0*/  IMAD R45, R96, UR11, R45 ;  /* 0x0000000b602d7c24 */ /* 0x000fe2000f8e022d */
[----:B--2---:R-:W-:-:S04]  /*2ef0*/  LEA R42, P1, R40, UR4, 0x1 ;  /* 0x00000004282a7c11 */ /* 0x004fc8000f8208ff */
[----:B------:R-:W-:Y:S02]  /*2f00*/  IADD3 R45, PT, PT, R41, R45, RZ ;  /* 0x0000002d292d7210 */ /* 0x000fe40007ffe0ff */
[----:B------:R-:W-:Y:S02]  /*2f10*/  F2FP.BF16.F32.PACK_AB R41, R18, R69 ;  /* 0x000000451229723e */ /* 0x000fe400000010ff */
[----:B------:R-:W-:-:S05]  /*2f20*/  LEA.HI.X R43, R40, UR5, R45, 0x1, P1 ;  /* 0x00000005282b7c11 */ /* 0x000fca00088f0c2d */
[----:B------:R3:W-:Y:S02]  /*2f30*/  STG.E desc[UR6][R42.64], R41 ;  /* 0x000000292a007986 */ /* 0x0007e4000c101906 */
.L_x_1953:
[----:B------:R-:W-:Y:S05]  /*2f40*/  BSYNC.RECONVERGENT B1 ;  /* 0x0000000000017941 */ /* 0x000fea0003800200 */
.L_x_1952:
[----:B------:R-:W-:Y:S04]  /*2f50*/  BSSY.RECONVERGENT B1, `(.L_x_1954) ;  /* 0x0000014000017945 */ /* 0x000fe80003800200 */
[----:B------:R-:W-:Y:S05]  /*2f60*/  @P2 BRA `(.L_x_1955) ;  /* 0x0000000000482947 */ /* 0x000fea0003800000 */
[----:B------:R-:W4:Y:S01]  /*2f70*/  LDCU.64 UR4, c[0x0][0x3e0] ;  /* 0x00007c00ff0477ac */ /* 0x000f220008000a00 */
[----:B--2---:R-:W-:Y:S01]  /*2f80*/  MOV R40, R102 ;  /* 0x0000006600287202 */ /* 0x004fe20000000f00 */
[--C-:B---3--:R-:W-:Y:S01]  /*2f90*/  FADD.FTZ R43, R16, -R48.reuse ;  /* 0x80000030102b7221 */ /* 0x108fe20000010000 */
[----:B------:R-:W-:Y:S01]  /*2fa0*/  MOV R41, R101 ;  /* 0x0000006500297202 */ /* 0x000fe20000000f00 */
[----:B------:R-:W2:Y:S01]  /*2fb0*/  LDCU.64 UR10, c[0x0][0x380] ;  /* 0x00007000ff0a77ac */ /* 0x000ea20008000a00 */
[----:B------:R-:W-:Y:S01]  /*2fc0*/  FADD.FTZ R67, R67, -R48 ;  /* 0x8000003043437221 */ /* 0x000fe20000010000 */
[----:B-1----:R-:W-:-:S03]  /*2fd0*/  FMUL.FTZ R43, R43, R44 ;  /* 0x0000002c2b2b7220 */ /* 0x002fc60000410000 */
[----:B------:R-:W-:Y:S01]  /*2fe0*/  FMUL.FTZ R16, R67, R44 ;  /* 0x0000002c43107220 */ /* 0x000fe20000410000 */
[----:B-----5:R-:W-:Y:S01]  /*2ff0*/  FFMA.FTZ R18, R36, R43, R38 ;  /* 0x0000002b24127223 */ /* 0x020fe20000010026 */
[----:B----4-:R-:W-:Y:S02]  /*3000*/  IMAD R45, R13, UR4, RZ ;  /* 0x000000040d2d7c24 */ /* 0x010fe4000f8e02ff */
[----:B------:R-:W-:-:S04]  /*3010*/  IMAD.WIDE.U32 R40, R94, UR4, R40 ;  /* 0x000000045e287c25 */ /* 0x000fc8000f8e0028 */
[----:B------:R-:W-:Y:S02]  /*3020*/  IMAD R47, R94, UR5, R45 ;  /* 0x000000055e2f7c24 */ /* 0x000fe4000f8e022d */
[----:B------:R-:W-:Y:S01]  /*3030*/  FFMA.FTZ R45, R37, R16, R39 ;  /* 0x00000010252d7223 */ /* 0x000fe20000010027 */
[C---:B--2---:R-:W-:Y:S02]  /*3040*/  LEA R42, P1, R40.reuse, UR10, 0x1 ;  /* 0x0000000a282a7c11 */ /* 0x044fe4000f8208ff */
[----:B------:R-:W-:Y:S02]  /*3050*/  IADD3 R47, PT, PT, R41, R47, RZ ;  /* 0x0000002f292f7210 */ /* 0x000fe40007ffe0ff */
[----:B------:R-:W-:Y:S02]  /*3060*/  F2FP.BF16.F32.PACK_AB R41, R45, R18 ;  /* 0x000000122d29723e */ /* 0x000fe400000010ff */
[----:B------:R-:W-:-:S05]  /*3070*/  LEA.HI.X R43, R40, UR11, R47, 0x1, P1 ;  /* 0x0000000b282b7c11 */ /* 0x000fca00088f0c2f */
[----:B------:R4:W-:Y:S02]  /*3080*/  STG.E desc[UR6][R42.64], R41 ;  /* 0x000000292a007986 */ /* 0x0009e4000c101906 */
.L_x_1955:
[----:B------:R-:W-:Y:S05]  /*3090*/  BSYNC.RECONVERGENT B1 ;  /* 0x0000000000017941 */ /* 0x000fea0003800200 */
.L_x_1954:
        /* <DEDUP_REMOVED lines=8> */
[----:B------:R-:W-:Y:S01]  /*3120*/  ISETP.GE.AND.EX P2, PT, R21, UR9, PT, P2 ;  /* 0x0000000915007c0c */ /* 0x000fe2000bf46320 */
[----:B------:R-:W-:-:S12]  /*3130*/  @P5 BRA `(.L_x_1957) ;  /* 0x0000000000485947 */ /* 0x000fd80003800000 */
[----:B------:R-:W0:Y:S01]  /*3140*/  LDCU.64 UR4, c[0x0][0x3e0] ;  /* 0x00007c00ff0477ac */ /* 0x000e220008000a00 */
[----:B--2---:R-:W-:Y:S01]  /*3150*/  MOV R40, R102 ;  /* 0x0000006600287202 */ /* 0x004fe20000000f00 */
[--C-:B---34-:R-:W-:Y:S01]  /*3160*/  FADD.FTZ R43, R20, -R48.reuse ;  /* 0x80000030142b7221 */ /* 0x118fe20000010000 */
[----:B------:R-:W-:Y:S01]  /*3170*/  MOV R41, R101 ;  /* 0x0000006500297202 */ /* 0x000fe20000000f00 */
[----:B------:R-:W2:Y:S01]  /*3180*/  LDCU.64 UR10, c[0x0][0x380] ;  /* 0x00007000ff0a77ac */ /* 0x000ea20008000a00 */
[----:B------:R-:W-:Y:S01]  /*3190*/  FADD.FTZ R71, R71, -R48 ;  /* 0x8000003047477221 */ /* 0x000fe20000010000 */
[----:B-1----:R-:W-:-:S03]  /*31a0*/  FMUL.FTZ R43, R43, R44 ;  /* 0x0000002c2b2b7220 */ /* 0x002fc60000410000 */
[----:B------:R-:W-:Y:S01]  /*31b0*/  FMUL.FTZ R16, R71, R44 ;  /* 0x0000002c47107220 */ /* 0x000fe20000410000 */
[----:B-----5:R-:W-:Y:S01]  /*31c0*/  FFMA.FTZ R18, R36, R43, R38 ;  /* 0x0000002b24127223 */ /* 0x020fe20000010026 */
[----:B0-----:R-:W-:Y:S02]  /*31d0*/  IMAD R45, R15, UR4, RZ ;  /* 0x000000040f2d7c24 */ /* 0x001fe4000f8e02ff */
        /* <DEDUP_REMOVED lines=8> */
.L_x_1957:
[----:B------:R-:W-:Y:S05]  /*3260*/  BSYNC.RECONVERGENT B1 ;  /* 0x0000000000017941 */ /* 0x000fea0003800200 */
.L_x_1956:
[----:B------:R-:W-:Y:S04]  /*3270*/  BSSY.RECONVERGENT B1, `(.L_x_1958) ;  /* 0x0000014000017945 */ /* 0x000fe80003800200 */
[----:B------:R-:W-:Y:S05]  /*3280*/  @P6 BRA `(.L_x_1959) ;  /* 0x0000000000486947 */ /* 0x000fea0003800000 */
[----:B------:R-:W1:Y:S01]  /*3290*/  LDCU.64 UR4, c[0x0][0x3e0] ;  /* 0x00007c00ff0477ac */ /* 0x000e620008000a00 */
[----:B--2---:R-:W-:Y:S01]  /*32a0*/  MOV R40, R102 ;  /* 0x0000006600287202 */ /* 0x004fe20000000f00 */
[--C-:B------:R-:W-:Y:S01]  /*32b0*/  FADD.FTZ R73, R73, -R48.reuse ;  /* 0x8000003049497221 */ /* 0x100fe20000010000 */
[----:B0--34-:R-:W-:Y:S01]  /*32c0*/  MOV R41, R101 ;  /* 0x0000006500297202 */ /* 0x019fe20000000f00 */
[----:B------:R-:W0:Y:S01]  /*32d0*/  LDCU.64 UR10, c[0x0][0x380] ;  /* 0x00007000ff0a77ac */ /* 0x000e220008000a00 */
[----:B------:R-:W-:Y:S01]  /*32e0*/  FADD.FTZ R43, R22, -R48 ;  /* 0x80000030162b7221 */ /* 0x000fe20000010000 */
[----:B-1----:R-:W-:-:S03]  /*32f0*/  FMUL.FTZ R73, R73, R44 ;  /* 0x0000002c49497220 */ /* 0x002fc60000410000 */
        /* <DEDUP_REMOVED lines=11> */
.L_x_1959:
[----:B------:R-:W-:Y:S05]  /*33b0*/  BSYNC.RECONVERGENT B1 ;  /* 0x0000000000017941 */ /* 0x000fea0003800200 */
.L_x_1958:
        /* <DEDUP_REMOVED lines=20> */
.L_x_1961:
[----:B------:R-:W-:Y:S05]  /*3500*/  BSYNC.RECONVERGENT B1 ;  /* 0x0000000000017941 */ /* 0x000fea0003800200 */
.L_x_1960:
[----:B------:R-:W-:Y:S04]  /*3510*/  BSSY.RECONVERGENT B1, `(.L_x_1962) ;  /* 0x0000014000017945 */ /* 0x000fe80003800200 */
[----:B------:R-:W-:Y:S05]  /*3520*/  @P2 BRA `(.L_x_1963) ;  /* 0x0000000000482947 */ /* 0x000fea0003800000 */
[----:B------:R-:W1:Y:S01]  /*3530*/  LDCU.64 UR4, c[0x0][0x3e0] ;  /* 0x00007c00ff0477ac */ /* 0x000e620008000a00 */
[----:B--2---:R-:W-:Y:S01]  /*3540*/  MOV R40, R102 ;  /* 0x0000006600287202 */ /* 0x004fe20000000f00 */
[--C-:B0--34-:R-:W-:Y:S01]  /*3550*/  FADD.FTZ R43, R26, -R48.reuse ;  /* 0x800000301a2b7221 */ /* 0x119fe20000010000 */
[----:B------:R-:W-:Y:S01]  /*3560*/  MOV R41, R101 ;  /* 0x0000006500297202 */ /* 0x000fe20000000f00 */
[----:B------:R-:W0:Y:S01]  /*3570*/  LDCU.64 UR10, c[0x0][0x380] ;  /* 0x00007000ff0a77ac */ /* 0x000e220008000a00 */
[----:B------:R-:W-:Y:S01]  /*3580*/  FADD.FTZ R77, R77, -R48 ;  /* 0x800000304d4d7221 */ /* 0x000fe20000010000 */
[----:B-1----:R-:W-:-:S03]  /*3590*/  FMUL.FTZ R43, R43, R44 ;  /* 0x0000002c2b2b7220 */ /* 0x002fc60000410000 */
        /* <DEDUP_REMOVED lines=11> */
.L_x_1963:
[----:B------:R-:W-:Y:S05]  /*3650*/  BSYNC.RECONVERGENT B1 ;  /* 0x0000000000017941 */ /* 0x000fea0003800200 */
.L_x_1962:
        /* <DEDUP_REMOVED lines=28> */
.L_x_1965:
[----:B------:R-:W-:Y:S05]  /*3820*/  BSYNC.RECONVERGENT B1 ;  /* 0x0000000000017941 */ /* 0x000fea0003800200 */
.L_x_1964:
        /* <DEDUP_REMOVED lines=20> */
.L_x_1967:
[----:B------:R-:W-:Y:S05]  /*3970*/  BSYNC.RECONVERGENT B1 ;  /* 0x0000000000017941 */ /* 0x000fea0003800200 */
.L_x_1966:
        /* <DEDUP_REMOVED lines=20> */
.L_x_1969:
[----:B------:R-:W-:Y:S05]  /*3ac0*/  BSYNC.RECONVERGENT B1 ;  /* 0x0000000000017941 */ /* 0x000fea0003800200 */
.L_x_1968:
        /* <DEDUP_REMOVED lines=20> */
.L_x_1971:
[----:B------:R-:W-:Y:S05]  /*3c10*/  BSYNC.RECONVERGENT B1 ;  /* 0x0000000000017941 */ /* 0x000fea0003800200 */
.L_x_1970:
        /* <DEDUP_REMOVED lines=30> */
.L_x_1973:
[----:B------:R-:W-:Y:S05]  /*3e00*/  BSYNC.RECONVERGENT B1 ;  /* 0x0000000000017941 */ /* 0x000fea0003800200 */
.L_x_1972:
        /* <DEDUP_REMOVED lines=20> */
.L_x_1975:
[----:B------:R-:W-:Y:S05]  /*3f50*/  BSYNC.RECONVERGENT B1 ;  /* 0x0000000000017941 */ /* 0x000fea0003800200 */
.L_x_1974:
[----:B------:R-:W-:Y:S04]  /*3f60*/  BSSY.RECONVERGENT B1, `(.L_x_1976) ;  /* 0x0000014000017945 */ /* 0x000fe80003800200 */
[----:B------:R-:W-:Y:S05]  /*3f70*/  @P1 BRA `(.L_x_1977) ;  /* 0x0000000000481947 */ /* 0x000fea0003800000 */
[----:B------:R-:W1:Y:S01]  /*3f80*/  LDCU.64 UR4, c[0x0][0x3e0] ;  /* 0x00007c00ff0477ac */ /* 0x000e620008000a00 */
[--C-:B0--34-:R-:W-:Y:S01]  /*3f90*/  FADD.FTZ R43, R64, -R48.reuse ;  /* 0x80000030402b7221 */ /* 0x119fe20000010000 */
[----:B--2---:R-:W-:Y:S01]  /*3fa0*/  MOV R40, R102 ;  /* 0x0000006600287202 */ /* 0x004fe20000000f00 */
[----:B------:R-:W-:Y:S01]  /*3fb0*/  FADD.FTZ R91, R91, -R48 ;  /* 0x800000305b5b7221 */ /* 0x000fe20000010000 */
[----:B------:R-:W0:Y:S01]  /*3fc0*/  LDCU.64 UR10, c[0x0][0x380] ;  /* 0x00007000ff0a77ac */ /* 0x000e220008000a00 */
[----:B------:R-:W-:Y:S01]  /*3fd0*/  MOV R41, R101 ;  /* 0x0000006500297202 */ /* 0x000fe20000000f00 */
[-C--:B-1----:R-:W-:Y:S01]  /*3fe0*/  FMUL.FTZ R45, R43, R44.reuse ;  /* 0x0000002c2b2d7220 */ /* 0x082fe20000410000 */
[----:B------:R-:W-:-:S03]  /*3ff0*/  FMUL.FTZ R16, R91, R44 ;  /* 0x0000002c5b107220 */ /* 0x000fc60000410000 */
[----:B-----5:R-:W-:Y:S01]  /*4000*/  FFMA.FTZ R45, R36, R45, R38 ;  /* 0x0000002d242d7223 */ /* 0x020fe20000010026 */
        /* <DEDUP_REMOVED lines=9> */
.L_x_1977:
[----:B------:R-:W-:Y:S05]  /*40a0*/  BSYNC.RECONVERGENT B1 ;  /* 0x0000000000017941 */ /* 0x000fea0003800200 */
.L_x_1976:
        /* <DEDUP_REMOVED lines=20> */
.L_x_1979:
[----:B------:R-:W-:Y:S05]  /*41f0*/  BSYNC.RECONVERGENT B1 ;  /* 0x0000000000017941 */ /* 0x000fea0003800200 */
.L_x_1978:
        /* <DEDUP_REMOVED lines=20> */
.L_x_1981:
[----:B------:R-:W-:Y:S05]  /*4340*/  BSYNC.RECONVERGENT B1 ;  /* 0x0000000000017941 */ /* 0x000fea0003800200 */
.L_x_1980:
[----:B------:R-:W-:Y:S05]  /*4350*/  @P4 BRA `(.L_x_1982) ;  /* 0x0000002000784947 */ /* 0x000fea0003800000 */
[----:B------:R-:W2:Y:S01]  /*4360*/  LDCU.64 UR4, c[0x0][0x3e0] ;  /* 0x00007c00ff0477ac */ /* 0x000ea20008000a00 */
[--C-:B------:R-:W-:Y:S01]  /*4370*/  FADD.FTZ R97, R97, -R48.reuse ;  /* 0x8000003061617221 */ /* 0x100fe20000010000 */
[----:B------:R-:W-:Y:S01]  /*4380*/  MOV R100, R102 ;  /* 0x0000006600647202 */ /* 0x000fe20000000f00 */
[----:B0--34-:R-:W-:Y:S01]  /*4390*/  FADD.FTZ R41, R70, -R48 ;  /* 0x8000003046297221 */ /* 0x019fe20000010000 */
[----:B------:R-:W0:Y:S01]  /*43a0*/  LDCU.64 UR8, c[0x0][0x380] ;  /* 0x00007000ff0877ac */ /* 0x000e220008000a00 */
[-C--:B-1----:R-:W-:Y:S02]  /*43b0*/  FMUL.FTZ R97, R97, R44.reuse ;  /* 0x0000002c61617220 */ /* 0x082fe40000410000 */
[----:B------:R-:W-:Y:S02]  /*43c0*/  FMUL.FTZ R44, R41, R44 ;  /* 0x0000002c292c7220 */ /* 0x000fe40000410000 */
[----:B-----5:R-:W-:Y:S02]  /*43d0*/  FFMA.FTZ R97, R36, R97, R38 ;  /* 0x0000006124617223 */ /* 0x020fe40000010026 */
[----:B------:R-:W-:-:S05]  /*43e0*/  FFMA.FTZ R44, R37, R44, R39 ;  /* 0x0000002c252c7223 */ /* 0x000fca0000010027 */
[----:B------:R-:W-:Y:S01]  /*43f0*/  F2FP.BF16.F32.PACK_AB R39, R44, R97 ;  /* 0x000000612c27723e */ /* 0x000fe200000010ff */
[----:B--2---:R-:W-:Y:S02]  /*4400*/  IMAD R43, R65, UR4, RZ ;  /* 0x00000004412b7c24 */ /* 0x004fe4000f8e02ff */
[----:B------:R-:W-:-:S04]  /*4410*/  IMAD.WIDE.U32 R100, R12, UR4, R100 ;  /* 0x000000040c647c25 */ /* 0x000fc8000f8e0064 */
[----:B------:R-:W-:Y:S01]  /*4420*/  IMAD R43, R12, UR5, R43 ;  /* 0x000000050c2b7c24 */ /* 0x000fe2000f8e022b */
[----:B0-----:R-:W-:-:S04]  /*4430*/  LEA R36, P1, R100, UR8, 0x1 ;  /* 0x0000000864247c11 */ /* 0x001fc8000f8208ff */
[----:B------:R-:W-:-:S04]  /*4440*/  IADD3 R43, PT, PT, R101, R43, RZ ;  /* 0x0000002b652b7210 */ /* 0x000fc80007ffe0ff */
[----:B------:R-:W-:-:S05]  /*4450*/  LEA.HI.X R37, R100, UR9, R43, 0x1, P1 ;  /* 0x0000000964257c11 */ /* 0x000fca00088f0c2b */
[----:B------:R0:W-:Y:S01]  /*4460*/  STG.E desc[UR6][R36.64], R39 ;  /* 0x0000002724007986 */ /* 0x0001e2000c101906 */
[----:B------:R-:W-:Y:S05]  /*4470*/  BRA `(.L_x_1982) ;  /* 0x0000002000307947 */ /* 0x000fea0003800000 */
.L_x_1951:
[----:B------:R-:W3:Y:S01]  /*4480*/  LDCU.64 UR10, c[0x0][0x3e8] ;  /* 0x00007d00ff0a77ac */ /* 0x000ee20008000a00 */
[----:B------:R-:W-:Y:S01]  /*4490*/  BSSY.RECONVERGENT B1, `(.L_x_1983) ;  /* 0x0000022000017945 */ /* 0x000fe20003800200 */
[----:B---3--:R-:W-:Y:S02]  /*44a0*/  ISETP.GE.U32.AND P4, PT, R94, UR10, PT ;  /* 0x0000000a5e007c0c */ /* 0x008fe4000bf86070 */
[----:B------:R-:W-:Y:S02]  /*44b0*/  ISETP.GE.U32.AND P2, PT, R92, UR10, PT ;  /* 0x0000000a5c007c0c */ /* 0x000fe4000bf46070 */
[----:B------:R-:W-:Y:S02]  /*44c0*/  ISETP.GE.U32.AND P1, PT, R90, UR10, PT ;  /* 0x0000000a5a007c0c */ /* 0x000fe4000bf26070 */
[----:B------:R-:W-:Y:S01]  /*44d0*/  ISETP.GE.AND.EX P4, PT, R13, UR11, PT, P4 ;  /* 0x0000000b0d007c0c */ /* 0x000fe2000bf86340 */
[----:B------:R-:W-:-:S12]  /*44e0*/  @P3 BRA `(.L_x_1984) ;  /* 0x0000000000703947 */ /* 0x000fd80003800000 */
[--C-:B------:R-:W-:Y:S01]  /*44f0*/  FADD.FTZ R69, R69, -R48.reuse ;  /* 0x8000003045457221 */ /* 0x100fe20000010000 */
[----:B------:R-:W-:Y:S01]  /*4500*/  FADD.FTZ R41, R18, -R48 ;  /* 0x8000003012297221 */ /* 0x000fe20000010000 */
[----:B------:R-:W3:Y:S01]  /*4510*/  LDCU.64 UR4, c[0x0][0x3e0] ;  /* 0x00007c00ff0477ac */ /* 0x000ee20008000a00 */
[----:B------:R-:W-:Y:S01]  /*4520*/  MOV R42, R102 ;  /* 0x00000066002a7202 */ /* 0x000fe20000000f00 */
[-C--:B-1----:R-:W-:Y:S01]  /*4530*/  FMUL.FTZ R69, R69, R44.reuse ;  /* 0x0000002c45457220 */ /* 0x082fe20000410000 */
[----:B--2---:R-:W-:Y:S01]  /*4540*/  FMUL.FTZ R40, R41, R44 ;  /* 0x0000002c29287220 */ /* 0x004fe20000410000 */
[----:B------:R-:W1:Y:S01]  /*4550*/  LDCU.64 UR8, c[0x0][0x380] ;  /* 0x00007000ff0877ac */ /* 0x000e620008000a00 */
[----:B------:R-:W-:Y:S01]  /*4560*/  MOV R43, R101 ;  /* 0x00000065002b7202 */ /* 0x000fe20000000f00 */
[----:B-----5:R-:W-:Y:S01]  /*4570*/  FFMA.FTZ R50, R36, R69, R38 ;  /* 0x0000004524327223 */ /* 0x020fe20000010026 */
[----:B------:R-:W-:-:S03]  /*4580*/  FFMA.FTZ R47, R37, R40, R39 ;  /* 0x00000028252f7223 */ /* 0x000fc60000010027 */
[----:B------:R-:W-:Y:S01]  /*4590*/  FMUL.FTZ R18, R50, -1.4426950216293334961 ;  /* 0xbfb8aa3b32127820 */ /* 0x000fe20000410000 */
[----:B------:R-:W-:-:S05]  /*45a0*/  FMUL.FTZ R40, R47, -1.4426950216293334961 ;  /* 0xbfb8aa3b2f287820 */ /* 0x000fca0000410000 */
[----:B------:R-:W2:Y:S01]  /*45b0*/  MUFU.EX2 R18, R18 ;  /* 0x0000001200127308 */ /* 0x000ea20000000800 */
[----:B---3--:R-:W-:Y:S02]  /*45c0*/  IMAD R41, R9, UR4, RZ ;  /* 0x0000000409297c24 */ /* 0x008fe4000f8e02ff */
[----:B------:R-:W-:-:S05]  /*45d0*/  IMAD.WIDE.U32 R42, R96, UR4, R42 ;  /* 0x00000004602a7c25 */ /* 0x000fca000f8e002a */
[----:B------:R-:W3:Y:S01]  /*45e0*/  MUFU.EX2 R40, R40 ;  /* 0x0000002800287308 */ /* 0x000ee20000000800 */
[----:B------:R-:W-:-:S05]  /*45f0*/  IMAD R41, R96, UR5, R41 ;  /* 0x0000000560297c24 */ /* 0x000fca000f8e0229 */
[----:B------:R-:W-:Y:S01]  /*4600*/  IADD3 R41, PT, PT, R43, R41, RZ ;  /* 0x000000292b297210 */ /* 0x000fe20007ffe0ff */
[----:B--2---:R-:W-:-:S06]  /*4610*/  FADD.FTZ R45, R18, 1 ;  /* 0x3f800000122d7421 */ /* 0x004fcc0000010000 */
[----:B------:R-:W2:Y:S01]  /*4620*/  MUFU.RCP R45, R45 ;  /* 0x0000002d002d7308 */ /* 0x000ea20000001000 */
[----:B---3--:R-:W-:Y:S01]  /*4630*/  FADD.FTZ R46, R40, 1 ;  /* 0x3f800000282e7421 */ /* 0x008fe20000010000 */
[----:B-1----:R-:W-:-:S04]  /*4640*/  LEA R40, P3, R42, UR8, 0x1 ;  /* 0x000000082a287c11 */ /* 0x002fc8000f8608ff */
[----:B------:R-:W-:Y:S02]  /*4650*/  LEA.HI.X R41, R42, UR9, R41, 0x1, P3 ;  /* 0x000000092a297c11 */ /* 0x000fe400098f0c29 */
[----:B------:R-:W1:Y:S01]  /*4660*/  MUFU.RCP R46, R46 ;  /* 0x0000002e002e7308 */ /* 0x000e620000001000 */
[----:B--2---:R-:W-:Y:S01]  /*4670*/  FMUL.FTZ R18, R50, R45 ;  /* 0x0000002d32127220 */ /* 0x004fe20000410000 */
[----:B-1----:R-:W-:-:S05]  /*4680*/  FMUL.FTZ R47, R47, R46 ;  /* 0x0000002e2f2f7220 */ /* 0x002fca0000410000 */
[----:B------:R-:W-:-:S05]  /*4690*/  F2FP.BF16.F32.PACK_AB R47, R47, R18 ;  /* 0x000000122f2f723e */ /* 0x000fca00000010ff */
[----:B------:R3:W-:Y:S02]  /*46a0*/  STG.E desc[UR6][R40.64], R47 ;  /* 0x0000002f28007986 */ /* 0x0007e4000c101906 */
.L_x_1984:
[----:B------:R-:W-:Y:S05]  /*46b0*/  BSYNC.RECONVERGENT B1 ;  /* 0x0000000000017941 */ /* 0x000fea0003800200 */
.L_x_1983:
[----:B------:R-:W-:Y:S04]  /*46c0*/  BSSY.RECONVERGENT B1, `(.L_x_1985) ;  /* 0x000001e000017945 */ /* 0x000fe80003800200 */
[----:B------:R-:W-:Y:S05]  /*46d0*/  @P4 BRA `(.L_x_1986) ;  /* 0x0000000000704947 */ /* 0x000fea0003800000 */
[--C-:B---3--:R-:W-:Y:S01]  /*46e0*/  FADD.FTZ R41, R16, -R48.reuse ;  /* 0x8000003010297221 */ /* 0x108fe20000010000 */
[----:B------:R-:W-:Y:S01]  /*46f0*/  FADD.FTZ R67, R67, -R48 ;  /* 0x8000003043437221 */ /* 0x000fe20000010000 */
[----:B------:R-:W3:Y:S01]  /*4700*/  LDCU.64 UR4, c[0x0][0x3e0] ;  /* 0x00007c00ff0477ac */ /* 0x000ee20008000a00 */
[----:B------:R-:W-:Y:S01]  /*4710*/  MOV R42, R102 ;  /* 0x00000066002a7202 */ /* 0x000fe20000000f00 */
[-C--:B-1----:R-:W-:Y:S01]  /*4720*/  FMUL.FTZ R41, R41, R44.reuse ;  /* 0x0000002c29297220 */ /* 0x082fe20000410000 */
[----:B------:R-:W-:Y:S01]  /*4730*/  FMUL.FTZ R18, R67, R44 ;  /* 0x0000002c43127220 */ /* 0x000fe20000410000 */
[----:B------:R-:W1:Y:S01]  /*4740*/  LDCU.64 UR8, c[0x0][0x380] ;  /* 0x00007000ff0877ac */ /* 0x000e620008000a00 */
[----:B------:R-:W-:Y:S01]  /*4750*/  MOV R43, R101 ;  /* 0x00000065002b7202 */ /* 0x000fe20000000f00 */
[----:B-----5:R-:W-:Y:S01]  /*4760*/  FFMA.FTZ R41, R36, R41, R38 ;  /* 0x0000002924297223 */ /* 0x020fe20000010026 */
[----:B--2---:R-:W-:-:S03]  /*4770*/  FFMA.FTZ R46, R37, R18, R39 ;  /* 0x00000012252e7223 */ /* 0x004fc60000010027 */
        /* <DEDUP_REMOVED lines=11> */
[----:B-1----:R-:W-:-:S06]  /*4830*/  LEA R40, P3, R42, UR8, 0x1 ;  /* 0x000000082a287c11 */ /* 0x002fcc000f8608ff */
[----:B------:R-:W1:Y:S01]  /*4840*/  MUFU.RCP R45, R45 ;  /* 0x0000002d002d7308 */ /* 0x000e620000001000 */
[----:B--2---:R-:W-:Y:S01]  /*4850*/  FMUL.FTZ R16, R41, R18 ;  /* 0x0000001229107220 */ /* 0x004fe20000410000 */
[----:B------:R-:W-:Y:S01]  /*4860*/  LEA.HI.X R41, R42, UR9, R49, 0x1, P3 ;  /* 0x000000092a297c11 */ /* 0x000fe200098f0c31 */
[----:B-1----:R-:W-:-:S05]  /*4870*/  FMUL.FTZ R47, R46, R45 ;  /* 0x0000002d2e2f7220 */ /* 0x002fca0000410000 */
[----:B------:R-:W-:-:S05]  /*4880*/  F2FP.BF16.F32.PACK_AB R47, R47, R16 ;  /* 0x000000102f2f723e */ /* 0x000fca00000010ff */
[----:B------:R4:W-:Y:S02]  /*4890*/  STG.E desc[UR6][R40.64], R47 ;  /* 0x0000002f28007986 */ /* 0x0009e4000c101906 */
.L_x_1986:
[----:B------:R-:W-:Y:S05]  /*48a0*/  BSYNC.RECONVERGENT B1 ;  /* 0x0000000000017941 */ /* 0x000fea0003800200 */
.L_x_1985:
        /* <DEDUP_REMOVED lines=10> */
[--C-:B---34-:R-:W-:Y:S01]  /*4950*/  FADD.FTZ R41, R20, -R48.reuse ;  /* 0x8000003014297221 */ /* 0x118fe20000010000 */
        /* <DEDUP_REMOVED lines=19> */
[----:B---3--:R-:W-:-:S07]  /*4a90*/  FADD.FTZ R45, R20, 1 ;  /* 0x3f800000142d7421 */ /* 0x008fce0000010000 */
[----:B------:R-:W3:Y:S01]  /*4aa0*/  MUFU.RCP R45, R45 ;  /* 0x0000002d002d7308 */ /* 0x000ee20000001000 */
[----:B--2---:R-:W-:Y:S01]  /*4ab0*/  FMUL.FTZ R16, R41, R18 ;  /* 0x0000001229107220 */ /* 0x004fe20000410000 */
[----:B---3--:R-:W-:Y:S01]  /*4ac0*/  FMUL.FTZ R47, R40, R45 ;  /* 0x0000002d282f7220 */ /* 0x008fe20000410000 */
[----:B-1----:R-:W-:-:S04]  /*4ad0*/  LEA R40, P2, R42, UR8, 0x1 ;  /* 0x000000082a287c11 */ /* 0x002fc8000f8408ff */
[----:B------:R-:W-:Y:S02]  /*4ae0*/  LEA.HI.X R41, R42, UR9, R49, 0x1, P2 ;  /* 0x000000092a297c11 */ /* 0x000fe400090f0c31 */
[----:B------:R-:W-:-:S05]  /*4af0*/  F2FP.BF16.F32.PACK_AB R47, R47, R16 ;  /* 0x000000102f2f723e */ /* 0x000fca00000010ff */
[----:B------:R1:W-:Y:S02]  /*4b00*/  STG.E desc[UR6][R40.64], R47 ;  /* 0x0000002f28007986 */ /* 0x0003e4000c101906 */
.L_x_1988:
[----:B------:R-:W-:Y:S05]  /*4b10*/  BSYNC.RECONVERGENT B1 ;  /* 0x0000000000017941 */ /* 0x000fea0003800200 */
.L_x_1987:
[----:B------:R-:W-:Y:S04]  /*4b20*/  BSSY.RECONVERGENT B1, `(.L_x_1989) ;  /* 0x000001e000017945 */ /* 0x000fe80003800200 */
[----:B------:R-:W-:Y:S05]  /*4b30*/  @P1 BRA `(.L_x_1990) ;  /* 0x0000000000701947 */ /* 0x000fea0003800000 */
[--C-:B------:R-:W-:Y:S01]  /*4b40*/  FADD.FTZ R73, R73, -R48.reuse ;  /* 0x8000003049497221 */ /* 0x100fe20000010000 */
[----:B-1-34-:R-:W-:Y:S01]  /*4b50*/  FADD.FTZ R41, R22, -R48 ;  /* 0x8000003016297221 */ /* 0x01afe20000010000 */
[----:B------:R-:W1:Y:S01]  /*4b60*/  LDCU.64 UR4, c[0x0][0x3e0] ;  /* 0x00007c00ff0477ac */ /* 0x000e620008000a00 */
[----:B------:R-:W-:Y:S01]  /*4b70*/  MOV R42, R102 ;  /* 0x00000066002a7202 */ /* 0x000fe20000000f00 */
[-C--:B------:R-:W-:Y:S01]  /*4b80*/  FMUL.FTZ R73, R73, R44.reuse ;  /* 0x0000002c49497220 */ /* 0x080fe20000410000 */
[----:B------:R-:W-:Y:S01]  /*4b90*/  FMUL.FTZ R18, R41, R44 ;  /* 0x0000002c29127220 */ /* 0x000fe20000410000 */
[----:B------:R-:W2:Y:S01]  /*4ba0*/  LDCU.64 UR8, c[0x0][0x380] ;  /* 0x00007000ff0877ac */ /* 0x000ea20008000a00 */
[----:B------:R-:W-:Y:S01]  /*4bb0*/  MOV R43, R101 ;  /* 0x00000065002b7202 */ /* 0x000fe20000000f00 */
[----:B-----5:R-:W-:Y:S01]  /*4bc0*/  FFMA.FTZ R73, R36, R73, R38 ;  /* 0x0000004924497223 */ /* 0x020fe20000010026 */
[----:B------:R-:W-:-:S03]  /*4bd0*/  FFMA.FTZ R45, R37, R18, R39 ;  /* 0x00000012252d7223 */ /* 0x000fc60000010027 */
[----:B------:R-:W-:Y:S01]  /*4be0*/  FMUL.FTZ R16, R73, -1.4426950216293334961 ;  /* 0xbfb8aa3b49107820 */ /* 0x000fe20000410000 */
[----:B------:R-:W-:-:S05]  /*4bf0*/  FMUL.FTZ R20, R45, -1.4426950216293334961 ;  /* 0xbfb8aa3b2d147820 */ /* 0x000fca0000410000 */
[----:B------:R-:W3:Y:S01]  /*4c00*/  MUFU.EX2 R16, R16 ;  /* 0x0000001000107308 */ /* 0x000ee20000000800 */
[----:B-1----:R-:W-:Y:S02]  /*4c10*/  IMAD R41, R17, UR4, RZ ;  /* 0x0000000411297c24 */ /* 0x002fe4000f8e02ff */
[----:B------:R-:W-:-:S05]  /*4c20*/  IMAD.WIDE.U32 R42, R90, UR4, R42 ;  /* 0x000000045a2a7c25 */ /* 0x000fca000f8e002a */
[----:B------:R-:W1:Y:S01]  /*4c30*/  MUFU.EX2 R20, R20 ;  /* 0x0000001400147308 */ /* 0x000e620000000800 */
[----:B------:R-:W-:Y:S01]  /*4c40*/  IMAD R41, R90, UR5, R41 ;  /* 0x000000055a297c24 */ /* 0x000fe2000f8e0229 */
[----:B--2---:R-:W-:-:S04]  /*4c50*/  LEA R40, P1, R42, UR8, 0x1 ;  /* 0x000000082a287c11 */ /* 0x004fc8000f8208ff */
[----:B------:R-:W-:Y:S01]  /*4c60*/  IADD3 R41, PT, PT, R43, R41, RZ ;  /* 0x000000292b297210 */ /* 0x000fe20007ffe0ff */
[----:B---3--:R-:W-:-:S03]  /*4c70*/  FADD.FTZ R18, R16, 1 ;  /* 0x3f80000010127421 */ /* 0x008fc60000010000 */
[----:B------:R-:W-:-:S03]  /*4c80*/  LEA.HI.X R41, R42, UR9, R41, 0x1, P1 ;  /* 0x000000092a297c11 */ /* 0x000fc600088f0c29 */
[----:B------:R-:W2:Y:S01]  /*4c90*/  MUFU.RCP R18, R18 ;  /* 0x0000001200127308 */ /* 0x000ea20000001000 */
[----:B-1----:R-:W-:-:S07]  /*4ca0*/  FADD.FTZ R22, R20, 1 ;  /* 0x3f80000014167421 */ /* 0x002fce0000010000 */
[----:B------:R-:W1:Y:S01]  /*4cb0*/  MUFU.RCP R22, R22 ;  /* 0x0000001600167308 */ /* 0x000e620000001000 */
[----:B--2---:R-:W-:Y:S01]  /*4cc0*/  FMUL.FTZ R16, R73, R18 ;  /* 0x0000001249107220 */ /* 0x004fe20000410000 */
[----:B-1----:R-:W-:-:S05]  /*4cd0*/  FMUL.FTZ R45, R45, R22 ;  /* 0x000000162d2d7220 */ /* 0x002fca0000410000 */
[----:B------:R-:W-:-:S05]  /*4ce0*/  F2FP.BF16.F32.PACK_AB R45, R45, R16 ;  /* 0x000000102d2d723e */ /* 0x000fca00000010ff */
[----:B------:R1:W-:Y:S02]  /*4cf0*/  STG.E desc[UR6][R40.64], R45 ;  /* 0x0000002d28007986 */ /* 0x0003e4000c101906 */
.L_x_1990:
[----:B------:R-:W-:Y:S05]  /*4d00*/  BSYNC.RECONVERGENT B1 ;  /* 0x0000000000017941 */ /* 0x000fea0003800200 */
.L_x_1989:
        /* <DEDUP_REMOVED lines=30> */
.L_x_1992:
[----:B------:R-:W-:Y:S05]  /*4ef0*/  BSYNC.RECONVERGENT B1 ;  /* 0x0000000000017941 */ /* 0x000fea0003800200 */
.L_x_1991:
[----:B------:R-:W-:Y:S04]  /*4f00*/  BSSY.RECONVERGENT B1, `(.L_x_1993) ;  /* 0x000001e000017945 */ /* 0x000fe80003800200 */
[----:B------:R-:W-:Y:S05]  /*4f10*/  @P6 BRA `(.L_x_1994) ;  /* 0x0000000000706947 */ /* 0x000fea0003800000 */
[--C-:B-1-34-:R-:W-:Y:S01]  /*4f20*/  FADD.FTZ R41, R26, -R48.reuse ;  /* 0x800000301a297221 */ /* 0x11afe20000010000 */
[----:B------:R-:W-:Y:S01]  /*4f30*/  FADD.FTZ R77, R77, -R48 ;  /* 0x800000304d4d7221 */ /* 0x000fe20000010000 */
[----:B------:R-:W2:Y:S01]  /*4f40*/  LDCU.64 UR4, c[0x0][0x3e0] ;  /* 0x00007c00ff0477ac */ /* 0x000ea20008000a00 */
[----:B------:R-:W-:Y:S01]  /*4f50*/  MOV R42, R102 ;  /* 0x00000066002a7202 */ /* 0x000fe20000000f00 */
[-C--:B------:R-:W-:Y:S01]  /*4f60*/  FMUL.FTZ R41, R41, R44.reuse ;  /* 0x0000002c29297220 */ /* 0x080fe20000410000 */
[----:B------:R-:W-:Y:S01]  /*4f70*/  FMUL.FTZ R18, R77, R44 ;  /* 0x0000002c4d127220 */ /* 0x000fe20000410000 */
[----:B------:R-:W1:Y:S01]  /*4f80*/  LDCU.64 UR8, c[0x0][0x380] ;  /* 0x00007000ff0877ac */ /* 0x000e620008000a00 */
[----:B------:R-:W-:Y:S01]  /*4f90*/  MOV R43, R101 ;  /* 0x00000065002b7202 */ /* 0x000fe20000000f00 */
[----:B-----5:R-:W-:Y:S01]  /*4fa0*/  FFMA.FTZ R41, R36, R41, R38 ;  /* 0x0000002924297223 */ /* 0x020fe20000010026 */
[----:B------:R-:W-:-:S03]  /*4fb0*/  FFMA.FTZ R45, R37, R18, R39 ;  /* 0x00000012252d7223 */ /* 0x000fc60000010027 */
[----:B------:R-:W-:Y:S01]  /*4fc0*/  FMUL.FTZ R16, R41, -1.4426950216293334961 ;  /* 0xbfb8aa3b29107820 */ /* 0x000fe20000410000 */
[----:B------:R-:W-:-:S05]  /*4fd0*/  FMUL.FTZ R20, R45, -1.4426950216293334961 ;  /* 0xbfb8aa3b2d147820 */ /* 0x000fca0000410000 */
[----:B------:R-:W3:Y:S01]  /*4fe0*/  MUFU.EX2 R16, R16 ;  /* 0x0000001000107308 */ /* 0x000ee20000000800 */
[----:B--2---:R-:W-:Y:S02]  /*4ff0*/  IMAD R47, R21, UR4, RZ ;  /* 0x00000004152f7c24 */ /* 0x004fe4000f8e02ff */
[----:B------:R-:W-:-:S05]  /*5000*/  IMAD.WIDE.U32 R42, R86, UR4, R42 ;  /* 0x00000004562a7c25 */ /* 0x000fca000f8e002a */
[----:B------:R-:W2:Y:S01]  /*5010*/  MUFU.EX2 R20, R20 ;  /* 0x0000001400147308 */ /* 0x000ea20000000800 */
[----:B------:R-:W-:Y:S01]  /*5020*/  IMAD R47, R86, UR5, R47 ;  /* 0x00000005562f7c24 */ /* 0x000fe2000f8e022f */
[----:B-1----:R-:W-:-:S04]  /*5030*/  LEA R40, P1, R42, UR8, 0x1 ;  /* 0x000000082a287c11 */ /* 0x002fc8000f8208ff */
[----:B------:R-:W-:Y:S01]  /*5040*/  IADD3 R47, PT, PT, R43, R47, RZ ;  /* 0x0000002f2b2f7210 */ /* 0x000fe20007ffe0ff */
[----:B---3--:R-:W-:-:S06]  /*5050*/  FADD.FTZ R18, R16, 1 ;  /* 0x3f80000010127421 */ /* 0x008fcc0000010000 */
[----:B------:R-:W1:Y:S01]  /*5060*/  MUFU.RCP R18, R18 ;  /* 0x0000001200127308 */ /* 0x000e620000001000 */
[----:B--2---:R-:W-:-:S07]  /*5070*/  FADD.FTZ R22, R20, 1 ;  /* 0x3f80000014167421 */ /* 0x004fce0000010000 */
[----:B------:R-:W2:Y:S01]  /*5080*/  MUFU.RCP R22, R22 ;  /* 0x0000001600167308 */ /* 0x000ea20000001000 */
[----:B-1----:R-:W-:Y:S01]  /*5090*/  FMUL.FTZ R16, R41, R18 ;  /* 0x0000001229107220 */ /* 0x002fe20000410000 */
[----:B------:R-:W-:Y:S01]  /*50a0*/  LEA.HI.X R41, R42, UR9, R47, 0x1, P1 ;  /* 0x000000092a297c11 */ /* 0x000fe200088f0c2f */
[----:B--2---:R-:W-:-:S05]  /*50b0*/  FMUL.FTZ R45, R45, R22 ;  /* 0x000000162d2d7220 */ /* 0x004fca0000410000 */
[----:B------:R-:W-:-:S05]  /*50c0*/  F2FP.BF16.F32.PACK_AB R45, R45, R16 ;  /* 0x000000102d2d723e */ /* 0x000fca00000010ff */
[----:B------:R1:W-:Y:S02]  /*50d0*/  STG.E desc[UR6][R40.64], R45 ;  /* 0x0000002d28007986 */ /* 0x0003e4000c101906 */
.L_x_1994:
[----:B------:R-:W-:Y:S05]  /*50e0*/  BSYNC.RECONVERGENT B1 ;  /* 0x0000000000017941 */ /* 0x000fea0003800200 */
.L_x_1993:
        /* <DEDUP_REMOVED lines=38> */
.L_x_1996:
[----:B------:R-:W-:Y:S05]  /*5350*/  BSYNC.RECONVERGENT B1 ;  /* 0x0000000000017941 */ /* 0x000fea0003800200 */
.L_x_1995:
        /* <DEDUP_REMOVED lines=30> */
.L_x_1998:
[----:B------:R-:W-:Y:S05]  /*5540*/  BSYNC.RECONVERGENT B1 ;  /* 0x0000000000017941 */ /* 0x000fea0003800200 */
.L_x_1997:
        /* <DEDUP_REMOVED lines=30> */
.L_x_2000:
[----:B------:R-:W-:Y:S05]  /*5730*/  BSYNC.RECONVERGENT B1 ;  /* 0x0000000000017941 */ /* 0x000fea0003800200 */
.L_x_1999:
[----:B------:R-:W-:Y:S04]  /*5740*/  BSSY.RECONVERGENT B1, `(.L_x_2001) ;  /* 0x000001e000017945 */ /* 0x000fe80003800200 */
[----:B------:R-:W-:Y:S05]  /*5750*/  @P6 BRA `(.L_x_2002) ;  /* 0x0000000000706947 */ /* 0x000fea0003800000 */
[--C-:B-1-34-:R-:W-:Y:S01]  /*5760*/  FADD.FTZ R41, R34, -R48.reuse ;  /* 0x8000003022297221 */ /* 0x11afe20000010000 */
[----:B------:R-:W-:Y:S01]  /*5770*/  FADD.FTZ R85, R85, -R48 ;  /* 0x8000003055557221 */ /* 0x000fe20000010000 */
[----:B------:R-:W1:Y:S01]  /*5780*/  LDCU.64 UR4, c[0x0][0x3e0] ;  /* 0x00007c00ff0477ac */ /* 0x000e620008000a00 */
[----:B--2---:R-:W-:Y:S01]  /*5790*/  MOV R40, R102 ;  /* 0x0000006600287202 */ /* 0x004fe20000000f00 */
[-C--:B------:R-:W-:Y:S01]  /*57a0*/  FMUL.FTZ R41, R41, R44.reuse ;  /* 0x0000002c29297220 */ /* 0x080fe20000410000 */
[----:B------:R-:W-:Y:S01]  /*57b0*/  FMUL.FTZ R18, R85, R44 ;  /* 0x0000002c55127220 */ /* 0x000fe20000410000 */
[----:B------:R-:W2:Y:S02]  /*57c0*/  LDCU.64 UR8, c[0x0][0x380] ;  /* 0x00007000ff0877ac */ /* 0x000ea40008000a00 */
[----:B-----5:R-:W-:Y:S01]  /*57d0*/  FFMA.FTZ R43, R36, R41, R38 ;  /* 0x00000029242b7223 */ /* 0x020fe20000010026 */
[----:B------:R-:W-:Y:S01]  /*57e0*/  FFMA.FTZ R45, R37, R18, R39 ;  /* 0x00000012252d7223 */ /* 0x000fe20000010027 */
[----:B------:R-:W-:-:S02]  /*57f0*/  MOV R41, R101 ;  /* 0x0000006500297202 */ /* 0x000fc40000000f00 */
        /* <DEDUP_REMOVED lines=9> */
[----:B---3--:R-:W-:-:S06]  /*5890*/  FADD.FTZ R18, R16, 1 ;  /* 0x3f80000010127421 */ /* 0x008fcc0000010000 */
[----:B------:R-:W2:Y:S01]  /*58a0*/  MUFU.RCP R18, R18 ;  /* 0x0000001200127308 */ /* 0x000ea20000001000 */
[----:B-1----:R-:W-:-:S07]  /*58b0*/  FADD.FTZ R22, R20, 1 ;  /* 0x3f80000014167421 */ /* 0x002fce0000010000 */
[----:B------:R-:W1:Y:S01]  /*58c0*/  MUFU.RCP R22, R22 ;  /* 0x0000001600167308 */ /* 0x000e620000001000 */
[----:B--2---:R-:W-:Y:S01]  /*58d0*/  FMUL.FTZ R16, R43, R18 ;  /* 0x000000122b107220 */ /* 0x004fe20000410000 */
[----:B------:R-:W-:Y:S01]  /*58e0*/  LEA.HI.X R43, R40, UR9, R47, 0x1, P3 ;  /* 0x00000009282b7c11 */ /* 0x000fe200098f0c2f */
[----:B-1----:R-:W-:-:S05]  /*58f0*/  FMUL.FTZ R45, R45, R22 ;  /* 0x000000162d2d7220 */ /* 0x002fca0000410000 */
[----:B------:R-:W-:-:S05]  /*5900*/  F2FP.BF16.F32.PACK_AB R45, R45, R16 ;  /* 0x000000102d2d723e */ /* 0x000fca00000010ff */
[----:B------:R1:W-:Y:S02]  /*5910*/  STG.E desc[UR6][R42.64], R45 ;  /* 0x0000002d2a007986 */ /* 0x0003e4000c101906 */
.L_x_2002:
[----:B------:R-:W-:Y:S05]  /*5920*/  BSYNC.RECONVERGENT B1 ;  /* 0x0000000000017941 */ /* 0x000fea0003800200 */
.L_x_2001:
        /* <DEDUP_REMOVED lines=13> */
[----:B-1-34-:R-:W-:Y:S01]  /*5a00*/  FADD.FTZ R41, R60, -R48 ;  /* 0x800000303c297221 */ /* 0x01afe20000010000 */
[----:B------:R-:W1:Y:S01]  /*5a10*/  LDCU.64 UR4, c[0x0][0x3e0] ;  /* 0x00007c00ff0477ac */ /* 0x000e620008000a00 */
[----:B--2---:R-:W-:Y:S01]  /*5a20*/  MOV R40, R102 ;  /* 0x0000006600287202 */ /* 0x004fe20000000f00 */
        /* <DEDUP_REMOVED lines=24> */
.L_x_2004:
[----:B------:R-:W-:Y:S05]  /*5bb0*/  BSYNC.RECONVERGENT B1 ;  /* 0x0000000000017941 */ /* 0x000fea0003800200 */
.L_x_2003:
[----:B------:R-:W-:Y:S04]  /*5bc0*/  BSSY.RECONVERGENT B1, `(.L_x_2005) ;  /* 0x000001e000017945 */ /* 0x000fe80003800200 */
[----:B------:R-:W-:Y:S05]  /*5bd0*/  @P2 BRA `(.L_x_2006) ;  /* 0x0000000000702947 */ /* 0x000fea0003800000 */
        /* <DEDUP_REMOVED lines=28> */
.L_x_2006:
[----:B------:R-:W-:Y:S05]  /*5da0*/  BSYNC.RECONVERGENT B1 ;  /* 0x0000000000017941 */ /* 0x000fea0003800200 */
.L_x_2005:
        /* <DEDUP_REMOVED lines=30> */
.L_x_2008:
[----:B------:R-:W-:Y:S05]  /*5f90*/  BSYNC.RECONVERGENT B1 ;  /* 0x0000000000017941 */ /* 0x000fea0003800200 */
.L_x_2007:
        /* <DEDUP_REMOVED lines=30> */
.L_x_2010:
[----:B------:R-:W-:Y:S05]  /*6180*/  BSYNC.RECONVERGENT B1 ;  /* 0x0000000000017941 */ /* 0x000fea0003800200 */
.L_x_2009:
        /* <DEDUP_REMOVED lines=30> */
.L_x_2012:
[----:B------:R-:W-:Y:S05]  /*6370*/  BSYNC.RECONVERGENT B1 ;  /* 0x0000000000017941 */ /* 0x000fea0003800200 */
.L_x_2011:
[----:B------:R-:W-:Y:S05]  /*6380*/  @P6 BRA `(.L_x_1982) ;  /* 0x00000000006c6947 */ /* 0x000fea0003800000 */
[--C-:B------:R-:W-:Y:S01]  /*6390*/  FADD.FTZ R97, R97, -R48.reuse ;  /* 0x8000003061617221 */ /* 0x100fe20000010000 */
[----:B-1-34-:R-:W-:Y:S01]  /*63a0*/  FADD.FTZ R41, R70, -R48 ;  /* 0x8000003046297221 */ /* 0x01afe20000010000 */
[----:B------:R-:W1:Y:S01]  /*63b0*/  LDCU.64 UR4, c[0x0][0x3e0] ;  /* 0x00007c00ff0477ac */ /* 0x000e620008000a00 */
[----:B------:R-:W-:Y:S01]  /*63c0*/  MOV R100, R102 ;  /* 0x0000006600647202 */ /* 0x000fe20000000f00 */
[-C--:B------:R-:W-:Y:S01]  /*63d0*/  FMUL.FTZ R97, R97, R44.reuse ;  /* 0x0000002c61617220 */ /* 0x080fe20000410000 */
[----:B------:R-:W-:Y:S01]  /*63e0*/  FMUL.FTZ R44, R41, R44 ;  /* 0x0000002c292c7220 */ /* 0x000fe20000410000 */
[----:B------:R-:W3:Y:S02]  /*63f0*/  LDCU.64 UR8, c[0x0][0x380] ;  /* 0x00007000ff0877ac */ /* 0x000ee40008000a00 */
[----:B-----5:R-:W-:Y:S01]  /*6400*/  FFMA.FTZ R97, R36, R97, R38 ;  /* 0x0000006124617223 */ /* 0x020fe20000010026 */
[----:B------:R-:W-:-:S03]  /*6410*/  FFMA.FTZ R39, R37, R44, R39 ;  /* 0x0000002c25277223 */ /* 0x000fc60000010027 */
[----:B------:R-:W-:Y:S01]  /*6420*/  FMUL.FTZ R16, R97, -1.4426950216293334961 ;  /* 0xbfb8aa3b61107820 */ /* 0x000fe20000410000 */
[----:B------:R-:W-:-:S05]  /*6430*/  FMUL.FTZ R20, R39, -1.4426950216293334961 ;  /* 0xbfb8aa3b27147820 */ /* 0x000fca0000410000 */
[----:B------:R-:W4:Y:S01]  /*6440*/  MUFU.EX2 R16, R16 ;  /* 0x0000001000107308 */ /* 0x000f220000000800 */
[----:B-1----:R-:W-:Y:S02]  /*6450*/  IMAD R37, R65, UR4, RZ ;  /* 0x0000000441257c24 */ /* 0x002fe4000f8e02ff */
[----:B------:R-:W-:-:S05]  /*6460*/  IMAD.WIDE.U32 R100, R12, UR4, R100 ;  /* 0x000000040c647c25 */ /* 0x000fca000f8e0064 */
[----:B------:R-:W1:Y:S01]  /*6470*/  MUFU.EX2 R20, R20 ;  /* 0x0000001400147308 */ /* 0x000e620000000800 */
[----:B------:R-:W-:Y:S01]  /*6480*/  IMAD R37, R12, UR5, R37 ;  /* 0x000000050c257c24 */ /* 0x000fe2000f8e0225 */
[----:B---3--:R-:W-:-:S04]  /*6490*/  LEA R36, P1, R100, UR8, 0x1 ;  /* 0x0000000864247c11 */ /* 0x008fc8000f8208ff */
[----:B------:R-:W-:Y:S01]  /*64a0*/  IADD3 R37, PT, PT, R101, R37, RZ ;  /* 0x0000002565257210 */ /* 0x000fe20007ffe0ff */
[----:B----4-:R-:W-:-:S03]  /*64b0*/  FADD.FTZ R18, R16, 1 ;  /* 0x3f80000010127421 */ /* 0x010fc60000010000 */
[----:B------:R-:W-:-:S03]  /*64c0*/  LEA.HI.X R37, R100, UR9, R37, 0x1, P1 ;  /* 0x0000000964257c11 */ /* 0x000fc600088f0c25 */
[----:B------:R-:W3:Y:S01]  /*64d0*/  MUFU.RCP R18, R18 ;  /* 0x0000001200127308 */ /* 0x000ee20000001000 */
[----:B-1----:R-:W-:-:S07]  /*64e0*/  FADD.FTZ R22, R20, 1 ;  /* 0x3f80000014167421 */ /* 0x002fce0000010000 */
[----:B------:R-:W1:Y:S01]  /*64f0*/  MUFU.RCP R22, R22 ;  /* 0x0000001600167308 */ /* 0x000e620000001000 */
[----:B---3--:R-:W-:Y:S01]  /*6500*/  FMUL.FTZ R16, R97, R18 ;  /* 0x0000001261107220 */ /* 0x008fe20000410000 */
[----:B-1----:R-:W-:-:S05]  /*6510*/  FMUL.FTZ R39, R39, R22 ;  /* 0x0000001627277220 */ /* 0x002fca0000410000 */
[----:B------:R-:W-:-:S05]  /*6520*/  F2FP.BF16.F32.PACK_AB R39, R39, R16 ;  /* 0x000000102727723e */ /* 0x000fca00000010ff */
[----:B------:R1:W-:Y:S02]  /*6530*/  STG.E desc[UR6][R36.64], R39 ;  /* 0x0000002724007986 */ /* 0x0003e4000c101906 */
.L_x_1982:
[----:B------:R-:W-:Y:S05]  /*6540*/  BSYNC.RECONVERGENT B0 ;  /* 0x0000000000007941 */ /* 0x000fea0003800200 */
.L_x_1950:
[----:B------:R-:W2:Y:S01]  /*6550*/  LDCU UR4, c[0x0][0x3f8] ;  /* 0x00007f00ff0477ac */ /* 0x000ea20008000800 */
[----:B------:R-:W-:Y:S02]  /*6560*/  IADD3 R8, PT, PT, R5, R8, RZ ;  /* 0x0000000805087210 */ /* 0x000fe40007ffe0ff */
[----:B------:R-:W-:Y:S01]  /*6570*/  IADD3 R6, PT, PT, R6, 0x1, RZ ;  /* 0x0000000106067810 */ /* 0x000fe20007ffe0ff */
[----:B------:R-:W2:Y:S02]  /*6580*/  LDCU UR5, c[0x0][0x3c8] ;  /* 0x00007900ff0577ac */ /* 0x000ea40008000800 */
[----:B--2---:R-:W-:-:S06]  /*6590*/  UIMAD UR4, UR4, UR5, URZ ;  /* 0x00000005040472a4 */ /* 0x004fcc000f8e02ff */
[----:B------:R-:W-:-:S13]  /*65a0*/  ISETP.GE.AND P1, PT, R8, UR4, PT ;  /* 0x0000000408007c0c */ /* 0x000fda000bf26270 */
[----:B------:R-:W-:Y:S05]  /*65b0*/  @!P1 BRA `(.L_x_2013) ;  /* 0xffffff9c00849947 */ /* 0x000fea000383ffff */
[----:B------:R-:W-:Y:S05]  /*65c0*/  EXIT ;  /* 0x000000000000794d */ /* 0x000fea0003800000 */
.L_x_2014:
        /* <DEDUP_REMOVED lines=11> */
.L_x_4531:


//--------------------- .text._Z35group_norm_nhwc_fwd_one_pass_kernelI11Bf16IOFp32WLi512ELi56ELi448EEv26Group_norm_nhwc_fwd_params --------------------------
	.section	.text._Z35group_norm_nhwc_fwd_one_pass_kernelI11Bf16IOFp32WLi512ELi56ELi448EEv26Group_norm_nhwc_fwd_params,"ax",@progbits
	.align	128
        .global         _Z35group_norm_nhwc_fwd_one_pass_kernelI11Bf16IOFp32WLi512ELi56ELi448EEv26Group_norm_nhwc_fwd_params
        .type           _Z35group_norm_nhwc_fwd_one_pass_kernelI11Bf16IOFp32WLi512ELi56ELi448EEv26Group_norm_nhwc_fwd_params,@function
        .size           _Z35group_norm_nhwc_fwd_one_pass_kernelI11Bf16IOFp32WLi512ELi56ELi448EEv26Group_norm_nhwc_fwd_params,(.L_x_4532 - _Z35group_norm_nhwc_fwd_one_pass_kernelI11Bf16IOFp32WLi512ELi56ELi448EEv26Group_norm_nhwc_fwd_params)
        .other          _Z35group_norm_nhwc_fwd_one_pass_kernelI11Bf16IOFp32WLi512ELi56ELi448EEv26Group_norm_nhwc_fwd_params,@"STO_CUDA_ENTRY STV_DEFAULT"
_Z35group_norm_nhwc_fwd_one_pass_kernelI11Bf16IOFp32WLi512ELi56ELi448EEv26Group_norm_nhwc_fwd_params:
.text._Z35group_norm_nhwc_fwd_one_pass_kernelI11Bf16IOFp32WLi512ELi56ELi448EEv26Group_norm_nhwc_fwd_params:
        /* <DEDUP_REMOVED lines=13> */
[----:B------:R-:W-:Y:S01]  /*00d0*/  MOV R102, R101 ;  /* 0x0000006500667202 */ /* 0x000fe20000000f00 */
[----:B------:R-:W1:Y:S01]  /*00e0*/  S2R R97, SR_LANEID ;  /* 0x0000000000617919 */ /* 0x000e620000000000 */
[----:B----4-:R-:W-:Y:S02]  /*00f0*/  ISETP.NE.U32.AND P1, PT, RZ, UR6, PT ;  /* 0x00000006ff007c0c */ /* 0x010fe4000bf25070 */
[----:B0-----:R-:W-:-:S02]  /*0100*/  LOP3.LUT R0, R100, 0xffff, RZ, 0xc0, !PT ;  /* 0x0000ffff64007812 */ /* 0x001fc400078ec0ff */
[----:B---3--:R-:W-:-:S03]  /*0110*/  LOP3.LUT P0, RZ, R100, R99, RZ, 0xfc, !PT ;  /* 0x0000006364ff7212 */ /* 0x008fc6000780fcff */
[----:B------:R-:W-:Y:S01]  /*0120*/  IMAD R0, R0, 0x925, RZ ;  /* 0x0000092500007824 */ /* 0x000fe200078e02ff */
[----:B------:R-:W-:Y:S01]  /*0130*/  ISETP.NE.AND.EX P0, PT, RZ, UR7, !P0, P1 ;  /* 0x00000007ff007c0c */ /* 0x000fe2000c705310 */
[----:B------:R-:W0:Y:S03]  /*0140*/  LDCU.64 UR6, c[0x0][0x358] ;  /* 0x00006b00ff0677ac */ /* 0x000e260008000a00 */
[----:B------:R-:W-:-:S04]  /*0150*/  SHF.R.U32.HI R117, RZ, 0x10, R0 ;  /* 0x00000010ff757819 */ /* 0x000fc80000011600 */
[----:B------:R-:W-:Y:S01]  /*0160*/  PRMT R0, R117, 0x9910, RZ ;  /* 0x0000991075007816 */ /* 0x000fe200000000ff */
[----:B-1----:R-:W-:-:S04]  /*0170*/  IMAD R105, R99, UR4, R117 ;  /* 0x0000000463697c24 */ /* 0x002fc8000f8e0275 */
[----:B------:R-:W-:Y:S01]  /*0180*/  IMAD R0, R0, 0x1c, RZ ;  /* 0x0000001c00007824 */ /* 0x000fe200078e02ff */
[C---:B------:R-:W-:Y:S02]  /*0190*/  IADD3 R116, PT, PT, R105.reuse, 0x20, RZ ;  /* 0x0000002069747810 */ /* 0x040fe40007ffe0ff */
[C---:B------:R-:W-:Y:S02]  /*01a0*/  IADD3 R115, PT, PT, R105.reuse, 0x70, RZ ;  /* 0x0000007069737810 */ /* 0x040fe40007ffe0ff */
[----:B------:R-:W-:Y:S02]  /*01b0*/  IADD3 R0, PT, PT, RZ, -R0, RZ ;  /* 0x80000000ff007210 */ /* 0x000fe40007ffe0ff */
[C---:B------:R-:W-:Y:S02]  /*01c0*/  IADD3 R114, PT, PT, R105.reuse, 0x80, RZ ;  /* 0x0000008069727810 */ /* 0x040fe40007ffe0ff */
[----:B------:R-:W-:Y:S02]  /*01d0*/  PRMT R3, R0, 0x7710, RZ ;  /* 0x0000771000037816 */ /* 0x000fe400000000ff */
[----:B------:R-:W-:-:S02]  /*01e0*/  IADD3 R113, PT, PT, R105, 0xf0, RZ ;  /* 0x000000f069717810 */ /* 0x000fc40007ffe0ff */
[C---:B------:R-:W-:Y:S02]  /*01f0*/  IADD3 R112, PT, PT, R105.reuse, 0x100, RZ ;  /* 0x0000010069707810 */ /* 0x040fe40007ffe0ff */
[C---:B------:R-:W-:Y:S02]  /*0200*/  IADD3 R111, PT, PT, R105.reuse, 0x120, RZ ;  /* 0x00000120696f7810 */ /* 0x040fe40007ffe0ff */
[C---:B------:R-:W-:Y:S02]  /*0210*/  IADD3 R110, PT, PT, R105.reuse, 0x130, RZ ;  /* 0x00000130696e7810 */ /* 0x040fe40007ffe0ff */
[C---:B------:R-:W-:Y:S02]  /*0220*/  IADD3 R109, PT, PT, R105.reuse, 0x160, RZ ;  /* 0x00000160696d7810 */ /* 0x040fe40007ffe0ff */
[C---:B------:R-:W-:Y:S02]  /*0230*/  IADD3 R108, PT, PT, R105.reuse, 0x180, RZ ;  /* 0x00000180696c7810 */ /* 0x040fe40007ffe0ff */
        /* <DEDUP_REMOVED lines=16> */
[----:B0-2---:R-:W-:-:S07]  /*0340*/  SHF.L.U32 R104, R104, 0x1, RZ ;  /* 0x0000000168687819 */ /* 0x005fce00000006ff */
.L_x_2154:
[----:B0--3--:R-:W0:Y:S01]  /*0350*/  LDC R9, c[0x0][0x3f8] ;  /* 0x0000fe00ff097b82 */ /* 0x009e220000000800 */
[----:B------:R-:W1:Y:S01]  /*0360*/  LDCU UR8, c[0x0][0x404] ;  /* 0x00008080ff0877ac */ /* 0x000e620008000800 */
[----:B------:R-:W-:Y:S02]  /*0370*/  LOP3.LUT R121, R104, 0xffff, RZ, 0xc0, !PT ;  /* 0x0000ffff68797812 */ /* 0x000fe400078ec0ff */
[----:B------:R-:W-:Y:S01]  /*0380*/  MOV R84, RZ ;  /* 0x000000ff00547202 */ /* 0x000fe20000000f00 */
[----:B--2---:R-:W2:Y:S01]  /*0390*/  LDCU.64 UR4, c[0x0][0x3e8] ;  /* 0x00007d00ff0477ac */ /* 0x004ea20008000a00 */
[----:B-1---5:R-:W-:Y:S01]  /*03a0*/  IMAD R28, R99, UR8, R117 ;  /* 0x00000008631c7c24 */ /* 0x022fe2000f8e0275 */
[----:B------:R-:W1:Y:S01]  /*03b0*/  LDCU.64 UR8, c[0x0][0x3f0] ;  /* 0x00007e00ff0877ac */ /* 0x000e620008000a00 */
[----:B0---4-:R-:W-:-:S03]  /*03c0*/  IABS R5, R9 ;  /* 0x0000000900057213 */ /* 0x011fc60000000000 */
[C---:B------:R-:W-:Y:S01]  /*03d0*/  IADD3 R15, PT, PT, R28.reuse, 0x10, RZ ;  /* 0x000000101c0f7810 */ /* 0x040fe20007ffe0ff */
[----:B------:R-:W0:Y:S01]  /*03e0*/  I2F.RP R0, R5 ;  /* 0x0000000500007306 */ /* 0x000e220000209400 */
[C---:B------:R-:W-:Y:S02]  /*03f0*/  IADD3 R17, PT, PT, R28.reuse, 0x30, RZ ;  /* 0x000000301c117810 */ /* 0x040fe40007ffe0ff */
[----:B------:R-:W-:Y:S02]  /*0400*/  SHF.R.S32.HI R11, RZ, 0x1f, R15 ;  /* 0x0000001fff0b7819 */ /* 0x000fe4000001140f */
[----:B--2---:R-:W-:Y:S02]  /*0410*/  ISETP.GE.U32.AND P4, PT, R17, UR4, PT ;  /* 0x0000000411007c0c */ /* 0x004fe4000bf86070 */
[----:B------:R-:W-:Y:S02]  /*0420*/  SHF.R.S32.HI R25, RZ, 0x1f, R17 ;  /* 0x0000001fff197819 */ /* 0x000fe40000011411 */
[----:B------:R-:W-:-:S02]  /*0430*/  IADD3 R19, PT, PT, R28, 0x40, RZ ;  /* 0x000000401c137810 */ /* 0x000fc40007ffe0ff */
[----:B------:R-:W-:Y:S02]  /*0440*/  ISETP.GE.AND.EX P4, PT, R25, UR5, PT, P4 ;  /* 0x0000000519007c0c */ /* 0x000fe4000bf86340 */
[----:B------:R-:W-:Y:S01]  /*0450*/  ISETP.GE.U32.AND P5, PT, R19, UR4, PT ;  /* 0x0000000413007c0c */ /* 0x000fe2000bfa6070 */
[----:B0-----:R-:W0:Y:S01]  /*0460*/  MUFU.RCP R0, R0 ;  /* 0x0000000000007308 */ /* 0x001e220000001000 */
[----:B------:R-:W-:-:S04]  /*0470*/  SHF.R.S32.HI R27, RZ, 0x1f, R19 ;  /* 0x0000001fff1b7819 */ /* 0x000fc80000011413 */
[----:B------:R-:W-:Y:S02]  /*0480*/  ISETP.GE.AND.EX P5, PT, R27, UR5, PT, P5 ;  /* 0x000000051b007c0c */ /* 0x000fe4000bfa6350 */
[----:B0-----:R-:W-:-:S04]  /*0490*/  IADD3 R2, PT, PT, R0, 0xffffffe, RZ ;  /* 0x0ffffffe00027810 */ /* 0x001fc80007ffe0ff */
[----:B------:R0:W2:Y:S02]  /*04a0*/  F2I.FTZ.U32.TRUNC.NTZ R3, R2 ;  /* 0x0000000200037305 */ /* 0x0000a4000021f000 */
[----:B0-----:R-:W-:Y:S02]  /*04b0*/  MOV R2, RZ ;  /* 0x000000ff00027202 */ /* 0x001fe40000000f00 */
[----:B--2---:R-:W-:-:S05]  /*04c0*/  IADD3 R4, PT, PT, RZ, -R3, RZ ;  /* 0x80000003ff047210 */ /* 0x004fca0007ffe0ff */
        /* <DEDUP_REMOVED lines=12> */
[----:B------:R-:W-:-:S02]  /*0590*/  ISETP.GE.AND P3, PT, R0, RZ, PT ;  /* 0x000000ff0000720c */ /* 0x000fc40003f66270 */
[----:B------:R-:W-:-:S05]  /*05a0*/  SHF.R.S32.HI R5, RZ, 0x1f, R28 ;  /* 0x0000001fff057819 */ /* 0x000fca000001141c */
[----:B------:R-:W-:Y:S02]  /*05b0*/  @P1 IADD3 R3, PT, PT, R3, 0x1, RZ ;  /* 0x0000000103031810 */ /* 0x000fe40007ffe0ff */
[----:B------:R-:W-:-:S04]  /*05c0*/  ISETP.GE.U32.AND P1, PT, R28, UR4, PT ;  /* 0x000000041c007c0c */ /* 0x000fc8000bf26070 */
[----:B------:R-:W-:Y:S02]  /*05d0*/  ISETP.GE.AND.EX P1, PT, R5, UR5, PT, P1 ;  /* 0x0000000505007c0c */ /* 0x000fe4000bf26310 */
[----:B------:R-:W-:Y:S02]  /*05e0*/  @!P3 IADD3 R3, PT, PT, -R3, RZ, RZ ;  /* 0x000000ff0303b210 */ /* 0x000fe40007ffe1ff */
[----:B------:R-:W-:Y:S02]  /*05f0*/  @!P2 LOP3.LUT R3, RZ, R9, RZ, 0x33, !PT ;  /* 0x00000009ff03a212 */ /* 0x000fe400078e33ff */
[----:B------:R-:W-:Y:S02]  /*0600*/  ISETP.GE.U32.AND P2, PT, R15, UR4, PT ;  /* 0x000000040f007c0c */ /* 0x000fe4000bf46070 */
[----:B------:R-:W-:Y:S02]  /*0610*/  IADD3 R7, PT, PT, -R3, RZ, RZ ;  /* 0x000000ff03077210 */ /* 0x000fe40007ffe1ff */
[----:B------:R-:W-:-:S02]  /*0620*/  ISETP.GE.AND.EX P2, PT, R11, UR5, PT, P2 ;  /* 0x000000050b007c0c */ /* 0x000fc4000bf46320 */
[----:B------:R-:W-:Y:S01]  /*0630*/  SHF.R.S32.HI R0, RZ, 0x1f, R3 ;  /* 0x0000001fff007819 */ /* 0x000fe20000011403 */
[----:B------:R-:W0:Y:S01]  /*0640*/  @!P1 LDC.64 R12, c[0x0][0x3e0] ;  /* 0x0000f800ff0c9b82 */ /* 0x000e220000000a00 */
[----:B------:R-:W-:-:S03]  /*0650*/  IMAD R118, R9, R7, R102 ;  /* 0x0000000709767224 */ /* 0x000fc600078e0266 */
[----:B-1----:R-:W-:Y:S02]  /*0660*/  IMAD R0, R0, UR8, RZ ;  /* 0x0000000800007c24 */ /* 0x002fe4000f8e02ff */
[----:B------:R-:W-:Y:S02]  /*0670*/  IMAD R118, R118, 0x38, RZ ;  /* 0x0000003876767824 */ /* 0x000fe400078e02ff */
[----:B------:R-:W1:Y:S01]  /*0680*/  @!P1 LDC.64 R20, c[0x0][0x390] ;  /* 0x0000e400ff149b82 */ /* 0x000e620000000a00 */
[----:B------:R-:W-:Y:S02]  /*0690*/  IMAD R123, R3, UR9, R0 ;  /* 0x00000009037b7c24 */ /* 0x000fe4000f8e0200 */
[----:B------:R-:W-:-:S04]  /*06a0*/  IADD3 R120, P3, PT, R118, R121, RZ ;  /* 0x0000007976787210 */ /* 0x000fc80007f7e0ff */
[----:B------:R-:W-:Y:S01]  /*06b0*/  LEA.HI.X.SX32 R121, R118, RZ, 0x1, P3 ;  /* 0x000000ff76797211 */ /* 0x000fe200018f0eff */
[----:B------:R-:W2:Y:S02]  /*06c0*/  @!P2 LDC.64 R8, c[0x0][0x3e0] ;  /* 0x0000f800ff08ab82 */ /* 0x000ea40000000a00 */
[----:B------:R-:W-:-:S06]  /*06d0*/  IMAD.WIDE.U32 R120, R3, UR8, R120 ;  /* 0x0000000803787c25 */ /* 0x000fcc000f8e0078 */
[----:B------:R-:W3:Y:S01]  /*06e0*/  @!P2 LDC.64 R6, c[0x0][0x390] ;  /* 0x0000e400ff06ab82 */ /* 0x000ee20000000a00 */
[----:B------:R-:W-:Y:S01]  /*06f0*/  IADD3 R123, PT, PT, R121, R123, RZ ;  /* 0x0000007b797b7210 */ /* 0x000fe20007ffe0ff */
[----:B0-----:R-:W-:Y:S01]  /*0700*/  @!P1 IMAD R5, R5, R12, RZ ;  /* 0x0000000c05059224 */ /* 0x001fe200078e02ff */
[----:B------:R-:W-:-:S03]  /*0710*/  @!P1 MOV R122, R120 ;  /* 0x00000078007a9202 */ /* 0x000fc60000000f00 */
[C---:B------:R-:W-:Y:S02]  /*0720*/  @!P1 IMAD R5, R28.reuse, R13, R5 ;  /* 0x0000000d1c059224 */ /* 0x040fe400078e0205 */
[----:B------:R-:W-:-:S05]  /*0730*/  @!P1 IMAD.WIDE.U32 R2, R28, R12, R122 ;  /* 0x0000000c1c029225 */ /* 0x000fca00078e007a */
[----:B------:R-:W-:Y:S02]  /*0740*/  @!P1 IADD3 R0, PT, PT, R3, R5, RZ ;  /* 0x0000000503009210 */ /* 0x000fe40007ffe0ff */
[----:B------:R-:W0:Y:S01]  /*0750*/  @!P4 LDC.64 R4, c[0x0][0x3e0] ;  /* 0x0000f800ff04cb82 */ /* 0x000e220000000a00 */
[----:B--2---:R-:W-:Y:S01]  /*0760*/  @!P2 IMAD R10, R11, R8, RZ ;  /* 0x000000080b0aa224 */ /* 0x004fe200078e02ff */
[C---:B-1----:R-:W-:Y:S02]  /*0770*/  @!P1 LEA R12, P3, R2.reuse, R20, 0x1 ;  /* 0x00000014020c9211 */ /* 0x042fe400078608ff */
[----:B------:R-:W-:Y:S01]  /*0780*/  @!P2 MOV R11, R123 ;  /* 0x0000007b000ba202 */ /* 0x000fe20000000f00 */
[----:B------:R-:W-:Y:S01]  /*0790*/  @!P2 IMAD R31, R15, R9, R10 ;  /* 0x000000090f1fa224 */ /* 0x000fe200078e020a */
[----:B------:R-:W-:Y:S02]  /*07a0*/  @!P2 MOV R10, R120 ;  /* 0x00000078000aa202 */ /* 0x000fe40000000f00 */
[----:B------:R-:W-:-:S02]  /*07b0*/  @!P1 LEA.HI.X R13, R2, R21, R0, 0x1, P3 ;  /* 0x00000015020d9211 */ /* 0x000fc400018f0c00 */
[----:B------:R-:W1:Y:S01]  /*07c0*/  @!P5 LDC.64 R2, c[0x0][0x3e0] ;  /* 0x0000f800ff02db82 */ /* 0x000e620000000a00 */
[----:B------:R-:W-:Y:S01]  /*07d0*/  @!P2 IMAD.WIDE.U32 R8, R15, R8, R10 ;  /* 0x000000080f08a225 */ /* 0x000fe200078e000a */
[----:B------:R-:W-:Y:S01]  /*07e0*/  IADD3 R21, PT, PT, R28, 0x50, RZ ;  /* 0x000000501c157810 */ /* 0x000fe20007ffe0ff */
[----:B------:R2:W4:Y:S03]  /*07f0*/  @!P1 LDG.E R84, desc[UR6][R12.64] ;  /* 0x000000060c549981 */ /* 0x000526000c1e1900 */
[----:B------:R-:W-:Y:S02]  /*0800*/  @!P2 IADD3 R0, PT, PT, R9, R31, RZ ;  /* 0x0000001f0900a210 */ /* 0x000fe40007ffe0ff */
[----:B------:R-:W5:Y:S01]  /*0810*/  @!P4 LDC.64 R10, c[0x0][0x390] ;  /* 0x0000e400ff0acb82 */ /* 0x000f620000000a00 */
[----:B---3--:R-:W-:Y:S02]  /*0820*/  @!P2 LEA R14, P6, R8, R6, 0x1 ;  /* 0x00000006080ea211 */ /* 0x008fe400078c08ff */
[----:B------:R-:W-:-:S02]  /*0830*/  ISETP.GE.U32.AND P3, PT, R21, UR4, PT ;  /* 0x0000000415007c0c */ /* 0x000fc4000bf66070 */
[----:B------:R-:W-:Y:S02]  /*0840*/  SHF.R.S32.HI R29, RZ, 0x1f, R21 ;  /* 0x0000001fff1d7819 */ /* 0x000fe40000011415 */
[----:B------:R-:W-:Y:S02]  /*0850*/  IADD3 R23, PT, PT, R28, 0x60, RZ ;  /* 0x000000601c177810 */ /* 0x000fe40007ffe0ff */
[----:B------:R-:W-:Y:S02]  /*0860*/  @!P2 LEA.HI.X R15, R8, R7, R0, 0x1, P6 ;  /* 0x00000007080fa211 */ /* 0x000fe400030f0c00 */
[----:B------:R-:W-:Y:S01]  /*0870*/  ISETP.GE.AND.EX P1, PT, R29, UR5, PT, P3 ;  /* 0x000000051d007c0c */ /* 0x000fe2000bf26330 */
[----:B------:R-:W3:Y:S01]  /*0880*/  @!P5 LDC.64 R8, c[0x0][0x390] ;  /* 0x0000e400ff08db82 */ /* 0x000ee20000000a00 */
[----:B------:R-:W-:Y:S02]  /*0890*/  ISETP.GE.U32.AND P3, PT, R23, UR4, PT ;  /* 0x0000000417007c0c */ /* 0x000fe4000bf66070 */
[----:B------:R-:W-:-:S02]  /*08a0*/  SHF.R.S32.HI R31, RZ, 0x1f, R23 ;  /* 0x0000001fff1f7819 */ /* 0x000fc40000011417 */
[----:B------:R-:W-:Y:S01]  /*08b0*/  MOV R82, RZ ;  /* 0x000000ff00527202 */ /* 0x000fe20000000f00 */
[----:B0-----:R-:W-:Y:S01]  /*08c0*/  @!P4 IMAD R0, R25, R4, RZ ;  /* 0x000000041900c224 */ /* 0x001fe200078e02ff */
[----:B------:R-:W-:Y:S02]  /*08d0*/  ISETP.GE.AND.EX P3, PT, R31, UR5, PT, P3 ;  /* 0x000000051f007c0c */ /* 0x000fe4000bf66330 */
[----:B------:R-:W-:Y:S02]  /*08e0*/  IADD3 R25, PT, PT, R28, 0x90, RZ ;  /* 0x000000901c197810 */ /* 0x000fe40007ffe0ff */
[----:B--2---:R-:W-:Y:S01]  /*08f0*/  @!P4 MOV R12, R120 ;  /* 0x00000078000cc202 */ /* 0x004fe20000000f00 */
[----:B------:R5:W2:Y:S01]  /*0900*/  @!P2 LDG.E R82, desc[UR6][R14.64] ;  /* 0x000000060e52a981 */ /* 0x000aa2000c1e1900 */
[----:B------:R-:W-:Y:S01]  /*0910*/  @!P4 MOV R13, R123 ;  /* 0x0000007b000dc202 */ /* 0x000fe20000000f00 */
[----:B------:R-:W-:Y:S01]  /*0920*/  @!P4 IMAD R35, R17, R5, R0 ;  /* 0x000000051123c224 */ /* 0x000fe200078e0200 */
[----:B------:R-:W-:Y:S01]  /*0930*/  ISETP.GE.U32.AND P2, PT, R25, UR4, PT ;  /* 0x0000000419007c0c */ /* 0x000fe2000bf46070 */
[----:B------:R-:W0:Y:S01]  /*0940*/  @!P1 LDC.64 R6, c[0x0][0x3e0] ;  /* 0x0000f800ff069b82 */ /* 0x000e220000000a00 */
[----:B------:R-:W-:Y:S01]  /*0950*/  SHF.R.S32.HI R33, RZ, 0x1f, R25 ;  /* 0x0000001fff217819 */ /* 0x000fe20000011419 */
[----:B------:R-:W-:Y:S01]  /*0960*/  @!P4 IMAD.WIDE.U32 R12, R17, R4, R12 ;  /* 0x00000004110cc225 */ /* 0x000fe200078e000c */
[----:B------:R-:W-:-:S02]  /*0970*/  @!P5 MOV R16, R120 ;  /* 0x000000780010d202 */ /* 0x000fc40000000f00 */
[----:B------:R-:W-:Y:S01]  /*0980*/  @!P5 MOV R17, R123 ;  /* 0x0000007b0011d202 */ /* 0x000fe20000000f00 */
[----:B-1----:R-:W-:Y:S01]  /*0990*/  @!P5 IMAD R0, R27, R2, RZ ;  /* 0x000000021b00d224 */ /* 0x002fe200078e02ff */
[----:B------:R-:W-:Y:S01]  /*09a0*/  ISETP.GE.AND.EX P2, PT, R33, UR5, PT, P2 ;  /* 0x0000000521007c0c */ /* 0x000fe2000bf46320 */
[----:B------:R-:W1:Y:S01]  /*09b0*/  @!P3 LDC.64 R4, c[0x0][0x3e0] ;  /* 0x0000f800ff04bb82 */ /* 0x000e620000000a00 */
[----:B-----5:R-:W-:Y:S01]  /*09c0*/  @!P4 LEA R14, P6, R12, R10, 0x1 ;  /* 0x0000000a0c0ec211 */ /* 0x020fe200078c08ff */
[----:B------:R-:W-:Y:S01]  /*09d0*/  @!P5 IMAD R37, R19, R3, R0 ;  /* 0x000000031325d224 */ /* 0x000fe200078e0200 */
[----:B------:R-:W-:Y:S01]  /*09e0*/  @!P4 IADD3 R0, PT, PT, R13, R35, RZ ;  /* 0x000000230d00c210 */ /* 0x000fe20007ffe0ff */
[----:B------:R-:W-:-:S03]  /*09f0*/  @!P5 IMAD.WIDE.U32 R2, R19, R2, R16 ;  /* 0x000000021302d225 */ /* 0x000fc600078e0010 */
[----:B------:R-:W-:Y:S02]  /*0a00*/  @!P4 LEA.HI.X R15, R12, R11, R0, 0x1, P6 ;  /* 0x0000000b0c0fc211 */ /* 0x000fe400030f0c00 */
[----:B------:R-:W-:Y:S01]  /*0a10*/  @!P5 IADD3 R0, PT, PT, R3, R37, RZ ;  /* 0x000000250300d210 */ /* 0x000fe20007ffe0ff */
[----:B------:R-:W5:Y:S01]  /*0a20*/  @!P1 LDC.64 R10, c[0x0][0x390] ;  /* 0x0000e400ff0a9b82 */ /* 0x000f620000000a00 */
[C---:B---3--:R-:W-:Y:S02]  /*0a30*/  @!P5 LEA R12, P6, R2.reuse, R8, 0x1 ;  /* 0x00000008020cd211 */ /* 0x048fe400078c08ff */
[----:B------:R-:W-:Y:S02]  /*0a40*/  CS2R R26, SRZ ;  /* 0x00000000001a7805 */ /* 0x000fe4000001ff00 */
[----:B------:R-:W-:-:S03]  /*0a50*/  @!P5 LEA.HI.X R13, R2, R9, R0, 0x1, P6 ;  /* 0x00000009020dd211 */ /* 0x000fc600030f0c00 */
[----:B------:R-:W3:Y:S01]  /*0a60*/  @!P2 LDC.64 R2, c[0x0][0x3e0] ;  /* 0x0000f800ff02ab82 */ /* 0x000ee20000000a00 */
[----:B0-----:R-:W-:Y:S01]  /*0a70*/  @!P1 IMAD R0, R29, R6, RZ ;  /* 0x000000061d009224 */ /* 0x001fe200078e02ff */
[----:B------:R0:W2:Y:S01]  /*0a80*/  @!P5 LDG.E R26, desc[UR6][R12.64] ;  /* 0x000000060c1ad981 */ /* 0x0000a2000c1e1900 */
[C---:B------:R-:W-:Y:S02]  /*0a90*/  IADD3 R29, PT, PT, R28.reuse, 0xb0, RZ ;  /* 0x000000b01c1d7810 */ /* 0x040fe40007ffe0ff */
[----:B------:R-:W-:Y:S01]  /*0aa0*/  IADD3 R17, PT, PT, R28, 0xa0, RZ ;  /* 0x000000a01c117810 */ /* 0x000fe20007ffe0ff */
[----:B------:R5:W2:Y:S02]  /*0ab0*/  @!P4 LDG.E R27, desc[UR6][R14.64] ;  /* 0x000000060e1bc981 */ /* 0x000aa4000c1e1900 */
[----:B------:R-:W3:Y:S01]  /*0ac0*/  @!P3 LDC.64 R8, c[0x0][0x390] ;  /* 0x0000e400ff08bb82 */ /* 0x000ee20000000a00 */
[----:B0-----:R-:W-:Y:S02]  /*0ad0*/  @!P1 MOV R12, R120 ;  /* 0x00000078000c9202 */ /* 0x001fe40000000f00 */
[----:B------:R-:W-:Y:S01]  /*0ae0*/  @!P1 MOV R13, R123 ;  /* 0x0000007b000d9202 */ /* 0x000fe20000000f00 */
[----:B------:R-:W-:Y:S01]  /*0af0*/  @!P1 IMAD R35, R21, R7, R0 ;  /* 0x0000000715239224 */ /* 0x000fe200078e0200 */
[----:B------:R-:W-:Y:S01]  /*0b00*/  ISETP.GE.U32.AND P5, PT, R29, UR4, PT ;  /* 0x000000041d007c0c */ /* 0x000fe2000bfa6070 */
[----:B-1----:R-:W-:Y:S01]  /*0b10*/  @!P3 IMAD R0, R31, R4, RZ ;  /* 0x000000041f00b224 */ /* 0x002fe200078e02ff */
[----:B------:R-:W-:Y:S01]  /*0b20*/  SHF.R.S32.HI R19, RZ, 0x1f, R29 ;  /* 0x0000001fff137819 */ /* 0x000fe2000001141d */
[----:B------:R-:W-:Y:S01]  /*0b30*/  @!P1 IMAD.WIDE.U32 R6, R21, R6, R12 ;  /* 0x0000000615069225 */ /* 0x000fe200078e000c */
[----:B------:R-:W-:-:S02]  /*0b40*/  ISETP.GE.U32.AND P4, PT, R17, UR4, PT ;  /* 0x0000000411007c0c */ /* 0x000fc4000bf86070 */
[----:B-----5:R-:W-:Y:S01]  /*0b50*/  SHF.R.S32.HI R15, RZ, 0x1f, R17 ;  /* 0x0000001fff0f7819 */ /* 0x020fe20000011411 */
[----:B------:R-:W-:Y:S01]  /*0b60*/  @!P3 IMAD R21, R23, R5, R0 ;  /* 0x000000051715b224 */ /* 0x000fe200078e0200 */
[----:B------:R-:W-:Y:S02]  /*0b70*/  ISETP.GE.AND.EX P5, PT, R19, UR5, PT, P5 ;  /* 0x0000000513007c0c */ /* 0x000fe4000bfa6350 */
[----:B------:R-:W-:Y:S02]  /*0b80*/  @!P3 MOV R12, R120 ;  /* 0x00000078000cb202 */ /* 0x000fe40000000f00 */
[----:B------:R-:W-:Y:S02]  /*0b90*/  @!P3 MOV R13, R123 ;  /* 0x0000007b000db202 */ /* 0x000fe40000000f00 */
[----:B------:R-:W-:Y:S02]  /*0ba0*/  @!P1 IADD3 R0, PT, PT, R7, R35, RZ ;  /* 0x0000002307009210 */ /* 0x000fe40007ffe0ff */
[----:B------:R-:W-:-:S02]  /*0bb0*/  @!P1 LEA R10, P6, R6, R10, 0x1 ;  /* 0x0000000a060a9211 */ /* 0x000fc400078c08ff */
[----:B------:R-:W-:Y:S01]  /*0bc0*/  ISETP.GE.AND.EX P4, PT, R15, UR5, PT, P4 ;  /* 0x000000050f007c0c */ /* 0x000fe2000bf86340 */
[----:B------:R-:W-:Y:S01]  /*0bd0*/  @!P3 IMAD.WIDE.U32 R12, R23, R4, R12 ;  /* 0x00000004170cb225 */ /* 0x000fe200078e000c */
[----:B------:R-:W-:Y:S01]  /*0be0*/  @!P1 LEA.HI.X R11, R6, R11, R0, 0x1, P6 ;  /* 0x0000000b060b9211 */ /* 0x000fe200030f0c00 */
[----:B------:R-:W0:Y:S02]  /*0bf0*/  @!P2 LDC.64 R4, c[0x0][0x390] ;  /* 0x0000e400ff04ab82 */ /* 0x000e240000000a00 */
[----:B---3--:R-:W-:Y:S01]  /*0c00*/  @!P2 IMAD R6, R33, R2, RZ ;  /* 0x000000022106a224 */ /* 0x008fe200078e02ff */
[----:B------:R-:W-:Y:S02]  /*0c10*/  @!P3 IADD3 R0, PT, PT, R13, R21, RZ ;  /* 0x000000150d00b210 */ /* 0x000fe40007ffe0ff */
[----:B------:R-:W-:Y:S02]  /*0c20*/  CS2R R22, SRZ ;  /* 0x0000000000167805 */ /* 0x000fe4000001ff00 */
[----:B------:R-:W-:Y:S01]  /*0c30*/  @!P3 LEA R8, P6, R12, R8, 0x1 ;  /* 0x000000080c08b211 */ /* 0x000fe200078c08ff */
[----:B------:R-:W-:-:S02]  /*0c40*/  @!P2 IMAD R35, R25, R3, R6 ;  /* 0x000000031923a224 */ /* 0x000fc400078e0206 */
[----:B------:R-:W1:Y:S01]  /*0c50*/  @!P5 LDC.64 R6, c[0x0][0x3e0] ;  /* 0x0000f800ff06db82 */ /* 0x000e620000000a00 */
[----:B------:R-:W-:Y:S01]  /*0c60*/  @!P3 LEA.HI.X R9, R12, R9, R0, 0x1, P6 ;  /* 0x000000090c09b211 */ /* 0x000fe200030f0c00 */
[----:B------:R3:W5:Y:S01]  /*0c70*/  @!P1 LDG.E R23, desc[UR6][R10.64] ;  /* 0x000000060a179981 */ /* 0x000762000c1e1900 */
[----:B------:R-:W-:Y:S02]  /*0c80*/  IADD3 R31, PT, PT, R28, 0xc0, RZ ;  /* 0x000000c01c1f7810 */ /* 0x000fe40007ffe0ff */
[----:B------:R-:W-:-:S03]  /*0c90*/  CS2R R20, SRZ ;  /* 0x0000000000147805 */ /* 0x000fc6000001ff00 */
[----:B------:R-:W1:Y:S01]  /*0ca0*/  @!P4 LDC.64 R12, c[0x0][0x3e0] ;  /* 0x0000f800ff0ccb82 */ /* 0x000e620000000a00 */
[----:B------:R-:W-:Y:S02]  /*0cb0*/  ISETP.GE.U32.AND P1, PT, R31, UR4, PT ;  /* 0x000000041f007c0c */ /* 0x000fe4000bf26070 */
[----:B------:R0:W5:Y:S01]  /*0cc0*/  @!P3 LDG.E R21, desc[UR6][R8.64] ;  /* 0x000000060815b981 */ /* 0x000162000c1e1900 */
[----:B------:R-:W-:Y:S02]  /*0cd0*/  SHF.R.S32.HI R37, RZ, 0x1f, R31 ;  /* 0x0000001fff257819 */ /* 0x000fe4000001141f */
[----:B---3--:R-:W-:Y:S02]  /*0ce0*/  @!P2 MOV R10, R120 ;  /* 0x00000078000aa202 */ /* 0x008fe40000000f00 */
[----:B------:R-:W-:Y:S02]  /*0cf0*/  @!P2 MOV R11, R123 ;  /* 0x0000007b000ba202 */ /* 0x000fe40000000f00 */
[----:B------:R-:W-:-:S02]  /*0d00*/  IADD3 R33, PT, PT, R28, 0xd0, RZ ;  /* 0x000000d01c217810 */ /* 0x000fc40007ffe0ff */
[----:B------:R-:W-:Y:S01]  /*0d10*/  ISETP.GE.AND.EX P1, PT, R37, UR5, PT, P1 ;  /* 0x0000000525007c0c */ /* 0x000fe2000bf26310 */
[----:B------:R-:W-:Y:S01]  /*0d20*/  @!P2 IMAD.WIDE.U32 R2, R25, R2, R10 ;  /* 0x000000021902a225 */ /* 0x000fe200078e000a */
[----:B------:R-:W-:Y:S01]  /*0d30*/  ISETP.GE.U32.AND P3, PT, R33, UR4, PT ;  /* 0x0000000421007c0c */ /* 0x000fe2000bf66070 */
[----:B------:R-:W3:Y:S01]  /*0d40*/  @!P4 LDC.64 R10, c[0x0][0x390] ;  /* 0x0000e400ff0acb82 */ /* 0x000ee20000000a00 */
[----:B------:R-:W-:Y:S02]  /*0d50*/  SHF.R.S32.HI R39, RZ, 0x1f, R33 ;  /* 0x0000001fff277819 */ /* 0x000fe40000011421 */
[----:B------:R-:W-:Y:S02]  /*0d60*/  @!P2 IADD3 R0, PT, PT, R3, R35, RZ ;  /* 0x000000230300a210 */ /* 0x000fe40007ffe0ff */
[----:B------:R-:W-:Y:S02]  /*0d70*/  ISETP.GE.AND.EX P3, PT, R39, UR5, PT, P3 ;  /* 0x0000000527007c0c */ /* 0x000fe4000bf66330 */
[----:B0-----:R-:W-:Y:S01]  /*0d80*/  @!P2 LEA R24, P6, R2, R4, 0x1 ;  /* 0x000000040218a211 */ /* 0x001fe200078c08ff */
[----:B------:R-:W0:Y:S01]  /*0d90*/  @!P5 LDC.64 R8, c[0x0][0x390] ;  /* 0x0000e400ff08db82 */ /* 0x000e220000000a00 */
[----:B-1----:R-:W-:-:S02]  /*0da0*/  @!P5 IMAD R4, R19, R6, RZ ;  /* 0x000000061304d224 */ /* 0x002fc400078e02ff */
[----:B------:R-:W-:Y:S01]  /*0db0*/  @!P2 LEA.HI.X R25, R2, R5, R0, 0x1, P6 ;  /* 0x000000050219a211 */ /* 0x000fe200030f0c00 */
[----:B------:R-:W-:Y:S01]  /*0dc0*/  @!P4 IMAD R0, R15, R12, RZ ;  /* 0x0000000c0f00c224 */ /* 0x000fe200078e02ff */
[----:B------:R-:W-:-:S03]  /*0dd0*/  @!P4 MOV R18, R120 ;  /* 0x000000780012c202 */ /* 0x000fc60000000f00 */
[----:B------:R-:W1:Y:S01]  /*0de0*/  @!P1 LDC.64 R2, c[0x0][0x3e0] ;  /* 0x0000f800ff029b82 */ /* 0x000e620000000a00 */
[----:B------:R-:W-:Y:S01]  /*0df0*/  @!P4 MOV R19, R123 ;  /* 0x0000007b0013c202 */ /* 0x000fe20000000f00 */
[----:B------:R-:W-:Y:S01]  /*0e00*/  @!P5 IMAD R7, R29, R7, R4 ;  /* 0x000000071d07d224 */ /* 0x000fe200078e0204 */
[----:B------:R-:W-:Y:S01]  /*0e10*/  MOV R16, RZ ;  /* 0x000000ff00107202 */ /* 0x000fe20000000f00 */
[C---:B------:R-:W-:Y:S01]  /*0e20*/  @!P4 IMAD R13, R17.reuse, R13, R0 ;  /* 0x0000000d110dc224 */ /* 0x040fe200078e0200 */
[----:B------:R-:W-:Y:S01]  /*0e30*/  @!P5 MOV R14, R120 ;  /* 0x00000078000ed202 */ /* 0x000fe20000000f00 */
[----:B------:R-:W-:Y:S01]  /*0e40*/  @!P4 IMAD.WIDE.U32 R18, R17, R12, R18 ;  /* 0x0000000c1112c225 */ /* 0x000fe200078e0012 */
[----:B------:R-:W-:Y:S01]  /*0e50*/  @!P5 MOV R15, R123 ;  /* 0x0000007b000fd202 */ /* 0x000fe20000000f00 */
[----:B------:R-:W1:Y:S01]  /*0e60*/  @!P3 LDC.64 R4, c[0x0][0x3e0] ;  /* 0x0000f800ff04bb82 */ /* 0x000e620000000a00 */
[----:B------:R-:W-:Y:S01]  /*0e70*/  IADD3 R35, PT, PT, R28, 0xe0, RZ ;  /* 0x000000e01c237810 */ /* 0x000fe20007ffe0ff */
[----:B------:R0:W5:Y:S01]  /*0e80*/  @!P2 LDG.E R16, desc[UR6][R24.64] ;  /* 0x000000061810a981 */ /* 0x000162000c1e1900 */
[----:B------:R-:W-:Y:S01]  /*0e90*/  @!P4 IADD3 R0, PT, PT, R19, R13, RZ ;  /* 0x0000000d1300c210 */ /* 0x000fe20007ffe0ff */
[----:B------:R-:W-:Y:S01]  /*0ea0*/  @!P5 IMAD.WIDE.U32 R14, R29, R6, R14 ;  /* 0x000000061d0ed225 */ /* 0x000fe200078e000e */
[----:B---3--:R-:W-:-:S02]  /*0eb0*/  @!P4 LEA R12, P6, R18, R10, 0x1 ;  /* 0x0000000a120cc211 */ /* 0x008fc400078c08ff */
[----:B------:R-:W-:Y:S02]  /*0ec0*/  ISETP.GE.U32.AND P2, PT, R35, UR4, PT ;  /* 0x0000000423007c0c */ /* 0x000fe4000bf46070 */
[----:B------:R-:W-:Y:S02]  /*0ed0*/  @!P4 LEA.HI.X R13, R18, R11, R0, 0x1, P6 ;  /* 0x0000000b120dc211 */ /* 0x000fe400030f0c00 */
[----:B0-----:R-:W-:Y:S01]  /*0ee0*/  SHF.R.S32.HI R25, RZ, 0x1f, R35 ;  /* 0x0000001fff197819 */ /* 0x001fe20000011423 */
[----:B------:R-:W0:Y:S01]  /*0ef0*/  @!P3 LDC.64 R10, c[0x0][0x390] ;  /* 0x0000e400ff0abb82 */ /* 0x000e220000000a00 */
[----:B------:R-:W-:Y:S02]  /*0f00*/  MOV R17, RZ ;  /* 0x000000ff00117202 */ /* 0x000fe40000000f00 */
[----:B------:R-:W-:Y:S02]  /*0f10*/  ISETP.GE.AND.EX P2, PT, R25, UR5, PT, P2 ;  /* 0x0000000519007c0c */ /* 0x000fe4000bf46320 */
[----:B------:R-:W-:-:S02]  /*0f20*/  @!P5 IADD3 R0, PT, PT, R15, R7, RZ ;  /* 0x000000070f00d210 */ /* 0x000fc40007ffe0ff */
[C---:B------:R-:W-:Y:S01]  /*0f30*/  @!P5 LEA R18, P6, R14.reuse, R8, 0x1 ;  /* 0x000000080e12d211 */ /* 0x040fe200078c08ff */
[----:B------:R-:W3:Y:S01]  /*0f40*/  @!P1 LDC.64 R6, c[0x0][0x390] ;  /* 0x0000e400ff069b82 */ /* 0x000ee20000000a00 */
[----:B------:R1:W5:Y:S02]  /*0f50*/  @!P4 LDG.E R17, desc[UR6][R12.64] ;  /* 0x000000060c11c981 */ /* 0x000364000c1e1900 */
[----:B------:R-:W-:Y:S01]  /*0f60*/  @!P5 LEA.HI.X R19, R14, R9, R0, 0x1, P6 ;  /* 0x000000090e13d211 */ /* 0x000fe200030f0c00 */
[----:B-1----:R-:W-:Y:S01]  /*0f70*/  @!P1 IMAD R0, R37, R2, RZ ;  /* 0x0000000225009224 */ /* 0x002fe200078e02ff */
[----:B------:R-:W-:Y:S02]  /*0f80*/  IADD3 R29, PT, PT, R28, 0x110, RZ ;  /* 0x000001101c1d7810 */ /* 0x000fe40007ffe0ff */
[----:B------:R-:W-:Y:S02]  /*0f90*/  @!P1 MOV R12, R120 ;  /* 0x00000078000c9202 */ /* 0x000fe40000000f00 */
[----:B------:R-:W-:Y:S01]  /*0fa0*/  @!P1 MOV R13, R123 ;  /* 0x0000007b000d9202 */ /* 0x000fe20000000f00 */
[----:B------:R-:W-:Y:S01]  /*0fb0*/  @!P1 IMAD R15, R31, R3, R0 ;  /* 0x000000031f0f9224 */ /* 0x000fe200078e0200 */
[----:B------:R-:W1:Y:S01]  /*0fc0*/  @!P2 LDC.64 R8, c[0x0][0x3e0] ;  /* 0x0000f800ff08ab82 */ /* 0x000e620000000a00 */
[----:B------:R-:W-:Y:S01]  /*0fd0*/  @!P3 IMAD R0, R39, R4, RZ ;  /* 0x000000042700b224 */ /* 0x000fe200078e02ff */
[----:B------:R0:W5:Y:S01]  /*0fe0*/  @!P5 LDG.E R20, desc[UR6][R18.64] ;  /* 0x000000061214d981 */ /* 0x000162000c1e1900 */
[----:B------:R-:W-:Y:S01]  /*0ff0*/  @!P1 IMAD.WIDE.U32 R2, R31, R2, R12 ;  /* 0x000000021f029225 */ /* 0x000fe200078e000c */
[----:B------:R-:W-:-:S02]  /*1000*/  @!P3 MOV R12, R120 ;  /* 0x00000078000cb202 */ /* 0x000fc40000000f00 */
[----:B------:R-:W-:Y:S01]  /*1010*/  @!P3 MOV R13, R123 ;  /* 0x0000007b000db202 */ /* 0x000fe20000000f00 */
[----:B------:R-:W-:Y:S01]  /*1020*/  @!P3 IMAD R5, R33, R5, R0 ;  /* 0x000000052105b224 */ /* 0x000fe200078e0200 */
[----:B------:R-:W-:Y:S02]  /*1030*/  ISETP.GE.U32.AND P4, PT, R29, UR4, PT ;  /* 0x000000041d007c0c */ /* 0x000fe4000bf86070 */
[----:B------:R-:W-:Y:S01]  /*1040*/  SHF.R.S32.HI R37, RZ, 0x1f, R29 ;  /* 0x0000001fff257819 */ /* 0x000fe2000001141d */
[----:B------:R-:W-:-:S03]  /*1050*/  @!P3 IMAD.WIDE.U32 R12, R33, R4, R12 ;  /* 0x00000004210cb225 */ /* 0x000fc600078e000c */
[----:B------:R-:W-:Y:S02]  /*1060*/  ISETP.GE.AND.EX P4, PT, R37, UR5, PT, P4 ;  /* 0x0000000525007c0c */ /* 0x000fe4000bf86340 */
[----:B------:R-:W-:Y:S02]  /*1070*/  @!P3 IADD3 R0, PT, PT, R13, R5, RZ ;  /* 0x000000050d00b210 */ /* 0x000fe40007ffe0ff */
[----:B------:R-:W4:Y:S01]  /*1080*/  @!P2 LDC.64 R4, c[0x0][0x390] ;  /* 0x0000e400ff04ab82 */ /* 0x000f220000000a00 */
[----:B------:R-:W-:Y:S02]  /*1090*/  @!P1 IADD3 R3, PT, PT, R3, R15, RZ ;  /* 0x0000000f03039210 */ /* 0x000fe40007ffe0ff */
[----:B---3--:R-:W-:Y:S02]  /*10a0*/  @!P1 LEA R14, P5, R2, R6, 0x1 ;  /* 0x00000006020e9211 */ /* 0x008fe400078a08ff */
[----:B------:R-:W-:Y:S02]  /*10b0*/  IADD3 R31, PT, PT, R28, 0x140, RZ ;  /* 0x000001401c1f7810 */ /* 0x000fe40007ffe0ff */
[----:B------:R-:W-:-:S02]  /*10c0*/  @!P1 LEA.HI.X R15, R2, R7, R3, 0x1, P5 ;  /* 0x00000007020f9211 */ /* 0x000fc400028f0c03 */
[----:B------:R-:W-:Y:S01]  /*10d0*/  ISETP.GE.U32.AND P5, PT, R31, UR4, PT ;  /* 0x000000041f007c0c */ /* 0x000fe2000bfa6070 */
[----:B------:R-:W3:Y:S01]  /*10e0*/  @!P4 LDC.64 R6, c[0x0][0x3e0] ;  /* 0x0000f800ff06cb82 */ /* 0x000ee20000000a00 */
[----:B0-----:R-:W-:Y:S01]  /*10f0*/  SHF.R.S32.HI R19, RZ, 0x1f, R31 ;  /* 0x0000001fff137819 */ /* 0x001fe2000001141f */
[----:B------:R0:W5:Y:S01]  /*1100*/  @!P1 LDG.E R22, desc[UR6][R14.64] ;  /* 0x000000060e169981 */ /* 0x000162000c1e1900 */
[C---:B------:R-:W-:Y:S02]  /*1110*/  @!P3 LEA R10, P6, R12.reuse, R10, 0x1 ;  /* 0x0000000a0c0ab211 */ /* 0x040fe400078c08ff */
[----:B------:R-:W-:Y:S02]  /*1120*/  ISETP.GE.AND.EX P5, PT, R19, UR5, PT, P5 ;  /* 0x0000000513007c0c */ /* 0x000fe4000bfa6350 */
[----:B------:R-:W-:Y:S01]  /*1130*/  @!P3 LEA.HI.X R11, R12, R11, R0, 0x1, P6 ;  /* 0x0000000b0c0bb211 */ /* 0x000fe200030f0c00 */
[----:B-1----:R-:W-:Y:S01]  /*1140*/  @!P2 IMAD R0, R25, R8, RZ ;  /* 0x000000081900a224 */ /* 0x002fe200078e02ff */
[----:B------:R-:W-:Y:S01]  /*1150*/  @!P2 MOV R2, R120 ;  /* 0x000000780002a202 */ /* 0x000fe20000000f00 */
[----:B------:R-:W1:Y:S01]  /*1160*/  @!P4 LDC.64 R12, c[0x0][0x390] ;  /* 0x0000e400ff0ccb82 */ /* 0x000e620000000a00 */
[----:B------:R-:W-:Y:S01]  /*1170*/  @!P2 MOV R3, R123 ;  /* 0x0000007b0003a202 */ /* 0x000fe20000000f00 */
[----:B------:R-:W-:Y:S01]  /*1180*/  @!P2 IMAD R25, R35, R9, R0 ;  /* 0x000000092319a224 */ /* 0x000fe200078e0200 */
[----:B------:R-:W-:-:S02]  /*1190*/  MOV R24, RZ ;  /* 0x000000ff00187202 */ /* 0x000fc40000000f00 */
[C---:B------:R-:W-:Y:S01]  /*11a0*/  IADD3 R33, PT, PT, R28.reuse, 0x150, RZ ;  /* 0x000001501c217810 */ /* 0x040fe20007ffe0ff */
[----:B------:R-:W-:Y:S01]  /*11b0*/  @!P2 IMAD.WIDE.U32 R8, R35, R8, R2 ;  /* 0x000000082308a225 */ /* 0x000fe200078e0002 */
[----:B------:R-:W-:Y:S01]  /*11c0*/  IADD3 R35, PT, PT, R28, 0x170, RZ ;  /* 0x000001701c237810 */ /* 0x000fe20007ffe0ff */
[----:B------:R-:W1:Y:S01]  /*11d0*/  @!P5 LDC.64 R2, c[0x0][0x3e0] ;  /* 0x0000f800ff02db82 */ /* 0x000e620000000a00 */
[----:B------:R-:W-:Y:S01]  /*11e0*/  ISETP.GE.U32.AND P6, PT, R33, UR4, PT ;  /* 0x0000000421007c0c */ /* 0x000fe2000bfc6070 */
[----:B------:R-:W5:Y:S01]  /*11f0*/  @!P3 LDG.E R24, desc[UR6][R10.64] ;  /* 0x000000060a18b981 */ /* 0x000f62000c1e1900 */
[----:B------:R-:W-:Y:S02]  /*1200*/  SHF.R.S32.HI R39, RZ, 0x1f, R33 ;  /* 0x0000001fff277819 */ /* 0x000fe40000011421 */
[----:B------:R-:W-:Y:S02]  /*1210*/  @!P2 IADD3 R0, PT, PT, R9, R25, RZ ;  /* 0x000000190900a210 */ /* 0x000fe40007ffe0ff */
[----:B----4-:R-:W-:-:S02]  /*1220*/  @!P2 LEA R4, P3, R8, R4, 0x1 ;  /* 0x000000040804a211 */ /* 0x010fc400078608ff */
[----:B------:R-:W-:Y:S02]  /*1230*/  ISETP.GE.AND.EX P6, PT, R39, UR5, PT, P6 ;  /* 0x0000000527007c0c */ /* 0x000fe4000bfc6360 */
[----:B------:R-:W-:Y:S02]  /*1240*/  ISETP.GE.U32.AND P1, PT, R35, UR4, PT ;  /* 0x0000000423007c0c */ /* 0x000fe4000bf26070 */
[----:B------:R-:W-:Y:S02]  /*1250*/  SHF.R.S32.HI R41, RZ, 0x1f, R35 ;  /* 0x0000001fff297819 */ /* 0x000fe40000011423 */
[----:B------:R-:W-:Y:S02]  /*1260*/  MOV R25, RZ ;  /* 0x000000ff00197202 */ /* 0x000fe40000000f00 */
[----:B------:R-:W-:Y:S02]  /*1270*/  @!P2 LEA.HI.X R5, R8, R5, R0, 0x1, P3 ;  /* 0x000000050805a211 */ /* 0x000fe400018f0c00 */
[----:B------:R-:W-:Y:S01]  /*1280*/  ISETP.GE.AND.EX P1, PT, R41, UR5, PT, P1 ;  /* 0x0000000529007c0c */ /* 0x000fe2000bf26310 */
[----:B---3--:R-:W-:Y:S01]  /*1290*/  @!P4 IMAD R0, R37, R6, RZ ;  /* 0x000000062500c224 */ /* 0x008fe200078e02ff */
[----:B------:R-:W3:Y:S01]  /*12a0*/  @!P5 LDC.64 R8, c[0x0][0x390] ;  /* 0x0000e400ff08db82 */ /* 0x000ee20000000a00 */
[----:B------:R4:W5:Y:S02]  /*12b0*/  @!P2 LDG.E R25, desc[UR6][R4.64] ;  /* 0x000000060419a981 */ /* 0x000964000c1e1900 */
[----:B------:R-:W-:Y:S01]  /*12c0*/  @!P4 IMAD R37, R29, R7, R0 ;  /* 0x000000071d25c224 */ /* 0x000fe200078e0200 */
[----:B------:R-:W-:-:S04]  /*12d0*/  IADD3 R0, PT, PT, R28, 0x190, RZ ;  /* 0x000001901c007810 */ /* 0x000fc80007ffe0ff */
[----:B0-----:R-:W0:Y:S01]  /*12e0*/  @!P6 LDC.64 R14, c[0x0][0x3e0] ;  /* 0x0000f800ff0eeb82 */ /* 0x001e220000000a00 */
[----:B----4-:R-:W-:Y:S02]  /*12f0*/  @!P4 MOV R4, R120 ;  /* 0x000000780004c202 */ /* 0x010fe40000000f00 */
[----:B------:R-:W-:-:S05]  /*1300*/  @!P4 MOV R5, R123 ;  /* 0x0000007b0005c202 */ /* 0x000fca0000000f00 */
[----:B------:R-:W4:Y:S01]  /*1310*/  @!P1 LDC.64 R10, c[0x0][0x3e0] ;  /* 0x0000f800ff0a9b82 */ /* 0x000f220000000a00 */
[----:B------:R-:W-:Y:S01]  /*1320*/  @!P4 IMAD.WIDE.U32 R6, R29, R6, R4 ;  /* 0x000000061d06c225 */ /* 0x000fe200078e0004 */
[----:B------:R-:W-:Y:S02]  /*1330*/  ISETP.GE.U32.AND P2, PT, R0, UR4, PT ;  /* 0x0000000400007c0c */ /* 0x000fe4000bf46070 */
[----:B------:R-:W-:Y:S02]  /*1340*/  SHF.R.S32.HI R29, RZ, 0x1f, R0 ;  /* 0x0000001fff1d7819 */ /* 0x000fe40000011400 */
[----:B------:R-:W-:Y:S02]  /*1350*/  @!P4 IADD3 R7, PT, PT, R7, R37, RZ ;  /* 0x000000250707c210 */ /* 0x000fe40007ffe0ff */
[----:B-1----:R-:W-:Y:S01]  /*1360*/  @!P4 LEA R18, P3, R6, R12, 0x1 ;  /* 0x0000000c0612c211 */ /* 0x002fe200078608ff */
[----:B------:R-:W-:Y:S01]  /*1370*/  @!P5 IMAD R4, R19, R2, RZ ;  /* 0x000000021304d224 */ /* 0x000fe200078e02ff */
[----:B------:R-:W-:-:S02]  /*1380*/  ISETP.GE.AND.EX P2, PT, R29, UR5, PT, P2 ;  /* 0x000000051d007c0c */ /* 0x000fc4000bf46320 */
[----:B------:R-:W-:Y:S02]  /*1390*/  @!P4 LEA.HI.X R19, R6, R13, R7, 0x1, P3 ;  /* 0x0000000d0613c211 */ /* 0x000fe400018f0c07 */
[----:B------:R-:W1:Y:S01]  /*13a0*/  @!P6 LDC.64 R6, c[0x0][0x390] ;  /* 0x0000e400ff06eb82 */ /* 0x000e620000000a00 */
[----:B------:R-:W-:Y:S01]  /*13b0*/  ISETP.GE.U32.AND P3, PT, R116, UR4, PT ;  /* 0x0000000474007c0c */ /* 0x000fe2000bf66070 */
[C---:B------:R-:W-:Y:S01]  /*13c0*/  @!P5 IMAD R37, R31.reuse, R3, R4 ;  /* 0x000000031f25d224 */ /* 0x040fe200078e0204 */
[----:B------:R-:W-:Y:S02]  /*13d0*/  @!P5 MOV R4, R120 ;  /* 0x000000780004d202 */ /* 0x000fe40000000f00 */
[----:B------:R-:W-:Y:S02]  /*13e0*/  CS2R R52, SRZ ;  /* 0x0000000000347805 */ /* 0x000fe4000001ff00 */
[----:B------:R-:W-:Y:S02]  /*13f0*/  @!P5 MOV R5, R123 ;  /* 0x0000007b0005d202 */ /* 0x000fe40000000f00 */
[----:B------:R-:W-:Y:S01]  /*1400*/  ISETP.GE.AND.EX P3, PT, R96, UR5, PT, P3 ;  /* 0x0000000560007c0c */ /* 0x000fe2000bf66330 */
[----:B------:R-:W2:Y:S01]  /*1410*/  @!P1 LDC.64 R12, c[0x0][0x390] ;  /* 0x0000e400ff0c9b82 */ /* 0x000ea20000000a00 */
[----:B------:R-:W-:Y:S01]  /*1420*/  @!P5 IMAD.WIDE.U32 R4, R31, R2, R4 ;  /* 0x000000021f04d225 */ /* 0x000fe200078e0004 */
[----:B------:R3:W5:Y:S03]  /*1430*/  @!P4 LDG.E R52, desc[UR6][R18.64] ;  /* 0x000000061234c981 */ /* 0x000766000c1e1900 */
[----:B0-----:R-:W-:-:S03]  /*1440*/  @!P6 IMAD R30, R39, R14, RZ ;  /* 0x0000000e271ee224 */ /* 0x001fc600078e02ff */
[----:B------:R-:W0:Y:S01]  /*1450*/  @!P2 LDC.64 R2, c[0x0][0x3e0] ;  /* 0x0000f800ff02ab82 */ /* 0x000e220000000a00 */
[----:B------:R-:W-:Y:S02]  /*1460*/  @!P5 IADD3 R5, PT, PT, R5, R37, RZ ;  /* 0x000000250505d210 */ /* 0x000fe40007ffe0ff */
[----:B---3--:R-:W-:Y:S02]  /*1470*/  @!P6 MOV R18, R120 ;  /* 0x000000780012e202 */ /* 0x008fe40000000f00 */
[----:B------:R-:W-:Y:S01]  /*1480*/  @!P6 MOV R19, R123 ;  /* 0x0000007b0013e202 */ /* 0x000fe20000000f00 */
[----:B------:R-:W-:Y:S01]  /*1490*/  @!P6 IMAD R31, R33, R15, R30 ;  /* 0x0000000f211fe224 */ /* 0x000fe200078e021e */
[----:B------:R-:W-:Y:S01]  /*14a0*/  @!P5 LEA R8, P4, R4, R8, 0x1 ;  /* 0x000000080408d211 */ /* 0x000fe200078808ff */
[----:B----4-:R-:W-:Y:S02]  /*14b0*/  @!P1 IMAD R32, R41, R10, RZ ;  /* 0x0000000a29209224 */ /* 0x010fe400078e02ff */
[----:B------:R-:W-:Y:S01]  /*14c0*/  @!P6 IMAD.WIDE.U32 R14, R33, R14, R18 ;  /* 0x0000000e210ee225 */ /* 0x000fe200078e0012 */
[----:B------:R-:W-:-:S02]  /*14d0*/  @!P1 MOV R18, R120 ;  /* 0x0000007800129202 */ /* 0x000fc40000000f00 */
[----:B------:R-:W-:Y:S02]  /*14e0*/  @!P1 MOV R19, R123 ;  /* 0x0000007b00139202 */ /* 0x000fe40000000f00 */
[----:B------:R-:W-:Y:S02]  /*14f0*/  @!P5 LEA.HI.X R9, R4, R9, R5, 0x1, P4 ;  /* 0x000000090409d211 */ /* 0x000fe400020f0c05 */
[----:B------:R-:W3:Y:S01]  /*1500*/  @!P3 LDC.64 R4, c[0x0][0x3e0] ;  /* 0x0000f800ff04bb82 */ /* 0x000ee20000000a00 */
[----:B------:R-:W-:Y:S01]  /*1510*/  @!P1 IMAD R33, R35, R11, R32 ;  /* 0x0000000b23219224 */ /* 0x000fe200078e0220 */
[----:B------:R-:W-:Y:S01]  /*1520*/  @!P6 IADD3 R15, PT, PT, R15, R31, RZ ;  /* 0x0000001f0f0fe210 */ /* 0x000fe20007ffe0ff */
[----:B------:R-:W-:Y:S01]  /*1530*/  @!P1 IMAD.WIDE.U32 R10, R35, R10, R18 ;  /* 0x0000000a230a9225 */ /* 0x000fe200078e0012 */
[----:B-1----:R-:W-:-:S04]  /*1540*/  @!P6 LEA R6, P4, R14, R6, 0x1 ;  /* 0x000000060e06e211 */ /* 0x002fc800078808ff */
[----:B------:R-:W1:Y:S01]  /*1550*/  @!P2 LDC.64 R18, c[0x0][0x390] ;  /* 0x0000e400ff12ab82 */ /* 0x000e620000000a00 */
[----:B------:R-:W-:Y:S02]  /*1560*/  @!P6 LEA.HI.X R7, R14, R7, R15, 0x1, P4 ;  /* 0x000000070e07e211 */ /* 0x000fe400020f0c0f */
[----:B------:R-:W-:Y:S02]  /*1570*/  CS2R R58, SRZ ;  /* 0x00000000003a7805 */ /* 0x000fe4000001ff00 */
[----:B------:R-:W-:-:S03]  /*1580*/  @!P1 IADD3 R11, PT, PT, R11, R33, RZ ;  /* 0x000000210b0b9210 */ /* 0x000fc60007ffe0ff */
[----:B------:R-:W4:Y:S01]  /*1590*/  @!P3 LDC.64 R14, c[0x0][0x390] ;  /* 0x0000e400ff0ebb82 */ /* 0x000f220000000a00 */
[C---:B--2---:R-:W-:Y:S01]  /*15a0*/  @!P1 LEA R12, P4, R10.reuse, R12, 0x1 ;  /* 0x0000000c0a0c9211 */ /* 0x044fe200078808ff */
[----:B0-----:R-:W-:Y:S01]  /*15b0*/  @!P2 IMAD R29, R29, R2, RZ ;  /* 0x000000021d1da224 */ /* 0x001fe200078e02ff */
[----:B------:R0:W2:Y:S02]  /*15c0*/  @!P6 LDG.E R59, desc[UR6][R6.64] ;  /* 0x00000006063be981 */ /* 0x0000a4000c1e1900 */
[----:B------:R-:W-:Y:S01]  /*15d0*/  @!P1 LEA.HI.X R13, R10, R13, R11, 0x1, P4 ;  /* 0x0000000d0a0d9211 */ /* 0x000fe200020f0c0b */
[----:B------:R-:W-:Y:S01]  /*15e0*/  @!P2 IMAD R11, R0, R3, R29 ;  /* 0x00000003000ba224 */ /* 0x000fe200078e021d */
[----:B------:R-:W-:Y:S01]  /*15f0*/  IADD3 R29, PT, PT, R28, 0x1c0, RZ ;  /* 0x000001c01c1d7810 */ /* 0x000fe20007ffe0ff */
[----:B------:R4:W2:Y:S01]  /*1600*/  @!P5 LDG.E R58, desc[UR6][R8.64] ;  /* 0x00000006083ad981 */ /* 0x0008a2000c1e1900 */
[----:B0-----:R-:W-:Y:S02]  /*1610*/  @!P2 MOV R6, R120 ;  /* 0x000000780006a202 */ /* 0x001fe40000000f00 */
[----:B------:R-:W-:Y:S01]  /*1620*/  @!P2 MOV R7, R123 ;  /* 0x0000007b0007a202 */ /* 0x000fe20000000f00 */
[----:B---3--:R-:W-:Y:S01]  /*1630*/  @!P3 IMAD R10, R96, R4, RZ ;  /* 0x00000004600ab224 */ /* 0x008fe200078e02ff */
[----:B------:R-:W-:-:S02]  /*1640*/  ISETP.GE.U32.AND P5, PT, R29, UR4, PT ;  /* 0x000000041d007c0c */ /* 0x000fc4000bfa6070 */
[----:B------:R-:W-:Y:S01]  /*1650*/  SHF.R.S32.HI R31, RZ, 0x1f, R29 ;  /* 0x0000001fff1f7819 */ /* 0x000fe2000001141d */
[----:B------:R-:W-:Y:S01]  /*1660*/  @!P2 IMAD.WIDE.U32 R2, R0, R2, R6 ;  /* 0x000000020002a225 */ /* 0x000fe200078e0006 */
[----:B------:R-:W-:Y:S02]  /*1670*/  @!P3 MOV R6, R120 ;  /* 0x000000780006b202 */ /* 0x000fe40000000f00 */
[----:B------:R-:W-:Y:S01]  /*1680*/  @!P3 MOV R7, R123 ;  /* 0x0000007b0007b202 */ /* 0x000fe20000000f00 */
[C---:B------:R-:W-:Y:S01]  /*1690*/  @!P3 IMAD R5, R116.reuse, R5, R10 ;  /* 0x000000057405b224 */ /* 0x040fe200078e020a */
[----:B------:R-:W-:Y:S02]  /*16a0*/  ISETP.GE.AND.EX P5, PT, R31, UR5, PT, P5 ;  /* 0x000000051f007c0c */ /* 0x000fe4000bfa6350 */
[----:B------:R-:W-:Y:S01]  /*16b0*/  ISETP.GE.U32.AND P4, PT, R115, UR4, PT ;  /* 0x0000000473007c0c */ /* 0x000fe2000bf86070 */
[----:B------:R-:W-:Y:S01]  /*16c0*/  @!P3 IMAD.WIDE.U32 R6, R116, R4, R6 ;  /* 0x000000047406b225 */ /* 0x000fe200078e0006 */
[----:B------:R-:W-:-:S02]  /*16d0*/  @!P2 IADD3 R0, PT, PT, R3, R11, RZ ;  /* 0x0000000b0300a210 */ /* 0x000fc40007ffe0ff */
[C---:B-1----:R-:W-:Y:S02]  /*16e0*/  @!P2 LEA R18, P6, R2.reuse, R18, 0x1 ;  /* 0x000000120212a211 */ /* 0x042fe400078c08ff */
[----:B------:R-:W-:Y:S02]  /*16f0*/  ISETP.GE.AND.EX P4, PT, R95, UR5, PT, P4 ;  /* 0x000000055f007c0c */ /* 0x000fe4000bf86340 */
[----:B------:R-:W-:Y:S02]  /*1700*/  @!P2 LEA.HI.X R19, R2, R19, R0, 0x1, P6 ;  /* 0x000000130213a211 */ /* 0x000fe400030f0c00 */
[----:B------:R-:W-:Y:S02]  /*1710*/  @!P3 IADD3 R0, PT, PT, R7, R5, RZ ;  /* 0x000000050700b210 */ /* 0x000fe40007ffe0ff */
[----:B----4-:R-:W-:-:S04]  /*1720*/  @!P3 LEA R4, P6, R6, R14, 0x1 ;  /* 0x0000000e0604b211 */ /* 0x010fc800078c08ff */
[----:B------:R-:W-:Y:S02]  /*1730*/  @!P3 LEA.HI.X R5, R6, R15, R0, 0x1, P6 ;  /* 0x0000000f0605b211 */ /* 0x000fe400030f0c00 */
[----:B------:R-:W-:Y:S01]  /*1740*/  ISETP.GE.U32.AND P6, PT, R114, UR4, PT ;  /* 0x0000000472007c0c */ /* 0x000fe2000bfc6070 */
[----:B------:R-:W0:Y:S03]  /*1750*/  @!P5 LDC.64 R14, c[0x0][0x3e0] ;  /* 0x0000f800ff0edb82 */ /* 0x000e260000000a00 */
[----:B------:R-:W-:-:S05]  /*1760*/  ISETP.GE.AND.EX P6, PT, R94, UR5, PT, P6 ;  /* 0x000000055e007c0c */ /* 0x000fca000bfc6360 */
[----:B------:R-:W1:Y:S01]  /*1770*/  @!P4 LDC.64 R10, c[0x0][0x3e0] ;  /* 0x0000f800ff0acb82 */ /* 0x000e620000000a00 */
[----:B------:R-:W-:Y:S02]  /*1780*/  MOV R0, RZ ;  /* 0x000000ff00007202 */ /* 0x000fe40000000f00 */
[----:B------:R-:W-:-:S04]  /*1790*/  MOV R63, RZ ;  /* 0x000000ff003f7202 */ /* 0x000fc80000000f00 */
[----:B------:R3:W4:Y:S01]  /*17a0*/  @!P3 LDG.E R0, desc[UR6][R4.64] ;  /* 0x000000060400b981 */ /* 0x000722000c1e1900 */
[----:B------:R-:W1:Y:S01]  /*17b0*/  @!P5 LDC.64 R6, c[0x0][0x390] ;  /* 0x0000e400ff06db82 */ /* 0x000e620000000a00 */
[----:B------:R-:W-:Y:S02]  /*17c0*/  MOV R67, RZ ;  /* 0x000000ff00437202 */ /* 0x000fe40000000f00 */
[----:B------:R3:W2:Y:S04]  /*17d0*/  @!P1 LDG.E R63, desc[UR6][R12.64] ;  /* 0x000000060c3f9981 */ /* 0x0006a8000c1e1900 */
[----:B------:R1:W2:Y:S01]  /*17e0*/  @!P2 LDG.E R67, desc[UR6][R18.64] ;  /* 0x000000061243a981 */ /* 0x0002a2000c1e1900 */
[----:B------:R-:W1:Y:S08]  /*17f0*/  @!P6 LDC.64 R2, c[0x0][0x3e0] ;  /* 0x0000f800ff02eb82 */ /* 0x000e700000000a00 */
[----:B------:R-:W1:Y:S01]  /*1800*/  @!P4 LDC.64 R8, c[0x0][0x390] ;  /* 0x0000e400ff08cb82 */ /* 0x000e620000000a00 */
[----:B0-----:R-:W-:Y:S01]  /*1810*/  @!P5 IMAD R32, R31, R14, RZ ;  /* 0x0000000e1f20d224 */ /* 0x001fe200078e02ff */
[----:B---3--:R-:W-:-:S02]  /*1820*/  @!P5 MOV R4, R120 ;  /* 0x000000780004d202 */ /* 0x008fc40000000f00 */
[----:B------:R-:W-:Y:S01]  /*1830*/  @!P5 MOV R5, R123 ;  /* 0x0000007b0005d202 */ /* 0x000fe20000000f00 */
[----:B------:R-:W-:Y:S01]  /*1840*/  @!P5 IMAD R31, R29, R15, R32 ;  /* 0x0000000f1d1fd224 */ /* 0x000fe200078e0220 */
[----:B------:R-:W-:Y:S01]  /*1850*/  @!P4 MOV R12, R120 ;  /* 0x00000078000cc202 */ /* 0x000fe20000000f00 */
[----:B-1----:R-:W-:Y:S01]  /*1860*/  @!P4 IMAD R30, R95, R10, RZ ;  /* 0x0000000a5f1ec224 */ /* 0x002fe200078e02ff */
[----:B------:R-:W-:Y:S01]  /*1870*/  @!P4 MOV R13, R123 ;  /* 0x0000007b000dc202 */ /* 0x000fe20000000f00 */
[----:B------:R-:W-:Y:S01]  /*1880*/  @!P5 IMAD.WIDE.U32 R14, R29, R14, R4 ;  /* 0x0000000e1d0ed225 */ /* 0x000fe200078e0004 */
[----:B------:R-:W-:Y:S01]  /*1890*/  ISETP.GE.U32.AND P2, PT, R113, UR4, PT ;  /* 0x0000000471007c0c */ /* 0x000fe2000bf46070 */
[----:B------:R-:W0:Y:S02]  /*18a0*/  @!P6 LDC.64 R4, c[0x0][0x390] ;  /* 0x0000e400ff04eb82 */ /* 0x000e240000000a00 */
[----:B------:R-:W-:Y:S01]  /*18b0*/  @!P4 IMAD R29, R115, R11, R30 ;  /* 0x0000000b731dc224 */ /* 0x000fe200078e021e */
[----:B------:R-:W-:Y:S01]  /*18c0*/  @!P5 IADD3 R11, PT, PT, R15, R31, RZ ;  /* 0x0000001f0f0bd210 */ /* 0x000fe20007ffe0ff */
[----:B------:R-:W-:Y:S01]  /*18d0*/  @!P4 IMAD.WIDE.U32 R12, R115, R10, R12 ;  /* 0x0000000a730cc225 */ /* 0x000fe200078e000c */
[----:B------:R-:W-:-:S02]  /*18e0*/  @!P5 LEA R6, P1, R14, R6, 0x1 ;  /* 0x000000060e06d211 */ /* 0x000fc400078208ff */
[----:B------:R-:W-:Y:S02]  /*18f0*/  ISETP.GE.AND.EX P2, PT, R93, UR5, PT, P2 ;  /* 0x000000055d007c0c */ /* 0x000fe4000bf46320 */
[----:B------:R-:W-:Y:S01]  /*1900*/  @!P5 LEA.HI.X R7, R14, R7, R11, 0x1, P1 ;  /* 0x000000070e07d211 */ /* 0x000fe200008f0c0b */
[----:B------:R-:W-:Y:S01]  /*1910*/  @!P6 IMAD R11, R94, R2, RZ ;  /* 0x000000025e0be224 */ /* 0x000fe200078e02ff */
[----:B------:R-:W-:Y:S02]  /*1920*/  @!P4 IADD3 R10, PT, PT, R13, R29, RZ ;  /* 0x0000001d0d0ac210 */ /* 0x000fe40007ffe0ff */
[----:B------:R-:W-:Y:S01]  /*1930*/  @!P4 LEA R8, P1, R12, R8, 0x1 ;  /* 0x000000080c08c211 */ /* 0x000fe200078208ff */
[----:B------:R-:W-:Y:S01]  /*1940*/  @!P6 IMAD R13, R114, R3, R11 ;  /* 0x00000003720de224 */ /* 0x000fe200078e020b */
[----:B------:R-:W-:Y:S02]  /*1950*/  @!P6 MOV R11, R123 ;  /* 0x0000007b000be202 */ /* 0x000fe40000000f00 */
[----:B------:R-:W-:-:S02]  /*1960*/  @!P4 LEA.HI.X R9, R12, R9, R10, 0x1, P1 ;  /* 0x000000090c09c211 */ /* 0x000fc400008f0c0a */
[----:B------:R-:W-:Y:S02]  /*1970*/  @!P6 MOV R10, R120 ;  /* 0x00000078000ae202 */ /* 0x000fe40000000f00 */
[----:B------:R-:W-:-:S03]  /*1980*/  ISETP.GE.U32.AND P1, PT, R112, UR4, PT ;  /* 0x0000000470007c0c */ /* 0x000fc6000bf26070 */
[----:B------:R-:W-:Y:S01]  /*1990*/  @!P6 IMAD.WIDE.U32 R10, R114, R2, R10 ;  /* 0x00000002720ae225 */ /* 0x000fe200078e000a */
[----:B------:R-:W-:Y:S01]  /*19a0*/  ISETP.GE.AND.EX P1, PT, R92, UR5, PT, P1 ;  /* 0x000000055c007c0c */ /* 0x000fe2000bf26310 */
[----:B------:R-:W1:Y:S01]  /*19b0*/  @!P2 LDC.64 R2, c[0x0][0x3e0] ;  /* 0x0000f800ff02ab82 */ /* 0x000e620000000a00 */
[----:B------:R-:W-:Y:S02]  /*19c0*/  CS2R R18, SRZ ;  /* 0x0000000000127805 */ /* 0x000fe4000001ff00 */
[----:B------:R-:W-:Y:S02]  /*19d0*/  @!P6 IADD3 R11, PT, PT, R11, R13, RZ ;  /* 0x0000000d0b0be210 */ /* 0x000fe40007ffe0ff */
[C---:B0-----:R-:W-:Y:S02]  /*19e0*/  @!P6 LEA R12, P3, R10.reuse, R4, 0x1 ;  /* 0x000000040a0ce211 */ /* 0x041fe400078608ff */
[----:B------:R0:W3:Y:S02]  /*19f0*/  @!P4 LDG.E R19, desc[UR6][R8.64] ;  /* 0x000000060813c981 */ /* 0x0000e4000c1e1900 */
[----:B------:R-:W-:-:S03]  /*1a00*/  @!P6 LEA.HI.X R13, R10, R5, R11, 0x1, P3 ;  /* 0x000000050a0de211 */ /* 0x000fc600018f0c0b */
[----:B------:R-:W5:Y:S01]  /*1a10*/  @!P1 LDC.64 R4, c[0x0][0x3e0] ;  /* 0x0000f800ff049b82 */ /* 0x000f620000000a00 */
[----:B------:R-:W-:Y:S02]  /*1a20*/  ISETP.GE.U32.AND P3, PT, R111, UR4, PT ;  /* 0x000000046f007c0c */ /* 0x000fe4000bf66070 */
[----:B------:R-:W-:Y:S01]  /*1a30*/  CS2R R72, SRZ ;  /* 0x0000000000487805 */ /* 0x000fe2000001ff00 */
[----:B------:R1:W2:Y:S04]  /*1a40*/  @!P6 LDG.E R18, desc[UR6][R12.64] ;  /* 0x000000060c12e981 */ /* 0x0002a8000c1e1900 */
[----:B0-----:R-:W0:Y:S01]  /*1a50*/  @!P2 LDC.64 R8, c[0x0][0x390] ;  /* 0x0000e400ff08ab82 */ /* 0x001e220000000a00 */
[----:B------:R-:W-:Y:S01]  /*1a60*/  ISETP.GE.AND.EX P3, PT, R91, UR5, PT, P3 ;  /* 0x000000055b007c0c */ /* 0x000fe2000bf66330 */
[----:B------:R1:W2:Y:S02]  /*1a70*/  @!P5 LDG.E R73, desc[UR6][R6.64] ;  /* 0x000000060649d981 */ /* 0x0002a4000c1e1900 */
[----:B-1----:R-:W-:Y:S01]  /*1a80*/  @!P2 IMAD R10, R93, R2, RZ ;  /* 0x000000025d0aa224 */ /* 0x002fe200078e02ff */
[----:B------:R-:W-:-:S02]  /*1a90*/  @!P2 MOV R12, R120 ;  /* 0x00000078000ca202 */ /* 0x000fc40000000f00 */
[----:B------:R-:W-:Y:S01]  /*1aa0*/  @!P2 MOV R13, R123 ;  /* 0x0000007b000da202 */ /* 0x000fe20000000f00 */
[C---:B------:R-:W-:Y:S01]  /*1ab0*/  @!P2 IMAD R15, R113.reuse, R3, R10 ;  /* 0x00000003710fa224 */ /* 0x040fe200078e020a */
[----:B------:R-:W-:Y:S01]  /*1ac0*/  ISETP.GE.U32.AND P5, PT, R110, UR4, PT ;  /* 0x000000046e007c0c */ /* 0x000fe2000bfa6070 */
[----:B------:R-:W1:Y:S01]  /*1ad0*/  @!P1 LDC.64 R6, c[0x0][0x390] ;  /* 0x0000e400ff069b82 */ /* 0x000e620000000a00 */
[----:B------:R-:W-:Y:S02]  /*1ae0*/  @!P2 IMAD.WIDE.U32 R2, R113, R2, R12 ;  /* 0x000000027102a225 */ /* 0x000fe400078e000c */
[----:B------:R-:W-:-:S05]  /*1af0*/  ISETP.GE.AND.EX P5, PT, R90, UR5, PT, P5 ;  /* 0x000000055a007c0c */ /* 0x000fca000bfa6350 */
[----:B------:R-:W1:Y:S01]  /*1b00*/  @!P3 LDC.64 R10, c[0x0][0x3e0] ;  /* 0x0000f800ff0abb82 */ /* 0x000e620000000a00 */
[----:B------:R-:W-:Y:S02]  /*1b10*/  @!P2 IADD3 R3, PT, PT, R3, R15, RZ ;  /* 0x0000000f0303a210 */ /* 0x000fe40007ffe0ff */
[----:B0-----:R-:W-:Y:S01]  /*1b20*/  @!P2 LEA R12, P6, R2, R8, 0x1 ;  /* 0x00000008020ca211 */ /* 0x001fe200078c08ff */
[----:B-----5:R-:W-:-:S03]  /*1b30*/  @!P1 IMAD R8, R92, R4, RZ ;  /* 0x000000045c089224 */ /* 0x020fc600078e02ff */
[----:B------:R-:W-:Y:S01]  /*1b40*/  @!P2 LEA.HI.X R13, R2, R9, R3, 0x1, P6 ;  /* 0x00000009020da211 */ /* 0x000fe200030f0c03 */
[C---:B------:R-:W-:Y:S01]  /*1b50*/  @!P1 IMAD R15, R112.reuse, R5, R8 ;  /* 0x00000005700f9224 */ /* 0x040fe200078e0208 */
[----:B------:R-:W-:Y:S01]  /*1b60*/  @!P1 MOV R8, R120 ;  /* 0x0000007800089202 */ /* 0x000fe20000000f00 */
[----:B------:R-:W0:Y:S01]  /*1b70*/  @!P3 LDC.64 R2, c[0x0][0x390] ;  /* 0x0000e400ff02bb82 */ /* 0x000e220000000a00 */
[----:B------:R-:W-:Y:S02]  /*1b80*/  @!P1 MOV R9, R123 ;  /* 0x0000007b00099202 */ /* 0x000fe40000000f00 */
[----:B------:R-:W-:Y:S01]  /*1b90*/  MOV R48, RZ ;  /* 0x000000ff00307202 */ /* 0x000fe20000000f00 */
[----:B------:R-:W-:-:S04]  /*1ba0*/  @!P1 IMAD.WIDE.U32 R8, R112, R4, R8 ;  /* 0x0000000470089225 */ /* 0x000fc800078e0008 */
[----:B------:R-:W5:Y:S01]  /*1bb0*/  @!P5 LDC.64 R4, c[0x0][0x3e0] ;  /* 0x0000f800ff04db82 */ /* 0x000f620000000a00 */
[----:B------:R-:W2:Y:S01]  /*1bc0*/  @!P2 LDG.E R48, desc[UR6][R12.64] ;  /* 0x000000060c30a981 */ /* 0x000ea2000c1e1900 */
[----:B------:R-:W-:Y:S02]  /*1bd0*/  ISETP.GE.U32.AND P2, PT, R109, UR4, PT ;  /* 0x000000046d007c0c */ /* 0x000fe4000bf46070 */
[----:B------:R-:W-:Y:S02]  /*1be0*/  @!P1 IADD3 R9, PT, PT, R9, R15, RZ ;  /* 0x0000000f09099210 */ /* 0x000fe40007ffe0ff */
[C---:B-1----:R-:W-:Y:S01]  /*1bf0*/  @!P1 LEA R6, P6, R8.reuse, R6, 0x1 ;  /* 0x0000000608069211 */ /* 0x042fe200078c08ff */
[----:B------:R-:W-:Y:S01]  /*1c00*/  @!P3 IMAD R14, R91, R10, RZ ;  /* 0x0000000a5b0eb224 */ /* 0x000fe200078e02ff */
[----:B------:R-:W-:Y:S02]  /*1c10*/  ISETP.GE.AND.EX P2, PT, R89, UR5, PT, P2 ;  /* 0x0000000559007c0c */ /* 0x000fe4000bf46320 */
[----:B------:R-:W-:-:S02]  /*1c20*/  @!P1 LEA.HI.X R7, R8, R7, R9, 0x1, P6 ;  /* 0x0000000708079211 */ /* 0x000fc400030f0c09 */
[----:B------:R-:W-:Y:S02]  /*1c30*/  @!P3 MOV R8, R120 ;  /* 0x000000780008b202 */ /* 0x000fe40000000f00 */
[----:B------:R-:W-:Y:S01]  /*1c40*/  @!P3 MOV R9, R123 ;  /* 0x0000007b0009b202 */ /* 0x000fe20000000f00 */
[C---:B------:R-:W-:Y:S01]  /*1c50*/  @!P3 IMAD R15, R111.reuse, R11, R14 ;  /* 0x0000000b6f0fb224 */ /* 0x040fe200078e020e */
[----:B------:R-:W-:Y:S01]  /*1c60*/  MOV R50, RZ ;  /* 0x000000ff00327202 */ /* 0x000fe20000000f00 */
[----:B------:R-:W-:-:S03]  /*1c70*/  @!P3 IMAD.WIDE.U32 R10, R111, R10, R8 ;  /* 0x0000000a6f0ab225 */ /* 0x000fc600078e0008 */
[----:B------:R-:W1:Y:S02]  /*1c80*/  @!P5 LDC.64 R8, c[0x0][0x390] ;  /* 0x0000e400ff08db82 */ /* 0x000e640000000a00 */
[----:B------:R0:W2:Y:S01]  /*1c90*/  @!P1 LDG.E R50, desc[UR6][R6.64] ;  /* 0x0000000606329981 */ /* 0x0000a2000c1e1900 */
[----:B------:R-:W-:Y:S02]  /*1ca0*/  ISETP.GE.U32.AND P6, PT, R108, UR4, PT ;  /* 0x000000046c007c0c */ /* 0x000fe4000bfc6070 */
[----:B------:R-:W-:Y:S02]  /*1cb0*/  @!P3 IADD3 R11, PT, PT, R11, R15, RZ ;  /* 0x0000000f0b0bb210 */ /* 0x000fe40007ffe0ff */
[----:B0-----:R-:W-:Y:S02]  /*1cc0*/  @!P3 LEA R14, P1, R10, R2, 0x1 ;  /* 0x000000020a0eb211 */ /* 0x001fe400078208ff */
[----:B------:R-:W-:Y:S01]  /*1cd0*/  ISETP.GE.AND.EX P6, PT, R88, UR5, PT, P6 ;  /* 0x0000000558007c0c */ /* 0x000fe2000bfc6360 */
[----:B------:R-:W0:Y:S01]  /*1ce0*/  @!P2 LDC.64 R6, c[0x0][0x3e0] ;  /* 0x0000f800ff06ab82 */ /* 0x000e220000000a00 */
[----:B------:R-:W-:Y:S01]  /*1cf0*/  @!P3 LEA.HI.X R15, R10, R3, R11, 0x1, P1 ;  /* 0x000000030a0fb211 */ /* 0x000fe200008f0c0b */
[----:B-----5:R-:W-:Y:S01]  /*1d00*/  @!P5 IMAD R2, R90, R4, RZ ;  /* 0x000000045a02d224 */ /* 0x020fe200078e02ff */
[----:B------:R-:W-:-:S02]  /*1d10*/  ISETP.GE.U32.AND P1, PT, R107, UR4, PT ;  /* 0x000000046b007c0c */ /* 0x000fc4000bf26070 */
[----:B------:R-:W-:Y:S01]  /*1d20*/  @!P5 MOV R12, R120 ;  /* 0x00000078000cd202 */ /* 0x000fe20000000f00 */
[C---:B------:R-:W-:Y:S01]  /*1d30*/  @!P5 IMAD R29, R110.reuse, R5, R2 ;  /* 0x000000056e1dd224 */ /* 0x040fe200078e0202 */
[----:B------:R-:W-:Y:S01]  /*1d40*/  ISETP.GE.AND.EX P1, PT, R87, UR5, PT, P1 ;  /* 0x0000000557007c0c */ /* 0x000fe2000bf26310 */
[----:B------:R-:W5:Y:S01]  /*1d50*/  @!P2 LDC.64 R2, c[0x0][0x390] ;  /* 0x0000e400ff02ab82 */ /* 0x000f620000000a00 */
[----:B------:R-:W-:Y:S01]  /*1d60*/  @!P5 MOV R13, R123 ;  /* 0x0000007b000dd202 */ /* 0x000fe20000000f00 */
[----:B------:R1:W2:Y:S02]  /*1d70*/  @!P3 LDG.E R53, desc[UR6][R14.64] ;  /* 0x000000060e35b981 */ /* 0x0002a4000c1e1900 */
[----:B------:R-:W-:-:S04]  /*1d80*/  @!P5 IMAD.WIDE.U32 R12, R110, R4, R12 ;  /* 0x000000046e0cd225 */ /* 0x000fc800078e000c */
[----:B------:R-:W5:Y:S01]  /*1d90*/  @!P6 LDC.64 R10, c[0x0][0x3e0] ;  /* 0x0000f800ff0aeb82 */ /* 0x000f620000000a00 */
[----:B------:R-:W-:Y:S02]  /*1da0*/  @!P5 IADD3 R13, PT, PT, R13, R29, RZ ;  /* 0x0000001d0d0dd210 */ /* 0x000fe40007ffe0ff */
[----:B-1----:R-:W-:-:S05]  /*1db0*/  @!P5 LEA R14, P3, R12, R8, 0x1 ;  /* 0x000000080c0ed211 */ /* 0x002fca00078608ff */
[----:B------:R-:W1:Y:S01]  /*1dc0*/  @!P1 LDC.64 R4, c[0x0][0x3e0] ;  /* 0x0000f800ff049b82 */ /* 0x000e620000000a00 */
[----:B------:R-:W-:Y:S01]  /*1dd0*/  @!P5 LEA.HI.X R15, R12, R9, R13, 0x1, P3 ;  /* 0x000000090c0fd211 */ /* 0x000fe200018f0c0d */
[----:B0-----:R-:W-:Y:S01]  /*1de0*/  @!P2 IMAD R8, R89, R6, RZ ;  /* 0x000000065908a224 */ /* 0x001fe200078e02ff */
[----:B------:R-:W-:Y:S02]  /*1df0*/  @!P2 MOV R12, R120 ;  /* 0x00000078000ca202 */ /* 0x000fe40000000f00 */
[----:B------:R-:W-:Y:S02]  /*1e00*/  @!P2 MOV R13, R123 ;  /* 0x0000007b000da202 */ /* 0x000fe40000000f00 */
[----:B------:R-:W-:Y:S01]  /*1e10*/  MOV R56, RZ ;  /* 0x000000ff00387202 */ /* 0x000fe20000000f00 */
[C---:B------:R-:W-:Y:S01]  /*1e20*/  @!P2 IMAD R7, R109.reuse, R7, R8 ;  /* 0x000000076d07a224 */ /* 0x040fe200078e0208 */
[----:B------:R-:W-:Y:S01]  /*1e30*/  ISETP.GE.U32.AND P3, PT, R106, UR4, PT ;  /* 0x000000046a007c0c */ /* 0x000fe2000bf66070 */
[----:B------:R-:W-:Y:S01]  /*1e40*/  @!P2 IMAD.WIDE.U32 R12, R109, R6, R12 ;  /* 0x000000066d0ca225 */ /* 0x000fe200078e000c */
[----:B------:R-:W0:Y:S02]  /*1e50*/  @!P6 LDC.64 R8, c[0x0][0x390] ;  /* 0x0000e400ff08eb82 */ /* 0x000e240000000a00 */
[----:B------:R1:W2:Y:S01]  /*1e60*/  @!P5 LDG.E R56, desc[UR6][R14.64] ;  /* 0x000000060e38d981 */ /* 0x0002a2000c1e1900 */
[----:B------:R-:W-:-:S02]  /*1e70*/  ISETP.GE.AND.EX P3, PT, R86, UR5, PT, P3 ;  /* 0x0000000556007c0c */ /* 0x000fc4000bf66330 */
[----:B------:R-:W-:Y:S02]  /*1e80*/  @!P2 IADD3 R13, PT, PT, R13, R7, RZ ;  /* 0x000000070d0da210 */ /* 0x000fe40007ffe0ff */
[----:B-----5:R-:W-:Y:S01]  /*1e90*/  @!P2 LEA R2, P5, R12, R2, 0x1 ;  /* 0x000000020c02a211 */ /* 0x020fe200078a08ff */
[----:B------:R-:W5:Y:S01]  /*1ea0*/  @!P1 LDC.64 R6, c[0x0][0x390] ;  /* 0x0000e400ff069b82 */ /* 0x000f620000000a00 */
[----:B------:R-:W-:Y:S02]  /*1eb0*/  @!P6 IMAD R29, R88, R10, RZ ;  /* 0x0000000a581de224 */ /* 0x000fe400078e02ff */
[----:B------:R-:W-:Y:S02]  /*1ec0*/  @!P2 LEA.HI.X R3, R12, R3, R13, 0x1, P5 ;  /* 0x000000030c03a211 */ /* 0x000fe400028f0c0d */
[----:B------:R-:W-:Y:S02]  /*1ed0*/  @!P6 MOV R12, R120 ;  /* 0x00000078000ce202 */ /* 0x000fe40000000f00 */
[----:B------:R-:W-:-:S02]  /*1ee0*/  @!P6 MOV R13, R123 ;  /* 0x0000007b000de202 */ /* 0x000fc40000000f00 */
[----:B------:R-:W-:Y:S01]  /*1ef0*/  MOV R61, RZ ;  /* 0x000000ff003d7202 */ /* 0x000fe20000000f00 */
[C---:B------:R-:W-:Y:S02]  /*1f00*/  @!P6 IMAD R31, R108.reuse, R11, R29 ;  /* 0x0000000b6c1fe224 */ /* 0x040fe400078e021d */
[----:B------:R-:W-:Y:S01]  /*1f10*/  @!P6 IMAD.WIDE.U32 R10, R108, R10, R12 ;  /* 0x0000000a6c0ae225 */ /* 0x000fe200078e000c */
[----:B------:R-:W-:Y:S02]  /*1f20*/  IADD3 R29, PT, PT, R28, 0x1d0, RZ ;  /* 0x000001d01c1d7810 */ /* 0x000fe40007ffe0ff */
[----:B------:R4:W2:Y:S01]  /*1f30*/  @!P2 LDG.E R61, desc[UR6][R2.64] ;  /* 0x00000006023da981 */ /* 0x0008a2000c1e1900 */
[----:B-1----:R-:W-:Y:S01]  /*1f40*/  @!P1 IMAD R12, R87, R4, RZ ;  /* 0x00000004570c9224 */ /* 0x002fe200078e02ff */
[----:B------:R-:W-:Y:S02]  /*1f50*/  ISETP.GE.U32.AND P5, PT, R29, UR4, PT ;  /* 0x000000041d007c0c */ /* 0x000fe4000bfa6070 */
[----:B------:R-:W-:Y:S01]  /*1f60*/  SHF.R.S32.HI R33, RZ, 0x1f, R29 ;  /* 0x0000001fff217819 */ /* 0x000fe2000001141d */
[----:B------:R-:W-:Y:S01]  /*1f70*/  @!P1 IMAD R15, R107, R5, R12 ;  /* 0x000000056b0f9224 */ /* 0x000fe200078e020c */
[----:B------:R-:W-:Y:S01]  /*1f80*/  @!P1 MOV R12, R120 ;  /* 0x00000078000c9202 */ /* 0x000fe20000000f00 */
[----:B----4-:R-:W1:Y:S01]  /*1f90*/  @!P3 LDC.64 R2, c[0x0][0x3e0] ;  /* 0x0000f800ff02bb82 */ /* 0x010e620000000a00 */
[----:B------:R-:W-:-:S02]  /*1fa0*/  @!P1 MOV R13, R123 ;  /* 0x0000007b000d9202 */ /* 0x000fc40000000f00 */
[----:B------:R-:W-:Y:S02]  /*1fb0*/  ISETP.GE.AND.EX P2, PT, R33, UR5, PT, P5 ;  /* 0x0000000521007c0c */ /* 0x000fe4000bf46350 */
[----:B------:R-:W-:Y:S01]  /*1fc0*/  @!P6 IADD3 R11, PT, PT, R11, R31, RZ ;  /* 0x0000001f0b0be210 */ /* 0x000fe20007ffe0ff */
[----:B------:R-:W-:Y:S01]  /*1fd0*/  @!P1 IMAD.WIDE.U32 R4, R107, R4, R12 ;  /* 0x000000046b049225 */ /* 0x000fe200078e000c */
[----:B0-----:R-:W-:-:S04]  /*1fe0*/  @!P6 LEA R8, P5, R10, R8, 0x1 ;  /* 0x000000080a08e211 */ /* 0x001fc800078a08ff */
[----:B------:R-:W-:Y:S02]  /*1ff0*/  @!P6 LEA.HI.X R9, R10, R9, R11, 0x1, P5 ;  /* 0x000000090a09e211 */ /* 0x000fe400028f0c0b */
[----:B------:R-:W-:Y:S02]  /*2000*/  @!P1 IADD3 R5, PT, PT, R5, R15, RZ ;  /* 0x0000000f05059210 */ /* 0x000fe40007ffe0ff */
[C---:B-----5:R-:W-:Y:S01]  /*2010*/  @!P1 LEA R6, P5, R4.reuse, R6, 0x1 ;  /* 0x0000000604069211 */ /* 0x060fe200078a08ff */
[----:B------:R-:W0:Y:S01]  /*2020*/  @!P3 LDC.64 R14, c[0x0][0x390] ;  /* 0x0000e400ff0ebb82 */ /* 0x000e220000000a00 */
[----:B------:R-:W-:Y:S02]  /*2030*/  MOV R65, RZ ;  /* 0x000000ff00417202 */ /* 0x000fe40000000f00 */
[----:B------:R-:W-:Y:S02]  /*2040*/  @!P1 LEA.HI.X R7, R4, R7, R5, 0x1, P5 ;  /* 0x0000000704079211 */ /* 0x000fe400028f0c05 */
[----:B------:R-:W-:-:S02]  /*2050*/  ISETP.GE.U32.AND P5, PT, R105, UR4, PT ;  /* 0x0000000469007c0c */ /* 0x000fc4000bfa6070 */
[----:B------:R-:W-:Y:S01]  /*2060*/  IADD3 R31, PT, PT, R28, 0x1f0, RZ ;  /* 0x000001f01c1f7810 */ /* 0x000fe20007ffe0ff */
[----:B------:R-:W4:Y:S01]  /*2070*/  @!P2 LDC.64 R12, c[0x0][0x3e0] ;  /* 0x0000f800ff0cab82 */ /* 0x000f220000000a00 */
[----:B------:R-:W-:Y:S01]  /*2080*/  ISETP.GE.AND.EX P5, PT, R85, UR5, PT, P5 ;  /* 0x0000000555007c0c */ /* 0x000fe2000bfa6350 */
[----:B------:R5:W2:Y:S01]  /*2090*/  @!P6 LDG.E R65, desc[UR6][R8.64] ;  /* 0x000000060841e981 */ /* 0x000aa2000c1e1900 */
[----:B------:R-:W-:Y:S01]  /*20a0*/  ISETP.GE.U32.AND P6, PT, R31, UR4, PT ;  /* 0x000000041f007c0c */ /* 0x000fe2000bfc6070 */
[----:B-1----:R-:W-:Y:S01]  /*20b0*/  @!P3 IMAD R4, R86, R2, RZ ;  /* 0x000000025604b224 */ /* 0x002fe200078e02ff */
[----:B------:R-:W-:Y:S02]  /*20c0*/  SHF.R.S32.HI R35, RZ, 0x1f, R31 ;  /* 0x0000001fff237819 */ /* 0x000fe4000001141f */
[----:B------:R-:W-:Y:S01]  /*20d0*/  @!P3 MOV R5, R123 ;  /* 0x0000007b0005b202 */ /* 0x000fe20000000f00 */
[----:B------:R-:W-:Y:S01]  /*20e0*/  @!P3 IMAD R37, R106, R3, R4 ;  /* 0x000000036a25b224 */ /* 0x000fe200078e0204 */
[----:B------:R-:W-:-:S02]  /*20f0*/  ISETP.GE.AND.EX P6, PT, R35, UR5, PT, P6 ;  /* 0x0000000523007c0c */ /* 0x000fc4000bfc6360 */
[----:B------:R-:W-:Y:S01]  /*2100*/  @!P3 MOV R4, R120 ;  /* 0x000000780004b202 */ /* 0x000fe20000000f00 */
[----:B-----5:R-:W1:Y:S01]  /*2110*/  @!P2 LDC.64 R8, c[0x0][0x390] ;  /* 0x0000e400ff08ab82 */ /* 0x020e620000000a00 */
[----:B------:R-:W-:-:S03]  /*2120*/  MOV R70, RZ ;  /* 0x000000ff00467202 */ /* 0x000fc60000000f00 */
[----:B------:R-:W-:-:S03]  /*2130*/  @!P3 IMAD.WIDE.U32 R2, R106, R2, R4 ;  /* 0x000000026a02b225 */ /* 0x000fc600078e0004 */
[----:B------:R5:W2:Y:S01]  /*2140*/  @!P1 LDG.E R70, desc[UR6][R6.64] ;  /* 0x0000000606469981 */ /* 0x000aa2000c1e1900 */
[----:B------:R-:W3:Y:S01]  /*2150*/  @!P5 LDC.64 R10, c[0x0][0x3e0] ;  /* 0x0000f800ff0adb82 */ /* 0x000ee20000000a00 */
[----:B------:R-:W-:Y:S02]  /*2160*/  @!P3 IADD3 R3, PT, PT, R3, R37, RZ ;  /* 0x000000250303b210 */ /* 0x000fe40007ffe0ff */
[----:B0-----:R-:W-:Y:S01]  /*2170*/  @!P3 LEA R14, P1, R2, R14, 0x1 ;  /* 0x0000000e020eb211 */ /* 0x001fe200078208ff */
[----:B----4-:R-:W-:-:S04]  /*2180*/  @!P2 IMAD R28, R33, R12, RZ ;  /* 0x0000000c211ca224 */ /* 0x010fc800078e02ff */
[----:B------:R-:W0:Y:S01]  /*2190*/  @!P6 LDC.64 R4, c[0x0][0x3e0] ;  /* 0x0000f800ff04eb82 */ /* 0x000e220000000a00 */
[----:B------:R-:W-:Y:S02]  /*21a0*/  @!P3 LEA.HI.X R15, R2, R15, R3, 0x1, P1 ;  /* 0x0000000f020fb211 */ /* 0x000fe400008f0c03 */
[----:B------:R-:W-:Y:S02]  /*21b0*/  @!P2 MOV R2, R120 ;  /* 0x000000780002a202 */ /* 0x000fe40000000f00 */
[----:B------:R-:W-:Y:S01]  /*21c0*/  @!P2 MOV R3, R123 ;  /* 0x0000007b0003a202 */ /* 0x000fe20000000f00 */
[C---:B------:R-:W-:Y:S01]  /*21d0*/  @!P2 IMAD R33, R29.reuse, R13, R28 ;  /* 0x0000000d1d21a224 */ /* 0x040fe200078e021c */
[----:B------:R-:W4:Y:S01]  /*21e0*/  @!P3 LDG.E R72, desc[UR6][R14.64] ;  /* 0x000000060e48b981 */ /* 0x000f22000c1e1900 */
[----:B-----5:R-:W5:Y:S01]  /*21f0*/  @!P5 LDC.64 R6, c[0x0][0x390] ;  /* 0x0000e400ff06db82 */ /* 0x020f620000000a00 */
[----:B------:R-:W-:-:S07]  /*2200*/  @!P2 IMAD.WIDE.U32 R12, R29, R12, R2 ;  /* 0x0000000c1d0ca225 */ /* 0x000fce00078e0002 */
[----:B------:R-:W5:Y:S01]  /*2210*/  @!P6 LDC.64 R2, c[0x0][0x390] ;  /* 0x0000e400ff02eb82 */ /* 0x000f620000000a00 */
[----:B------:R-:W-:Y:S02]  /*2220*/  @!P2 IADD3 R13, PT, PT, R13, R33, RZ ;  /* 0x000000210d0da210 */ /* 0x000fe40007ffe0ff */
[----:B-1----:R-:W-:Y:S01]  /*2230*/  @!P2 LEA R8, P1, R12, R8, 0x1 ;  /* 0x000000080c08a211 */ /* 0x002fe200078208ff */
[----:B---3--:R-:W-:-:S03]  /*2240*/  @!P5 IMAD R28, R85, R10, RZ ;  /* 0x0000000a551cd224 */ /* 0x008fc600078e02ff */
[----:B------:R-:W-:Y:S02]  /*2250*/  @!P2 LEA.HI.X R9, R12, R9, R13, 0x1, P1 ;  /* 0x000000090c09a211 */ /* 0x000fe400008f0c0d */
[----:B------:R-:W-:Y:S02]  /*2260*/  @!P5 MOV R12, R120 ;  /* 0x00000078000cd202 */ /* 0x000fe40000000f00 */
[----:B------:R-:W-:Y:S01]  /*2270*/  @!P5 MOV R13, R123 ;  /* 0x0000007b000dd202 */ /* 0x000fe20000000f00 */
[----:B------:R-:W-:Y:S02]  /*2280*/  @!P5 IMAD R29, R105, R11, R28 ;  /* 0x0000000b691dd224 */ /* 0x000fe400078e021c */
[----:B0-----:R-:W-:Y:S02]  /*2290*/  @!P6 IMAD R30, R35, R4, RZ ;  /* 0x00000004231ee224 */ /* 0x001fe400078e02ff */
[----:B------:R-:W-:Y:S01]  /*22a0*/  @!P5 IMAD.WIDE.U32 R10, R105, R10, R12 ;  /* 0x0000000a690ad225 */ /* 0x000fe200078e000c */
[----:B------:R-:W-:-:S02]  /*22b0*/  @!P6 MOV R12, R120 ;  /* 0x00000078000ce202 */ /* 0x000fc40000000f00 */
[----:B------:R-:W-:Y:S01]  /*22c0*/  @!P6 MOV R13, R123 ;  /* 0x0000007b000de202 */ /* 0x000fe20000000f00 */
[----:B------:R-:W-:Y:S01]  /*22d0*/  @!P6 IMAD R33, R31, R5, R30 ;  /* 0x000000051f21e224 */ /* 0x000fe200078e021e */
[----:B------:R-:W-:Y:S02]  /*22e0*/  MOV R76, RZ ;  /* 0x000000ff004c7202 */ /* 0x000fe40000000f00 */
[----:B------:R-:W-:Y:S01]  /*22f0*/  @!P5 IADD3 R11, PT, PT, R11, R29, RZ ;  /* 0x0000001d0b0bd210 */ /* 0x000fe20007ffe0ff */
[----:B------:R-:W-:Y:S01]  /*2300*/  @!P6 IMAD.WIDE.U32 R4, R31, R4, R12 ;  /* 0x000000041f04e225 */ /* 0x000fe200078e000c */
[C---:B-----5:R-:W-:Y:S02]  /*2310*/  @!P5 LEA R6, P1, R10.reuse, R6, 0x1 ;  /* 0x000000060a06d211 */ /* 0x060fe400078208ff */
[----:B------:R-:W-:Y:S01]  /*2320*/  MOV R78, RZ ;  /* 0x000000ff004e7202 */ /* 0x000fe20000000f00 */
[----:B------:R-:W3:Y:S01]  /*2330*/  @!P2 LDG.E R76, desc[UR6][R8.64] ;  /* 0x00000006084ca981 */ /* 0x000ee2000c1e1900 */
[----:B------:R-:W-:-:S02]  /*2340*/  @!P5 LEA.HI.X R7, R10, R7, R11, 0x1, P1 ;  /* 0x000000070a07d211 */ /* 0x000fc400008f0c0b */
[----:B------:R-:W-:Y:S02]  /*2350*/  @!P6 IADD3 R5, PT, PT, R5, R33, RZ ;  /* 0x000000210505e210 */ /* 0x000fe40007ffe0ff */
[C---:B------:R-:W-:Y:S01]  /*2360*/  @!P6 LEA R2, P1, R4.reuse, R2, 0x1 ;  /* 0x000000020402e211 */ /* 0x040fe200078208ff */
[----:B------:R-:W5:Y:S01]  /*2370*/  @!P5 LDG.E R78, desc[UR6][R6.64] ;  /* 0x00000006064ed981 */ /* 0x000f62000c1e1900 */
[----:B------:R-:W-:Y:S02]  /*2380*/  MOV R80, RZ ;  /* 0x000000ff00507202 */ /* 0x000fe40000000f00 */
[----:B------:R-:W-:-:S05]  /*2390*/  @!P6 LEA.HI.X R3, R4, R3, R5, 0x1, P1 ;  /* 0x000000030403e211 */ /* 0x000fca00008f0c05 */
[----:B------:R0:W5:Y:S01]  /*23a0*/  @!P6 LDG.E R80, desc[UR6][R2.64] ;  /* 0x000000060250e981 */ /* 0x000162000c1e1900 */
[C---:B------:R-:W-:Y:S02]  /*23b0*/  PRMT R83, R84.reuse, 0x7632, R83 ;  /* 0x0000763254537816 */ /* 0x040fe40000000053 */
[----:B------:R-:W-:Y:S02]  /*23c0*/  SHF.L.U32 R84, R84, 0x10, RZ ;  /* 0x0000001054547819 */ /* 0x000fe400000006ff */
[----:B------:R-:W-:Y:S02]  /*23d0*/  SHF.L.U32 R83, R83, 0x10, RZ ;  /* 0x0000001053537819 */ /* 0x000fe400000006ff */
[C---:B------:R-:W-:Y:S02]  /*23e0*/  PRMT R81, R82.reuse, 0x7632, R81 ;  /* 0x0000763252517816 */ /* 0x040fe40000000051 */
[----:B------:R-:W-:Y:S01]  /*23f0*/  SHF.L.U32 R82, R82, 0x10, RZ ;  /* 0x0000001052527819 */ /* 0x000fe200000006ff */
[----:B0-----:R-:W-:Y:S01]  /*2400*/  FADD.FTZ R2, R84, R83 ;  /* 0x0000005354027221 */ /* 0x001fe20000010000 */
[----:B------:R-:W-:-:S02]  /*2410*/  SHF.L.U32 R81, R81, 0x10, RZ ;  /* 0x0000001051517819 */ /* 0x000fc400000006ff */
[C---:B------:R-:W-:Y:S01]  /*2420*/  PRMT R4, R0.reuse, 0x7632, R4 ;  /* 0x0000763200047816 */ /* 0x040fe20000000004 */
[----:B------:R-:W-:Y:S01]  /*2430*/  FMUL.FTZ R7, R83, R83 ;  /* 0x0000005353077220 */ /* 0x000fe20000410000 */
[----:B------:R-:W-:Y:S01]  /*2440*/  FADD.FTZ R3, RZ, R2 ;  /* 0x00000002ff037221 */ /* 0x000fe20000010000 */
[----:B------:R-:W-:Y:S01]  /*2450*/  SHF.L.U32 R0, R0, 0x10, RZ ;  /* 0x0000001000007819 */ /* 0x000fe200000006ff */
[----:B------:R-:W-:Y:S01]  /*2460*/  FMUL.FTZ R9, R81, R81 ;  /* 0x0000005151097220 */ /* 0x000fe20000410000 */
[----:B------:R-:W-:Y:S01]  /*2470*/  SHF.L.U32 R2, R4, 0x10, RZ ;  /* 0x0000001004027819 */ /* 0x000fe200000006ff */
[----:B------:R-:W-:Y:S01]  /*2480*/  FADD.FTZ R6, R82, R81 ;  /* 0x0000005152067221 */ /* 0x000fe20000010000 */
[----:B------:R-:W-:Y:S01]  /*2490*/  PRMT R5, R27, 0x7632, R5 ;  /* 0x000076321b057816 */ /* 0x000fe20000000005 */
[----:B------:R-:W-:Y:S01]  /*24a0*/  FFMA.FTZ R7, R84, R84, R7 ;  /* 0x0000005454077223 */ /* 0x000fe20000010007 */
[----:B------:R-:W-:Y:S01]  /*24b0*/  FFMA.FTZ R8, R82, R82, R9 ;  /* 0x0000005252087223 */ /* 0x000fe20000010009 */
[----:B------:R-:W-:Y:S01]  /*24c0*/  FADD.FTZ R6, R3, R6 ;  /* 0x0000000603067221 */ /* 0x000fe20000010000 */
[----:B------:R-:W-:Y:S01]  /*24d0*/  FADD.FTZ R9, R0, R2 ;  /* 0x0000000200097221 */ /* 0x000fe20000010000 */
[----:B------:R-:W-:Y:S01]  /*24e0*/  SHF.L.U32 R3, R5, 0x10, RZ ;  /* 0x0000001005037819 */ /* 0x000fe200000006ff */
[----:B------:R-:W-:Y:S01]  /*24f0*/  FMUL.FTZ R11, R2, R2 ;  /* 0x00000002020b7220 */ /* 0x000fe20000410000 */
[----:B------:R-:W-:Y:S01]  /*2500*/  FADD.FTZ R7, RZ, R7 ;  /* 0x00000007ff077221 */ /* 0x000fe20000010000 */
[----:B------:R-:W-:Y:S01]  /*2510*/  FADD.FTZ R9, R6, R9 ;  /* 0x0000000906097221 */ /* 0x000fe20000010000 */
[----:B------:R-:W-:Y:S01]  /*2520*/  SHF.L.U32 R4, R27, 0x10, RZ ;  /* 0x000000101b047819 */ /* 0x000fe200000006ff */
[----:B------:R-:W-:Y:S01]  /*2530*/  FFMA.FTZ R6, R0, R0, R11 ;  /* 0x0000000000067223 */ /* 0x000fe2000001000b */
[----:B------:R-:W-:Y:S01]  /*2540*/  PRMT R5, R26, 0x7632, R5 ;  /* 0x000076321a057816 */ /* 0x000fe20000000005 */
[----:B------:R-:W-:Y:S01]  /*2550*/  FADD.FTZ R7, R7, R8 ;  /* 0x0000000807077221 */ /* 0x000fe20000010000 */
[----:B------:R-:W-:-:S02]  /*2560*/  FMUL.FTZ R11, R3, R3 ;  /* 0x00000003030b7220 */ /* 0x000fc40000410000 */
[----:B------:R-:W-:Y:S01]  /*2570*/  SHF.L.U32 R5, R5, 0x10, RZ ;  /* 0x0000001005057819 */ /* 0x000fe200000006ff */
[----:B------:R-:W-:Y:S01]  /*2580*/  FADD.FTZ R7, R7, R6 ;  /* 0x0000000607077221 */ /* 0x000fe20000010000 */
[C---:B------:R-:W-:Y:S01]  /*2590*/  FFMA.FTZ R10, R4.reuse, R4, R11 ;  /* 0x00000004040a7223 */ /* 0x040fe2000001000b */
[----:B------:R-:W-:Y:S01]  /*25a0*/  FADD.FTZ R8, R4, R3 ;  /* 0x0000000304087221 */ /* 0x000fe20000010000 */
[----:B------:R-:W-:Y:S01]  /*25b0*/  SHF.L.U32 R6, R26, 0x10, RZ ;  /* 0x000000101a067819 */ /* 0x000fe200000006ff */
[----:B------:R-:W-:Y:S01]  /*25c0*/  FMUL.FTZ R11, R5, R5 ;  /* 0x00000005050b7220 */ /* 0x000fe20000410000 */
[----:B------:R-:W-:Y:S01]  /*25d0*/  FADD.FTZ R10, R7, R10 ;  /* 0x0000000a070a7221 */ /* 0x000fe20000010000 */
[----:B------:R-:W-:Y:S01]  /*25e0*/  PRMT R7, R23, 0x7632, R7 ;  /* 0x0000763217077816 */ /* 0x000fe20000000007 */
[----:B------:R-:W-:Y:S01]  /*25f0*/  FADD.FTZ R8, R9, R8 ;  /* 0x0000000809087221 */ /* 0x000fe20000010000 */
[C---:B------:R-:W-:Y:S01]  /*2600*/  FADD.FTZ R9, R6.reuse, R5 ;  /* 0x0000000506097221 */ /* 0x040fe20000010000 */
[----:B------:R-:W-:Y:S01]  /*2610*/  FFMA.FTZ R11, R6, R6, R11 ;  /* 0x00000006060b7223 */ /* 0x000fe2000001000b */
[----:B------:R-:W-:-:S02]  /*2620*/  SHF.L.U32 R7, R7, 0x10, RZ ;  /* 0x0000001007077819 */ /* 0x000fc400000006ff */
[----:B------:R-:W-:Y:S01]  /*2630*/  FADD.FTZ R12, R8, R9 ;  /* 0x00000009080c7221 */ /* 0x000fe20000010000 */
[----:B------:R-:W-:Y:S01]  /*2640*/  FADD.FTZ R13, R10, R11 ;  /* 0x0000000b0a0d7221 */ /* 0x000fe20000010000 */
[----:B------:R-:W-:Y:S01]  /*2650*/  SHF.L.U32 R8, R23, 0x10, RZ ;  /* 0x0000001017087819 */ /* 0x000fe200000006ff */
[----:B------:R-:W-:Y:S01]  /*2660*/  FMUL.FTZ R23, R7, R7 ;  /* 0x0000000707177220 */ /* 0x000fe20000410000 */
[C---:B------:R-:W-:Y:S02]  /*2670*/  PRMT R10, R21.reuse, 0x7632, R10 ;  /* 0x00007632150a7816 */ /* 0x040fe4000000000a */
[----:B------:R-:W-:Y:S01]  /*2680*/  SHF.L.U32 R9, R21, 0x10, RZ ;  /* 0x0000001015097819 */ /* 0x000fe200000006ff */
[----:B------:R-:W-:Y:S01]  /*2690*/  FADD.FTZ R15, R8, R7 ;  /* 0x00000007080f7221 */ /* 0x000fe20000010000 */
[----:B------:R-:W-:Y:S01]  /*26a0*/  SHF.L.U32 R10, R10, 0x10, RZ ;  /* 0x000000100a0a7819 */ /* 0x000fe200000006ff */
[----:B------:R-:W-:Y:S01]  /*26b0*/  FFMA.FTZ R14, R8, R8, R23 ;  /* 0x00000008080e7223 */ /* 0x000fe20000010017 */
[C---:B------:R-:W-:Y:S01]  /*26c0*/  PRMT R11, R19.reuse, 0x7632, R11 ;  /* 0x00007632130b7816 */ /* 0x040fe2000000000b */
[----:B------:R-:W-:Y:S01]  /*26d0*/  FADD.FTZ R15, R12, R15 ;  /* 0x0000000f0c0f7221 */ /* 0x000fe20000010000 */
[----:B------:R-:W-:Y:S01]  /*26e0*/  SHF.L.U32 R12, R19, 0x10, RZ ;  /* 0x00000010130c7819 */ /* 0x000fe200000006ff */
[----:B------:R-:W-:Y:S01]  /*26f0*/  FADD.FTZ R14, R13, R14 ;  /* 0x0000000e0d0e7221 */ /* 0x000fe20000010000 */
[----:B------:R-:W-:Y:S01]  /*2700*/  SHF.L.U32 R11, R11, 0x10, RZ ;  /* 0x000000100b0b7819 */ /* 0x000fe200000006ff */
[----:B------:R-:W-:Y:S01]  /*2710*/  FADD.FTZ R26, R9, R10 ;  /* 0x0000000a091a7221 */ /* 0x000fe20000010000 */
[----:B------:R-:W-:Y:S01]  /*2720*/  FMUL.FTZ R28, R10, R10 ;  /* 0x0000000a0a1c7220 */ /* 0x000fe20000410000 */
[----:B--2---:R-:W-:-:S02]  /*2730*/  PRMT R13, R18, 0x7632, R13 ;  /* 0x00007632120d7816 */ /* 0x004fc4000000000d */
[----:B------:R-:W-:Y:S01]  /*2740*/  FADD.FTZ R15, R15, R26 ;  /* 0x0000001a0f0f7221 */ /* 0x000fe20000010000 */
[----:B------:R-:W-:Y:S01]  /*2750*/  FFMA.FTZ R19, R9, R9, R28 ;  /* 0x0000000909137223 */ /* 0x000fe2000001001c */
[----:B------:R-:W-:Y:S01]  /*2760*/  SHF.L.U32 R13, R13, 0x10, RZ ;  /* 0x000000100d0d7819 */ /* 0x000fe200000006ff */
[----:B------:R-:W-:Y:S01]  /*2770*/  FADD.FTZ R26, R12, R11 ;  /* 0x0000000b0c1a7221 */ /* 0x000fe20000010000 */
[----:B------:R-:W-:Y:S01]  /*2780*/  FMUL.FTZ R21, R11, R11 ;  /* 0x0000000b0b157220 */ /* 0x000fe20000410000 */
[----:B------:R-:W-:Y:S01]  /*2790*/  FADD.FTZ R19, R14, R19 ;  /* 0x000000130e137221 */ /* 0x000fe20000010000 */
[----:B------:R-:W-:Y:S01]  /*27a0*/  SHF.L.U32 R14, R18, 0x10, RZ ;  /* 0x00000010120e7819 */ /* 0x000fe200000006ff */
[----:B------:R-:W-:Y:S01]  /*27b0*/  FADD.FTZ R26, R15, R26 ;  /* 0x0000001a0f1a7221 */ /* 0x000fe20000010000 */
[----:B------:R-:W-:Y:S01]  /*27c0*/  FFMA.FTZ R28, R12, R12, R21 ;  /* 0x0000000c0c1c7223 */ /* 0x000fe20000010015 */
[----:B------:R-:W-:Y:S01]  /*27d0*/  FMUL.FTZ R23, R13, R13 ;  /* 0x0000000d0d177220 */ /* 0x000fe20000410000 */
[----:B------:R-:W-:-:S02]  /*27e0*/  PRMT R15, R16, 0x7632, R15 ;  /* 0x00007632100f7816 */ /* 0x000fc4000000000f */
[----:B------:R-:W-:Y:S01]  /*27f0*/  FADD.FTZ R19, R19, R28 ;  /* 0x0000001c13137221 */ /* 0x000fe20000010000 */
[----:B------:R-:W-:Y:S01]  /*2800*/  FFMA.FTZ R18, R14, R14, R23 ;  /* 0x0000000e0e127223 */ /* 0x000fe20000010017 */
[----:B------:R-:W-:Y:S02]  /*2810*/  SHF.L.U32 R15, R15, 0x10, RZ ;  /* 0x000000100f0f7819 */ /* 0x000fe400000006ff */
[----:B------:R-:W-:Y:S01]  /*2820*/  SHF.L.U32 R16, R16, 0x10, RZ ;  /* 0x0000001010107819 */ /* 0x000fe200000006ff */
[--C-:B------:R-:W-:Y:S01]  /*2830*/  FADD.FTZ R23, R19, R18.reuse ;  /* 0x0000001213177221 */ /* 0x100fe20000010000 */
[----:B------:R-:W-:Y:S01]  /*2840*/  PRMT R18, R17, 0x7632, R18 ;  /* 0x0000763211127816 */ /* 0x000fe20000000012 */
[----:B------:R-:W-:Y:S01]  /*2850*/  FMUL.FTZ R27, R15, R15 ;  /* 0x0000000f0f1b7220 */ /* 0x000fe20000410000 */
[----:B------:R-:W-:Y:S01]  /*2860*/  FADD.FTZ R21, R14, R13 ;  /* 0x0000000d0e157221 */ /* 0x000fe20000010000 */
[----:B------:R-:W-:Y:S02]  /*2870*/  PRMT R19, R20, 0x7632, R19 ;  /* 0x0000763214137816 */ /* 0x000fe40000000013 */
[----:B------:R-:W-:Y:S01]  /*2880*/  FFMA.FTZ R28, R16, R16, R27 ;  /* 0x00000010101c7223 */ /* 0x000fe2000001001b */
[----:B------:R-:W-:Y:S01]  /*2890*/  SHF.L.U32 R18, R18, 0x10, RZ ;  /* 0x0000001012127819 */ /* 0x000fe200000006ff */
[----:B------:R-:W-:Y:S01]  /*28a0*/  FADD.FTZ R21, R26, R21 ;  /* 0x000000151a157221 */ /* 0x000fe20000010000 */
[----:B------:R-:W-:Y:S01]  /*28b0*/  SHF.L.U32 R17, R17, 0x10, RZ ;  /* 0x0000001011117819 */ /* 0x000fe200000006ff */
[----:B------:R-:W-:Y:S01]  /*28c0*/  FADD.FTZ R26, R16, R15 ;  /* 0x0000000f101a7221 */ /* 0x000fe20000010000 */
[----:B------:R-:W-:Y:S01]  /*28d0*/  FADD.FTZ R23, R23, R28 ;  /* 0x0000001c17177221 */ /* 0x000fe20000010000 */
[----:B------:R-:W-:Y:S01]  /*28e0*/  SHF.L.U32 R19, R19, 0x10, RZ ;  /* 0x0000001013137819 */ /* 0x000fe200000006ff */
[----:B------:R-:W-:Y:S01]  /*28f0*/  FMUL.FTZ R28, R18, R18 ;  /* 0x00000012121c7220 */ /* 0x000fe20000410000 */
[----:B------:R-:W-:Y:S01]  /*2900*/  FADD.FTZ R26, R21, R26 ;  /* 0x0000001a151a7221 */ /* 0x000fe20000010000 */
[C---:B------:R-:W-:Y:S01]  /*2910*/  FADD.FTZ R27, R17.reuse, R18 ;  /* 0x00000012111b7221 */ /* 0x040fe20000010000 */
[----:B------:R-:W-:Y:S01]  /*2920*/  SHF.L.U32 R20, R20, 0x10, RZ ;  /* 0x0000001014147819 */ /* 0x000fe200000006ff */
[----:B------:R-:W-:Y:S01]  /*2930*/  FFMA.FTZ R28, R17, R17, R28 ;  /* 0x00000011111c7223 */ /* 0x000fe2000001001c */
[----:B------:R-:W-:Y:S01]  /*2940*/  PRMT R21, R22, 0x7632, R21 ;  /* 0x0000763216157816 */ /* 0x000fe20000000015 */
[----:B------:R-:W-:Y:S01]  /*2950*/  FMUL.FTZ R29, R19, R19 ;  /* 0x00000013131d7220 */ /* 0x000fe20000410000 */
[----:B------:R-:W-:Y:S01]  /*2960*/  FADD.FTZ R26, R26, R27 ;  /* 0x0000001b1a1a7221 */ /* 0x000fe20000010000 */
[----:B------:R-:W-:Y:S01]  /*2970*/  FADD.FTZ R23, R23, R28 ;  /* 0x0000001c17177221 */ /* 0x000fe20000010000 */
[----:B------:R-:W-:Y:S01]  /*2980*/  SHF.L.U32 R21, R21, 0x10, RZ ;  /* 0x0000001015157819 */ /* 0x000fe200000006ff */
[C---:B------:R-:W-:Y:S01]  /*2990*/  FADD.FTZ R27, R20.reuse, R19 ;  /* 0x00000013141b7221 */ /* 0x040fe20000010000 */
[----:B------:R-:W-:Y:S01]  /*29a0*/  FFMA.FTZ R28, R20, R20, R29 ;  /* 0x00000014141c7223 */ /* 0x000fe2000001001d */
[----:B------:R-:W-:-:S02]  /*29b0*/  SHF.L.U32 R22, R22, 0x10, RZ ;  /* 0x0000001016167819 */ /* 0x000fc400000006ff */
[----:B------:R-:W-:Y:S01]  /*29c0*/  FADD.FTZ R26, R26, R27 ;  /* 0x0000001b1a1a7221 */ /* 0x000fe20000010000 */
[----:B------:R-:W-:Y:S01]  /*29d0*/  FMUL.FTZ R29, R21, R21 ;  /* 0x00000015151d7220 */ /* 0x000fe20000410000 */
[----:B------:R-:W-:Y:S01]  /*29e0*/  FADD.FTZ R28, R23, R28 ;  /* 0x0000001c171c7221 */ /* 0x000fe20000010000 */
[----:B------:R-:W-:Y:S01]  /*29f0*/  PRMT R23, R24, 0x7632, R23 ;  /* 0x0000763218177816 */ /* 0x000fe20000000017 */
[C---:B------:R-:W-:Y:S01]  /*2a00*/  FADD.FTZ R27, R22.reuse, R21 ;  /* 0x00000015161b7221 */ /* 0x040fe20000010000 */
[----:B------:R-:W-:Y:S01]  /*2a10*/  FFMA.FTZ R31, R22, R22, R29 ;  /* 0x00000016161f7223 */ /* 0x000fe2000001001d */
[----:B------:R-:W-:Y:S02]  /*2a20*/  SHF.L.U32 R24, R24, 0x10, RZ ;  /* 0x0000001018187819 */ /* 0x000fe400000006ff */
[----:B------:R-:W-:Y:S01]  /*2a30*/  SHF.L.U32 R23, R23, 0x10, RZ ;  /* 0x0000001017177819 */ /* 0x000fe200000006ff */
[----:B------:R-:W-:Y:S01]  /*2a40*/  FADD.FTZ R29, R26, R27 ;  /* 0x0000001b1a1d7221 */ /* 0x000fe20000010000 */
[----:B------:R-:W-:-:S02]  /*2a50*/  PRMT R26, R25, 0x7632, R26 ;  /* 0x00007632191a7816 */ /* 0x000fc4000000001a */
[----:B------:R-:W-:Y:S01]  /*2a60*/  SHF.L.U32 R25, R25, 0x10, RZ ;  /* 0x0000001019197819 */ /* 0x000fe200000006ff */
[----:B------:R-:W-:Y:S01]  /*2a70*/  FADD.FTZ R30, R24, R23 ;  /* 0x00000017181e7221 */ /* 0x000fe20000010000 */
[----:B------:R-:W-:Y:S01]  /*2a80*/  SHF.L.U32 R26, R26, 0x10, RZ ;  /* 0x000000101a1a7819 */ /* 0x000fe200000006ff */
[----:B------:R-:W-:Y:S01]  /*2a90*/  FADD.FTZ R28, R28, R31 ;  /* 0x0000001f1c1c7221 */ /* 0x000fe20000010000 */
[C---:B------:R-:W-:Y:S01]  /*2aa0*/  PRMT R27, R48.reuse, 0x7632, R27 ;  /* 0x00007632301b7816 */ /* 0x040fe2000000001b */
[----:B------:R-:W-:Y:S01]  /*2ab0*/  FMUL.FTZ R31, R23, R23 ;  /* 0x00000017171f7220 */ /* 0x000fe20000410000 */
[----:B------:R-:W-:Y:S01]  /*2ac0*/  FADD.FTZ R29, R29, R30 ;  /* 0x0000001e1d1d7221 */ /* 0x000fe20000010000 */
[----:B------:R-:W-:Y:S01]  /*2ad0*/  FADD.FTZ R30, R25, R26 ;  /* 0x0000001a191e7221 */ /* 0x000fe20000010000 */
[----:B------:R-:W-:Y:S02]  /*2ae0*/  SHF.L.U32 R27, R27, 0x10, RZ ;  /* 0x000000101b1b7819 */ /* 0x000fe400000006ff */
[----:B------:R-:W-:Y:S01]  /*2af0*/  SHF.L.U32 R48, R48, 0x10, RZ ;  /* 0x0000001030307819 */ /* 0x000fe200000006ff */
[----:B------:R-:W-:Y:S01]  /*2b00*/  FFMA.FTZ R31, R24, R24, R31 ;  /* 0x00000018181f7223 */ /* 0x000fe2000001001f */
[----:B------:R-:W-:Y:S01]  /*2b10*/  PRMT R49, R50, 0x7632, R49 ;  /* 0x0000763232317816 */ /* 0x000fe20000000031 */
[----:B------:R-:W-:Y:S01]  /*2b20*/  FMUL.FTZ R32, R26, R26 ;  /* 0x0000001a1a207220 */ /* 0x000fe20000410000 */
[----:B------:R-:W-:Y:S01]  /*2b30*/  FADD.FTZ R29, R29, R30 ;  /* 0x0000001e1d1d7221 */ /* 0x000fe20000010000 */
[----:B------:R-:W-:Y:S01]  /*2b40*/  FADD.FTZ R30, R48, R27 ;  /* 0x0000001b301e7221 */ /* 0x000fe20000010000 */
[----:B------:R-:W-:Y:S01]  /*2b50*/  SHF.L.U32 R49, R49, 0x10, RZ ;  /* 0x0000001031317819 */ /* 0x000fe200000006ff */
[----:B------:R-:W-:Y:S01]  /*2b60*/  FADD.FTZ R28, R28, R31 ;  /* 0x0000001f1c1c7221 */ /* 0x000fe20000010000 */
        /* <DEDUP_REMOVED lines=13> */
[----:B------:R-:W-:Y:S01]  /*2c40*/  SHF.L.U32 R53, R53, 0x10, RZ ;  /* 0x0000001035357819 */ /* 0x000fe200000006ff */
[----:B------:R-:W-:Y:S01]  /*2c50*/  FADD.FTZ R30, R52, R51 ;  /* 0x00000033341e7221 */ /* 0x000fe20000010000 */
[----:B------:R-:W-:Y:S01]  /*2c60*/  SHF.L.U32 R54, R54, 0x10, RZ ;  /* 0x0000001036367819 */ /* 0x000fe200000006ff */
[----:B------:R-:W-:Y:S01]  /*2c70*/  FADD.FTZ R28, R28, R33 ;  /* 0x000000211c1c7221 */ /* 0x000fe20000010000 */
[----:B------:R-:W-:Y:S01]  /*2c80*/  FFMA.FTZ R31, R50, R50, R31 ;  /* 0x00000032321f7223 */ /* 0x000fe2000001001f */
[----:B------:R-:W-:Y:S01]  /*2c90*/  PRMT R55, R56, 0x7632, R55 ;  /* 0x0000763238377816 */ /* 0x000fe20000000037 */
[----:B------:R-:W-:Y:S01]  /*2ca0*/  FADD.FTZ R29, R29, R30 ;  /* 0x0000001e1d1d7221 */ /* 0x000fe20000010000 */
[----:B------:R-:W-:Y:S01]  /*2cb0*/  FADD.FTZ R30, R53, R54 ;  /* 0x00000036351e7221 */ /* 0x000fe20000010000 */
[----:B------:R-:W-:Y:S01]  /*2cc0*/  FADD.FTZ R28, R28, R31 ;  /* 0x0000001f1c1c7221 */ /* 0x000fe20000010000 */
[----:B------:R-:W-:Y:S01]  /*2cd0*/  SHF.L.U32 R55, R55, 0x10, RZ ;  /* 0x0000001037377819 */ /* 0x000fe200000006ff */
[----:B------:R-:W-:Y:S01]  /*2ce0*/  FMUL.FTZ R31, R51, R51 ;  /* 0x00000033331f7220 */ /* 0x000fe20000410000 */
[----:B------:R-:W-:-:S02]  /*2cf0*/  SHF.L.U32 R56, R56, 0x10, RZ ;  /* 0x0000001038387819 */ /* 0x000fc400000006ff */
[----:B------:R-:W-:Y:S01]  /*2d00*/  PRMT R57, R58, 0x7632, R57 ;  /* 0x000076323a397816 */ /* 0x000fe20000000039 */
[----:B------:R-:W-:Y:S01]  /*2d10*/  FADD.FTZ R29, R29, R30 ;  /* 0x0000001e1d1d7221 */ /* 0x000fe20000010000 */
[----:B------:R-:W-:Y:S01]  /*2d20*/  FFMA.FTZ R31, R52, R52, R31 ;  /* 0x00000034341f7223 */ /* 0x000fe2000001001f */
[----:B------:R-:W-:Y:S01]  /*2d30*/  FADD.FTZ R30, R56, R55 ;  /* 0x00000037381e7221 */ /* 0x000fe20000010000 */
[----:B------:R-:W-:Y:S01]  /*2d40*/  SHF.L.U32 R57, R57, 0x10, RZ ;  /* 0x0000001039397819 */ /* 0x000fe200000006ff */
[----:B------:R-:W-:Y:S01]  /*2d50*/  FMUL.FTZ R32, R54, R54 ;  /* 0x0000003636207220 */ /* 0x000fe20000410000 */
[----:B------:R-:W-:Y:S02]  /*2d60*/  SHF.L.U32 R58, R58, 0x10, RZ ;  /* 0x000000103a3a7819 */ /* 0x000fe400000006ff */
[----:B------:R-:W-:Y:S01]  /*2d70*/  PRMT R60, R59, 0x7632, R60 ;  /* 0x000076323b3c7816 */ /* 0x000fe2000000003c */
[----:B------:R-:W-:Y:S01]  /*2d80*/  FADD.FTZ R28, R28, R31 ;  /* 0x0000001f1c1c7221 */ /* 0x000fe20000010000 */
[----:B------:R-:W-:Y:S01]  /*2d90*/  FADD.FTZ R29, R29, R30 ;  /* 0x0000001e1d1d7221 */ /* 0x000fe20000010000 */
[----:B------:R-:W-:Y:S01]  /*2da0*/  FFMA.FTZ R31, R53, R53, R32 ;  /* 0x00000035351f7223 */ /* 0x000fe20000010020 */
[----:B------:R-:W-:Y:S01]  /*2db0*/  FADD.FTZ R30, R58, R57 ;  /* 0x000000393a1e7221 */ /* 0x000fe20000010000 */
[----:B------:R-:W-:Y:S01]  /*2dc0*/  SHF.L.U32 R59, R59, 0x10, RZ ;  /* 0x000000103b3b7819 */ /* 0x000fe200000006ff */
[----:B------:R-:W-:Y:S01]  /*2dd0*/  FMUL.FTZ R33, R55, R55 ;  /* 0x0000003737217220 */ /* 0x000fe20000410000 */
[----:B------:R-:W-:-:S02]  /*2de0*/  SHF.L.U32 R60, R60, 0x10, RZ ;  /* 0x000000103c3c7819 */ /* 0x000fc400000006ff */
[----:B------:R-:W-:Y:S01]  /*2df0*/  PRMT R62, R61, 0x7632, R62 ;  /* 0x000076323d3e7816 */ /* 0x000fe2000000003e */
[----:B------:R-:W-:Y:S01]  /*2e00*/  FADD.FTZ R28, R28, R31 ;  /* 0x0000001f1c1c7221 */ /* 0x000fe20000010000 */
[----:B------:R-:W-:Y:S01]  /*2e10*/  FADD.FTZ R29, R29, R30 ;  /* 0x0000001e1d1d7221 */ /* 0x000fe20000010000 */
[----:B------:R-:W-:Y:S01]  /*2e20*/  FFMA.FTZ R33, R56, R56, R33 ;  /* 0x0000003838217223 */ /* 0x000fe20000010021 */
[----:B------:R-:W-:Y:S01]  /*2e30*/  FMUL.FTZ R31, R57, R57 ;  /* 0x00000039391f7220 */ /* 0x000fe20000410000 */
[----:B------:R-:W-:Y:S01]  /*2e40*/  FADD.FTZ R30, R59, R60 ;  /* 0x0000003c3b1e7221 */ /* 0x000fe20000010000 */
[----:B------:R-:W-:Y:S02]  /*2e50*/  SHF.L.U32 R61, R61, 0x10, RZ ;  /* 0x000000103d3d7819 */ /* 0x000fe400000006ff */
[----:B------:R-:W-:Y:S02]  /*2e60*/  SHF.L.U32 R62, R62, 0x10, RZ ;  /* 0x000000103e3e7819 */ /* 0x000fe400000006ff */
[----:B------:R-:W-:Y:S01]  /*2e70*/  PRMT R64, R63, 0x7632, R64 ;  /* 0x000076323f407816 */ /* 0x000fe20000000040 */
[----:B------:R-:W-:Y:S01]  /*2e80*/  FADD.FTZ R28, R28, R33 ;  /* 0x000000211c1c7221 */ /* 0x000fe20000010000 */
        /* <DEDUP_REMOVED lines=8> */
[----:B------:R-:W-:Y:S01]  /*2f10*/  FADD.FTZ R29, R29, R30 ;  /* 0x0000001e1d1d7221 */ /* 0x000fe20000010000 */
[----:B------:R-:W-:Y:S01]  /*2f20*/  FMUL.FTZ R32, R62, R62 ;  /* 0x0000003e3e207220 */ /* 0x000fe20000410000 */
[----:B------:R-:W-:Y:S01]  /*2f30*/  FADD.FTZ R30, R63, R64 ;  /* 0x000000403f1e7221 */ /* 0x000fe20000010000 */
[----:B------:R-:W-:-:S02]  /*2f40*/  FADD.FTZ R28, R28, R31 ;  /* 0x0000001f1c1c7221 */ /* 0x000fc40000010000 */
[----:B------:R-:W-:Y:S01]  /*2f50*/  FFMA.FTZ R31, R61, R61, R32 ;  /* 0x0000003d3d1f7223 */ /* 0x000fe20000010020 */
[----:B------:R-:W-:Y:S01]  /*2f60*/  FADD.FTZ R29, R29, R30 ;  /* 0x0000001e1d1d7221 */ /* 0x000fe20000010000 */
[----:B------:R-:W-:Y:S01]  /*2f70*/  FMUL.FTZ R30, R64, R64 ;  /* 0x00000040401e7220 */ /* 0x000fe20000410000 */
[C---:B------:R-:W-:Y:S02]  /*2f80*/  PRMT R66, R65.reuse, 0x7632, R66 ;  /* 0x0000763241427816 */ /* 0x040fe40000000042 */
[----:B------:R-:W-:Y:S02]  /*2f90*/  SHF.L.U32 R65, R65, 0x10, RZ ;  /* 0x0000001041417819 */ /* 0x000fe400000006ff */
[----:B------:R-:W-:Y:S02]  /*2fa0*/  SHF.L.U32 R66, R66, 0x10, RZ ;  /* 0x0000001042427819 */ /* 0x000fe400000006ff */
[----:B------:R-:W-:Y:S01]  /*2fb0*/  PRMT R68, R67, 0x7632, R68 ;  /* 0x0000763243447816 */ /* 0x000fe20000000044 */
[----:B------:R-:W-:Y:S01]  /*2fc0*/  FADD.FTZ R28, R28, R31 ;  /* 0x0000001f1c1c7221 */ /* 0x000fe20000010000 */
[----:B------:R-:W-:Y:S01]  /*2fd0*/  FFMA.FTZ R31, R63, R63, R30 ;  /* 0x0000003f3f1f7223 */ /* 0x000fe2000001001e */
[----:B------:R-:W-:Y:S01]  /*2fe0*/  FMUL.FTZ R32, R66, R66 ;  /* 0x0000004242207220 */ /* 0x000fe20000410000 */
[----:B------:R-:W-:Y:S01]  /*2ff0*/  SHF.L.U32 R68, R68, 0x10, RZ ;  /* 0x0000001044447819 */ /* 0x000fe200000006ff */
[----:B------:R-:W-:Y:S01]  /*3000*/  FADD.FTZ R30, R65, R66 ;  /* 0x00000042411e7221 */ /* 0x000fe20000010000 */
[----:B------:R-:W-:Y:S01]  /*3010*/  SHF.L.U32 R67, R67, 0x10, RZ ;  /* 0x0000001043437819 */ /* 0x000fe200000006ff */
[----:B------:R-:W-:Y:S01]  /*3020*/  FADD.FTZ R28, R28, R31 ;  /* 0x0000001f1c1c7221 */ /* 0x000fe20000010000 */
[----:B------:R-:W-:Y:S01]  /*3030*/  FFMA.FTZ R31, R65, R65, R32 ;  /* 0x00000041411f7223 */ /* 0x000fe20000010020 */
[----:B------:R-:W-:Y:S01]  /*3040*/  PRMT R69, R70, 0x7632, R69 ;  /* 0x0000763246457816 */ /* 0x000fe20000000045 */
[----:B------:R-:W-:Y:S01]  /*3050*/  FADD.FTZ R29, R29, R30 ;  /* 0x0000001e1d1d7221 */ /* 0x000fe20000010000 */
[----:B------:R-:W-:Y:S01]  /*3060*/  FMUL.FTZ R32, R68, R68 ;  /* 0x0000004444207220 */ /* 0x000fe20000410000 */
[----:B------:R-:W-:Y:S01]  /*3070*/  FADD.FTZ R30, R67, R68 ;  /* 0x00000044431e7221 */ /* 0x000fe20000010000 */
[----:B------:R-:W-:-:S02]  /*3080*/  SHF.L.U32 R69, R69, 0x10, RZ ;  /* 0x0000001045457819 */ /* 0x000fc400000006ff */
[----:B------:R-:W-:Y:S01]  /*3090*/  SHF.L.U32 R70, R70, 0x10, RZ ;  /* 0x0000001046467819 */ /* 0x000fe200000006ff */
[----:B------:R-:W-:Y:S01]  /*30a0*/  FADD.FTZ R28, R28, R31 ;  /* 0x0000001f1c1c7221 */ /* 0x000fe20000010000 */
[----:B------:R-:W-:Y:S01]  /*30b0*/  FFMA.FTZ R31, R67, R67, R32 ;  /* 0x00000043431f7223 */ /* 0x000fe20000010020 */
[----:B------:R-:W-:Y:S01]  /*30c0*/  FADD.FTZ R29, R29, R30 ;  /* 0x0000001e1d1d7221 */ /* 0x000fe20000010000 */
[----:B------:R-:W-:Y:S01]  /*30d0*/  FMUL.FTZ R33, R69, R69 ;  /* 0x0000004545217220 */ /* 0x000fe20000410000 */
[----:B------:R-:W-:Y:S02]  /*30e0*/  PRMT R74, R73, 0x7632, R74 ;  /* 0x00007632494a7816 */ /* 0x000fe4000000004a */
[----:B----4-:R-:W-:Y:S01]  /*30f0*/  PRMT R71, R72, 0x7632, R71 ;  /* 0x0000763248477816 */ /* 0x010fe20000000047 */
[----:B------:R-:W-:Y:S01]  /*3100*/  FADD.FTZ R30, R70, R69 ;  /* 0x00000045461e7221 */ /* 0x000fe20000010000 */
[----:B------:R-:W-:Y:S02]  /*3110*/  SHF.L.U32 R72, R72, 0x10, RZ ;  /* 0x0000001048487819 */ /* 0x000fe400000006ff */
[----:B------:R-:W-:Y:S01]  /*3120*/  SHF.L.U32 R71, R71, 0x10, RZ ;  /* 0x0000001047477819 */ /* 0x000fe200000006ff */
[----:B------:R-:W-:Y:S01]  /*3130*/  FADD.FTZ R28, R28, R31 ;  /* 0x0000001f1c1c7221 */ /* 0x000fe20000010000 */
[----:B------:R-:W-:Y:S01]  /*3140*/  FFMA.FTZ R33, R70, R70, R33 ;  /* 0x0000004646217223 */ /* 0x000fe20000010021 */
[----:B------:R-:W-:Y:S01]  /*3150*/  SHF.L.U32 R74, R74, 0x10, RZ ;  /* 0x000000104a4a7819 */ /* 0x000fe200000006ff */
[----:B------:R-:W-:Y:S01]  /*3160*/  FADD.FTZ R29, R29, R30 ;  /* 0x0000001e1d1d7221 */ /* 0x000fe20000010000 */
[----:B------:R-:W-:Y:S01]  /*3170*/  FMUL.FTZ R31, R71, R71 ;  /* 0x00000047471f7220 */ /* 0x000fe20000410000 */
[----:B------:R-:W-:Y:S01]  /*3180*/  SHF.L.U32 R73, R73, 0x10, RZ ;  /* 0x0000001049497819 */ /* 0x000fe200000006ff */
[----:B------:R-:W-:Y:S01]  /*3190*/  FADD.FTZ R30, R72, R71 ;  /* 0x00000047481e7221 */ /* 0x000fe20000010000 */
[----:B------:R-:W-:Y:S01]  /*31a0*/  FADD.FTZ R28, R28, R33 ;  /* 0x000000211c1c7221 */ /* 0x000fe20000010000 */
[----:B------:R-:W-:Y:S01]  /*31b0*/  FFMA.FTZ R31, R72, R72, R31 ;  /* 0x00000048481f7223 */ /* 0x000fe2000001001f */
[----:B------:R-:W-:Y:S01]  /*31c0*/  FMUL.FTZ R32, R74, R74 ;  /* 0x0000004a4a207220 */ /* 0x000fe20000410000 */
[----:B------:R-:W-:Y:S01]  /*31d0*/  FADD.FTZ R29, R29, R30 ;  /* 0x0000001e1d1d7221 */ /* 0x000fe20000010000 */
[C---:B------:R-:W-:Y:S01]  /*31e0*/  FADD.FTZ R30, R73.reuse, R74 ;  /* 0x0000004a491e7221 */ /* 0x040fe20000010000 */
[----:B------:R-:W-:Y:S01]  /*31f0*/  FADD.FTZ R28, R28, R31 ;  /* 0x0000001f1c1c7221 */ /* 0x000fe20000010000 */
[----:B------:R-:W-:-:S02]  /*3200*/  FFMA.FTZ R31, R73, R73, R32 ;  /* 0x00000049491f7223 */ /* 0x000fc40000010020 */
[----:B------:R-:W-:Y:S02]  /*3210*/  FADD.FTZ R29, R29, R30 ;  /* 0x0000001e1d1d7221 */ /* 0x000fe40000010000 */
[----:B------:R-:W-:Y:S01]  /*3220*/  FADD.FTZ R28, R28, R31 ;  /* 0x0000001f1c1c7221 */ /* 0x000fe20000010000 */
[----:B---3--:R-:W-:-:S04]  /*3230*/  PRMT R75, R76, 0x7632, R75 ;  /* 0x000076324c4b7816 */ /* 0x008fc8000000004b */
[----:B------:R-:W-:Y:S02]  /*3240*/  SHF.L.U32 R75, R75, 0x10, RZ ;  /* 0x000000104b4b7819 */ /* 0x000fe400000006ff */
[----:B-----5:R-:W-:Y:S02]  /*3250*/  PRMT R77, R78, 0x7632, R77 ;  /* 0x000076324e4d7816 */ /* 0x020fe4000000004d */
[----:B------:R-:W-:Y:S01]  /*3260*/  SHF.L.U32 R76, R76, 0x10, RZ ;  /* 0x000000104c4c7819 */ /* 0x000fe200000006ff */
[----:B------:R-:W-:Y:S01]  /*3270*/  FMUL.FTZ R33, R75, R75 ;  /* 0x0000004b4b217220 */ /* 0x000fe20000410000 */
[----:B------:R-:W-:Y:S02]  /*3280*/  SHF.L.U32 R77, R77, 0x10, RZ ;  /* 0x000000104d4d7819 */ /* 0x000fe400000006ff */
[----:B------:R-:W-:Y:S01]  /*3290*/  PRMT R79, R80, 0x7632, R79 ;  /* 0x00007632504f7816 */ /* 0x000fe2000000004f */
[----:B------:R-:W-:Y:S01]  /*32a0*/  FADD.FTZ R30, R76, R75 ;  /* 0x0000004b4c1e7221 */ /* 0x000fe20000010000 */
[----:B------:R-:W-:Y:S01]  /*32b0*/  SHF.L.U32 R78, R78, 0x10, RZ ;  /* 0x000000104e4e7819 */ /* 0x000fe200000006ff */
        /* <DEDUP_REMOVED lines=53> */
.L_x_2016:
[----:B------:R-:W-:Y:S05]  /*3610*/  BSYNC.RECONVERGENT B0 ;  /* 0x0000000000007941 */ /* 0x000fea0003800200 */
.L_x_2015:
        /* <DEDUP_REMOVED lines=8> */
[----:B---3--:R-:W3:Y:S01]  /*36a0*/  LDS.128 R28, [UR4+0x30] ;  /* 0x00003004ff1c7984 */ /* 0x008ee20008000c00 */
[----:B-1----:R-:W-:Y:S01]  /*36b0*/  FADD.FTZ R41, R46, R32 ;  /* 0x000000202e297221 */ /* 0x002fe20000010000 */
[----:B------:R-:W-:-:S02]  /*36c0*/  FADD.FTZ R40, R47, R33 ;  /* 0x000000212f287221 */ /* 0x000fc40000010000 */
[----:B--2---:R-:W1:Y:S01]  /*36d0*/  LDS.128 R32, [UR4+0x40] ;  /* 0x00004004ff207984 */ /* 0x004e620008000c00 */
[----:B----4-:R-:W-:Y:S01]  /*36e0*/  FADD.FTZ R41, R41, R36 ;  /* 0x0000002429297221 */ /* 0x010fe20000010000 */
[----:B------:R-:W-:Y:S02]  /*36f0*/  FADD.FTZ R40, R40, R37 ;  /* 0x0000002528287221 */ /* 0x000fe40000010000 */
[----:B0-----:R-:W-:Y:S01]  /*3700*/  LDS.128 R44, [UR4+0x70] ;  /* 0x00007004ff2c7984 */ /* 0x001fe20008000c00 */
[----:B------:R-:W-:Y:S01]  /*3710*/  FADD.FTZ R41, R41, R38 ;  /* 0x0000002629297221 */ /* 0x000fe20000010000 */
[----:B------:R-:W-:Y:S02]  /*3720*/  FADD.FTZ R40, R40, R39 ;  /* 0x0000002728287221 */ /* 0x000fe40000010000 */
[----:B------:R-:W0:Y:S01]  /*3730*/  LDS.128 R36, [UR4+0x50] ;  /* 0x00005004ff247984 */ /* 0x000e220008000c00 */
[----:B---3--:R-:W-:Y:S01]  /*3740*/  FADD.FTZ R119, R41, R28 ;  /* 0x0000001c29777221 */ /* 0x008fe20000010000 */
[----:B------:R-:W-:-:S02]  /*3750*/  FADD.FTZ R28, R40, R29 ;  /* 0x0000001d281c7221 */ /* 0x000fc40000010000 */
[----:B------:R-:W2:Y:S01]  /*3760*/  LDS.128 R40, [UR4+0x60] ;  /* 0x00006004ff287984 */ /* 0x000ea20008000c00 */
        /* <DEDUP_REMOVED lines=18> */
.L_x_2018:
[----:B------:R-:W-:Y:S05]  /*3890*/  BSYNC.RECONVERGENT B0 ;  /* 0x0000000000007941 */ /* 0x000fea0003800200 */
.L_x_2017:
[----:B------:R-:W4:Y:S02]  /*38a0*/  LDCU UR4, c[0x0][0x370] ;  /* 0x00006e00ff0477ac */ /* 0x000f240008000800 */
[----:B----4-:R-:W-:-:S09]  /*38b0*/  UISETP.GE.U32.AND UP0, UPT, UR4, 0x2, UPT ;  /* 0x000000020400788c */ /* 0x010fd2000bf06070 */
[----:B------:R-:W-:Y:S05]  /*38c0*/  BRA.U !UP0, `(.L_x_2019) ;  /* 0x0000000908b87547 */ /* 0x000fea000b800000 */
[----:B------:R-:W4:Y:S01]  /*38d0*/  LDC R29, c[0x0][0x370] ;  /* 0x0000dc00ff1d7b82 */ /* 0x000f220000000800 */
[----:B------:R-:W-:-:S05]  /*38e0*/  LOP3.LUT R31, R103, 0x1, RZ, 0xc0, !PT ;  /* 0x00000001671f7812 */ /* 0x000fca00078ec0ff */
[----:B---3--:R-:W-:Y:S02]  /*38f0*/  IMAD R28, R31, R98, RZ ;  /* 0x000000621f1c7224 */ /* 0x008fe400078e02ff */
[----:B------:R-:W3:Y:S02]  /*3900*/  LDC.64 R124, c[0x0][0x3b8] ;  /* 0x0000ee00ff7c7b82 */ /* 0x000ee40000000a00 */
[----:B----4-:R-:W-:-:S05]  /*3910*/  IMAD R28, R28, R29, RZ ;  /* 0x0000001d1c1c7224 */ /* 0x010fca00078e02ff */
[----:B------:R-:W-:-:S05]  /*3920*/  SHF.L.U32 R29, R28, 0x1, RZ ;  /* 0x000000011c1d7819 */ /* 0x000fca00000006ff */
[----:B---3--:R-:W-:Y:S01]  /*3930*/  IMAD.WIDE R124, R29, 0x4, R124 ;  /* 0x000000041d7c7825 */ /* 0x008fe200078e027c */
[----:B------:R-:W-:Y:S06]  /*3940*/  @P2 BRA `(.L_x_2020) ;  /* 0x0000000000542947 */ /* 0x000fec0003800000 */
[----:B------:R-:W3:Y:S01]  /*3950*/  LDC.64 R28, c[0x0][0x3b0] ;  /* 0x0000ec00ff1c7b82 */ /* 0x000ee20000000a00 */
[-CC-:B------:R-:W-:Y:S01]  /*3960*/  IMAD R31, R31, R98.reuse, R101.reuse ;  /* 0x000000621f1f7224 */ /* 0x180fe200078e0265 */
[----:B------:R-:W-:Y:S01]  /*3970*/  LOP3.LUT P1, R32, R103, 0x2, RZ, 0xc0, !PT ;  /* 0x0000000267207812 */ /* 0x000fe2000782c0ff */
[----:B-1----:R-:W-:Y:S02]  /*3980*/  IMAD R33, R99, R98, R101 ;  /* 0x0000006263217224 */ /* 0x002fe400078e0265 */
[----:B---3--:R-:W-:-:S04]  /*3990*/  IMAD.WIDE.U32 R28, R31, 0x4, R28 ;  /* 0x000000041f1c7825 */ /* 0x008fc800078e001c */
        /* <DEDUP_REMOVED lines=10> */
[----:B---3--:R-:W-:Y:S05]  /*3a40*/  @!P1 BRA `(.L_x_2020) ;  /* 0x0000000000149947 */ /* 0x008fea0003800000 */
.L_x_2021:
[----:B------:R-:W3:Y:S04]  /*3a50*/  LDG.E.STRONG.GPU R30, desc[UR6][R28.64] ;  /* 0x000000061c1e7981 */ /* 0x000ee8000c1ef900 */
[----:B---3--:R-:W-:Y:S01]  /*3a60*/  CCTL.IVALL ;  /* 0x00000000ff00798f */ /* 0x008fe20002000000 */
[----:B------:R-:W-:Y:S05]  /*3a70*/  YIELD ;  /* 0x0000000000007946 */ /* 0x000fea0003800000 */
[----:B------:R-:W-:-:S13]  /*3a80*/  ISETP.NE.AND P1, PT, R30, R35, PT ;  /* 0x000000231e00720c */ /* 0x000fda0003f25270 */
[----:B------:R-:W-:Y:S05]  /*3a90*/  @P1 BRA `(.L_x_2021) ;  /* 0xfffffffc00ec1947 */ /* 0x000fea000383ffff */
.L_x_2020:
[----:B------:R-:W3:Y:S01]  /*3aa0*/  LDC R28, c[0x0][0x370] ;  /* 0x0000dc00ff1c7b82 */ /* 0x000ee20000000800 */
[----:B------:R-:W-:Y:S05]  /*3ab0*/  WARPSYNC.ALL ;  /* 0x0000000000007948 */ /* 0x000fea0003800000 */
[----:B---3--:R-:W-:Y:S02]  /*3ac0*/  ISETP.GE.U32.AND P1, PT, R28, 0x8, PT ;  /* 0x000000081c00780c */ /* 0x008fe40003f26070 */
[----:B------:R-:W-:Y:S01]  /*3ad0*/  BAR.SYNC.DEFER_BLOCKING 0x0 ;  /* 0x0000000000007b1d */ /* 0x000fe20000010000 */
[----:B------:R-:W-:-:S10]  /*3ae0*/  HFMA2 R36, -RZ, RZ, 0, 0 ;  /* 0x00000000ff247431 */ /* 0x000fd400000001ff */
        /* <DEDUP_REMOVED lines=10> */
[----:B------:R-:W-:-:S06]  /*3b90*/  UMOV UR4, URZ ;  /* 0x000000ff00047c82 */ /* 0x000fcc0008000000 */
.L_x_2023:
[----:B------:R-:W-:Y:S01]  /*3ba0*/  UIADD3 UR5, UPT, UPT, UR4, 0x1, URZ ;  /* 0x0000000104057890 */ /* 0x000fe2000fffe0ff */
[----:B------:R-:W-:Y:S01]  /*3bb0*/  ISETP.EQ.OR P3, PT, R39, RZ, P2 ;  /* 0x000000ff2700720c */ /* 0x000fe20001762670 */
[----:B------:R-:W-:-:S04]  /*3bc0*/  UIADD3 UR8, UPT, UPT, UR4, 0x2, URZ ;  /* 0x0000000204087890 */ /* 0x000fc8000fffe0ff */
[C---:B------:R-:W-:Y:S01]  /*3bd0*/  ISETP.EQ.OR P5, PT, R99.reuse, UR5, P2 ;  /* 0x0000000563007c0c */ /* 0x040fe200097a2670 */
[----:B------:R-:W-:Y:S01]  /*3be0*/  UIADD3 UR5, UPT, UPT, UR4, 0x3, URZ ;  /* 0x0000000304057890 */ /* 0x000fe2000fffe0ff */
[----:B------:R-:W-:-:S05]  /*3bf0*/  ISETP.EQ.OR P6, PT, R99, UR8, P2 ;  /* 0x0000000863007c0c */ /* 0x000fca00097c2670 */
[----:B------:R-:W-:Y:S01]  /*3c00*/  ISETP.EQ.OR P1, PT, R99, UR5, P2 ;  /* 0x0000000563007c0c */ /* 0x000fe20009722670 */
[----:B------:R-:W-:-:S05]  /*3c10*/  @!P3 IMAD.WIDE.U32 R28, R40, 0x8, R124 ;  /* 0x00000008281cb825 */ /* 0x000fca00078e007c */
[--C-:B------:R-:W-:Y:S01]  /*3c20*/  @!P5 IMAD.WIDE.U32 R30, R38, 0x8, R124.reuse ;  /* 0x00000008261ed825 */ /* 0x100fe200078e007c */
[----:B------:R-:W0:Y:S03]  /*3c30*/  @!P3 LDG.E.64 R28, desc[UR6][R28.64] ;  /* 0x000000061c1cb981 */ /* 0x000e26000c1e1b00 */
[--C-:B-1----:R-:W-:Y:S02]  /*3c40*/  @!P6 IMAD.WIDE.U32 R32, R44, 0x8, R124.reuse ;  /* 0x000000082c20e825 */ /* 0x102fe400078e007c */
[----:B------:R-:W3:Y:S02]  /*3c50*/  @!P5 LDG.E.64 R30, desc[UR6][R30.64] ;  /* 0x000000061e1ed981 */ /* 0x000ee4000c1e1b00 */
[----:B--2---:R-:W-:Y:S02]  /*3c60*/  @!P1 IMAD.WIDE.U32 R34, R36, 0x8, R124 ;  /* 0x0000000824229825 */ /* 0x004fe400078e007c */
[----:B------:R-:W2:Y:S04]  /*3c70*/  @!P6 LDG.E.64 R32, desc[UR6][R32.64] ;  /* 0x000000062020e981 */ /* 0x000ea8000c1e1b00 */
[----:B------:R-:W4:Y:S01]  /*3c80*/  @!P1 LDG.E.64 R34, desc[UR6][R34.64] ;  /* 0x0000000622229981 */ /* 0x000f22000c1e1b00 */
[----:B------:R-:W-:-:S02]  /*3c90*/  UIADD3 UR5, UPT, UPT, UR4, 0x4, URZ ;  /* 0x0000000404057890 */ /* 0x000fc4000fffe0ff */
[----:B------:R-:W-:Y:S01]  /*3ca0*/  UIADD3 UR8, UPT, UPT, UR4, 0x6, URZ ;  /* 0x0000000604087890 */ /* 0x000fe2000fffe0ff */
[----:B0-----:R-:W-:Y:S01]  /*3cb0*/  @!P3 FADD.FTZ R46, R46, R28 ;  /* 0x0000001c2e2eb221 */ /* 0x001fe20000010000 */
[----:B------:R-:W-:Y:S02]  /*3cc0*/  @!P3 FADD.FTZ R47, R47, R29 ;  /* 0x0000001d2f2fb221 */ /* 0x000fe40000010000 */
[----:B------:R-:W-:Y:S01]  /*3cd0*/  ISETP.EQ.OR P3, PT, R99, UR5, P2 ;  /* 0x0000000563007c0c */ /* 0x000fe20009762670 */
[----:B------:R-:W-:Y:S01]  /*3ce0*/  UIADD3 UR5, UPT, UPT, UR4, 0x5, URZ ;  /* 0x0000000504057890 */ /* 0x000fe2000fffe0ff */
[----:B---3--:R-:W-:Y:S01]  /*3cf0*/  @!P5 FADD.FTZ R46, R46, R30 ;  /* 0x0000001e2e2ed221 */ /* 0x008fe20000010000 */
[----:B------:R-:W-:Y:S01]  /*3d00*/  @!P5 FADD.FTZ R47, R47, R31 ;  /* 0x0000001f2f2fd221 */ /* 0x000fe20000010000 */
[----:B------:R-:W-:Y:S02]  /*3d10*/  ISETP.EQ.OR P5, PT, R99, UR8, P2 ;  /* 0x0000000863007c0c */ /* 0x000fe400097a2670 */
[----:B--2---:R-:W-:Y:S01]  /*3d20*/  @!P6 FADD.FTZ R46, R46, R32 ;  /* 0x000000202e2ee221 */ /* 0x004fe20000010000 */
[----:B------:R-:W-:-:S03]  /*3d30*/  @!P6 FADD.FTZ R47, R47, R33 ;  /* 0x000000212f2fe221 */ /* 0x000fc60000010000 */
[----:B----4-:R-:W-:Y:S01]  /*3d40*/  @!P1 FADD.FTZ R46, R46, R34 ;  /* 0x000000222e2e9221 */ /* 0x010fe20000010000 */
[----:B------:R-:W-:Y:S01]  /*3d50*/  @!P1 FADD.FTZ R47, R47, R35 ;  /* 0x000000232f2f9221 */ /* 0x000fe20000010000 */
[----:B------:R-:W-:Y:S01]  /*3d60*/  ISETP.EQ.OR P1, PT, R99, UR5, P2 ;  /* 0x0000000563007c0c */ /* 0x000fe20009722670 */
[----:B------:R-:W-:Y:S01]  /*3d70*/  @!P3 IMAD.WIDE.U32 R28, R43, 0x8, R124 ;  /* 0x000000082b1cb825 */ /* 0x000fe200078e007c */
[----:B------:R-:W-:-:S05]  /*3d80*/  UIADD3 UR5, UPT, UPT, UR4, 0x7, URZ ;  /* 0x0000000704057890 */ /* 0x000fca000fffe0ff */
[----:B------:R-:W2:Y:S01]  /*3d90*/  @!P3 LDG.E.64 R28, desc[UR6][R28.64] ;  /* 0x000000061c1cb981 */ /* 0x000ea2000c1e1b00 */
[----:B------:R-:W-:-:S05]  /*3da0*/  ISETP.EQ.OR P6, PT, R99, UR5, P2 ;  /* 0x0000000563007c0c */ /* 0x000fca00097c2670 */
[----:B------:R-:W-:-:S06]  /*3db0*/  @!P1 IMAD.WIDE.U32 R30, R41, 0x8, R124 ;  /* 0x00000008291e9825 */ /* 0x000fcc00078e007c */
[----:B------:R-:W3:Y:S01]  /*3dc0*/  @!P1 LDG.E.64 R30, desc[UR6][R30.64] ;  /* 0x000000061e1e9981 */ /* 0x000ee2000c1e1b00 */
[----:B------:R-:W-:-:S04]  /*3dd0*/  @!P5 IMAD.WIDE.U32 R32, R42, 0x8, R124 ;  /* 0x000000082a20d825 */ /* 0x000fc800078e007c */
[----:B------:R-:W-:Y:S02]  /*3de0*/  @!P6 IMAD.WIDE.U32 R34, R37, 0x8, R124 ;  /* 0x000000082522e825 */ /* 0x000fe400078e007c */
[----:B------:R-:W4:Y:S04]  /*3df0*/  @!P5 LDG.E.64 R32, desc[UR6][R32.64] ;  /* 0x000000062020d981 */ /* 0x000f28000c1e1b00 */
[----:B------:R-:W5:Y:S01]  /*3e00*/  @!P6 LDG.E.64 R34, desc[UR6][R34.64] ;  /* 0x000000062222e981 */ /* 0x000f62000c1e1b00 */
[----:B------:R-:W0:Y:S01]  /*3e10*/  LDC R45, c[0x0][0x370] ;  /* 0x0000dc00ff2d7b82 */ /* 0x000e220000000800 */
[----:B------:R-:W-:Y:S01]  /*3e20*/  UIADD3 UR4, UPT, UPT, UR4, 0x8, URZ ;  /* 0x0000000804047890 */ /* 0x000fe2000fffe0ff */
[----:B------:R-:W-:Y:S02]  /*3e30*/  IADD3 R39, PT, PT, R39, 0x8, RZ ;  /* 0x0000000827277810 */ /* 0x000fe40007ffe0ff */
[----:B------:R-:W-:-:S02]  /*3e40*/  LEA R40, R98, R40, 0x3 ;  /* 0x0000002862287211 */ /* 0x000fc400078e18ff */
[C---:B------:R-:W-:Y:S02]  /*3e50*/  LEA R38, R98.reuse, R38, 0x3 ;  /* 0x0000002662267211 */ /* 0x040fe400078e18ff */
[C---:B------:R-:W-:Y:S02]  /*3e60*/  LEA R44, R98.reuse, R44, 0x3 ;  /* 0x0000002c622c7211 */ /* 0x040fe400078e18ff */
[C---:B------:R-:W-:Y:S02]  /*3e70*/  LEA R36, R98.reuse, R36, 0x3 ;  /* 0x0000002462247211 */ /* 0x040fe400078e18ff */
[C---:B------:R-:W-:Y:S02]  /*3e80*/  LEA R43, R98.reuse, R43, 0x3 ;  /* 0x0000002b622b7211 */ /* 0x040fe400078e18ff */
[C---:B------:R-:W-:Y:S02]  /*3e90*/  LEA R41, R98.reuse, R41, 0x3 ;  /* 0x0000002962297211 */ /* 0x040fe400078e18ff */
[----:B------:R-:W-:-:S02]  /*3ea0*/  LEA R42, R98, R42, 0x3 ;  /* 0x0000002a622a7211 */ /* 0x000fc400078e18ff */
[----:B------:R-:W-:Y:S01]  /*3eb0*/  LEA R37, R98, R37, 0x3 ;  /* 0x0000002562257211 */ /* 0x000fe200078e18ff */
[----:B--2---:R-:W-:Y:S01]  /*3ec0*/  @!P3 FADD.FTZ R46, R46, R28 ;  /* 0x0000001c2e2eb221 */ /* 0x004fe20000010000 */
[----:B------:R-:W-:Y:S01]  /*3ed0*/  @!P3 FADD.FTZ R47, R47, R29 ;  /* 0x0000001d2f2fb221 */ /* 0x000fe20000010000 */
[----:B0-----:R-:W-:Y:S02]  /*3ee0*/  LOP3.LUT R28, R45, 0x7ffffff8, RZ, 0xc0, !PT ;  /* 0x7ffffff82d1c7812 */ /* 0x001fe400078ec0ff */
[----:B---3--:R-:W-:Y:S01]  /*3ef0*/  @!P1 FADD.FTZ R46, R46, R30 ;  /* 0x0000001e2e2e9221 */ /* 0x008fe20000010000 */
[----:B------:R-:W-:Y:S01]  /*3f00*/  @!P1 FADD.FTZ R47, R47, R31 ;  /* 0x0000001f2f2f9221 */ /* 0x000fe20000010000 */
[----:B------:R-:W-:Y:S02]  /*3f10*/  ISETP.NE.AND P1, PT, R28, UR4, PT ;  /* 0x000000041c007c0c */ /* 0x000fe4000bf25270 */
[----:B----4-:R-:W-:Y:S01]  /*3f20*/  @!P5 FADD.FTZ R46, R46, R32 ;  /* 0x000000202e2ed221 */ /* 0x010fe20000010000 */
[----:B------:R-:W-:-:S03]  /*3f30*/  @!P5 FADD.FTZ R47, R47, R33 ;  /* 0x000000212f2fd221 */ /* 0x000fc60000010000 */
[----:B-----5:R-:W-:Y:S01]  /*3f40*/  @!P6 FADD.FTZ R46, R46, R34 ;  /* 0x000000222e2ee221 */ /* 0x020fe20000010000 */
[----:B------:R-:W-:-:S06]  /*3f50*/  @!P6 FADD.FTZ R47, R47, R35 ;  /* 0x000000232f2fe221 */ /* 0x000fcc0000010000 */
[----:B------:R-:W-:Y:S05]  /*3f60*/  @P1 BRA `(.L_x_2023) ;  /* 0xfffffffc000c1947 */ /* 0x000fea000383ffff */
[----:B------:R-:W-:-:S07]  /*3f70*/  MOV R36, R28 ;  /* 0x0000001c00247202 */ /* 0x000fce0000000f00 */
.L_x_2022:
[----:B------:R-:W3:Y:S02]  /*3f80*/  LDCU UR4, c[0x0][0x370] ;  /* 0x00006e00ff0477ac */ /* 0x000ee40008000800 */
[----:B---3--:R-:W-:-:S09]  /*3f90*/  ULOP3.LUT UP0, URZ, UR4, 0x7, URZ, 0xc0, !UPT ;  /* 0x0000000704ff7892 */ /* 0x008fd2000f80c0ff */
[----:B------:R-:W-:Y:S05]  /*3fa0*/  BRA.U !UP0, `(.L_x_2019) ;  /* 0x0000000508007547 */ /* 0x000fea000b800000 */
[----:B------:R-:W3:Y:S01]  /*3fb0*/  LDCU UR4, c[0x0][0x370] ;  /* 0x00006e00ff0477ac */ /* 0x000ee20008000800 */
[----:B------:R-:W4:Y:S01]  /*3fc0*/  LDCU UR5, c[0x0][0x370] ;  /* 0x00006e00ff0577ac */ /* 0x000f220008000800 */
[----:B---3--:R-:W-:-:S04]  /*3fd0*/  ULOP3.LUT UR4, UR4, 0x7, URZ, 0xc0, !UPT ;  /* 0x0000000704047892 */ /* 0x008fc8000f8ec0ff */
[----:B------:R-:W-:Y:S02]  /*3fe0*/  UIADD3 UR4, UPT, UPT, UR4, -0x1, URZ ;  /* 0xffffffff04047890 */ /* 0x000fe4000fffe0ff */
[----:B----4-:R-:W-:Y:S02]  /*3ff0*/  ULOP3.LUT UP1, UR5, UR5, 0x3, URZ, 0xc0, !UPT ;  /* 0x0000000305057892 */ /* 0x010fe4000f82c0ff */
[----:B------:R-:W-:-:S09]  /*4000*/  UISETP.GE.U32.AND UP0, UPT, UR4, 0x3, UPT ;  /* 0x000000030400788c */ /* 0x000fd2000bf06070 */
[----:B------:R-:W-:Y:S05]  /*4010*/  BRA.U !UP0, `(.L_x_2024) ;  /* 0x0000000108707547 */ /* 0x000fea000b800000 */
        /* <DEDUP_REMOVED lines=10> */
[-C--:B-1----:R-:W-:Y:S02]  /*40c0*/  @!P5 IMAD R33, R30, R98.reuse, R101 ;  /* 0x000000621e21d224 */ /* 0x082fe400078e0265 */
[----:B------:R-:W-:Y:S01]  /*40d0*/  @!P3 IMAD.WIDE.U32 R30, R31, 0x8, R124 ;  /* 0x000000081f1eb825 */ /* 0x000fe200078e007c */
[----:B------:R-:W0:Y:S03]  /*40e0*/  @!P1 LDG.E.64 R28, desc[UR6][R28.64] ;  /* 0x000000061c1c9981 */ /* 0x000e26000c1e1b00 */
[----:B------:R-:W-:Y:S02]  /*40f0*/  @!P6 IMAD R35, R32, R98, R101 ;  /* 0x000000622023e224 */ /* 0x000fe400078e0265 */
[--C-:B------:R-:W-:Y:S01]  /*4100*/  @!P5 IMAD.WIDE.U32 R32, R33, 0x8, R124.reuse ;  /* 0x000000082120d825 */ /* 0x100fe200078e007c */
        /* <DEDUP_REMOVED lines=13> */
.L_x_2024:
[----:B------:R-:W-:Y:S05]  /*41e0*/  BRA.U !UP1, `(.L_x_2019) ;  /* 0x0000000109707547 */ /* 0x000fea000b800000 */
[----:B------:R-:W3:Y:S01]  /*41f0*/  LDC R32, c[0x0][0x370] ;  /* 0x0000dc00ff207b82 */ /* 0x000ee20000000800 */
[----:B------:R-:W-:Y:S01]  /*4200*/  UISETP.NE.AND UP0, UPT, UR5, 0x1, UPT ;  /* 0x000000010500788c */ /* 0x000fe2000bf05270 */
[----:B---3--:R-:W-:-:S08]  /*4210*/  LOP3.LUT R32, R32, 0x1, RZ, 0xc0, !PT ;  /* 0x0000000120207812 */ /* 0x008fd000078ec0ff */
[----:B------:R-:W-:Y:S05]  /*4220*/  BRA.U !UP0, `(.L_x_2025) ;  /* 0x0000000108387547 */ /* 0x000fea000b800000 */
        /* <DEDUP_REMOVED lines=14> */
.L_x_2025:
        /* <DEDUP_REMOVED lines=9> */
.L_x_2026:
[----:B------:R-:W-:Y:S05]  /*43a0*/  BSYNC.RECONVERGENT B0 ;  /* 0x0000000000007941 */ /* 0x000fea0003800200 */
.L_x_2019:
[----:B------:R-:W4:Y:S01]  /*43b0*/  S2UR UR5, SR_CgaCtaId ;  /* 0x00000000000579c3 */ /* 0x000f220000008800 */
[----:B------:R-:W3:Y:S01]  /*43c0*/  LDCU UR8, c[0x0][0x414] ;  /* 0x00008280ff0877ac */ /* 0x000ee20008000800 */
[----:B------:R-:W-:Y:S01]  /*43d0*/  LOP3.LUT R37, R104, 0xffff, RZ, 0xc0, !PT ;  /* 0x0000ffff68257812 */ /* 0x000fe200078ec0ff */
[----:B------:R-:W-:-:S03]  /*43e0*/  UMOV UR4, 0x400 ;  /* 0x0000040000047882 */ /* 0x000fc60000000000 */
[----:B------:R-:W-:Y:S02]  /*43f0*/  IADD3 R37, PT, PT, R118, R37, RZ ;  /* 0x0000002576257210 */ /* 0x000fe40007ffe0ff */
[----:B--2---:R-:W2:Y:S08]  /*4400*/  @P0 LDC.64 R34, c[0x0][0x388] ;  /* 0x0000e200ff220b82 */ /* 0x004eb00000000a00 */
[----:B------:R-:W0:Y:S01]  /*4410*/  LDC.64 R30, c[0x0][0x3a0] ;  /* 0x0000e800ff1e7b82 */ /* 0x000e220000000a00 */
[----:B---3--:R-:W-:Y:S01]  /*4420*/  @P0 FMUL.FTZ R28, R46, UR8 ;  /* 0x000000082e1c0c20 */ /* 0x008fe20008410000 */
[----:B------:R-:W-:Y:S01]  /*4430*/  @P0 FMUL.FTZ R29, R47, UR8 ;  /* 0x000000082f1d0c20 */ /* 0x000fe20008410000 */
[----:B----4-:R-:W-:-:S05]  /*4440*/  ULEA UR4, UR5, UR4, 0x18 ;  /* 0x0000000405047291 */ /* 0x010fca000f8ec0ff */
[----:B-1----:R-:W1:Y:S01]  /*4450*/  LDC.64 R32, c[0x0][0x398] ;  /* 0x0000e600ff207b82 */ /* 0x002e620000000a00 */
[----:B------:R-:W3:Y:S01]  /*4460*/  LDCU UR5, c[0x0][0x404] ;  /* 0x00008080ff0577ac */ /* 0x000ee20008000800 */
[----:B--2---:R-:W-:Y:S02]  /*4470*/  @P0 IMAD.WIDE R34, R102, 0x8, R34 ;  /* 0x0000000866220825 */ /* 0x004fe400078e0222 */
[----:B------:R-:W-:Y:S04]  /*4480*/  @!P2 STS.64 [UR4+0x88], R46 ;  /* 0x0000882eff00a988 */ /* 0x000fe80008000a04 */
[----:B------:R2:W-:Y:S01]  /*4490*/  @P0 STG.E.64 desc[UR6][R34.64], R28 ;  /* 0x0000001c22000986 */ /* 0x0005e2000c101b06 */
[C---:B0-----:R-:W-:Y:S01]  /*44a0*/  IMAD.WIDE R30, R37.reuse, 0x4, R30 ;  /* 0x00000004251e7825 */ /* 0x041fe200078e021e */
[----:B------:R-:W-:Y:S03]  /*44b0*/  BAR.SYNC.DEFER_BLOCKING 0x0 ;  /* 0x0000000000007b1d */ /* 0x000fe60000010000 */
[----:B-1----:R-:W-:-:S03]  /*44c0*/  IMAD.WIDE R32, R37, 0x4, R32 ;  /* 0x0000000425207825 */ /* 0x002fc600078e0220 */
[----:B------:R-:W5:Y:S04]  /*44d0*/  LDG.E.64 R30, desc[UR6][R30.64] ;  /* 0x000000061e1e7981 */ /* 0x000f68000c1e1b00 */
[----:B--2---:R0:W5:Y:S04]  /*44e0*/  LDG.E.64 R28, desc[UR6][R32.64] ;  /* 0x00000006201c7981 */ /* 0x004168000c1e1b00 */
        /* <DEDUP_REMOVED lines=8> */
[----:B---3--:R-:W-:Y:S01]  /*4570*/  IMAD R38, R99, UR5, R117 ;  /* 0x0000000563267c24 */ /* 0x008fe2000f8e0275 */
[----:B------:R-:W-:Y:S01]  /*4580*/  BSSY.RECONVERGENT B0, `(.L_x_2027) ;  /* 0x0000745000007945 */ /* 0x000fe20003800200 */
[----:B0-----:R-:W-:Y:S01]  /*4590*/  @P1 FADD.FTZ R34, R36, R39 ;  /* 0x0000002724221221 */ /* 0x001fe20000010000 */
[----:B------:R-:W-:Y:S02]  /*45a0*/  HFMA2 R36, -RZ, RZ, 1.875, 0 ;  /* 0x3f800000ff247431 */ /* 0x000fe400000001ff */
[----:B------:R-:W-:-:S04]  /*45b0*/  IADD3 R39, PT, PT, R38, 0x170, RZ ;  /* 0x0000017026277810 */ /* 0x000fc80007ffe0ff */
[----:B------:R0:W1:Y:S01]  /*45c0*/  @P1 MUFU.RSQ R36, R34 ;  /* 0x0000002200241308 */ /* 0x0000620000001400 */
[C---:B------:R-:W-:Y:S02]  /*45d0*/  IADD3 R40, PT, PT, R38.reuse, 0x40, RZ ;  /* 0x0000004026287810 */ /* 0x040fe40007ffe0ff */
[C---:B------:R-:W-:Y:S02]  /*45e0*/  IADD3 R41, PT, PT, R38.reuse, 0x140, RZ ;  /* 0x0000014026297810 */ /* 0x040fe40007ffe0ff */
[C---:B------:R-:W-:Y:S02]  /*45f0*/  IADD3 R42, PT, PT, R38.reuse, 0x30, RZ ;  /* 0x00000030262a7810 */ /* 0x040fe40007ffe0ff */
[----:B------:R-:W-:Y:S02]  /*4600*/  IADD3 R43, PT, PT, R38, 0x1d0, RZ ;  /* 0x000001d0262b7810 */ /* 0x000fe40007ffe0ff */
[----:B------:R-:W-:Y:S02]  /*4610*/  SHF.R.S32.HI R44, RZ, 0x1f, R39 ;  /* 0x0000001fff2c7819 */ /* 0x000fe40000011427 */
[----:B------:R-:W-:-:S02]  /*4620*/  SHF.R.S32.HI R45, RZ, 0x1f, R40 ;  /* 0x0000001fff2d7819 */ /* 0x000fc40000011428 */
[----:B------:R-:W-:Y:S02]  /*4630*/  SHF.R.S32.HI R46, RZ, 0x1f, R41 ;  /* 0x0000001fff2e7819 */ /* 0x000fe40000011429 */
[----:B------:R-:W-:Y:S02]  /*4640*/  SHF.R.S32.HI R47, RZ, 0x1f, R42 ;  /* 0x0000001fff2f7819 */ /* 0x000fe4000001142a */
[----:B------:R-:W-:Y:S01]  /*4650*/  SHF.R.S32.HI R118, RZ, 0x1f, R43 ;  /* 0x0000001fff767819 */ /* 0x000fe2000001142b */
[----:B01----:R-:W-:Y:S06]  /*4660*/  BRA.U UP0, `(.L_x_2028) ;  /* 0x0000002d00f07547 */ /* 0x003fec000b800000 */
[----:B------:R-:W0:Y:S01]  /*4670*/  LDCU.64 UR4, c[0x0][0x3e8] ;  /* 0x00007d00ff0477ac */ /* 0x000e220008000a00 */
[----:B------:R-:W-:Y:S01]  /*4680*/  SHF.R.S32.HI R32, RZ, 0x1f, R38 ;  /* 0x0000001fff207819 */ /* 0x000fe20000011426 */
[----:B------:R-:W-:Y:S01]  /*4690*/  BSSY.RECONVERGENT B1, `(.L_x_2029) ;  /* 0x000001c000017945 */ /* 0x000fe20003800200 */
[----:B------:R-:W-:-:S04]  /*46a0*/  IADD3 R119, PT, PT, R38, 0x10, RZ ;  /* 0x0000001026777810 */ /* 0x000fc80007ffe0ff */
[----:B------:R-:W-:Y:S02]  /*46b0*/  SHF.R.S32.HI R124, RZ, 0x1f, R119 ;  /* 0x0000001fff7c7819 */ /* 0x000fe40000011477 */
[----:B0-----:R-:W-:Y:S02]  /*46c0*/  ISETP.GE.U32.AND P1, PT, R38, UR4, PT ;  /* 0x0000000426007c0c */ /* 0x001fe4000bf26070 */
[----:B------:R-:W-:Y:S02]  /*46d0*/  ISETP.GE.U32.AND P2, PT, R119, UR4, PT ;  /* 0x0000000477007c0c */ /* 0x000fe4000bf46070 */
[----:B------:R-:W-:Y:S02]  /*46e0*/  ISETP.GE.AND.EX P1, PT, R32, UR5, PT, P1 ;  /* 0x0000000520007c0c */ /* 0x000fe4000bf26310 */
[----:B------:R-:W-:Y:S02]  /*46f0*/  ISETP.GE.U32.AND P3, PT, R116, UR4, PT ;  /* 0x0000000474007c0c */ /* 0x000fe4000bf66070 */
[----:B------:R-:W-:-:S02]  /*4700*/  ISETP.GE.AND.EX P2, PT, R124, UR5, PT, P2 ;  /* 0x000000057c007c0c */ /* 0x000fc4000bf46320 */
[----:B------:R-:W-:-:S07]  /*4710*/  ISETP.GE.AND.EX P3, PT, R96, UR5, PT, P3 ;  /* 0x0000000560007c0c */ /* 0x000fce000bf66330 */
[----:B------:R-:W-:Y:S06]  /*4720*/  @P1 BRA `(.L_x_2030) ;  /* 0x0000000000481947 */ /* 0x000fec0003800000 */
[----:B------:R-:W0:Y:S01]  /*4730*/  LDCU.64 UR10, c[0x0][0x3e0] ;  /* 0x00007c00ff0a77ac */ /* 0x000e220008000a00 */
[----:B------:R-:W-:Y:S01]  /*4740*/  MOV R33, R123 ;  /* 0x0000007b00217202 */ /* 0x000fe20000000f00 */
[----:B------:R-:W-:Y:S01]  /*4750*/  FADD.FTZ R83, R83, -R37 ;  /* 0x8000002553537221 */ /* 0x000fe20000010000 */
[----:B------:R-:W1:Y:S01]  /*4760*/  LDCU.64 UR8, c[0x0][0x380] ;  /* 0x00007000ff0877ac */ /* 0x000e620008000a00 */
[----:B0-----:R-:W-:Y:S01]  /*4770*/  IMAD R35, R32, UR10, RZ ;  /* 0x0000000a20237c24 */ /* 0x001fe2000f8e02ff */
[----:B------:R-:W-:-:S03]  /*4780*/  MOV R32, R120 ;  /* 0x0000007800207202 */ /* 0x000fc60000000f00 */
[C---:B------:R-:W-:Y:S02]  /*4790*/  IMAD R35, R38.reuse, UR11, R35 ;  /* 0x0000000b26237c24 */ /* 0x040fe4000f8e0223 */
[----:B------:R-:W-:-:S05]  /*47a0*/  IMAD.WIDE.U32 R32, R38, UR10, R32 ;  /* 0x0000000a26207c25 */ /* 0x000fca000f8e0020 */
[----:B------:R-:W-:Y:S01]  /*47b0*/  IADD3 R35, PT, PT, R33, R35, RZ ;  /* 0x0000002321237210 */ /* 0x000fe20007ffe0ff */
[----:B------:R-:W-:Y:S01]  /*47c0*/  FADD.FTZ R33, R84, -R37 ;  /* 0x8000002554217221 */ /* 0x000fe20000010000 */
[----:B-1----:R-:W-:-:S03]  /*47d0*/  LEA R34, P1, R32, UR8, 0x1 ;  /* 0x0000000820227c11 */ /* 0x002fc6000f8208ff */
[-C--:B------:R-:W-:Y:S01]  /*47e0*/  FMUL.FTZ R33, R33, R36.reuse ;  /* 0x0000002421217220 */ /* 0x080fe20000410000 */
[----:B------:R-:W-:Y:S01]  /*47f0*/  LEA.HI.X R35, R32, UR9, R35, 0x1, P1 ;  /* 0x0000000920237c11 */ /* 0x000fe200088f0c23 */
[----:B------:R-:W-:Y:S02]  /*4800*/  FMUL.FTZ R32, R83, R36 ;  /* 0x0000002453207220 */ /* 0x000fe40000410000 */
[----:B-----5:R-:W-:Y:S02]  /*4810*/  FFMA.FTZ R33, R28, R33, R30 ;  /* 0x000000211c217223 */ /* 0x020fe4000001001e */
[----:B------:R-:W-:-:S05]  /*4820*/  FFMA.FTZ R32, R29, R32, R31 ;  /* 0x000000201d207223 */ /* 0x000fca000001001f */
[----:B------:R-:W-:-:S05]  /*4830*/  F2FP.BF16.F32.PACK_AB R33, R32, R33 ;  /* 0x000000212021723e */ /* 0x000fca00000010ff */
[----:B------:R0:W-:Y:S02]  /*4840*/  STG.E desc[UR6][R34.64], R33 ;  /* 0x0000002122007986 */ /* 0x0001e4000c101906 */
.L_x_2030:
[----:B------:R-:W-:Y:S05]  /*4850*/  BSYNC.RECONVERGENT B1 ;  /* 0x0000000000017941 */ /* 0x000fea0003800200 */
.L_x_2029:
[----:B------:R-:W-:Y:S04]  /*4860*/  BSSY.RECONVERGENT B1, `(.L_x_2031) ;  /* 0x0000014000017945 */ /* 0x000fe80003800200 */
[----:B------:R-:W-:Y:S05]  /*4870*/  @P2 BRA `(.L_x_2032) ;  /* 0x0000000000482947 */ /* 0x000fea0003800000 */
[----:B------:R-:W1:Y:S01]  /*4880*/  LDCU.64 UR8, c[0x0][0x3e0] ;  /* 0x00007c00ff0877ac */ /* 0x000e620008000a00 */
[----:B------:R-:W-:Y:S01]  /*4890*/  MOV R32, R120 ;  /* 0x0000007800207202 */ /* 0x000fe20000000f00 */
[----:B------:R-:W-:Y:S01]  /*48a0*/  FADD.FTZ R81, R81, -R37 ;  /* 0x8000002551517221 */ /* 0x000fe20000010000 */
[----:B0-----:R-:W-:Y:S01]  /*48b0*/  MOV R33, R123 ;  /* 0x0000007b00217202 */ /* 0x001fe20000000f00 */
[----:B------:R-:W0:Y:S01]  /*48c0*/  LDCU.64 UR10, c[0x0][0x380] ;  /* 0x00007000ff0a77ac */ /* 0x000e220008000a00 */
[----:B-1----:R-:W-:Y:S02]  /*48d0*/  IMAD R124, R124, UR8, RZ ;  /* 0x000000087c7c7c24 */ /* 0x002fe4000f8e02ff */
[----:B------:R-:W-:-:S04]  /*48e0*/  IMAD.WIDE.U32 R32, R119, UR8, R32 ;  /* 0x0000000877207c25 */ /* 0x000fc8000f8e0020 */
[----:B------:R-:W-:Y:S01]  /*48f0*/  IMAD R35, R119, UR9, R124 ;  /* 0x0000000977237c24 */ /* 0x000fe2000f8e027c */
[----:B0-----:R-:W-:-:S04]  /*4900*/  LEA R34, P1, R32, UR10, 0x1 ;  /* 0x0000000a20227c11 */ /* 0x001fc8000f8208ff */
[----:B------:R-:W-:Y:S01]  /*4910*/  IADD3 R35, PT, PT, R33, R35, RZ ;  /* 0x0000002321237210 */ /* 0x000fe20007ffe0ff */
[----:B------:R-:W-:-:S03]  /*4920*/  FADD.FTZ R33, R82, -R37 ;  /* 0x8000002552217221 */ /* 0x000fc60000010000 */
[----:B------:R-:W-:Y:S01]  /*4930*/  LEA.HI.X R35, R32, UR11, R35, 0x1, P1 ;  /* 0x0000000b20237c11 */ /* 0x000fe200088f0c23 */
[-C--:B------:R-:W-:Y:S01]  /*4940*/  FMUL.FTZ R33, R33, R36.reuse ;  /* 0x0000002421217220 */ /* 0x080fe20000410000 */
[----:B------:R-:W-:-:S03]  /*4950*/  FMUL.FTZ R32, R81, R36 ;  /* 0x0000002451207220 */ /* 0x000fc60000410000 */
[----:B-----5:R-:W-:Y:S01]  /*4960*/  FFMA.FTZ R33, R28, R33, R30 ;  /* 0x000000211c217223 */ /* 0x020fe2000001001e */
[----:B------:R-:W-:-:S05]  /*4970*/  FFMA.FTZ R32, R29, R32, R31 ;  /* 0x000000201d207223 */ /* 0x000fca000001001f */
[----:B------:R-:W-:-:S05]  /*4980*/  F2FP.BF16.F32.PACK_AB R33, R32, R33 ;  /* 0x000000212021723e */ /* 0x000fca00000010ff */
[----:B------:R1:W-:Y:S02]  /*4990*/  STG.E desc[UR6][R34.64], R33 ;  /* 0x0000002122007986 */ /* 0x0003e4000c101906 */
.L_x_2032:
[----:B------:R-:W-:Y:S05]  /*49a0*/  BSYNC.RECONVERGENT B1 ;  /* 0x0000000000017941 */ /* 0x000fea0003800200 */
.L_x_2031:
[----:B------:R-:W-:Y:S01]  /*49b0*/  BSSY.RECONVERGENT B1, `(.L_x_2033) ;  /* 0x0000015000017945 */ /* 0x000fe20003800200 */
[----:B------:R-:W-:-:S03]  /*49c0*/  IADD3 R81, PT, PT, R38, 0x50, RZ ;  /* 0x0000005026517810 */ /* 0x000fc60007ffe0ff */
[----:B------:R-:W-:Y:S05]  /*49d0*/  @P3 BRA `(.L_x_2034) ;  /* 0x0000000000483947 */ /* 0x000fea0003800000 */
[----:B------:R-:W2:Y:S01]  /*49e0*/  LDCU.64 UR8, c[0x0][0x3e0] ;  /* 0x00007c00ff0877ac */ /* 0x000ea20008000a00 */
[----:B------:R-:W-:Y:S01]  /*49f0*/  MOV R32, R120 ;  /* 0x0000007800207202 */ /* 0x000fe20000000f00 */
[----:B------:R-:W-:Y:S01]  /*4a00*/  FADD.FTZ R83, R2, -R37 ;  /* 0x8000002502537221 */ /* 0x000fe20000010000 */
[----:B01----:R-:W-:Y:S01]  /*4a10*/  MOV R33, R123 ;  /* 0x0000007b00217202 */ /* 0x003fe20000000f00 */
[----:B------:R-:W0:Y:S01]  /*4a20*/  LDCU.64 UR10, c[0x0][0x380] ;  /* 0x00007000ff0a77ac */ /* 0x000e220008000a00 */
[----:B--2---:R-:W-:Y:S02]  /*4a30*/  IMAD R35, R96, UR8, RZ ;  /* 0x0000000860237c24 */ /* 0x004fe4000f8e02ff */
[----:B------:R-:W-:-:S04]  /*4a40*/  IMAD.WIDE.U32 R32, R116, UR8, R32 ;  /* 0x0000000874207c25 */ /* 0x000fc8000f8e0020 */
[----:B------:R-:W-:Y:S01]  /*4a50*/  IMAD R35, R116, UR9, R35 ;  /* 0x0000000974237c24 */ /* 0x000fe2000f8e0223 */
[----:B0-----:R-:W-:-:S04]  /*4a60*/  LEA R34, P1, R32, UR10, 0x1 ;  /* 0x0000000a20227c11 */ /* 0x001fc8000f8208ff */
[----:B------:R-:W-:Y:S01]  /*4a70*/  IADD3 R35, PT, PT, R33, R35, RZ ;  /* 0x0000002321237210 */ /* 0x000fe20007ffe0ff */
[----:B------:R-:W-:Y:S01]  /*4a80*/  FADD.FTZ R33, R0, -R37 ;  /* 0x8000002500217221 */ /* 0x000fe20000010000 */
[-C--:B------:R-:W-:Y:S02]  /*4a90*/  FMUL.FTZ R0, R83, R36.reuse ;  /* 0x0000002453007220 */ /* 0x080fe40000410000 */
[----:B------:R-:W-:Y:S01]  /*4aa0*/  LEA.HI.X R35, R32, UR11, R35, 0x1, P1 ;  /* 0x0000000b20237c11 */ /* 0x000fe200088f0c23 */
[----:B------:R-:W-:Y:S01]  /*4ab0*/  FMUL.FTZ R33, R33, R36 ;  /* 0x0000002421217220 */ /* 0x000fe20000410000 */
[----:B-----5:R-:W-:-:S03]  /*4ac0*/  FFMA.FTZ R0, R29, R0, R31 ;  /* 0x000000001d007223 */ /* 0x020fc6000001001f */
[----:B------:R-:W-:-:S05]  /*4ad0*/  FFMA.FTZ R33, R28, R33, R30 ;  /* 0x000000211c217223 */ /* 0x000fca000001001e */
[----:B------:R-:W-:-:S05]  /*4ae0*/  F2FP.BF16.F32.PACK_AB R33, R0, R33 ;  /* 0x000000210021723e */ /* 0x000fca00000010ff */
[----:B------:R2:W-:Y:S02]  /*4af0*/  STG.E desc[UR6][R34.64], R33 ;  /* 0x0000002122007986 */ /* 0x0005e4000c101906 */
.L_x_2034:
[----:B------:R-:W-:Y:S05]  /*4b00*/  BSYNC.RECONVERGENT B1 ;  /* 0x0000000000017941 */ /* 0x000fea0003800200 */
.L_x_2033:
[----:B------:R-:W-:Y:S01]  /*4b10*/  ISETP.GE.U32.AND P5, PT, R42, UR4, PT ;  /* 0x000000042a007c0c */ /* 0x000fe2000bfa6070 */
[----:B------:R-:W-:Y:S01]  /*4b20*/  BSSY.RECONVERGENT B1, `(.L_x_2035) ;  /* 0x0000022000017945 */ /* 0x000fe20003800200 */
[----:B------:R-:W-:Y:S02]  /*4b30*/  IADD3 R0, PT, PT, R38, 0x60, RZ ;  /* 0x0000006026007810 */ /* 0x000fe40007ffe0ff */
[----:B------:R-:W-:Y:S02]  /*4b40*/  ISETP.GE.AND.EX P5, PT, R47, UR5, PT, P5 ;  /* 0x000000052f007c0c */ /* 0x000fe4000bfa6350 */
[----:B------:R-:W-:Y:S02]  /*4b50*/  ISETP.GE.U32.AND P2, PT, R40, UR4, PT ;  /* 0x0000000428007c0c */ /* 0x000fe4000bf46070 */
[----:B------:R-:W-:Y:S02]  /*4b60*/  ISETP.GE.U32.AND P1, PT, R81, UR4, PT ;  /* 0x0000000451007c0c */ /* 0x000fe4000bf26070 */
[----:B------:R-:W-:-:S02]  /*4b70*/  ISETP.GE.U32.AND P6, PT, R0, UR4, PT ;  /* 0x0000000400007c0c */ /* 0x000fc4000bfc6070 */
[----:B------:R-:W-:Y:S02]  /*4b80*/  ISETP.GE.U32.AND P3, PT, R115, UR4, PT ;  /* 0x0000000473007c0c */ /* 0x000fe4000bf66070 */
[----:B------:R-:W-:Y:S02]  /*4b90*/  ISETP.GE.U32.AND P4, PT, R114, UR4, PT ;  /* 0x0000000472007c0c */ /* 0x000fe4000bf86070 */
[----:B------:R-:W-:Y:S02]  /*4ba0*/  SHF.R.S32.HI R82, RZ, 0x1f, R81 ;  /* 0x0000001fff527819 */ /* 0x000fe40000011451 */
[----:B------:R-:W-:Y:S02]  /*4bb0*/  SHF.R.S32.HI R83, RZ, 0x1f, R0 ;  /* 0x0000001fff537819 */ /* 0x000fe40000011400 */
[----:B------:R-:W-:Y:S02]  /*4bc0*/  ISETP.GE.AND.EX P2, PT, R45, UR5, PT, P2 ;  /* 0x000000052d007c0c */ /* 0x000fe4000bf46320 */
[----:B------:R-:W-:-:S02]  /*4bd0*/  ISETP.GE.AND.EX P1, PT, R82, UR5, PT, P1 ;  /* 0x0000000552007c0c */ /* 0x000fc4000bf26310 */
[----:B------:R-:W-:Y:S02]  /*4be0*/  ISETP.GE.AND.EX P6, PT, R83, UR5, PT, P6 ;  /* 0x0000000553007c0c */ /* 0x000fe4000bfc6360 */
[----:B------:R-:W-:Y:S02]  /*4bf0*/  ISETP.GE.AND.EX P3, PT, R95, UR5, PT, P3 ;  /* 0x000000055f007c0c */ /* 0x000fe4000bf66330 */
[----:B------:R-:W-:Y:S01]  /*4c00*/  ISETP.GE.AND.EX P4, PT, R94, UR5, PT, P4 ;  /* 0x000000055e007c0c */ /* 0x000fe2000bf86340 */
[----:B------:R-:W-:-:S12]  /*4c10*/  @P5 BRA `(.L_x_2036) ;  /* 0x0000000000485947 */ /* 0x000fd80003800000 */
[----:B------:R-:W3:Y:S01]  /*4c20*/  LDCU.64 UR8, c[0x0][0x3e0] ;  /* 0x00007c00ff0877ac */ /* 0x000ee20008000a00 */
[----:B------:R-:W-:Y:S01]  /*4c30*/  MOV R32, R120 ;  /* 0x0000007800207202 */ /* 0x000fe20000000f00 */
[----:B------:R-:W-:Y:S01]  /*4c40*/  FADD.FTZ R3, R3, -R37 ;  /* 0x8000002503037221 */ /* 0x000fe20000010000 */
[----:B012---:R-:W-:Y:S01]  /*4c50*/  MOV R33, R123 ;  /* 0x0000007b00217202 */ /* 0x007fe20000000f00 */
[----:B------:R-:W0:Y:S02]  /*4c60*/  LDCU.64 UR10, c[0x0][0x380] ;  /* 0x00007000ff0a77ac */ /* 0x000e240008000a00 */
[----:B------:R-:W-:-:S04]  /*4c70*/  FMUL.FTZ R2, R3, R36 ;  /* 0x0000002403027220 */ /* 0x000fc80000410000 */
[----:B-----5:R-:W-:Y:S01]  /*4c80*/  FFMA.FTZ R2, R29, R2, R31 ;  /* 0x000000021d027223 */ /* 0x020fe2000001001f */
[----:B---3--:R-:W-:Y:S02]  /*4c90*/  IMAD R47, R47, UR8, RZ ;  /* 0x000000082f2f7c24 */ /* 0x008fe4000f8e02ff */
[----:B------:R-:W-:-:S04]  /*4ca0*/  IMAD.WIDE.U32 R32, R42, UR8, R32 ;  /* 0x000000082a207c25 */ /* 0x000fc8000f8e0020 */
[----:B------:R-:W-:Y:S01]  /*4cb0*/  IMAD R47, R42, UR9, R47 ;  /* 0x000000092a2f7c24 */ /* 0x000fe2000f8e022f */
[----:B0-----:R-:W-:-:S04]  /*4cc0*/  LEA R34, P5, R32, UR10, 0x1 ;  /* 0x0000000a20227c11 */ /* 0x001fc8000f8a08ff */
[----:B------:R-:W-:Y:S01]  /*4cd0*/  IADD3 R47, PT, PT, R33, R47, RZ ;  /* 0x0000002f212f7210 */ /* 0x000fe20007ffe0ff */
[----:B------:R-:W-:-:S03]  /*4ce0*/  FADD.FTZ R33, R4, -R37 ;  /* 0x8000002504217221 */ /* 0x000fc60000010000 */
[----:B------:R-:W-:Y:S01]  /*4cf0*/  LEA.HI.X R35, R32, UR11, R47, 0x1, P5 ;  /* 0x0000000b20237c11 */ /* 0x000fe2000a8f0c2f */
[----:B------:R-:W-:-:S04]  /*4d00*/  FMUL.FTZ R33, R33, R36 ;  /* 0x0000002421217220 */ /* 0x000fc80000410000 */
[----:B------:R-:W-:-:S05]  /*4d10*/  FFMA.FTZ R3, R28, R33, R30 ;  /* 0x000000211c037223 */ /* 0x000fca000001001e */
[----:B------:R-:W-:-:S05]  /*4d20*/  F2FP.BF16.F32.PACK_AB R3, R2, R3 ;  /* 0x000000030203723e */ /* 0x000fca00000010ff */
[----:B------:R3:W-:Y:S02]  /*4d30*/  STG.E desc[UR6][R34.64], R3 ;  /* 0x0000000322007986 */ /* 0x0007e4000c101906 */
.L_x_2036:
[----:B------:R-:W-:Y:S05]  /*4d40*/  BSYNC.RECONVERGENT B1 ;  /* 0x0000000000017941 */ /* 0x000fea0003800200 */
.L_x_2035:
[----:B------:R-:W-:Y:S01]  /*4d50*/  BSSY.RECONVERGENT B1, `(.L_x_2037) ;  /* 0x0000016000017945 */ /* 0x000fe20003800200 */
[C---:B------:R-:W-:Y:S02]  /*4d60*/  IADD3 R32, PT, PT, R38.reuse, 0x90, RZ ;  /* 0x0000009026207810 */ /* 0x040fe40007ffe0ff */
[----:B012---:R-:W-:Y:S01]  /*4d70*/  IADD3 R33, PT, PT, R38, 0xa0, RZ ;  /* 0x000000a026217810 */ /* 0x007fe20007ffe0ff */
[----:B------:R-:W-:Y:S06]  /*4d80*/  @P2 BRA `(.L_x_2038) ;  /* 0x0000000000482947 */ /* 0x000fec0003800000 */
[----:B------:R-:W0:Y:S01]  /*4d90*/  LDCU.64 UR8, c[0x0][0x3e0] ;  /* 0x00007c00ff0877ac */ /* 0x000e220008000a00 */
[----:B------:R-:W-:Y:S01]  /*4da0*/  MOV R2, R120 ;  /* 0x0000007800027202 */ /* 0x000fe20000000f00 */
[--C-:B---3--:R-:W-:Y:S01]  /*4db0*/  FADD.FTZ R35, R6, -R37.reuse ;  /* 0x8000002506237221 */ /* 0x108fe20000010000 */
[----:B------:R-:W-:Y:S01]  /*4dc0*/  MOV R3, R123 ;  /* 0x0000007b00037202 */ /* 0x000fe20000000f00 */
[----:B------:R-:W1:Y:S01]  /*4dd0*/  LDCU.64 UR10, c[0x0][0x380] ;  /* 0x00007000ff0a77ac */ /* 0x000e620008000a00 */
[----:B------:R-:W-:Y:S01]  /*4de0*/  FADD.FTZ R5, R5, -R37 ;  /* 0x8000002505057221 */ /* 0x000fe20000010000 */
[----:B------:R-:W-:-:S03]  /*4df0*/  FMUL.FTZ R35, R35, R36 ;  /* 0x0000002423237220 */ /* 0x000fc60000410000 */
[----:B------:R-:W-:Y:S01]  /*4e00*/  FMUL.FTZ R4, R5, R36 ;  /* 0x0000002405047220 */ /* 0x000fe20000410000 */
[----:B-----5:R-:W-:-:S03]  /*4e10*/  FFMA.FTZ R35, R28, R35, R30 ;  /* 0x000000231c237223 */ /* 0x020fc6000001001e */
[----:B------:R-:W-:Y:S01]  /*4e20*/  FFMA.FTZ R6, R29, R4, R31 ;  /* 0x000000041d067223 */ /* 0x000fe2000001001f */
        /* <DEDUP_REMOVED lines=8> */
.L_x_2038:
[----:B------:R-:W-:Y:S05]  /*4eb0*/  BSYNC.RECONVERGENT B1 ;  /* 0x0000000000017941 */ /* 0x000fea0003800200 */
.L_x_2037:
[----:B------:R-:W-:Y:S04]  /*4ec0*/  BSSY.RECONVERGENT B1, `(.L_x_2039) ;  /* 0x0000014000017945 */ /* 0x000fe80003800200 */
[----:B------:R-:W-:Y:S05]  /*4ed0*/  @P1 BRA `(.L_x_2040) ;  /* 0x0000000000481947 */ /* 0x000fea0003800000 */
[----:B------:R-:W1:Y:S01]  /*4ee0*/  LDCU.64 UR8, c[0x0][0x3e0] ;  /* 0x00007c00ff0877ac */ /* 0x000e620008000a00 */
[----:B------:R-:W-:Y:S01]  /*4ef0*/  MOV R2, R120 ;  /* 0x0000007800027202 */ /* 0x000fe20000000f00 */
[--C-:B0-----:R-:W-:Y:S01]  /*4f00*/  FADD.FTZ R5, R8, -R37.reuse ;  /* 0x8000002508057221 */ /* 0x101fe20000010000 */
[----:B---3--:R-:W-:Y:S01]  /*4f10*/  MOV R3, R123 ;  /* 0x0000007b00037202 */ /* 0x008fe20000000f00 */
[----:B------:R-:W0:Y:S01]  /*4f20*/  LDCU.64 UR10, c[0x0][0x380] ;  /* 0x00007000ff0a77ac */ /* 0x000e220008000a00 */
[----:B------:R-:W-:Y:S01]  /*4f30*/  FADD.FTZ R7, R7, -R37 ;  /* 0x8000002507077221 */ /* 0x000fe20000010000 */
[----:B------:R-:W-:-:S03]  /*4f40*/  FMUL.FTZ R5, R5, R36 ;  /* 0x0000002405057220 */ /* 0x000fc60000410000 */
[----:B------:R-:W-:Y:S01]  /*4f50*/  FMUL.FTZ R4, R7, R36 ;  /* 0x0000002407047220 */ /* 0x000fe20000410000 */
[----:B-----5:R-:W-:-:S03]  /*4f60*/  FFMA.FTZ R6, R28, R5, R30 ;  /* 0x000000051c067223 */ /* 0x020fc6000001001e */
[----:B------:R-:W-:Y:S01]  /*4f70*/  FFMA.FTZ R7, R29, R4, R31 ;  /* 0x000000041d077223 */ /* 0x000fe2000001001f */
        /* <DEDUP_REMOVED lines=8> */
.L_x_2040:
[----:B------:R-:W-:Y:S05]  /*5000*/  BSYNC.RECONVERGENT B1 ;  /* 0x0000000000017941 */ /* 0x000fea0003800200 */
.L_x_2039:
[----:B------:R-:W-:Y:S04]  /*5010*/  BSSY.RECONVERGENT B1, `(.L_x_2041) ;  /* 0x0000014000017945 */ /* 0x000fe80003800200 */
[----:B------:R-:W-:Y:S05]  /*5020*/  @P6 BRA `(.L_x_2042) ;  /* 0x0000000000486947 */ /* 0x000fea0003800000 */
[----:B------:R-:W2:Y:S01]  /*5030*/  LDCU.64 UR8, c[0x0][0x3e0] ;  /* 0x00007c00ff0877ac */ /* 0x000ea20008000a00 */
[----:B------:R-:W-:Y:S01]  /*5040*/  MOV R2, R120 ;  /* 0x0000007800027202 */ /* 0x000fe20000000f00 */
[--C-:B------:R-:W-:Y:S01]  /*5050*/  FADD.FTZ R9, R9, -R37.reuse ;  /* 0x8000002509097221 */ /* 0x100fe20000010000 */
[----:B01-3--:R-:W-:Y:S01]  /*5060*/  MOV R3, R123 ;  /* 0x0000007b00037202 */ /* 0x00bfe20000000f00 */
[----:B------:R-:W0:Y:S01]  /*5070*/  LDCU.64 UR10, c[0x0][0x380] ;  /* 0x00007000ff0a77ac */ /* 0x000e220008000a00 */
[----:B------:R-:W-:Y:S01]  /*5080*/  FADD.FTZ R5, R10, -R37 ;  /* 0x800000250a057221 */ /* 0x000fe20000010000 */
[----:B------:R-:W-:-:S03]  /*5090*/  FMUL.FTZ R9, R9, R36 ;  /* 0x0000002409097220 */ /* 0x000fc60000410000 */
[----:B------:R-:W-:Y:S01]  /*50a0*/  FMUL.FTZ R4, R5, R36 ;  /* 0x0000002405047220 */ /* 0x000fe20000410000 */
[----:B-----5:R-:W-:Y:S01]  /*50b0*/  FFMA.FTZ R9, R28, R9, R30 ;  /* 0x000000091c097223 */ /* 0x020fe2000001001e */
[----:B--2---:R-:W-:Y:S02]  /*50c0*/  IMAD R83, R83, UR8, RZ ;  /* 0x0000000853537c24 */ /* 0x004fe4000f8e02ff */
[----:B------:R-:W-:-:S04]  /*50d0*/  IMAD.WIDE.U32 R2, R0, UR8, R2 ;  /* 0x0000000800027c25 */ /* 0x000fc8000f8e0002 */
[----:B------:R-:W-:Y:S02]  /*50e0*/  IMAD R83, R0, UR9, R83 ;  /* 0x0000000900537c24 */ /* 0x000fe4000f8e0253 */
[----:B------:R-:W-:Y:S01]  /*50f0*/  FFMA.FTZ R0, R29, R4, R31 ;  /* 0x000000041d007223 */ /* 0x000fe2000001001f */
[----:B0-----:R-:W-:Y:S02]  /*5100*/  LEA R4, P1, R2, UR10, 0x1 ;  /* 0x0000000a02047c11 */ /* 0x001fe4000f8208ff */
[----:B------:R-:W-:Y:S02]  /*5110*/  IADD3 R83, PT, PT, R3, R83, RZ ;  /* 0x0000005303537210 */ /* 0x000fe40007ffe0ff */
[----:B------:R-:W-:Y:S02]  /*5120*/  F2FP.BF16.F32.PACK_AB R3, R0, R9 ;  /* 0x000000090003723e */ /* 0x000fe400000010ff */
[----:B------:R-:W-:-:S05]  /*5130*/  LEA.HI.X R5, R2, UR11, R83, 0x1, P1 ;  /* 0x0000000b02057c11 */ /* 0x000fca00088f0c53 */
[----:B------:R2:W-:Y:S02]  /*5140*/  STG.E desc[UR6][R4.64], R3 ;  /* 0x0000000304007986 */ /* 0x0005e4000c101906 */
.L_x_2042:
[----:B------:R-:W-:Y:S05]  /*5150*/  BSYNC.RECONVERGENT B1 ;  /* 0x0000000000017941 */ /* 0x000fea0003800200 */
.L_x_2041:
[----:B------:R-:W-:Y:S04]  /*5160*/  BSSY.RECONVERGENT B1, `(.L_x_2043) ;  /* 0x0000014000017945 */ /* 0x000fe80003800200 */
[----:B------:R-:W-:Y:S05]  /*5170*/  @P3 BRA `(.L_x_2044) ;  /* 0x0000000000483947 */ /* 0x000fea0003800000 */
[----:B------:R-:W4:Y:S01]  /*5180*/  LDCU.64 UR8, c[0x0][0x3e0] ;  /* 0x00007c00ff0877ac */ /* 0x000f220008000a00 */
[----:B------:R-:W-:Y:S01]  /*5190*/  MOV R2, R120 ;  /* 0x0000007800027202 */ /* 0x000fe20000000f00 */
[--C-:B012---:R-:W-:Y:S01]  /*51a0*/  FADD.FTZ R5, R12, -R37.reuse ;  /* 0x800000250c057221 */ /* 0x107fe20000010000 */
[----:B---3--:R-:W-:Y:S01]  /*51b0*/  MOV R3, R123 ;  /* 0x0000007b00037202 */ /* 0x008fe20000000f00 */
[----:B------:R-:W0:Y:S01]  /*51c0*/  LDCU.64 UR10, c[0x0][0x380] ;  /* 0x00007000ff0a77ac */ /* 0x000e220008000a00 */
[----:B------:R-:W-:Y:S01]  /*51d0*/  FADD.FTZ R11, R11, -R37 ;  /* 0x800000250b0b7221 */ /* 0x000fe20000010000 */
[----:B------:R-:W-:-:S03]  /*51e0*/  FMUL.FTZ R5, R5, R36 ;  /* 0x0000002405057220 */ /* 0x000fc60000410000 */
[----:B------:R-:W-:Y:S01]  /*51f0*/  FMUL.FTZ R0, R11, R36 ;  /* 0x000000240b007220 */ /* 0x000fe20000410000 */
[----:B-----5:R-:W-:-:S03]  /*5200*/  FFMA.FTZ R6, R28, R5, R30 ;  /* 0x000000051c067223 */ /* 0x020fc6000001001e */
[----:B------:R-:W-:Y:S01]  /*5210*/  FFMA.FTZ R7, R29, R0, R31 ;  /* 0x000000001d077223 */ /* 0x000fe2000001001f */
[----:B----4-:R-:W-:Y:S02]  /*5220*/  IMAD R4, R95, UR8, RZ ;  /* 0x000000085f047c24 */ /* 0x010fe4000f8e02ff */
[----:B------:R-:W-:-:S04]  /*5230*/  IMAD.WIDE.U32 R2, R115, UR8, R2 ;  /* 0x0000000873027c25 */ /* 0x000fc8000f8e0002 */
[----:B------:R-:W-:Y:S01]  /*5240*/  IMAD R9, R115, UR9, R4 ;  /* 0x0000000973097c24 */ /* 0x000fe2000f8e0204 */
[----:B0-----:R-:W-:-:S04]  /*5250*/  LEA R4, P1, R2, UR10, 0x1 ;  /* 0x0000000a02047c11 */ /* 0x001fc8000f8208ff */
[----:B------:R-:W-:Y:S02]  /*5260*/  IADD3 R9, PT, PT, R3, R9, RZ ;  /* 0x0000000903097210 */ /* 0x000fe40007ffe0ff */
[----:B------:R-:W-:Y:S02]  /*5270*/  F2FP.BF16.F32.PACK_AB R3, R7, R6 ;  /* 0x000000060703723e */ /* 0x000fe400000010ff */
[----:B------:R-:W-:-:S05]  /*5280*/  LEA.HI.X R5, R2, UR11, R9, 0x1, P1 ;  /* 0x0000000b02057c11 */ /* 0x000fca00088f0c09 */
[----:B------:R4:W-:Y:S02]  /*5290*/  STG.E desc[UR6][R4.64], R3 ;  /* 0x0000000304007986 */ /* 0x0009e4000c101906 */
.L_x_2044:
[----:B------:R-:W-:Y:S05]  /*52a0*/  BSYNC.RECONVERGENT B1 ;  /* 0x0000000000017941 */ /* 0x000fea0003800200 */
.L_x_2043:
[----:B------:R-:W-:Y:S04]  /*52b0*/  BSSY.RECONVERGENT B1, `(.L_x_2045) ;  /* 0x0000014000017945 */ /* 0x000fe80003800200 */
[----:B------:R-:W-:Y:S05]  /*52c0*/  @P4 BRA `(.L_x_2046) ;  /* 0x0000000000484947 */ /* 0x000fea0003800000 */
[----:B------:R-:W3:Y:S01]  /*52d0*/  LDCU.64 UR8, c[0x0][0x3e0] ;  /* 0x00007c00ff0877ac */ /* 0x000ee20008000a00 */
[----:B------:R-:W-:Y:S01]  /*52e0*/  MOV R2, R120 ;  /* 0x0000007800027202 */ /* 0x000fe20000000f00 */
[--C-:B012-4-:R-:W-:Y:S01]  /*52f0*/  FADD.FTZ R5, R14, -R37.reuse ;  /* 0x800000250e057221 */ /* 0x117fe20000010000 */
[----:B---3--:R-:W-:Y:S01]  /*5300*/  MOV R3, R123 ;  /* 0x0000007b00037202 */ /* 0x008fe20000000f00 */
        /* <DEDUP_REMOVED lines=14> */
.L_x_2046:
[----:B------:R-:W-:Y:S05]  /*53f0*/  BSYNC.RECONVERGENT B1 ;  /* 0x0000000000017941 */ /* 0x000fea0003800200 */
.L_x_2045:
[----:B------:R-:W-:Y:S01]  /*5400*/  ISETP.GE.U32.AND P4, PT, R32, UR4, PT ;  /* 0x0000000420007c0c */ /* 0x000fe2000bf86070 */
[----:B------:R-:W-:Y:S01]  /*5410*/  BSSY.RECONVERGENT B1, `(.L_x_2047) ;  /* 0x0000028000017945 */ /* 0x000fe20003800200 */
[----:B012-4-:R-:W-:Y:S02]  /*5420*/  SHF.R.S32.HI R4, RZ, 0x1f, R32 ;  /* 0x0000001fff047819 */ /* 0x017fe40000011420 */
[----:B------:R-:W-:Y:S02]  /*5430*/  IADD3 R11, PT, PT, R38, 0xb0, RZ ;  /* 0x000000b0260b7810 */ /* 0x000fe40007ffe0ff */
[----:B------:R-:W-:Y:S02]  /*5440*/  ISETP.GE.AND.EX P4, PT, R4, UR5, PT, P4 ;  /* 0x0000000504007c0c */ /* 0x000fe4000bf86340 */
[C---:B------:R-:W-:Y:S02]  /*5450*/  IADD3 R9, PT, PT, R38.reuse, 0xc0, RZ ;  /* 0x000000c026097810 */ /* 0x040fe40007ffe0ff */
[----:B------:R-:W-:-:S02]  /*5460*/  IADD3 R0, PT, PT, R38, 0xd0, RZ ;  /* 0x000000d026007810 */ /* 0x000fc40007ffe0ff */
[----:B------:R-:W-:Y:S02]  /*5470*/  IADD3 R6, PT, PT, R38, 0xe0, RZ ;  /* 0x000000e026067810 */ /* 0x000fe40007ffe0ff */
[----:B------:R-:W-:Y:S02]  /*5480*/  ISETP.GE.U32.AND P1, PT, R33, UR4, PT ;  /* 0x0000000421007c0c */ /* 0x000fe4000bf26070 */
[----:B------:R-:W-:Y:S02]  /*5490*/  ISETP.GE.U32.AND P6, PT, R11, UR4, PT ;  /* 0x000000040b007c0c */ /* 0x000fe4000bfc6070 */
[----:B------:R-:W-:Y:S02]  /*54a0*/  ISETP.GE.U32.AND P2, PT, R9, UR4, PT ;  /* 0x0000000409007c0c */ /* 0x000fe4000bf46070 */
[----:B------:R-:W-:Y:S02]  /*54b0*/  ISETP.GE.U32.AND P3, PT, R0, UR4, PT ;  /* 0x0000000400007c0c */ /* 0x000fe4000bf66070 */
[----:B------:R-:W-:-:S02]  /*54c0*/  SHF.R.S32.HI R13, RZ, 0x1f, R33 ;  /* 0x0000001fff0d7819 */ /* 0x000fc40000011421 */
[----:B------:R-:W-:Y:S02]  /*54d0*/  SHF.R.S32.HI R12, RZ, 0x1f, R11 ;  /* 0x0000001fff0c7819 */ /* 0x000fe4000001140b */
[----:B------:R-:W-:Y:S02]  /*54e0*/  SHF.R.S32.HI R10, RZ, 0x1f, R9 ;  /* 0x0000001fff0a7819 */ /* 0x000fe40000011409 */
[----:B------:R-:W-:Y:S02]  /*54f0*/  SHF.R.S32.HI R7, RZ, 0x1f, R0 ;  /* 0x0000001fff077819 */ /* 0x000fe40000011400 */
[----:B------:R-:W-:Y:S02]  /*5500*/  ISETP.GE.U32.AND P5, PT, R6, UR4, PT ;  /* 0x0000000406007c0c */ /* 0x000fe4000bfa6070 */
[----:B------:R-:W-:Y:S02]  /*5510*/  ISETP.GE.AND.EX P1, PT, R13, UR5, PT, P1 ;  /* 0x000000050d007c0c */ /* 0x000fe4000bf26310 */
[----:B------:R-:W-:-:S02]  /*5520*/  ISETP.GE.AND.EX P6, PT, R12, UR5, PT, P6 ;  /* 0x000000050c007c0c */ /* 0x000fc4000bfc6360 */
[----:B------:R-:W-:Y:S02]  /*5530*/  ISETP.GE.AND.EX P2, PT, R10, UR5, PT, P2 ;  /* 0x000000050a007c0c */ /* 0x000fe4000bf46320 */
[----:B------:R-:W-:Y:S02]  /*5540*/  ISETP.GE.AND.EX P3, PT, R7, UR5, PT, P3 ;  /* 0x0000000507007c0c */ /* 0x000fe4000bf66330 */
[----:B------:R-:W-:Y:S01]  /*5550*/  IADD3 R8, PT, PT, R38, 0x110, RZ ;  /* 0x0000011026087810 */ /* 0x000fe20007ffe0ff */
[----:B------:R-:W-:Y:S10]  /*5560*/  @P4 BRA `(.L_x_2048) ;  /* 0x0000000000484947 */ /* 0x000ff40003800000 */
[----:B------:R-:W0:Y:S01]  /*5570*/  LDCU.64 UR8, c[0x0][0x3e0] ;  /* 0x00007c00ff0877ac */ /* 0x000e220008000a00 */
[----:B------:R-:W-:Y:S01]  /*5580*/  MOV R2, R120 ;  /* 0x0000007800027202 */ /* 0x000fe20000000f00 */
[--C-:B------:R-:W-:Y:S01]  /*5590*/  FADD.FTZ R5, R16, -R37.reuse ;  /* 0x8000002510057221 */ /* 0x100fe20000010000 */
[----:B---3--:R-:W-:Y:S01]  /*55a0*/  MOV R3, R123 ;  /* 0x0000007b00037202 */ /* 0x008fe20000000f00 */
[----:B------:R-:W1:Y:S01]  /*55b0*/  LDCU.64 UR10, c[0x0][0x380] ;  /* 0x00007000ff0a77ac */ /* 0x000e620008000a00 */
[----:B------:R-:W-:Y:S01]  /*55c0*/  FADD.FTZ R15, R15, -R37 ;  /* 0x800000250f0f7221 */ /* 0x000fe20000010000 */
[----:B------:R-:W-:-:S04]  /*55d0*/  FMUL.FTZ R5, R5, R36 ;  /* 0x0000002405057220 */ /* 0x000fc80000410000 */
[----:B-----5:R-:W-:Y:S01]  /*55e0*/  FFMA.FTZ R14, R28, R5, R30 ;  /* 0x000000051c0e7223 */ /* 0x020fe2000001001e */
[----:B0-----:R-:W-:Y:S02]  /*55f0*/  IMAD R35, R4, UR8, RZ ;  /* 0x0000000804237c24 */ /* 0x001fe4000f8e02ff */
[----:B------:R-:W-:Y:S01]  /*5600*/  FMUL.FTZ R4, R15, R36 ;  /* 0x000000240f047220 */ /* 0x000fe20000410000 */
[----:B------:R-:W-:-:S04]  /*5610*/  IMAD.WIDE.U32 R2, R32, UR8, R2 ;  /* 0x0000000820027c25 */ /* 0x000fc8000f8e0002 */
[----:B------:R-:W-:Y:S01]  /*5620*/  FFMA.FTZ R15, R29, R4, R31 ;  /* 0x000000041d0f7223 */ /* 0x000fe2000001001f */
[----:B------:R-:W-:Y:S01]  /*5630*/  IMAD R35, R32, UR9, R35 ;  /* 0x0000000920237c24 */ /* 0x000fe2000f8e0223 */
[----:B-1----:R-:W-:-:S04]  /*5640*/  LEA R4, P4, R2, UR10, 0x1 ;  /* 0x0000000a02047c11 */ /* 0x002fc8000f8808ff */
[----:B------:R-:W-:Y:S02]  /*5650*/  IADD3 R35, PT, PT, R3, R35, RZ ;  /* 0x0000002303237210 */ /* 0x000fe40007ffe0ff */
[----:B------:R-:W-:Y:S02]  /*5660*/  F2FP.BF16.F32.PACK_AB R3, R15, R14 ;  /* 0x0000000e0f03723e */ /* 0x000fe400000010ff */
[----:B------:R-:W-:-:S05]  /*5670*/  LEA.HI.X R5, R2, UR11, R35, 0x1, P4 ;  /* 0x0000000b02057c11 */ /* 0x000fca000a0f0c23 */
[----:B------:R0:W-:Y:S02]  /*5680*/  STG.E desc[UR6][R4.64], R3 ;  /* 0x0000000304007986 */ /* 0x0001e4000c101906 */
.L_x_2048:
[----:B------:R-:W-:Y:S05]  /*5690*/  BSYNC.RECONVERGENT B1 ;  /* 0x0000000000017941 */ /* 0x000fea0003800200 */
.L_x_2047:
[----:B------:R-:W-:Y:S04]  /*56a0*/  BSSY.RECONVERGENT B1, `(.L_x_2049) ;  /* 0x0000014000017945 */ /* 0x000fe80003800200 */
[----:B------:R-:W-:Y:S05]  /*56b0*/  @P1 BRA `(.L_x_2050) ;  /* 0x0000000000481947 */ /* 0x000fea0003800000 */
[----:B------:R-:W1:Y:S01]  /*56c0*/  LDCU.64 UR8, c[0x0][0x3e0] ;  /* 0x00007c00ff0877ac */ /* 0x000e620008000a00 */
[----:B------:R-:W-:Y:S01]  /*56d0*/  MOV R2, R120 ;  /* 0x0000007800027202 */ /* 0x000fe20000000f00 */
[--C-:B------:R-:W-:Y:S01]  /*56e0*/  FADD.FTZ R17, R17, -R37.reuse ;  /* 0x8000002511117221 */ /* 0x100fe20000010000 */
[----:B0--3--:R-:W-:Y:S01]  /*56f0*/  MOV R3, R123 ;  /* 0x0000007b00037202 */ /* 0x009fe20000000f00 */
[----:B------:R-:W0:Y:S01]  /*5700*/  LDCU.64 UR10, c[0x0][0x380] ;  /* 0x00007000ff0a77ac */ /* 0x000e220008000a00 */
[----:B------:R-:W-:Y:S01]  /*5710*/  FADD.FTZ R5, R18, -R37 ;  /* 0x8000002512057221 */ /* 0x000fe20000010000 */
[----:B------:R-:W-:-:S03]  /*5720*/  FMUL.FTZ R17, R17, R36 ;  /* 0x0000002411117220 */ /* 0x000fc60000410000 */
[----:B------:R-:W-:Y:S01]  /*5730*/  FMUL.FTZ R4, R5, R36 ;  /* 0x0000002405047220 */ /* 0x000fe20000410000 */
[----:B-----5:R-:W-:Y:S01]  /*5740*/  FFMA.FTZ R17, R28, R17, R30 ;  /* 0x000000111c117223 */ /* 0x020fe2000001001e */
[----:B-1----:R-:W-:Y:S02]  /*5750*/  IMAD R14, R13, UR8, RZ ;  /* 0x000000080d0e7c24 */ /* 0x002fe4000f8e02ff */
        /* <DEDUP_REMOVED lines=8> */
.L_x_2050:
[----:B------:R-:W-:Y:S05]  /*57e0*/  BSYNC.RECONVERGENT B1 ;  /* 0x0000000000017941 */ /* 0x000fea0003800200 */
.L_x_2049:
[----:B------:R-:W-:Y:S04]  /*57f0*/  BSSY.RECONVERGENT B1, `(.L_x_2051) ;  /* 0x0000014000017945 */ /* 0x000fe80003800200 */
[----:B------:R-:W-:Y:S05]  /*5800*/  @P6 BRA `(.L_x_2052) ;  /* 0x0000000000486947 */ /* 0x000fea0003800000 */
[----:B------:R-:W2:Y:S01]  /*5810*/  LDCU.64 UR8, c[0x0][0x3e0] ;  /* 0x00007c00ff0877ac */ /* 0x000ea20008000a00 */
[----:B------:R-:W-:Y:S01]  /*5820*/  MOV R2, R120 ;  /* 0x0000007800027202 */ /* 0x000fe20000000f00 */
[--C-:B01----:R-:W-:Y:S01]  /*5830*/  FADD.FTZ R5, R20, -R37.reuse ;  /* 0x8000002514057221 */ /* 0x103fe20000010000 */
[----:B---3--:R-:W-:Y:S01]  /*5840*/  MOV R3, R123 ;  /* 0x0000007b00037202 */ /* 0x008fe20000000f00 */
[----:B------:R-:W0:Y:S01]  /*5850*/  LDCU.64 UR10, c[0x0][0x380] ;  /* 0x00007000ff0a77ac */ /* 0x000e220008000a00 */
[----:B------:R-:W-:Y:S01]  /*5860*/  FADD.FTZ R19, R19, -R37 ;  /* 0x8000002513137221 */ /* 0x000fe20000010000 */
[----:B------:R-:W-:-:S03]  /*5870*/  FMUL.FTZ R5, R5, R36 ;  /* 0x0000002405057220 */ /* 0x000fc60000410000 */
[----:B------:R-:W-:Y:S01]  /*5880*/  FMUL.FTZ R4, R19, R36 ;  /* 0x0000002413047220 */ /* 0x000fe20000410000 */
[----:B--2---:R-:W-:Y:S02]  /*5890*/  IMAD R12, R12, UR8, RZ ;  /* 0x000000080c0c7c24 */ /* 0x004fe4000f8e02ff */
[----:B------:R-:W-:-:S04]  /*58a0*/  IMAD.WIDE.U32 R2, R11, UR8, R2 ;  /* 0x000000080b027c25 */ /* 0x000fc8000f8e0002 */
[----:B------:R-:W-:Y:S02]  /*58b0*/  IMAD R13, R11, UR9, R12 ;  /* 0x000000090b0d7c24 */ /* 0x000fe4000f8e020c */
[----:B-----5:R-:W-:Y:S01]  /*58c0*/  FFMA.FTZ R11, R28, R5, R30 ;  /* 0x000000051c0b7223 */ /* 0x020fe2000001001e */
[----:B------:R-:W-:Y:S01]  /*58d0*/  FFMA.FTZ R12, R29, R4, R31 ;  /* 0x000000041d0c7223 */ /* 0x000fe2000001001f */
[----:B0-----:R-:W-:Y:S02]  /*58e0*/  LEA R4, P1, R2, UR10, 0x1 ;  /* 0x0000000a02047c11 */ /* 0x001fe4000f8208ff */
[----:B------:R-:W-:Y:S02]  /*58f0*/  IADD3 R13, PT, PT, R3, R13, RZ ;  /* 0x0000000d030d7210 */ /* 0x000fe40007ffe0ff */
[----:B------:R-:W-:Y:S02]  /*5900*/  F2FP.BF16.F32.PACK_AB R3, R12, R11 ;  /* 0x0000000b0c03723e */ /* 0x000fe400000010ff */
[----:B------:R-:W-:-:S05]  /*5910*/  LEA.HI.X R5, R2, UR11, R13, 0x1, P1 ;  /* 0x0000000b02057c11 */ /* 0x000fca00088f0c0d */
[----:B------:R2:W-:Y:S02]  /*5920*/  STG.E desc[UR6][R4.64], R3 ;  /* 0x0000000304007986 */ /* 0x0005e4000c101906 */
.L_x_2052:
[----:B------:R-:W-:Y:S05]  /*5930*/  BSYNC.RECONVERGENT B1 ;  /* 0x0000000000017941 */ /* 0x000fea0003800200 */
.L_x_2051:
        /* <DEDUP_REMOVED lines=10> */
[----:B----4-:R-:W-:Y:S02]  /*59e0*/  IMAD R10, R10, UR8, RZ ;  /* 0x000000080a0a7c24 */ /* 0x010fe4000f8e02ff */
        /* <DEDUP_REMOVED lines=9> */
.L_x_2054:
[----:B------:R-:W-:Y:S05]  /*5a80*/  BSYNC.RECONVERGENT B1 ;  /* 0x0000000000017941 */ /* 0x000fea0003800200 */
.L_x_2053:
        /* <DEDUP_REMOVED lines=10> */
[----:B------:R-:W-:Y:S02]  /*5b30*/  IMAD R7, R7, UR8, RZ ;  /* 0x0000000807077c24 */ /* 0x000fe4000f8e02ff */
[----:B------:R-:W-:-:S04]  /*5b40*/  IMAD.WIDE.U32 R2, R0, UR8, R2 ;  /* 0x0000000800027c25 */ /* 0x000fc8000f8e0002 */
[----:B------:R-:W-:Y:S02]  /*5b50*/  IMAD R9, R0, UR9, R7 ;  /* 0x0000000900097c24 */ /* 0x000fe4000f8e0207 */
[----:B-----5:R-:W-:Y:S01]  /*5b60*/  FFMA.FTZ R0, R28, R5, R30 ;  /* 0x000000051c007223 */ /* 0x020fe2000001001e */
[----:B------:R-:W-:Y:S01]  /*5b70*/  FFMA.FTZ R7, R29, R4, R31 ;  /* 0x000000041d077223 */ /* 0x000fe2000001001f */
[C---:B0-----:R-:W-:Y:S02]  /*5b80*/  LEA R4, P1, R2.reuse, UR10, 0x1 ;  /* 0x0000000a02047c11 */ /* 0x041fe4000f8208ff */
[----:B------:R-:W-:Y:S02]  /*5b90*/  IADD3 R9, PT, PT, R3, R9, RZ ;  /* 0x0000000903097210 */ /* 0x000fe40007ffe0ff */
[----:B------:R-:W-:Y:S02]  /*5ba0*/  F2FP.BF16.F32.PACK_AB R3, R7, R0 ;  /* 0x000000000703723e */ /* 0x000fe400000010ff */
[----:B------:R-:W-:-:S05]  /*5bb0*/  LEA.HI.X R5, R2, UR11, R9, 0x1, P1 ;  /* 0x0000000b02057c11 */ /* 0x000fca00088f0c09 */
[----:B------:R0:W-:Y:S02]  /*5bc0*/  STG.E desc[UR6][R4.64], R3 ;  /* 0x0000000304007986 */ /* 0x0001e4000c101906 */
.L_x_2056:
[----:B------:R-:W-:Y:S05]  /*5bd0*/  BSYNC.RECONVERGENT B1 ;  /* 0x0000000000017941 */ /* 0x000fea0003800200 */
.L_x_2055:
[----:B012-4-:R-:W-:Y:S01]  /*5be0*/  SHF.R.S32.HI R4, RZ, 0x1f, R6 ;  /* 0x0000001fff047819 */ /* 0x017fe20000011406 */
[----:B------:R-:W-:Y:S01]  /*5bf0*/  BSSY.RECONVERGENT B1, `(.L_x_2057) ;  /* 0x0000022000017945 */ /* 0x000fe20003800200 */
[----:B------:R-:W-:Y:S02]  /*5c00*/  ISETP.GE.U32.AND P6, PT, R113, UR4, PT ;  /* 0x0000000471007c0c */ /* 0x000fe4000bfc6070 */
[----:B------:R-:W-:Y:S02]  /*5c10*/  ISETP.GE.AND.EX P5, PT, R4, UR5, PT, P5 ;  /* 0x0000000504007c0c */ /* 0x000fe4000bfa6350 */
[----:B------:R-:W-:Y:S02]  /*5c20*/  ISETP.GE.U32.AND P1, PT, R112, UR4, PT ;  /* 0x0000000470007c0c */ /* 0x000fe4000bf26070 */
[----:B------:R-:W-:Y:S02]  /*5c30*/  ISETP.GE.U32.AND P2, PT, R8, UR4, PT ;  /* 0x0000000408007c0c */ /* 0x000fe4000bf46070 */
[----:B------:R-:W-:-:S02]  /*5c40*/  ISETP.GE.U32.AND P3, PT, R111, UR4, PT ;  /* 0x000000046f007c0c */ /* 0x000fc4000bf66070 */
[----:B------:R-:W-:Y:S02]  /*5c50*/  ISETP.GE.U32.AND P4, PT, R110, UR4, PT ;  /* 0x000000046e007c0c */ /* 0x000fe4000bf86070 */
[----:B------:R-:W-:Y:S02]  /*5c60*/  SHF.R.S32.HI R9, RZ, 0x1f, R8 ;  /* 0x0000001fff097819 */ /* 0x000fe40000011408 */
[----:B------:R-:W-:Y:S02]  /*5c70*/  ISETP.GE.AND.EX P6, PT, R93, UR5, PT, P6 ;  /* 0x000000055d007c0c */ /* 0x000fe4000bfc6360 */
[----:B------:R-:W-:Y:S02]  /*5c80*/  ISETP.GE.AND.EX P1, PT, R92, UR5, PT, P1 ;  /* 0x000000055c007c0c */ /* 0x000fe4000bf26310 */
[----:B------:R-:W-:Y:S02]  /*5c90*/  ISETP.GE.AND.EX P2, PT, R9, UR5, PT, P2 ;  /* 0x0000000509007c0c */ /* 0x000fe4000bf46320 */
[----:B------:R-:W-:-:S02]  /*5ca0*/  ISETP.GE.AND.EX P3, PT, R91, UR5, PT, P3 ;  /* 0x000000055b007c0c */ /* 0x000fc4000bf66330 */
[----:B------:R-:W-:Y:S02]  /*5cb0*/  ISETP.GE.AND.EX P4, PT, R90, UR5, PT, P4 ;  /* 0x000000055a007c0c */ /* 0x000fe4000bf86340 */
[C---:B------:R-:W-:Y:S02]  /*5cc0*/  IADD3 R0, PT, PT, R38.reuse, 0x150, RZ ;  /* 0x0000015026007810 */ /* 0x040fe40007ffe0ff */
[----:B------:R-:W-:Y:S01]  /*5cd0*/  IADD3 R7, PT, PT, R38, 0x190, RZ ;  /* 0x0000019026077810 */ /* 0x000fe20007ffe0ff */
[----:B------:R-:W-:Y:S08]  /*5ce0*/  @P5 BRA `(.L_x_2058) ;  /* 0x0000000000485947 */ /* 0x000ff00003800000 */
        /* <DEDUP_REMOVED lines=18> */
.L_x_2058:
[----:B------:R-:W-:Y:S05]  /*5e10*/  BSYNC.RECONVERGENT B1 ;  /* 0x0000000000017941 */ /* 0x000fea0003800200 */
.L_x_2057:
        /* <DEDUP_REMOVED lines=9> */
[----:B------:R-:W-:-:S04]  /*5eb0*/  FMUL.FTZ R4, R27, R36 ;  /* 0x000000241b047220 */ /* 0x000fc80000410000 */
[----:B-----5:R-:W-:Y:S01]  /*5ec0*/  FFMA.FTZ R11, R29, R4, R31 ;  /* 0x000000041d0b7223 */ /* 0x020fe2000001001f */
[----:B-1----:R-:W-:Y:S02]  /*5ed0*/  IMAD R6, R93, UR8, RZ ;  /* 0x000000085d067c24 */ /* 0x002fe4000f8e02ff */
        /* <DEDUP_REMOVED lines=8> */
.L_x_2060:
[----:B------:R-:W-:Y:S05]  /*5f60*/  BSYNC.RECONVERGENT B1 ;  /* 0x0000000000017941 */ /* 0x000fea0003800200 */
.L_x_2059:
        /* <DEDUP_REMOVED lines=20> */
.L_x_2062:
[----:B------:R-:W-:Y:S05]  /*60b0*/  BSYNC.RECONVERGENT B1 ;  /* 0x0000000000017941 */ /* 0x000fea0003800200 */
.L_x_2061:
        /* <DEDUP_REMOVED lines=10> */
[----:B-----5:R-:W-:Y:S01]  /*6160*/  FFMA.FTZ R6, R28, R5, R30 ;  /* 0x000000051c067223 */ /* 0x020fe2000001001e */
[----:B----4-:R-:W-:Y:S02]  /*6170*/  IMAD R9, R9, UR8, RZ ;  /* 0x0000000809097c24 */ /* 0x010fe4000f8e02ff */
        /* <DEDUP_REMOVED lines=8> */
.L_x_2064:
[----:B------:R-:W-:Y:S05]  /*6200*/  BSYNC.RECONVERGENT B1 ;  /* 0x0000000000017941 */ /* 0x000fea0003800200 */
.L_x_2063:
[----:B------:R-:W-:Y:S04]  /*6210*/  BSSY.RECONVERGENT B1, `(.L_x_2065) ;  /* 0x0000014000017945 */ /* 0x000fe80003800200 */
[----:B------:R-:W-:Y:S05]  /*6220*/  @P3 BRA `(.L_x_2066) ;  /* 0x0000000000483947 */ /* 0x000fea0003800000 */
[----:B------:R-:W3:Y:S01]  /*6230*/  LDCU.64 UR8, c[0x0][0x3e0] ;  /* 0x00007c00ff0877ac */ /* 0x000ee20008000a00 */
[--C-:B012-4-:R-:W-:Y:S01]  /*6240*/  FADD.FTZ R5, R54, -R37.reuse ;  /* 0x8000002536057221 */ /* 0x117fe20000010000 */
[----:B------:R-:W-:Y:S01]  /*6250*/  MOV R2, R120 ;  /* 0x0000007800027202 */ /* 0x000fe20000000f00 */
[----:B------:R-:W-:Y:S01]  /*6260*/  FADD.FTZ R53, R53, -R37 ;  /* 0x8000002535357221 */ /* 0x000fe20000010000 */
[----:B------:R-:W0:Y:S01]  /*6270*/  LDCU.64 UR10, c[0x0][0x380] ;  /* 0x00007000ff0a77ac */ /* 0x000e220008000a00 */
[----:B---3--:R-:W-:Y:S01]  /*6280*/  MOV R3, R123 ;  /* 0x0000007b00037202 */ /* 0x008fe20000000f00 */
[-C--:B------:R-:W-:Y:S01]  /*6290*/  FMUL.FTZ R4, R5, R36.reuse ;  /* 0x0000002405047220 */ /* 0x080fe20000410000 */
[----:B------:R-:W-:-:S04]  /*62a0*/  FMUL.FTZ R53, R53, R36 ;  /* 0x0000002435357220 */ /* 0x000fc80000410000 */
[----:B-----5:R-:W-:Y:S01]  /*62b0*/  FFMA.FTZ R53, R28, R53, R30 ;  /* 0x000000351c357223 */ /* 0x020fe2000001001e */
[----:B------:R-:W-:Y:S02]  /*62c0*/  IMAD R6, R91, UR8, RZ ;  /* 0x000000085b067c24 */ /* 0x000fe4000f8e02ff */
        /* <DEDUP_REMOVED lines=8> */
.L_x_2066:
[----:B------:R-:W-:Y:S05]  /*6350*/  BSYNC.RECONVERGENT B1 ;  /* 0x0000000000017941 */ /* 0x000fea0003800200 */
.L_x_2065:
        /* <DEDUP_REMOVED lines=20> */
.L_x_2068:
[----:B------:R-:W-:Y:S05]  /*64a0*/  BSYNC.RECONVERGENT B1 ;  /* 0x0000000000017941 */ /* 0x000fea0003800200 */
.L_x_2067:
[----:B------:R-:W-:Y:S01]  /*64b0*/  ISETP.GE.U32.AND P5, PT, R41, UR4, PT ;  /* 0x0000000429007c0c */ /* 0x000fe2000bfa6070 */
[----:B------:R-:W-:Y:S01]  /*64c0*/  BSSY.RECONVERGENT B1, `(.L_x_2069) ;  /* 0x0000023000017945 */ /* 0x000fe20003800200 */
[----:B------:R-:W-:Y:S02]  /*64d0*/  ISETP.GE.U32.AND P2, PT, R0, UR4, PT ;  /* 0x0000000400007c0c */ /* 0x000fe4000bf46070 */
[----:B------:R-:W-:Y:S02]  /*64e0*/  ISETP.GE.AND.EX P5, PT, R46, UR5, PT, P5 ;  /* 0x000000052e007c0c */ /* 0x000fe4000bfa6350 */
[----:B------:R-:W-:Y:S02]  /*64f0*/  ISETP.GE.U32.AND P1, PT, R109, UR4, PT ;  /* 0x000000046d007c0c */ /* 0x000fe4000bf26070 */
[----:B------:R-:W-:Y:S02]  /*6500*/  ISETP.GE.U32.AND P6, PT, R39, UR4, PT ;  /* 0x0000000427007c0c */ /* 0x000fe4000bfc6070 */
[----:B------:R-:W-:-:S02]  /*6510*/  ISETP.GE.U32.AND P3, PT, R108, UR4, PT ;  /* 0x000000046c007c0c */ /* 0x000fc4000bf66070 */
[----:B------:R-:W-:Y:S02]  /*6520*/  SHF.R.S32.HI R11, RZ, 0x1f, R0 ;  /* 0x0000001fff0b7819 */ /* 0x000fe40000011400 */
[----:B------:R-:W-:Y:S02]  /*6530*/  ISETP.GE.U32.AND P4, PT, R7, UR4, PT ;  /* 0x0000000407007c0c */ /* 0x000fe4000bf86070 */
[----:B------:R-:W-:Y:S02]  /*6540*/  SHF.R.S32.HI R8, RZ, 0x1f, R7 ;  /* 0x0000001fff087819 */ /* 0x000fe40000011407 */
[----:B------:R-:W-:Y:S02]  /*6550*/  IADD3 R6, PT, PT, R38, 0x1c0, RZ ;  /* 0x000001c026067810 */ /* 0x000fe40007ffe0ff */
[----:B------:R-:W-:Y:S02]  /*6560*/  ISETP.GE.AND.EX P2, PT, R11, UR5, PT, P2 ;  /* 0x000000050b007c0c */ /* 0x000fe4000bf46320 */
[----:B------:R-:W-:-:S02]  /*6570*/  ISETP.GE.AND.EX P1, PT, R89, UR5, PT, P1 ;  /* 0x0000000559007c0c */ /* 0x000fc4000bf26310 */
[----:B------:R-:W-:Y:S02]  /*6580*/  ISETP.GE.AND.EX P6, PT, R44, UR5, PT, P6 ;  /* 0x000000052c007c0c */ /* 0x000fe4000bfc6360 */
[----:B------:R-:W-:Y:S02]  /*6590*/  ISETP.GE.AND.EX P3, PT, R88, UR5, PT, P3 ;  /* 0x0000000558007c0c */ /* 0x000fe4000bf66330 */
[----:B------:R-:W-:Y:S02]  /*65a0*/  ISETP.GE.AND.EX P4, PT, R8, UR5, PT, P4 ;  /* 0x0000000508007c0c */ /* 0x000fe4000bf86340 */
[----:B------:R-:W-:Y:S01]  /*65b0*/  IADD3 R38, PT, PT, R38, 0x1f0, RZ ;  /* 0x000001f026267810 */ /* 0x000fe20007ffe0ff */
[----:B------:R-:W-:Y:S10]  /*65c0*/  @P5 BRA `(.L_x_2070) ;  /* 0x0000000000485947 */ /* 0x000ff40003800000 */
        /* <DEDUP_REMOVED lines=18> */
.L_x_2070:
[----:B------:R-:W-:Y:S05]  /*66f0*/  BSYNC.RECONVERGENT B1 ;  /* 0x0000000000017941 */ /* 0x000fea0003800200 */
.L_x_2069:
[----:B------:R-:W-:Y:S04]  /*6700*/  BSSY.RECONVERGENT B1, `(.L_x_2071) ;  /* 0x0000014000017945 */ /* 0x000fe80003800200 */
[----:B------:R-:W-:Y:S05]  /*6710*/  @P2 BRA `(.L_x_2072) ;  /* 0x0000000000482947 */ /* 0x000fea0003800000 */
[----:B------:R-:W0:Y:S01]  /*6720*/  LDCU.64 UR8, c[0x0][0x3e0] ;  /* 0x00007c00ff0877ac */ /* 0x000e220008000a00 */
[----:B------:R-:W-:Y:S01]  /*6730*/  MOV R2, R120 ;  /* 0x0000007800027202 */ /* 0x000fe20000000f00 */
[--C-:B------:R-:W-:Y:S01]  /*6740*/  FADD.FTZ R59, R59, -R37.reuse ;  /* 0x800000253b3b7221 */ /* 0x100fe20000010000 */
[----:B01234-:R-:W-:Y:S01]  /*6750*/  MOV R3, R123 ;  /* 0x0000007b00037202 */ /* 0x01ffe20000000f00 */
        /* <DEDUP_REMOVED lines=14> */
.L_x_2072:
[----:B------:R-:W-:Y:S05]  /*6840*/  BSYNC.RECONVERGENT B1 ;  /* 0x0000000000017941 */ /* 0x000fea0003800200 */
.L_x_2071:
        /* <DEDUP_REMOVED lines=20> */
.L_x_2074:
[----:B------:R-:W-:Y:S05]  /*6990*/  BSYNC.RECONVERGENT B1 ;  /* 0x0000000000017941 */ /* 0x000fea0003800200 */
.L_x_2073:
        /* <DEDUP_REMOVED lines=20> */
.L_x_2076:
[----:B------:R-:W-:Y:S05]  /*6ae0*/  BSYNC.RECONVERGENT B1 ;  /* 0x0000000000017941 */ /* 0x000fea0003800200 */
.L_x_2075:
        /* <DEDUP_REMOVED lines=20> */
.L_x_2078:
[----:B------:R-:W-:Y:S05]  /*6c30*/  BSYNC.RECONVERGENT B1 ;  /* 0x0000000000017941 */ /* 0x000fea0003800200 */
.L_x_2077:
        /* <DEDUP_REMOVED lines=20> */
.L_x_2080:
[----:B------:R-:W-:Y:S05]  /*6d80*/  BSYNC.RECONVERGENT B1 ;  /* 0x0000000000017941 */ /* 0x000fea0003800200 */
.L_x_2079:
[----:B------:R-:W-:Y:S01]  /*6d90*/  ISETP.GE.U32.AND P5, PT, R107, UR4, PT ;  /* 0x000000046b007c0c */ /* 0x000fe2000bfa6070 */
        /* <DEDUP_REMOVED lines=33> */
.L_x_2082:
[----:B------:R-:W-:Y:S05]  /*6fb0*/  BSYNC.RECONVERGENT B1 ;  /* 0x0000000000017941 */ /* 0x000fea0003800200 */
.L_x_2081:
        /* <DEDUP_REMOVED lines=20> */
.L_x_2084:
[----:B------:R-:W-:Y:S05]  /*7100*/  BSYNC.RECONVERGENT B1 ;  /* 0x0000000000017941 */ /* 0x000fea0003800200 */
.L_x_2083:
        /* <DEDUP_REMOVED lines=20> */
.L_x_2086:
[----:B------:R-:W-:Y:S05]  /*7250*/  BSYNC.RECONVERGENT B1 ;  /* 0x0000000000017941 */ /* 0x000fea0003800200 */
.L_x_2085:
        /* <DEDUP_REMOVED lines=20> */
.L_x_2088:
[----:B------:R-:W-:Y:S05]  /*73a0*/  BSYNC.RECONVERGENT B1 ;  /* 0x0000000000017941 */ /* 0x000fea0003800200 */
.L_x_2087:
        /* <DEDUP_REMOVED lines=20> */
.L_x_2090:
[----:B------:R-:W-:Y:S05]  /*74f0*/  BSYNC.RECONVERGENT B1 ;  /* 0x0000000000017941 */ /* 0x000fea0003800200 */
.L_x_2089:
[----:B------:R-:W-:Y:S05]  /*7500*/  @P4 BRA `(.L_x_2091) ;  /* 0x0000004400304947 */ /* 0x000fea0003800000 */
[----:B------:R-:W0:Y:S02]  /*7510*/  LDCU.64 UR4, c[0x0][0x3e0] ;  /* 0x00007c00ff0477ac */ /* 0x000e240008000a00 */
[--C-:B01234-:R-:W-:Y:S01]  /*7520*/  FADD.FTZ R3, R80, -R37.reuse ;  /* 0x8000002550037221 */ /* 0x11ffe20000010000 */
[----:B------:R-:W-:Y:S01]  /*7530*/  MOV R121, R123 ;  /* 0x0000007b00797202 */ /* 0x000fe20000000f00 */
[----:B------:R-:W-:Y:S01]  /*7540*/  FADD.FTZ R37, R79, -R37 ;  /* 0x800000254f257221 */ /* 0x000fe20000010000 */
[----:B------:R-:W0:Y:S01]  /*7550*/  LDCU.64 UR8, c[0x0][0x380] ;  /* 0x00007000ff0877ac */ /* 0x000e220008000a00 */
[-C--:B------:R-:W-:Y:S02]  /*7560*/  FMUL.FTZ R3, R3, R36.reuse ;  /* 0x0000002403037220 */ /* 0x080fe40000410000 */
        /* <DEDUP_REMOVED lines=10> */
[----:B------:R0:W-:Y:S01]  /*7610*/  STG.E desc[UR6][R2.64], R5 ;  /* 0x0000000502007986 */ /* 0x0001e2000c101906 */
[----:B------:R-:W-:Y:S05]  /*7620*/  BRA `(.L_x_2091) ;  /* 0x0000004000e87947 */ /* 0x000fea0003800000 */
.L_x_2028:
        /* <DEDUP_REMOVED lines=12> */
[--C-:B------:R-:W-:Y:S01]  /*76f0*/  FADD.FTZ R33, R84, -R37.reuse ;  /* 0x8000002554217221 */ /* 0x100fe20000010000 */
[----:B------:R-:W-:Y:S01]  /*7700*/  FADD.FTZ R35, R83, -R37 ;  /* 0x8000002553237221 */ /* 0x000fe20000010000 */
[----:B------:R-:W0:Y:S02]  /*7710*/  LDCU.64 UR8, c[0x0][0x3e0] ;  /* 0x00007c00ff0877ac */ /* 0x000e240008000a00 */
[-C--:B------:R-:W-:Y:S01]  /*7720*/  FMUL.FTZ R33, R33, R36.reuse ;  /* 0x0000002421217220 */ /* 0x080fe20000410000 */
[----:B------:R-:W-:Y:S01]  /*7730*/  FMUL.FTZ R32, R35, R36 ;  /* 0x0000002423207220 */ /* 0x000fe20000410000 */
[----:B------:R-:W1:Y:S02]  /*7740*/  LDCU.64 UR10, c[0x0][0x380] ;  /* 0x00007000ff0a77ac */ /* 0x000e640008000a00 */
[----:B-----5:R-:W-:Y:S01]  /*7750*/  FFMA.FTZ R83, R28, R33, R30 ;  /* 0x000000211c537223 */ /* 0x020fe2000001001e */
[----:B------:R-:W-:-:S03]  /*7760*/  FFMA.FTZ R32, R29, R32, R31 ;  /* 0x000000201d207223 */ /* 0x000fc6000001001f */
[----:B------:R-:W-:Y:S01]  /*7770*/  FMUL.FTZ R35, R83, -1.4426950216293334961 ;  /* 0xbfb8aa3b53237820 */ /* 0x000fe20000410000 */
[----:B------:R-:W-:-:S05]  /*7780*/  FMUL.FTZ R124, R32, -1.4426950216293334961 ;  /* 0xbfb8aa3b207c7820 */ /* 0x000fca0000410000 */
[----:B------:R-:W2:Y:S08]  /*7790*/  MUFU.EX2 R35, R35 ;  /* 0x0000002300237308 */ /* 0x000eb00000000800 */
[----:B------:R-:W3:Y:S01]  /*77a0*/  MUFU.EX2 R124, R124 ;  /* 0x0000007c007c7308 */ /* 0x000ee20000000800 */
[----:B--2---:R-:W-:Y:S01]  /*77b0*/  FADD.FTZ R84, R35, 1 ;  /* 0x3f80000023547421 */ /* 0x004fe20000010000 */
[----:B------:R-:W-:-:S06]  /*77c0*/  MOV R35, R123 ;  /* 0x0000007b00237202 */ /* 0x000fcc0000000f00 */
[----:B------:R-:W2:Y:S01]  /*77d0*/  MUFU.RCP R84, R84 ;  /* 0x0000005400547308 */ /* 0x000ea20000001000 */
[----:B---3--:R-:W-:-:S07]  /*77e0*/  FADD.FTZ R125, R124, 1 ;  /* 0x3f8000007c7d7421 */ /* 0x008fce0000010000 */
[----:B------:R0:W3:Y:S02]  /*77f0*/  MUFU.RCP R33, R125 ;  /* 0x0000007d00217308 */ /* 0x0000e40000001000 */
[----:B0-----:R-:W-:Y:S01]  /*7800*/  IMAD R125, R34, UR8, RZ ;  /* 0x00000008227d7c24 */ /* 0x001fe2000f8e02ff */
[----:B------:R-:W-:Y:S01]  /*7810*/  MOV R34, R120 ;  /* 0x0000007800227202 */ /* 0x000fe20000000f00 */
[----:B--2---:R-:W-:Y:S02]  /*7820*/  FMUL.FTZ R83, R83, R84 ;  /* 0x0000005453537220 */ /* 0x004fe40000410000 */
[C---:B------:R-:W-:Y:S02]  /*7830*/  IMAD R125, R38.reuse, UR9, R125 ;  /* 0x00000009267d7c24 */ /* 0x040fe4000f8e027d */
[----:B------:R-:W-:-:S04]  /*7840*/  IMAD.WIDE.U32 R34, R38, UR8, R34 ;  /* 0x0000000826227c25 */ /* 0x000fc8000f8e0022 */
[----:B---3--:R-:W-:Y:S01]  /*7850*/  FMUL.FTZ R124, R32, R33 ;  /* 0x00000021207c7220 */ /* 0x008fe20000410000 */
[----:B------:R-:W-:Y:S02]  /*7860*/  IADD3 R33, PT, PT, R35, R125, RZ ;  /* 0x0000007d23217210 */ /* 0x000fe40007ffe0ff */
[----:B-1----:R-:W-:Y:S02]  /*7870*/  LEA R32, P1, R34, UR10, 0x1 ;  /* 0x0000000a22207c11 */ /* 0x002fe4000f8208ff */
[----:B------:R-:W-:Y:S02]  /*7880*/  F2FP.BF16.F32.PACK_AB R83, R124, R83 ;  /* 0x000000537c53723e */ /* 0x000fe400000010ff */
[----:B------:R-:W-:-:S05]  /*7890*/  LEA.HI.X R33, R34, UR11, R33, 0x1, P1 ;  /* 0x0000000b22217c11 */ /* 0x000fca00088f0c21 */
[----:B------:R0:W-:Y:S04]  /*78a0*/  STG.E desc[UR6][R32.64], R83 ;  /* 0x0000005320007986 */ /* 0x0001e8000c101906 */
.L_x_2093:
[----:B------:R-:W-:Y:S05]  /*78b0*/  BSYNC.RECONVERGENT B1 ;  /* 0x0000000000017941 */ /* 0x000fea0003800200 */
.L_x_2092:
[----:B------:R-:W-:Y:S04]  /*78c0*/  BSSY.RECONVERGENT B1, `(.L_x_2094) ;  /* 0x000001e000017945 */ /* 0x000fe80003800200 */
[----:B------:R-:W-:Y:S05]  /*78d0*/  @P2 BRA `(.L_x_2095) ;  /* 0x0000000000702947 */ /* 0x000fea0003800000 */
[--C-:B0-----:R-:W-:Y:S01]  /*78e0*/  FADD.FTZ R33, R82, -R37.reuse ;  /* 0x8000002552217221 */ /* 0x101fe20000010000 */
[----:B------:R-:W-:Y:S01]  /*78f0*/  FADD.FTZ R81, R81, -R37 ;  /* 0x8000002551517221 */ /* 0x000fe20000010000 */
[----:B------:R-:W0:Y:S01]  /*7900*/  LDCU.64 UR8, c[0x0][0x3e0] ;  /* 0x00007c00ff0877ac */ /* 0x000e220008000a00 */
[----:B------:R-:W-:Y:S01]  /*7910*/  MOV R35, R123 ;  /* 0x0000007b00237202 */ /* 0x000fe20000000f00 */
[-C--:B------:R-:W-:Y:S01]  /*7920*/  FMUL.FTZ R33, R33, R36.reuse ;  /* 0x0000002421217220 */ /* 0x080fe20000410000 */
[----:B------:R-:W-:Y:S01]  /*7930*/  FMUL.FTZ R32, R81, R36 ;  /* 0x0000002451207220 */ /* 0x000fe20000410000 */
[----:B------:R-:W1:Y:S02]  /*7940*/  LDCU.64 UR10, c[0x0][0x380] ;  /* 0x00007000ff0a77ac */ /* 0x000e640008000a00 */
[----:B-----5:R-:W-:Y:S01]  /*7950*/  FFMA.FTZ R33, R28, R33, R30 ;  /* 0x000000211c217223 */ /* 0x020fe2000001001e */
[----:B------:R-:W-:-:S03]  /*7960*/  FFMA.FTZ R32, R29, R32, R31 ;  /* 0x000000201d207223 */ /* 0x000fc6000001001f */
[----:B------:R-:W-:Y:S01]  /*7970*/  FMUL.FTZ R34, R33, -1.4426950216293334961 ;  /* 0xbfb8aa3b21227820 */ /* 0x000fe20000410000 */
[----:B------:R-:W-:-:S05]  /*7980*/  FMUL.FTZ R83, R32, -1.4426950216293334961 ;  /* 0xbfb8aa3b20537820 */ /* 0x000fca0000410000 */
[----:B------:R-:W2:Y:S01]  /*7990*/  MUFU.EX2 R34, R34 ;  /* 0x0000002200227308 */ /* 0x000ea20000000800 */
[----:B0-----:R-:W-:-:S04]  /*79a0*/  IMAD R119, R119, UR8, RZ ;  /* 0x0000000877777c24 */ /* 0x001fc8000f8e02ff */
[----:B------:R-:W-:-:S03]  /*79b0*/  IMAD R119, R44, UR9, R119 ;  /* 0x000000092c777c24 */ /* 0x000fc6000f8e0277 */
[----:B------:R-:W0:Y:S01]  /*79c0*/  MUFU.EX2 R83, R83 ;  /* 0x0000005300537308 */ /* 0x000e220000000800 */
[----:B--2---:R-:W-:Y:S01]  /*79d0*/  FADD.FTZ R82, R34, 1 ;  /* 0x3f80000022527421 */ /* 0x004fe20000010000 */
[----:B------:R-:W-:-:S06]  /*79e0*/  MOV R34, R120 ;  /* 0x0000007800227202 */ /* 0x000fcc0000000f00 */
[----:B------:R-:W2:Y:S01]  /*79f0*/  MUFU.RCP R82, R82 ;  /* 0x0000005200527308 */ /* 0x000ea20000001000 */
[----:B------:R-:W-:-:S04]  /*7a00*/  IMAD.WIDE.U32 R34, R44, UR8, R34 ;  /* 0x000000082c227c25 */ /* 0x000fc8000f8e0022 */
[----:B0-----:R-:W-:Y:S01]  /*7a10*/  FADD.FTZ R81, R83, 1 ;  /* 0x3f80000053517421 */ /* 0x001fe20000010000 */
[----:B------:R-:W-:-:S05]  /*7a20*/  IADD3 R119, PT, PT, R35, R119, RZ ;  /* 0x0000007723777210 */ /* 0x000fca0007ffe0ff */
[----:B------:R-:W0:Y:S01]  /*7a30*/  MUFU.RCP R81, R81 ;  /* 0x0000005100517308 */ /* 0x000e220000001000 */
[----:B--2---:R-:W-:Y:S01]  /*7a40*/  FMUL.FTZ R44, R33, R82 ;  /* 0x00000052212c7220 */ /* 0x004fe20000410000 */
[----:B0-----:R-:W-:Y:S01]  /*7a50*/  FMUL.FTZ R83, R32, R81 ;  /* 0x0000005120537220 */ /* 0x001fe20000410000 */
[----:B-1----:R-:W-:-:S04]  /*7a60*/  LEA R32, P1, R34, UR10, 0x1 ;  /* 0x0000000a22207c11 */ /* 0x002fc8000f8208ff */
[----:B------:R-:W-:Y:S02]  /*7a70*/  LEA.HI.X R33, R34, UR11, R119, 0x1, P1 ;  /* 0x0000000b22217c11 */ /* 0x000fe400088f0c77 */
[----:B------:R-:W-:-:S05]  /*7a80*/  F2FP.BF16.F32.PACK_AB R83, R83, R44 ;  /* 0x0000002c5353723e */ /* 0x000fca00000010ff */
[----:B------:R1:W-:Y:S02]  /*7a90*/  STG.E desc[UR6][R32.64], R83 ;  /* 0x0000005320007986 */ /* 0x0003e4000c101906 */
.L_x_2095:
[----:B------:R-:W-:Y:S05]  /*7aa0*/  BSYNC.RECONVERGENT B1 ;  /* 0x0000000000017941 */ /* 0x000fea0003800200 */
.L_x_2094:
[----:B------:R-:W-:Y:S01]  /*7ab0*/  BSSY.RECONVERGENT B1, `(.L_x_2096) ;  /* 0x0000020000017945 */ /* 0x000fe20003800200 */
[C---:B------:R-:W-:Y:S02]  /*7ac0*/  IADD3 R44, PT, PT, R38.reuse, 0x50, RZ ;  /* 0x00000050262c7810 */ /* 0x040fe40007ffe0ff */
[----:B------:R-:W-:Y:S01]  /*7ad0*/  IADD3 R81, PT, PT, R38, 0x60, RZ ;  /* 0x0000006026517810 */ /* 0x000fe20007ffe0ff */
[----:B------:R-:W-:Y:S06]  /*7ae0*/  @P3 BRA `(.L_x_2097) ;  /* 0x0000000000703947 */ /* 0x000fec0003800000 */
[--C-:B01----:R-:W-:Y:S01]  /*7af0*/  FADD.FTZ R33, R0, -R37.reuse ;  /* 0x8000002500217221 */ /* 0x103fe20000010000 */
[----:B------:R-:W-:Y:S01]  /*7b00*/  FADD.FTZ R35, R2, -R37 ;  /* 0x8000002502237221 */ /* 0x000fe20000010000 */
[----:B------:R-:W0:Y:S01]  /*7b10*/  LDCU.64 UR8, c[0x0][0x3e0] ;  /* 0x00007c00ff0877ac */ /* 0x000e220008000a00 */
        /* <DEDUP_REMOVED lines=9> */
[----:B------:R-:W2:Y:S01]  /*7bb0*/  MUFU.EX2 R32, R32 ;  /* 0x0000002000207308 */ /* 0x000ea20000000800 */
[----:B0-----:R-:W-:Y:S02]  /*7bc0*/  IMAD R119, R96, UR8, RZ ;  /* 0x0000000860777c24 */ /* 0x001fe4000f8e02ff */
[----:B------:R-:W-:-:S05]  /*7bd0*/  IMAD.WIDE.U32 R34, R116, UR8, R34 ;  /* 0x0000000874227c25 */ /* 0x000fca000f8e0022 */
[----:B------:R-:W0:Y:S01]  /*7be0*/  MUFU.EX2 R82, R82 ;  /* 0x0000005200527308 */ /* 0x000e220000000800 */
[----:B------:R-:W-:-:S05]  /*7bf0*/  IMAD R125, R116, UR9, R119 ;  /* 0x00000009747d7c24 */ /* 0x000fca000f8e0277 */
[----:B------:R-:W-:Y:S01]  /*7c00*/  IADD3 R125, PT, PT, R35, R125, RZ ;  /* 0x0000007d237d7210 */ /* 0x000fe20007ffe0ff */
[----:B--2---:R-:W-:Y:S01]  /*7c10*/  FADD.FTZ R33, R32, 1 ;  /* 0x3f80000020217421 */ /* 0x004fe20000010000 */
[----:B-1----:R-:W-:-:S05]  /*7c20*/  LEA R32, P1, R34, UR10, 0x1 ;  /* 0x0000000a22207c11 */ /* 0x002fca000f8208ff */
[----:B------:R-:W1:Y:S01]  /*7c30*/  MUFU.RCP R33, R33 ;  /* 0x0000002100217308 */ /* 0x000e620000001000 */
[----:B0-----:R-:W-:-:S07]  /*7c40*/  FADD.FTZ R83, R82, 1 ;  /* 0x3f80000052537421 */ /* 0x001fce0000010000 */
[----:B------:R-:W0:Y:S01]  /*7c50*/  MUFU.RCP R83, R83 ;  /* 0x0000005300537308 */ /* 0x000e220000001000 */
[----:B-1----:R-:W-:Y:S01]  /*7c60*/  FMUL.FTZ R2, R2, R33 ;  /* 0x0000002102027220 */ /* 0x002fe20000410000 */
[----:B------:R-:W-:Y:S01]  /*7c70*/  LEA.HI.X R33, R34, UR11, R125, 0x1, P1 ;  /* 0x0000000b22217c11 */ /* 0x000fe200088f0c7d */
[----:B0-----:R-:W-:-:S05]  /*7c80*/  FMUL.FTZ R119, R0, R83 ;  /* 0x0000005300777220 */ /* 0x001fca0000410000 */
[----:B------:R-:W-:-:S05]  /*7c90*/  F2FP.BF16.F32.PACK_AB R119, R119, R2 ;  /* 0x000000027777723e */ /* 0x000fca00000010ff */
[----:B------:R2:W-:Y:S02]  /*7ca0*/  STG.E desc[UR6][R32.64], R119 ;  /* 0x0000007720007986 */ /* 0x0005e4000c101906 */
.L_x_2097:
[----:B------:R-:W-:Y:S05]  /*7cb0*/  BSYNC.RECONVERGENT B1 ;  /* 0x0000000000017941 */ /* 0x000fea0003800200 */
.L_x_2096:
        /* <DEDUP_REMOVED lines=8> */
[----:B------:R-:W-:Y:S02]  /*7d40*/  SHF.R.S32.HI R34, RZ, 0x1f, R81 ;  /* 0x0000001fff227819 */ /* 0x000fe40000011451 */
[----:B------:R-:W-:Y:S02]  /*7d50*/  ISETP.GE.AND.EX P1, PT, R45, UR5, PT, P1 ;  /* 0x000000052d007c0c */ /* 0x000fe4000bf26310 */
[----:B------:R-:W-:Y:S02]  /*7d60*/  ISETP.GE.AND.EX P6, PT, R0, UR5, PT, P6 ;  /* 0x0000000500007c0c */ /* 0x000fe4000bfc6360 */
[----:B------:R-:W-:Y:S02]  /*7d70*/  ISETP.GE.AND.EX P2, PT, R34, UR5, PT, P2 ;  /* 0x0000000522007c0c */ /* 0x000fe4000bf46320 */
[----:B------:R-:W-:Y:S01]  /*7d80*/  ISETP.GE.AND.EX P3, PT, R94, UR5, PT, P3 ;  /* 0x000000055e007c0c */ /* 0x000fe2000bf66330 */
[----:B------:R-:W-:-:S12]  /*7d90*/  @P5 BRA `(.L_x_2099) ;  /* 0x0000000000705947 */ /* 0x000fd80003800000 */
[--C-:B012---:R-:W-:Y:S01]  /*7da0*/  FADD.FTZ R33, R4, -R37.reuse ;  /* 0x8000002504217221 */ /* 0x107fe20000010000 */
[----:B------:R-:W-:Y:S01]  /*7db0*/  FADD.FTZ R35, R3, -R37 ;  /* 0x8000002503237221 */ /* 0x000fe20000010000 */
[----:B------:R-:W0:Y:S01]  /*7dc0*/  LDCU.64 UR8, c[0x0][0x3e0] ;  /* 0x00007c00ff0877ac */ /* 0x000e220008000a00 */
[----:B------:R-:W-:Y:S01]  /*7dd0*/  MOV R32, R120 ;  /* 0x0000007800207202 */ /* 0x000fe20000000f00 */
[-C--:B------:R-:W-:Y:S01]  /*7de0*/  FMUL.FTZ R33, R33, R36.reuse ;  /* 0x0000002421217220 */ /* 0x080fe20000410000 */
[----:B------:R-:W-:Y:S01]  /*7df0*/  FMUL.FTZ R2, R35, R36 ;  /* 0x0000002423027220 */ /* 0x000fe20000410000 */
[----:B------:R-:W1:Y:S02]  /*7e00*/  LDCU.64 UR10, c[0x0][0x380] ;  /* 0x00007000ff0a77ac */ /* 0x000e640008000a00 */
[----:B-----5:R-:W-:Y:S01]  /*7e10*/  FFMA.FTZ R3, R28, R33, R30 ;  /* 0x000000211c037223 */ /* 0x020fe2000001001e */
[----:B------:R-:W-:Y:S01]  /*7e20*/  FFMA.FTZ R2, R29, R2, R31 ;  /* 0x000000021d027223 */ /* 0x000fe2000001001f */
[----:B------:R-:W-:-:S02]  /*7e30*/  MOV R33, R123 ;  /* 0x0000007b00217202 */ /* 0x000fc40000000f00 */
        /* <DEDUP_REMOVED lines=8> */
[----:B--2---:R-:W-:-:S04]  /*7ec0*/  FADD.FTZ R35, R4, 1 ;  /* 0x3f80000004237421 */ /* 0x004fc80000010000 */
[----:B------:R-:W2:Y:S01]  /*7ed0*/  MUFU.RCP R82, R35 ;  /* 0x0000002300527308 */ /* 0x000ea20000001000 */
[----:B0-----:R-:W-:-:S07]  /*7ee0*/  FADD.FTZ R84, R83, 1 ;  /* 0x3f80000053547421 */ /* 0x001fce0000010000 */
[----:B------:R-:W0:Y:S01]  /*7ef0*/  MUFU.RCP R119, R84 ;  /* 0x0000005400777308 */ /* 0x000e220000001000 */
[----:B--2---:R-:W-:Y:S01]  /*7f00*/  FMUL.FTZ R82, R3, R82 ;  /* 0x0000005203527220 */ /* 0x004fe20000410000 */
[----:B0-----:R-:W-:Y:S01]  /*7f10*/  FMUL.FTZ R119, R2, R119 ;  /* 0x0000007702777220 */ /* 0x001fe20000410000 */
[----:B-1----:R-:W-:-:S04]  /*7f20*/  LEA R2, P5, R32, UR10, 0x1 ;  /* 0x0000000a20027c11 */ /* 0x002fc8000f8a08ff */
[----:B------:R-:W-:Y:S02]  /*7f30*/  LEA.HI.X R3, R32, UR11, R47, 0x1, P5 ;  /* 0x0000000b20037c11 */ /* 0x000fe4000a8f0c2f */
[----:B------:R-:W-:-:S05]  /*7f40*/  F2FP.BF16.F32.PACK_AB R119, R119, R82 ;  /* 0x000000527777723e */ /* 0x000fca00000010ff */
[----:B------:R3:W-:Y:S02]  /*7f50*/  STG.E desc[UR6][R2.64], R119 ;  /* 0x0000007702007986 */ /* 0x0007e4000c101906 */
.L_x_2099:
[----:B------:R-:W-:Y:S05]  /*7f60*/  BSYNC.RECONVERGENT B1 ;  /* 0x0000000000017941 */ /* 0x000fea0003800200 */
.L_x_2098:
[----:B------:R-:W-:Y:S01]  /*7f70*/  BSSY.RECONVERGENT B1, `(.L_x_2100) ;  /* 0x0000020000017945 */ /* 0x000fe20003800200 */
[C---:B012---:R-:W-:Y:S02]  /*7f80*/  IADD3 R32, PT, PT, R38.reuse, 0x90, RZ ;  /* 0x0000009026207810 */ /* 0x047fe40007ffe0ff */
[----:B------:R-:W-:Y:S01]  /*7f90*/  IADD3 R33, PT, PT, R38, 0xa0, RZ ;  /* 0x000000a026217810 */ /* 0x000fe20007ffe0ff */
[----:B------:R-:W-:Y:S06]  /*7fa0*/  @P1 BRA `(.L_x_2101) ;  /* 0x0000000000701947 */ /* 0x000fec0003800000 */
[--C-:B---3--:R-:W-:Y:S01]  /*7fb0*/  FADD.FTZ R3, R6, -R37.reuse ;  /* 0x8000002506037221 */ /* 0x108fe20000010000 */
[----:B------:R-:W-:Y:S01]  /*7fc0*/  FADD.FTZ R35, R5, -R37 ;  /* 0x8000002505237221 */ /* 0x000fe20000010000 */
[----:B------:R-:W0:Y:S02]  /*7fd0*/  LDCU.64 UR8, c[0x0][0x3e0] ;  /* 0x00007c00ff0877ac */ /* 0x000e240008000a00 */
        /* <DEDUP_REMOVED lines=17> */
[----:B------:R-:W-:-:S03]  /*80f0*/  IADD3 R45, PT, PT, R3, R45, RZ ;  /* 0x0000002d032d7210 */ /* 0x000fc60007ffe0ff */
[----:B------:R-:W0:Y:S01]  /*8100*/  MUFU.RCP R47, R42 ;  /* 0x0000002a002f7308 */ /* 0x000e220000001000 */
[----:B--2---:R-:W-:Y:S01]  /*8110*/  FMUL.FTZ R35, R5, R6 ;  /* 0x0000000605237220 */ /* 0x004fe20000410000 */
[----:B0-----:R-:W-:Y:S01]  /*8120*/  FMUL.FTZ R40, R4, R47 ;  /* 0x0000002f04287220 */ /* 0x001fe20000410000 */
[----:B-1----:R-:W-:-:S04]  /*8130*/  LEA R4, P1, R2, UR10, 0x1 ;  /* 0x0000000a02047c11 */ /* 0x002fc8000f8208ff */
[----:B------:R-:W-:Y:S02]  /*8140*/  LEA.HI.X R5, R2, UR11, R45, 0x1, P1 ;  /* 0x0000000b02057c11 */ /* 0x000fe400088f0c2d */
[----:B------:R-:W-:-:S05]  /*8150*/  F2FP.BF16.F32.PACK_AB R35, R40, R35 ;  /* 0x000000232823723e */ /* 0x000fca00000010ff */
[----:B------:R0:W-:Y:S02]  /*8160*/  STG.E desc[UR6][R4.64], R35 ;  /* 0x0000002304007986 */ /* 0x0001e4000c101906 */
.L_x_2101:
[----:B------:R-:W-:Y:S05]  /*8170*/  BSYNC.RECONVERGENT B1 ;  /* 0x0000000000017941 */ /* 0x000fea0003800200 */
.L_x_2100:
[----:B------:R-:W-:Y:S04]  /*8180*/  BSSY.RECONVERGENT B1, `(.L_x_2102) ;  /* 0x000001e000017945 */ /* 0x000fe80003800200 */
[----:B------:R-:W-:Y:S05]  /*8190*/  @P6 BRA `(.L_x_2103) ;  /* 0x0000000000706947 */ /* 0x000fea0003800000 */
[--C-:B---3--:R-:W-:Y:S01]  /*81a0*/  FADD.FTZ R3, R8, -R37.reuse ;  /* 0x8000002508037221 */ /* 0x108fe20000010000 */
[----:B------:R-:W-:Y:S01]  /*81b0*/  FADD.FTZ R7, R7, -R37 ;  /* 0x8000002507077221 */ /* 0x000fe20000010000 */
[----:B------:R-:W1:Y:S02]  /*81c0*/  LDCU.64 UR8, c[0x0][0x3e0] ;  /* 0x00007c00ff0877ac */ /* 0x000e640008000a00 */
[-C--:B------:R-:W-:Y:S01]  /*81d0*/  FMUL.FTZ R3, R3, R36.reuse ;  /* 0x0000002403037220 */ /* 0x080fe20000410000 */
[----:B0-----:R-:W-:Y:S01]  /*81e0*/  FMUL.FTZ R4, R7, R36 ;  /* 0x0000002407047220 */ /* 0x001fe20000410000 */
[----:B------:R-:W0:Y:S02]  /*81f0*/  LDCU.64 UR10, c[0x0][0x380] ;  /* 0x00007000ff0a77ac */ /* 0x000e240008000a00 */
[----:B-----5:R-:W-:Y:S01]  /*8200*/  FFMA.FTZ R5, R28, R3, R30 ;  /* 0x000000031c057223 */ /* 0x020fe2000001001e */
[----:B------:R-:W-:Y:S01]  /*8210*/  FFMA.FTZ R8, R29, R4, R31 ;  /* 0x000000041d087223 */ /* 0x000fe2000001001f */
[----:B------:R-:W-:-:S02]  /*8220*/  MOV R3, R123 ;  /* 0x0000007b00037202 */ /* 0x000fc40000000f00 */
[----:B------:R-:W-:Y:S01]  /*8230*/  FMUL.FTZ R2, R5, -1.4426950216293334961 ;  /* 0xbfb8aa3b05027820 */ /* 0x000fe20000410000 */
[----:B------:R-:W-:-:S05]  /*8240*/  FMUL.FTZ R4, R8, -1.4426950216293334961 ;  /* 0xbfb8aa3b08047820 */ /* 0x000fca0000410000 */
[----:B------:R-:W2:Y:S01]  /*8250*/  MUFU.EX2 R2, R2 ;  /* 0x0000000200027308 */ /* 0x000ea20000000800 */
[----:B-1----:R-:W-:-:S04]  /*8260*/  IMAD R35, R0, UR8, RZ ;  /* 0x0000000800237c24 */ /* 0x002fc8000f8e02ff */
[----:B------:R-:W-:-:S03]  /*8270*/  IMAD R45, R44, UR9, R35 ;  /* 0x000000092c2d7c24 */ /* 0x000fc6000f8e0223 */
[----:B------:R-:W1:Y:S01]  /*8280*/  MUFU.EX2 R4, R4 ;  /* 0x0000000400047308 */ /* 0x000e620000000800 */
[----:B--2---:R-:W-:Y:S01]  /*8290*/  FADD.FTZ R6, R2, 1 ;  /* 0x3f80000002067421 */ /* 0x004fe20000010000 */
[----:B------:R-:W-:-:S06]  /*82a0*/  MOV R2, R120 ;  /* 0x0000007800027202 */ /* 0x000fcc0000000f00 */
[----:B------:R-:W2:Y:S01]  /*82b0*/  MUFU.RCP R6, R6 ;  /* 0x0000000600067308 */ /* 0x000ea20000001000 */
[----:B------:R-:W-:-:S04]  /*82c0*/  IMAD.WIDE.U32 R2, R44, UR8, R2 ;  /* 0x000000082c027c25 */ /* 0x000fc8000f8e0002 */
[----:B-1----:R-:W-:Y:S01]  /*82d0*/  FADD.FTZ R7, R4, 1 ;  /* 0x3f80000004077421 */ /* 0x002fe20000010000 */
[----:B0-----:R-:W-:-:S05]  /*82e0*/  LEA R4, P1, R2, UR10, 0x1 ;  /* 0x0000000a02047c11 */ /* 0x001fca000f8208ff */
[----:B------:R-:W0:Y:S01]  /*82f0*/  MUFU.RCP R7, R7 ;  /* 0x0000000700077308 */ /* 0x000e220000001000 */
[----:B------:R-:W-:Y:S01]  /*8300*/  IADD3 R45, PT, PT, R3, R45, RZ ;  /* 0x0000002d032d7210 */ /* 0x000fe20007ffe0ff */
[----:B--2---:R-:W-:-:S03]  /*8310*/  FMUL.FTZ R0, R5, R6 ;  /* 0x0000000605007220 */ /* 0x004fc60000410000 */
[----:B------:R-:W-:Y:S01]  /*8320*/  LEA.HI.X R5, R2, UR11, R45, 0x1, P1 ;  /* 0x0000000b02057c11 */ /* 0x000fe200088f0c2d */
[----:B0-----:R-:W-:-:S05]  /*8330*/  FMUL.FTZ R35, R8, R7 ;  /* 0x0000000708237220 */ /* 0x001fca0000410000 */
[----:B------:R-:W-:-:S05]  /*8340*/  F2FP.BF16.F32.PACK_AB R35, R35, R0 ;  /* 0x000000002323723e */ /* 0x000fca00000010ff */
[----:B------:R1:W-:Y:S02]  /*8350*/  STG.E desc[UR6][R4.64], R35 ;  /* 0x0000002304007986 */ /* 0x0003e4000c101906 */
.L_x_2103:
[----:B------:R-:W-:Y:S05]  /*8360*/  BSYNC.RECONVERGENT B1 ;  /* 0x0000000000017941 */ /* 0x000fea0003800200 */
.L_x_2102:
[----:B------:R-:W-:Y:S04]  /*8370*/  BSSY.RECONVERGENT B1, `(.L_x_2104) ;  /* 0x000001e000017945 */ /* 0x000fe80003800200 */
[----:B------:R-:W-:Y:S05]  /*8380*/  @P2 BRA `(.L_x_2105) ;  /* 0x0000000000702947 */ /* 0x000fea0003800000 */
[--C-:B------:R-:W-:Y:S01]  /*8390*/  FADD.FTZ R9, R9, -R37.reuse ;  /* 0x8000002509097221 */ /* 0x100fe20000010000 */
[----:B---3--:R-:W-:Y:S01]  /*83a0*/  FADD.FTZ R3, R10, -R37 ;  /* 0x800000250a037221 */ /* 0x008fe20000010000 */
[----:B------:R-:W2:Y:S02]  /*83b0*/  LDCU.64 UR8, c[0x0][0x3e0] ;  /* 0x00007c00ff0877ac */ /* 0x000ea40008000a00 */
[-C--:B------:R-:W-:Y:S01]  /*83c0*/  FMUL.FTZ R9, R9, R36.reuse ;  /* 0x0000002409097220 */ /* 0x080fe20000410000 */
[----:B------:R-:W-:Y:S01]  /*83d0*/  FMUL.FTZ R2, R3, R36 ;  /* 0x0000002403027220 */ /* 0x000fe20000410000 */
[----:B------:R-:W3:Y:S01]  /*83e0*/  LDCU.64 UR10, c[0x0][0x380] ;  /* 0x00007000ff0a77ac */ /* 0x000ee20008000a00 */
[----:B------:R-:W-:Y:S01]  /*83f0*/  MOV R3, R123 ;  /* 0x0000007b00037202 */ /* 0x000fe20000000f00 */
[----:B-----5:R-:W-:Y:S01]  /*8400*/  FFMA.FTZ R9, R28, R9, R30 ;  /* 0x000000091c097223 */ /* 0x020fe2000001001e */
[----:B------:R-:W-:Y:S01]  /*8410*/  FFMA.FTZ R8, R29, R2, R31 ;  /* 0x000000021d087223 */ /* 0x000fe2000001001f */
[----:B------:R-:W-:-:S02]  /*8420*/  MOV R2, R120 ;  /* 0x0000007800027202 */ /* 0x000fc40000000f00 */
[----:B------:R-:W-:Y:S01]  /*8430*/  FMUL.FTZ R0, R9, -1.4426950216293334961 ;  /* 0xbfb8aa3b09007820 */ /* 0x000fe20000410000 */
[----:B01----:R-:W-:-:S05]  /*8440*/  FMUL.FTZ R4, R8, -1.4426950216293334961 ;  /* 0xbfb8aa3b08047820 */ /* 0x003fca0000410000 */
[----:B------:R-:W0:Y:S01]  /*8450*/  MUFU.EX2 R0, R0 ;  /* 0x0000000000007308 */ /* 0x000e220000000800 */
[----:B--2---:R-:W-:Y:S02]  /*8460*/  IMAD R34, R34, UR8, RZ ;  /* 0x0000000822227c24 */ /* 0x004fe4000f8e02ff */
[----:B------:R-:W-:-:S05]  /*8470*/  IMAD.WIDE.U32 R2, R81, UR8, R2 ;  /* 0x0000000851027c25 */ /* 0x000fca000f8e0002 */
[----:B------:R-:W1:Y:S01]  /*8480*/  MUFU.EX2 R4, R4 ;  /* 0x0000000400047308 */ /* 0x000e620000000800 */
[----:B------:R-:W-:-:S05]  /*8490*/  IMAD R81, R81, UR9, R34 ;  /* 0x0000000951517c24 */ /* 0x000fca000f8e0222 */
[----:B------:R-:W-:Y:S01]  /*84a0*/  IADD3 R81, PT, PT, R3, R81, RZ ;  /* 0x0000005103517210 */ /* 0x000fe20007ffe0ff */
[----:B0-----:R-:W-:-:S06]  /*84b0*/  FADD.FTZ R6, R0, 1 ;  /* 0x3f80000000067421 */ /* 0x001fcc0000010000 */
[----:B------:R-:W0:Y:S01]  /*84c0*/  MUFU.RCP R6, R6 ;  /* 0x0000000600067308 */ /* 0x000e220000001000 */
[----:B-1----:R-:W-:Y:S01]  /*84d0*/  FADD.FTZ R7, R4, 1 ;  /* 0x3f80000004077421 */ /* 0x002fe20000010000 */
[----:B---3--:R-:W-:-:S04]  /*84e0*/  LEA R4, P1, R2, UR10, 0x1 ;  /* 0x0000000a02047c11 */ /* 0x008fc8000f8208ff */
[----:B------:R-:W-:Y:S02]  /*84f0*/  LEA.HI.X R5, R2, UR11, R81, 0x1, P1 ;  /* 0x0000000b02057c11 */ /* 0x000fe400088f0c51 */
[----:B------:R-:W1:Y:S01]  /*8500*/  MUFU.RCP R7, R7 ;  /* 0x0000000700077308 */ /* 0x000e620000001000 */
[----:B0-----:R-:W-:Y:S01]  /*8510*/  FMUL.FTZ R0, R9, R6 ;  /* 0x0000000609007220 */ /* 0x001fe20000410000 */
[----:B-1----:R-:W-:-:S05]  /*8520*/  FMUL.FTZ R9, R8, R7 ;  /* 0x0000000708097220 */ /* 0x002fca0000410000 */
[----:B------:R-:W-:-:S05]  /*8530*/  F2FP.BF16.F32.PACK_AB R9, R9, R0 ;  /* 0x000000000909723e */ /* 0x000fca00000010ff */
[----:B------:R2:W-:Y:S02]  /*8540*/  STG.E desc[UR6][R4.64], R9 ;  /* 0x0000000904007986 */ /* 0x0005e4000c101906 */
.L_x_2105:
[----:B------:R-:W-:Y:S05]  /*8550*/  BSYNC.RECONVERGENT B1 ;  /* 0x0000000000017941 */ /* 0x000fea0003800200 */
.L_x_2104:
[----:B------:R-:W-:Y:S04]  /*8560*/  BSSY.RECONVERGENT B1, `(.L_x_2106) ;  /* 0x000001e000017945 */ /* 0x000fe80003800200 */
[----:B------:R-:W-:Y:S05]  /*8570*/  @P4 BRA `(.L_x_2107) ;  /* 0x0000000000704947 */ /* 0x000fea0003800000 */
[--C-:B---3--:R-:W-:Y:S01]  /*8580*/  FADD.FTZ R3, R12, -R37.reuse ;  /* 0x800000250c037221 */ /* 0x108fe20000010000 */
[----:B------:R-:W-:Y:S01]  /*8590*/  FADD.FTZ R11, R11, -R37 ;  /* 0x800000250b0b7221 */ /* 0x000fe20000010000 */
[----:B------:R-:W3:Y:S01]  /*85a0*/  LDCU.64 UR8, c[0x0][0x3e0] ;  /* 0x00007c00ff0877ac */ /* 0x000ee20008000a00 */
[----:B012---:R-:W-:Y:S01]  /*85b0*/  MOV R4, R120 ;  /* 0x0000007800047202 */ /* 0x007fe20000000f00 */
[-C--:B------:R-:W-:Y:S01]  /*85c0*/  FMUL.FTZ R3, R3, R36.reuse ;  /* 0x0000002403037220 */ /* 0x080fe20000410000 */
        /* <DEDUP_REMOVED lines=8> */
[----:B---3--:R-:W-:Y:S02]  /*8650*/  IMAD R10, R95, UR8, RZ ;  /* 0x000000085f0a7c24 */ /* 0x008fe4000f8e02ff */
        /* <DEDUP_REMOVED lines=14> */
.L_x_2107:
[----:B------:R-:W-:Y:S05]  /*8740*/  BSYNC.RECONVERGENT B1 ;  /* 0x0000000000017941 */ /* 0x000fea0003800200 */
.L_x_2106:
[----:B------:R-:W-:Y:S04]  /*8750*/  BSSY.RECONVERGENT B1, `(.L_x_2108) ;  /* 0x000001e000017945 */ /* 0x000fe80003800200 */
[----:B------:R-:W-:Y:S05]  /*8760*/  @P3 BRA `(.L_x_2109) ;  /* 0x0000000000703947 */ /* 0x000fea0003800000 */
[--C-:B---34-:R-:W-:Y:S01]  /*8770*/  FADD.FTZ R3, R14, -R37.reuse ;  /* 0x800000250e037221 */ /* 0x118fe20000010000 */
        /* <DEDUP_REMOVED lines=27> */
.L_x_2109:
[----:B------:R-:W-:Y:S05]  /*8930*/  BSYNC.RECONVERGENT B1 ;  /* 0x0000000000017941 */ /* 0x000fea0003800200 */
.L_x_2108:
[----:B------:R-:W-:Y:S01]  /*8940*/  ISETP.GE.U32.AND P4, PT, R32, UR4, PT ;  /* 0x0000000420007c0c */ /* 0x000fe2000bf86070 */
[----:B------:R-:W-:Y:S01]  /*8950*/  BSSY.RECONVERGENT B1, `(.L_x_2110) ;  /* 0x0000032000017945 */ /* 0x000fe20003800200 */
[----:B0--34-:R-:W-:Y:S02]  /*8960*/  SHF.R.S32.HI R3, RZ, 0x1f, R32 ;  /* 0x0000001fff037819 */ /* 0x019fe40000011420 */
[C---:B------:R-:W-:Y:S02]  /*8970*/  IADD3 R11, PT, PT, R38.reuse, 0xb0, RZ ;  /* 0x000000b0260b7810 */ /* 0x040fe40007ffe0ff */
[----:B------:R-:W-:Y:S02]  /*8980*/  ISETP.GE.AND.EX P4, PT, R3, UR5, PT, P4 ;  /* 0x0000000503007c0c */ /* 0x000fe4000bf86340 */
[C---:B--2---:R-:W-:Y:S02]  /*8990*/  IADD3 R9, PT, PT, R38.reuse, 0xc0, RZ ;  /* 0x000000c026097810 */ /* 0x044fe40007ffe0ff */
        /* <DEDUP_REMOVED lines=17> */
[--C-:B-1----:R-:W-:Y:S01]  /*8ab0*/  FADD.FTZ R5, R16, -R37.reuse ;  /* 0x8000002510057221 */ /* 0x102fe20000010000 */
        /* <DEDUP_REMOVED lines=10> */
[----:B0-----:R-:W-:Y:S01]  /*8b60*/  IMAD R15, R3, UR8, RZ ;  /* 0x00000008030f7c24 */ /* 0x001fe2000f8e02ff */
[----:B------:R-:W-:-:S03]  /*8b70*/  MOV R3, R123 ;  /* 0x0000007b00037202 */ /* 0x000fc60000000f00 */
[----:B------:R-:W-:-:S03]  /*8b80*/  IMAD R45, R32, UR9, R15 ;  /* 0x00000009202d7c24 */ /* 0x000fc6000f8e020f */
[----:B------:R-:W0:Y:S01]  /*8b90*/  MUFU.EX2 R4, R4 ;  /* 0x0000000400047308 */ /* 0x000e220000000800 */
[----:B--2---:R-:W-:Y:S01]  /*8ba0*/  FADD.FTZ R14, R2, 1 ;  /* 0x3f800000020e7421 */ /* 0x004fe20000010000 */
[----:B------:R-:W-:-:S06]  /*8bb0*/  MOV R2, R120 ;  /* 0x0000007800027202 */ /* 0x000fcc0000000f00 */
[----:B------:R-:W2:Y:S01]  /*8bc0*/  MUFU.RCP R14, R14 ;  /* 0x0000000e000e7308 */ /* 0x000ea20000001000 */
[----:B------:R-:W-:-:S04]  /*8bd0*/  IMAD.WIDE.U32 R2, R32, UR8, R2 ;  /* 0x0000000820027c25 */ /* 0x000fc8000f8e0002 */
[----:B0-----:R-:W-:Y:S01]  /*8be0*/  FADD.FTZ R16, R4, 1 ;  /* 0x3f80000004107421 */ /* 0x001fe20000010000 */
[----:B-1----:R-:W-:-:S05]  /*8bf0*/  LEA R4, P4, R2, UR10, 0x1 ;  /* 0x0000000a02047c11 */ /* 0x002fca000f8808ff */
[----:B------:R-:W0:Y:S01]  /*8c00*/  MUFU.RCP R16, R16 ;  /* 0x0000001000107308 */ /* 0x000e220000001000 */
[----:B------:R-:W-:Y:S01]  /*8c10*/  IADD3 R45, PT, PT, R3, R45, RZ ;  /* 0x0000002d032d7210 */ /* 0x000fe20007ffe0ff */
[----:B--2---:R-:W-:-:S03]  /*8c20*/  FMUL.FTZ R15, R5, R14 ;  /* 0x0000000e050f7220 */ /* 0x004fc60000410000 */
[----:B------:R-:W-:Y:S01]  /*8c30*/  LEA.HI.X R5, R2, UR11, R45, 0x1, P4 ;  /* 0x0000000b02057c11 */ /* 0x000fe2000a0f0c2d */
[----:B0-----:R-:W-:-:S05]  /*8c40*/  FMUL.FTZ R32, R35, R16 ;  /* 0x0000001023207220 */ /* 0x001fca0000410000 */
[----:B------:R-:W-:-:S05]  /*8c50*/  F2FP.BF16.F32.PACK_AB R15, R32, R15 ;  /* 0x0000000f200f723e */ /* 0x000fca00000010ff */
[----:B------:R0:W-:Y:S02]  /*8c60*/  STG.E desc[UR6][R4.64], R15 ;  /* 0x0000000f04007986 */ /* 0x0001e4000c101906 */
.L_x_2111:
[----:B------:R-:W-:Y:S05]  /*8c70*/  BSYNC.RECONVERGENT B1 ;  /* 0x0000000000017941 */ /* 0x000fea0003800200 */
.L_x_2110:
[----:B------:R-:W-:Y:S04]  /*8c80*/  BSSY.RECONVERGENT B1, `(.L_x_2112) ;  /* 0x000001e000017945 */ /* 0x000fe80003800200 */
[----:B------:R-:W-:Y:S05]  /*8c90*/  @P1 BRA `(.L_x_2113) ;  /* 0x0000000000701947 */ /* 0x000fea0003800000 */
[--C-:B------:R-:W-:Y:S01]  /*8ca0*/  FADD.FTZ R17, R17, -R37.reuse ;  /* 0x8000002511117221 */ /* 0x100fe20000010000 */
[----:B------:R-:W-:Y:S01]  /*8cb0*/  FADD.FTZ R3, R18, -R37 ;  /* 0x8000002512037221 */ /* 0x000fe20000010000 */
[----:B------:R-:W2:Y:S02]  /*8cc0*/  LDCU.64 UR8, c[0x0][0x3e0] ;  /* 0x00007c00ff0877ac */ /* 0x000ea40008000a00 */
[-C--:B------:R-:W-:Y:S01]  /*8cd0*/  FMUL.FTZ R17, R17, R36.reuse ;  /* 0x0000002411117220 */ /* 0x080fe20000410000 */
[----:B01----:R-:W-:Y:S01]  /*8ce0*/  FMUL.FTZ R4, R3, R36 ;  /* 0x0000002403047220 */ /* 0x003fe20000410000 */
[----:B------:R-:W0:Y:S01]  /*8cf0*/  LDCU.64 UR10, c[0x0][0x380] ;  /* 0x00007000ff0a77ac */ /* 0x000e220008000a00 */
[----:B------:R-:W-:Y:S01]  /*8d00*/  MOV R3, R123 ;  /* 0x0000007b00037202 */ /* 0x000fe20000000f00 */
[----:B-----5:R-:W-:Y:S01]  /*8d10*/  FFMA.FTZ R17, R28, R17, R30 ;  /* 0x000000111c117223 */ /* 0x020fe2000001001e */
[----:B------:R-:W-:-:S03]  /*8d20*/  FFMA.FTZ R16, R29, R4, R31 ;  /* 0x000000041d107223 */ /* 0x000fc6000001001f */
[----:B------:R-:W-:Y:S01]  /*8d30*/  FMUL.FTZ R2, R17, -1.4426950216293334961 ;  /* 0xbfb8aa3b11027820 */ /* 0x000fe20000410000 */
[----:B------:R-:W-:-:S05]  /*8d40*/  FMUL.FTZ R4, R16, -1.4426950216293334961 ;  /* 0xbfb8aa3b10047820 */ /* 0x000fca0000410000 */
[----:B------:R-:W1:Y:S01]  /*8d50*/  MUFU.EX2 R2, R2 ;  /* 0x0000000200027308 */ /* 0x000e620000000800 */
[----:B--2---:R-:W-:-:S07]  /*8d60*/  IMAD R18, R13, UR8, RZ ;  /* 0x000000080d127c24 */ /* 0x004fce000f8e02ff */
[----:B------:R-:W2:Y:S01]  /*8d70*/  MUFU.EX2 R4, R4 ;  /* 0x0000000400047308 */ /* 0x000ea20000000800 */
[----:B-1----:R-:W-:Y:S01]  /*8d80*/  FADD.FTZ R14, R2, 1 ;  /* 0x3f800000020e7421 */ /* 0x002fe20000010000 */
[----:B------:R-:W-:-:S06]  /*8d90*/  MOV R2, R120 ;  /* 0x0000007800027202 */ /* 0x000fcc0000000f00 */
[----:B------:R-:W1:Y:S01]  /*8da0*/  MUFU.RCP R14, R14 ;  /* 0x0000000e000e7308 */ /* 0x000e620000001000 */
[----:B------:R-:W-:-:S04]  /*8db0*/  IMAD.WIDE.U32 R2, R33, UR8, R2 ;  /* 0x0000000821027c25 */ /* 0x000fc8000f8e0002 */
[----:B--2---:R-:W-:Y:S01]  /*8dc0*/  FADD.FTZ R15, R4, 1 ;  /* 0x3f800000040f7421 */ /* 0x004fe20000010000 */
[----:B------:R-:W-:Y:S01]  /*8dd0*/  IMAD R33, R33, UR9, R18 ;  /* 0x0000000921217c24 */ /* 0x000fe2000f8e0212 */
[----:B0-----:R-:W-:-:S04]  /*8de0*/  LEA R4, P1, R2, UR10, 0x1 ;  /* 0x0000000a02047c11 */ /* 0x001fc8000f8208ff */
[----:B------:R-:W0:Y:S01]  /*8df0*/  MUFU.RCP R15, R15 ;  /* 0x0000000f000f7308 */ /* 0x000e220000001000 */
[----:B------:R-:W-:-:S04]  /*8e00*/  IADD3 R33, PT, PT, R3, R33, RZ ;  /* 0x0000002103217210 */ /* 0x000fc80007ffe0ff */
[----:B------:R-:W-:Y:S01]  /*8e10*/  LEA.HI.X R5, R2, UR11, R33, 0x1, P1 ;  /* 0x0000000b02057c11 */ /* 0x000fe200088f0c21 */
[----:B-1----:R-:W-:Y:S01]  /*8e20*/  FMUL.FTZ R13, R17, R14 ;  /* 0x0000000e110d7220 */ /* 0x002fe20000410000 */
[----:B0-----:R-:W-:-:S05]  /*8e30*/  FMUL.FTZ R16, R16, R15 ;  /* 0x0000000f10107220 */ /* 0x001fca0000410000 */
[----:B------:R-:W-:-:S05]  /*8e40*/  F2FP.BF16.F32.PACK_AB R13, R16, R13 ;  /* 0x0000000d100d723e */ /* 0x000fca00000010ff */
[----:B------:R2:W-:Y:S02]  /*8e50*/  STG.E desc[UR6][R4.64], R13 ;  /* 0x0000000d04007986 */ /* 0x0005e4000c101906 */
.L_x_2113:
[----:B------:R-:W-:Y:S05]  /*8e60*/  BSYNC.RECONVERGENT B1 ;  /* 0x0000000000017941 */ /* 0x000fea0003800200 */
.L_x_2112:
[----:B------:R-:W-:Y:S04]  /*8e70*/  BSSY.RECONVERGENT B1, `(.L_x_2114) ;  /* 0x000001e000017945 */ /* 0x000fe80003800200 */
[----:B------:R-:W-:Y:S05]  /*8e80*/  @P6 BRA `(.L_x_2115) ;  /* 0x0000000000706947 */ /* 0x000fea0003800000 */
[--C-:B------:R-:W-:Y:S01]  /*8e90*/  FADD.FTZ R3, R20, -R37.reuse ;  /* 0x8000002514037221 */ /* 0x100fe20000010000 */
[----:B------:R-:W-:Y:S01]  /*8ea0*/  FADD.FTZ R19, R19, -R37 ;  /* 0x8000002513137221 */ /* 0x000fe20000010000 */
[----:B------:R-:W3:Y:S01]  /*8eb0*/  LDCU.64 UR8, c[0x0][0x3e0] ;  /* 0x00007c00ff0877ac */ /* 0x000ee20008000a00 */
[----:B012---:R-:W-:Y:S01]  /*8ec0*/  MOV R5, R123 ;  /* 0x0000007b00057202 */ /* 0x007fe20000000f00 */
[-C--:B------:R-:W-:Y:S01]  /*8ed0*/  FMUL.FTZ R3, R3, R36.reuse ;  /* 0x0000002403037220 */ /* 0x080fe20000410000 */
[----:B------:R-:W-:Y:S01]  /*8ee0*/  FMUL.FTZ R4, R19, R36 ;  /* 0x0000002413047220 */ /* 0x000fe20000410000 */
[----:B------:R-:W0:Y:S02]  /*8ef0*/  LDCU.64 UR10, c[0x0][0x380] ;  /* 0x00007000ff0a77ac */ /* 0x000e240008000a00 */
[----:B-----5:R-:W-:Y:S01]  /*8f00*/  FFMA.FTZ R16, R28, R3, R30 ;  /* 0x000000031c107223 */ /* 0x020fe2000001001e */
[----:B------:R-:W-:Y:S01]  /*8f10*/  FFMA.FTZ R15, R29, R4, R31 ;  /* 0x000000041d0f7223 */ /* 0x000fe2000001001f */
[----:B------:R-:W-:-:S02]  /*8f20*/  MOV R4, R120 ;  /* 0x0000007800047202 */ /* 0x000fc40000000f00 */
        /* <DEDUP_REMOVED lines=8> */
[----:B-1----:R-:W-:Y:S01]  /*8fb0*/  FADD.FTZ R13, R2, 1 ;  /* 0x3f800000020d7421 */ /* 0x002fe20000010000 */
[----:B0-----:R-:W-:-:S05]  /*8fc0*/  LEA R2, P1, R4, UR10, 0x1 ;  /* 0x0000000a04027c11 */ /* 0x001fca000f8208ff */
[----:B------:R-:W0:Y:S01]  /*8fd0*/  MUFU.RCP R13, R13 ;  /* 0x0000000d000d7308 */ /* 0x000e220000001000 */
[----:B--2---:R-:W-:Y:S01]  /*8fe0*/  FADD.FTZ R14, R3, 1 ;  /* 0x3f800000030e7421 */ /* 0x004fe20000010000 */
[----:B------:R-:W-:-:S06]  /*8ff0*/  LEA.HI.X R3, R4, UR11, R17, 0x1, P1 ;  /* 0x0000000b04037c11 */ /* 0x000fcc00088f0c11 */
[----:B------:R-:W1:Y:S01]  /*9000*/  MUFU.RCP R14, R14 ;  /* 0x0000000e000e7308 */ /* 0x000e620000001000 */
[----:B0-----:R-:W-:Y:S01]  /*9010*/  FMUL.FTZ R11, R16, R13 ;  /* 0x0000000d100b7220 */ /* 0x001fe20000410000 */
[----:B-1----:R-:W-:-:S05]  /*9020*/  FMUL.FTZ R12, R15, R14 ;  /* 0x0000000e0f0c7220 */ /* 0x002fca0000410000 */
[----:B------:R-:W-:-:S05]  /*9030*/  F2FP.BF16.F32.PACK_AB R11, R12, R11 ;  /* 0x0000000b0c0b723e */ /* 0x000fca00000010ff */
[----:B------:R3:W-:Y:S02]  /*9040*/  STG.E desc[UR6][R2.64], R11 ;  /* 0x0000000b02007986 */ /* 0x0007e4000c101906 */
.L_x_2115:
[----:B------:R-:W-:Y:S05]  /*9050*/  BSYNC.RECONVERGENT B1 ;  /* 0x0000000000017941 */ /* 0x000fea0003800200 */
.L_x_2114:
        /* <DEDUP_REMOVED lines=30> */
.L_x_2117:
[----:B------:R-:W-:Y:S05]  /*9240*/  BSYNC.RECONVERGENT B1 ;  /* 0x0000000000017941 */ /* 0x000fea0003800200 */
.L_x_2116:
[----:B------:R-:W-:Y:S04]  /*9250*/  BSSY.RECONVERGENT B1, `(.L_x_2118) ;  /* 0x000001e000017945 */ /* 0x000fe80003800200 */
[----:B------:R-:W-:Y:S05]  /*9260*/  @P3 BRA `(.L_x_2119) ;  /* 0x0000000000703947 */ /* 0x000fea0003800000 */
[--C-:B---34-:R-:W-:Y:S01]  /*9270*/  FADD.FTZ R3, R24, -R37.reuse ;  /* 0x8000002518037221 */ /* 0x118fe20000010000 */
[----:B------:R-:W-:Y:S01]  /*9280*/  FADD.FTZ R23, R23, -R37 ;  /* 0x8000002517177221 */ /* 0x000fe20000010000 */
[----:B------:R-:W3:Y:S02]  /*9290*/  LDCU.64 UR8, c[0x0][0x3e0] ;  /* 0x00007c00ff0877ac */ /* 0x000ee40008000a00 */
[-C--:B------:R-:W-:Y:S01]  /*92a0*/  FMUL.FTZ R3, R3, R36.reuse ;  /* 0x0000002403037220 */ /* 0x080fe20000410000 */
[----:B012---:R-:W-:Y:S01]  /*92b0*/  FMUL.FTZ R4, R23, R36 ;  /* 0x0000002417047220 */ /* 0x007fe20000410000 */
[----:B------:R-:W0:Y:S02]  /*92c0*/  LDCU.64 UR10, c[0x0][0x380] ;  /* 0x00007000ff0a77ac */ /* 0x000e240008000a00 */
[----:B-----5:R-:W-:Y:S01]  /*92d0*/  FFMA.FTZ R12, R28, R3, R30 ;  /* 0x000000031c0c7223 */ /* 0x020fe2000001001e */
[----:B------:R-:W-:Y:S01]  /*92e0*/  FFMA.FTZ R5, R29, R4, R31 ;  /* 0x000000041d057223 */ /* 0x000fe2000001001f */
[----:B------:R-:W-:-:S02]  /*92f0*/  MOV R3, R123 ;  /* 0x0000007b00037202 */ /* 0x000fc40000000f00 */
[----:B------:R-:W-:Y:S01]  /*9300*/  FMUL.FTZ R2, R12, -1.4426950216293334961 ;  /* 0xbfb8aa3b0c027820 */ /* 0x000fe20000410000 */
[----:B------:R-:W-:-:S05]  /*9310*/  FMUL.FTZ R4, R5, -1.4426950216293334961 ;  /* 0xbfb8aa3b05047820 */ /* 0x000fca0000410000 */
[----:B------:R-:W1:Y:S01]  /*9320*/  MUFU.EX2 R2, R2 ;  /* 0x0000000200027308 */ /* 0x000e620000000800 */
[----:B---3--:R-:W-:-:S04]  /*9330*/  IMAD R8, R8, UR8, RZ ;  /* 0x0000000808087c24 */ /* 0x008fc8000f8e02ff */
[----:B------:R-:W-:-:S03]  /*9340*/  IMAD R11, R7, UR9, R8 ;  /* 0x00000009070b7c24 */ /* 0x000fc6000f8e0208 */
[----:B------:R-:W2:Y:S01]  /*9350*/  MUFU.EX2 R4, R4 ;  /* 0x0000000400047308 */ /* 0x000ea20000000800 */
[----:B-1----:R-:W-:Y:S01]  /*9360*/  FADD.FTZ R9, R2, 1 ;  /* 0x3f80000002097421 */ /* 0x002fe20000010000 */
[----:B------:R-:W-:-:S06]  /*9370*/  MOV R2, R120 ;  /* 0x0000007800027202 */ /* 0x000fcc0000000f00 */
[----:B------:R-:W1:Y:S01]  /*9380*/  MUFU.RCP R9, R9 ;  /* 0x0000000900097308 */ /* 0x000e620000001000 */
[----:B------:R-:W-:-:S04]  /*9390*/  IMAD.WIDE.U32 R2, R7, UR8, R2 ;  /* 0x0000000807027c25 */ /* 0x000fc8000f8e0002 */
[----:B--2---:R-:W-:Y:S01]  /*93a0*/  FADD.FTZ R10, R4, 1 ;  /* 0x3f800000040a7421 */ /* 0x004fe20000010000 */
[----:B0-----:R-:W-:-:S05]  /*93b0*/  LEA R4, P1, R2, UR10, 0x1 ;  /* 0x0000000a02047c11 */ /* 0x001fca000f8208ff */
[----:B------:R-:W0:Y:S01]  /*93c0*/  MUFU.RCP R10, R10 ;  /* 0x0000000a000a7308 */ /* 0x000e220000001000 */
[----:B------:R-:W-:Y:S01]  /*93d0*/  IADD3 R11, PT, PT, R3, R11, RZ ;  /* 0x0000000b030b7210 */ /* 0x000fe20007ffe0ff */
[----:B-1----:R-:W-:Y:S01]  /*93e0*/  FMUL.FTZ R7, R12, R9 ;  /* 0x000000090c077220 */ /* 0x002fe20000410000 */
[----:B0-----:R-:W-:Y:S02]  /*93f0*/  FMUL.FTZ R8, R5, R10 ;  /* 0x0000000a05087220 */ /* 0x001fe40000410000 */
[----:B------:R-:W-:-:S03]  /*9400*/  LEA.HI.X R5, R2, UR11, R11, 0x1, P1 ;  /* 0x0000000b02057c11 */ /* 0x000fc600088f0c0b */
[----:B------:R-:W-:-:S05]  /*9410*/  F2FP.BF16.F32.PACK_AB R7, R8, R7 ;  /* 0x000000070807723e */ /* 0x000fca00000010ff */
[----:B------:R0:W-:Y:S02]  /*9420*/  STG.E desc[UR6][R4.64], R7 ;  /* 0x0000000704007986 */ /* 0x0001e4000c101906 */
.L_x_2119:
[----:B------:R-:W-:Y:S05]  /*9430*/  BSYNC.RECONVERGENT B1 ;  /* 0x0000000000017941 */ /* 0x000fea0003800200 */
.L_x_2118:
[----:B---34-:R-:W-:Y:S01]  /*9440*/  SHF.R.S32.HI R3, RZ, 0x1f, R0 ;  /* 0x0000001fff037819 */ /* 0x018fe20000011400 */
        /* <DEDUP_REMOVED lines=13> */
[----:B0-----:R-:W-:Y:S02]  /*9520*/  IADD3 R7, PT, PT, R38, 0x150, RZ ;  /* 0x0000015026077810 */ /* 0x001fe40007ffe0ff */
[----:B------:R-:W-:Y:S01]  /*9530*/  SHF.R.S32.HI R8, RZ, 0x1f, R39 ;  /* 0x0000001fff087819 */ /* 0x000fe20000011427 */
[----:B------:R-:W-:Y:S08]  /*9540*/  @P5 BRA `(.L_x_2121) ;  /* 0x0000000000705947 */ /* 0x000ff00003800000 */
[--C-:B------:R-:W-:Y:S01]  /*9550*/  FADD.FTZ R25, R25, -R37.reuse ;  /* 0x8000002519197221 */ /* 0x100fe20000010000 */
[----:B-12---:R-:W-:Y:S01]  /*9560*/  FADD.FTZ R5, R26, -R37 ;  /* 0x800000251a057221 */ /* 0x006fe20000010000 */
        /* <DEDUP_REMOVED lines=20> */
[----:B------:R-:W-:-:S04]  /*96b0*/  IADD3 R5, PT, PT, R3, R5, RZ ;  /* 0x0000000503057210 */ /* 0x000fc80007ffe0ff */
[----:B------:R-:W-:Y:S01]  /*96c0*/  LEA.HI.X R5, R2, UR11, R5, 0x1, P5 ;  /* 0x0000000b02057c11 */ /* 0x000fe2000a8f0c05 */
[----:B--2---:R-:W-:Y:S01]  /*96d0*/  FMUL.FTZ R0, R25, R10 ;  /* 0x0000000a19007220 */ /* 0x004fe20000410000 */
[----:B0-----:R-:W-:-:S05]  /*96e0*/  FMUL.FTZ R13, R12, R11 ;  /* 0x0000000b0c0d7220 */ /* 0x001fca0000410000 */
[----:B------:R-:W-:-:S05]  /*96f0*/  F2FP.BF16.F32.PACK_AB R13, R13, R0 ;  /* 0x000000000d0d723e */ /* 0x000fca00000010ff */
[----:B------:R0:W-:Y:S02]  /*9700*/  STG.E desc[UR6][R4.64], R13 ;  /* 0x0000000d04007986 */ /* 0x0001e4000c101906 */
.L_x_2121:
[----:B------:R-:W-:Y:S05]  /*9710*/  BSYNC.RECONVERGENT B1 ;  /* 0x0000000000017941 */ /* 0x000fea0003800200 */
.L_x_2120:
        /* <DEDUP_REMOVED lines=30> */
.L_x_2123:
[----:B------:R-:W-:Y:S05]  /*9900*/  BSYNC.RECONVERGENT B1 ;  /* 0x0000000000017941 */ /* 0x000fea0003800200 */
.L_x_2122:
        /* <DEDUP_REMOVED lines=30> */
.L_x_2125:
[----:B------:R-:W-:Y:S05]  /*9af0*/  BSYNC.RECONVERGENT B1 ;  /* 0x0000000000017941 */ /* 0x000fea0003800200 */
.L_x_2124:
[----:B------:R-:W-:Y:S04]  /*9b00*/  BSSY.RECONVERGENT B1, `(.L_x_2126) ;  /* 0x000001e000017945 */ /* 0x000fe80003800200 */
[----:B------:R-:W-:Y:S05]  /*9b10*/  @P2 BRA `(.L_x_2127) ;  /* 0x0000000000702947 */ /* 0x000fea0003800000 */
[--C-:B---34-:R-:W-:Y:S01]  /*9b20*/  FADD.FTZ R3, R52, -R37.reuse ;  /* 0x8000002534037221 */ /* 0x118fe20000010000 */
[----:B------:R-:W-:Y:S01]  /*9b30*/  FADD.FTZ R51, R51, -R37 ;  /* 0x8000002533337221 */ /* 0x000fe20000010000 */
[----:B------:R-:W3:Y:S02]  /*9b40*/  LDCU.64 UR8, c[0x0][0x3e0] ;  /* 0x00007c00ff0877ac */ /* 0x000ee40008000a00 */
[-C--:B------:R-:W-:Y:S01]  /*9b50*/  FMUL.FTZ R3, R3, R36.reuse ;  /* 0x0000002403037220 */ /* 0x080fe20000410000 */
[----:B------:R-:W-:Y:S01]  /*9b60*/  FMUL.FTZ R2, R51, R36 ;  /* 0x0000002433027220 */ /* 0x000fe20000410000 */
[----:B------:R-:W4:Y:S02]  /*9b70*/  LDCU.64 UR10, c[0x0][0x380] ;  /* 0x00007000ff0a77ac */ /* 0x000f240008000a00 */
[----:B012--5:R-:W-:Y:S01]  /*9b80*/  FFMA.FTZ R5, R28, R3, R30 ;  /* 0x000000031c057223 */ /* 0x027fe2000001001e */
[----:B------:R-:W-:Y:S01]  /*9b90*/  FFMA.FTZ R12, R29, R2, R31 ;  /* 0x000000021d0c7223 */ /* 0x000fe2000001001f */
[----:B------:R-:W-:-:S02]  /*9ba0*/  MOV R2, R120 ;  /* 0x0000007800027202 */ /* 0x000fc40000000f00 */
[----:B------:R-:W-:Y:S01]  /*9bb0*/  FMUL.FTZ R0, R5, -1.4426950216293334961 ;  /* 0xbfb8aa3b05007820 */ /* 0x000fe20000410000 */
[----:B------:R-:W-:Y:S01]  /*9bc0*/  FMUL.FTZ R4, R12, -1.4426950216293334961 ;  /* 0xbfb8aa3b0c047820 */ /* 0x000fe20000410000 */
[----:B------:R-:W-:-:S04]  /*9bd0*/  MOV R3, R123 ;  /* 0x0000007b00037202 */ /* 0x000fc80000000f00 */
[----:B------:R-:W0:Y:S01]  /*9be0*/  MUFU.EX2 R0, R0 ;  /* 0x0000000000007308 */ /* 0x000e220000000800 */
[----:B---3--:R-:W-:Y:S02]  /*9bf0*/  IMAD R9, R9, UR8, RZ ;  /* 0x0000000809097c24 */ /* 0x008fe4000f8e02ff */
[----:B------:R-:W-:-:S05]  /*9c00*/  IMAD.WIDE.U32 R2, R6, UR8, R2 ;  /* 0x0000000806027c25 */ /* 0x000fca000f8e0002 */
[----:B------:R-:W1:Y:S01]  /*9c10*/  MUFU.EX2 R4, R4 ;  /* 0x0000000400047308 */ /* 0x000e620000000800 */
[----:B------:R-:W-:-:S05]  /*9c20*/  IMAD R13, R6, UR9, R9 ;  /* 0x00000009060d7c24 */ /* 0x000fca000f8e0209 */
[----:B------:R-:W-:Y:S01]  /*9c30*/  IADD3 R13, PT, PT, R3, R13, RZ ;  /* 0x0000000d030d7210 */ /* 0x000fe20007ffe0ff */
[----:B0-----:R-:W-:-:S06]  /*9c40*/  FADD.FTZ R10, R0, 1 ;  /* 0x3f800000000a7421 */ /* 0x001fcc0000010000 */
[----:B------:R-:W0:Y:S01]  /*9c50*/  MUFU.RCP R10, R10 ;  /* 0x0000000a000a7308 */ /* 0x000e220000001000 */
[----:B-1----:R-:W-:Y:S01]  /*9c60*/  FADD.FTZ R11, R4, 1 ;  /* 0x3f800000040b7421 */ /* 0x002fe20000010000 */
[----:B----4-:R-:W-:-:S06]  /*9c70*/  LEA R4, P1, R2, UR10, 0x1 ;  /* 0x0000000a02047c11 */ /* 0x010fcc000f8208ff */
[----:B------:R-:W1:Y:S01]  /*9c80*/  MUFU.RCP R11, R11 ;  /* 0x0000000b000b7308 */ /* 0x000e620000001000 */
[----:B0-----:R-:W-:Y:S01]  /*9c90*/  FMUL.FTZ R0, R5, R10 ;  /* 0x0000000a05007220 */ /* 0x001fe20000410000 */
[----:B------:R-:W-:Y:S01]  /*9ca0*/  LEA.HI.X R5, R2, UR11, R13, 0x1, P1 ;  /* 0x0000000b02057c11 */ /* 0x000fe200088f0c0d */
[----:B-1----:R-:W-:-:S05]  /*9cb0*/  FMUL.FTZ R9, R12, R11 ;  /* 0x0000000b0c097220 */ /* 0x002fca0000410000 */
[----:B------:R-:W-:-:S05]  /*9cc0*/  F2FP.BF16.F32.PACK_AB R9, R9, R0 ;  /* 0x000000000909723e */ /* 0x000fca00000010ff */
[----:B------:R0:W-:Y:S02]  /*9cd0*/  STG.E desc[UR6][R4.64], R9 ;  /* 0x0000000904007986 */ /* 0x0001e4000c101906 */
.L_x_2127:
[----:B------:R-:W-:Y:S05]  /*9ce0*/  BSYNC.RECONVERGENT B1 ;  /* 0x0000000000017941 */ /* 0x000fea0003800200 */
.L_x_2126:
[----:B------:R-:W-:Y:S04]  /*9cf0*/  BSSY.RECONVERGENT B1, `(.L_x_2128) ;  /* 0x000001e000017945 */ /* 0x000fe80003800200 */
[----:B------:R-:W-:Y:S05]  /*9d00*/  @P3 BRA `(.L_x_2129) ;  /* 0x0000000000703947 */ /* 0x000fea0003800000 */
[--C-:B------:R-:W-:Y:S01]  /*9d10*/  FADD.FTZ R53, R53, -R37.reuse ;  /* 0x8000002535357221 */ /* 0x100fe20000010000 */
[----:B---34-:R-:W-:Y:S01]  /*9d20*/  FADD.FTZ R3, R54, -R37 ;  /* 0x8000002536037221 */ /* 0x018fe20000010000 */
        /* <DEDUP_REMOVED lines=26> */
.L_x_2129:
[----:B------:R-:W-:Y:S05]  /*9ed0*/  BSYNC.RECONVERGENT B1 ;  /* 0x0000000000017941 */ /* 0x000fea0003800200 */
.L_x_2128:
[----:B------:R-:W-:Y:S04]  /*9ee0*/  BSSY.RECONVERGENT B1, `(.L_x_2130) ;  /* 0x000001e000017945 */ /* 0x000fe80003800200 */
[----:B------:R-:W-:Y:S05]  /*9ef0*/  @P4 BRA `(.L_x_2131) ;  /* 0x0000000000704947 */ /* 0x000fea0003800000 */
[--C-:B0--34-:R-:W-:Y:S01]  /*9f00*/  FADD.FTZ R3, R56, -R37.reuse ;  /* 0x8000002538037221 */ /* 0x119fe20000010000 */
[----:B------:R-:W-:Y:S01]  /*9f10*/  FADD.FTZ R55, R55, -R37 ;  /* 0x8000002537377221 */ /* 0x000fe20000010000 */
[----:B------:R-:W0:Y:S01]  /*9f20*/  LDCU.64 UR8, c[0x0][0x3e0] ;  /* 0x00007c00ff0877ac */ /* 0x000e220008000a00 */
[----:B-12---:R-:W-:Y:S01]  /*9f30*/  MOV R4, R120 ;  /* 0x0000007800047202 */ /* 0x006fe20000000f00 */
        /* <DEDUP_REMOVED lines=17> */
[----:B-1----:R-:W-:-:S06]  /*a050*/  LEA R2, P1, R4, UR10, 0x1 ;  /* 0x0000000a04027c11 */ /* 0x002fcc000f8208ff */
[----:B------:R-:W0:Y:S01]  /*a060*/  MUFU.RCP R9, R9 ;  /* 0x0000000900097308 */ /* 0x000e220000001000 */
[----:B--2---:R-:W-:Y:S01]  /*a070*/  FMUL.FTZ R0, R3, R6 ;  /* 0x0000000603007220 */ /* 0x004fe20000410000 */
[----:B------:R-:W-:Y:S01]  /*a080*/  LEA.HI.X R3, R4, UR11, R13, 0x1, P1 ;  /* 0x0000000b04037c11 */ /* 0x000fe200088f0c0d */
[----:B0-----:R-:W-:-:S05]  /*a090*/  FMUL.FTZ R11, R10, R9 ;  /* 0x000000090a0b7220 */ /* 0x001fca0000410000 */
[----:B------:R-:W-:-:S05]  /*a0a0*/  F2FP.BF16.F32.PACK_AB R11, R11, R0 ;  /* 0x000000000b0b723e */ /* 0x000fca00000010ff */
[----:B------:R0:W-:Y:S02]  /*a0b0*/  STG.E desc[UR6][R2.64], R11 ;  /* 0x0000000b02007986 */ /* 0x0001e4000c101906 */
.L_x_2131:
[----:B------:R-:W-:Y:S05]  /*a0c0*/  BSYNC.RECONVERGENT B1 ;  /* 0x0000000000017941 */ /* 0x000fea0003800200 */
.L_x_2130:
        /* <DEDUP_REMOVED lines=8> */
[----:B0-234-:R-:W-:Y:S02]  /*a150*/  SHF.R.S32.HI R13, RZ, 0x1f, R7 ;  /* 0x0000001fff0d7819 */ /* 0x01dfe40000011407 */
[----:B------:R-:W-:Y:S02]  /*a160*/  ISETP.GE.U32.AND P4, PT, R6, UR4, PT ;  /* 0x0000000406007c0c */ /* 0x000fe4000bf86070 */
[----:B------:R-:W-:Y:S02]  /*a170*/  SHF.R.S32.HI R9, RZ, 0x1f, R6 ;  /* 0x0000001fff097819 */ /* 0x000fe40000011406 */
[----:B------:R-:W-:Y:S02]  /*a180*/  IADD3 R0, PT, PT, R38, 0x1c0, RZ ;  /* 0x000001c026007810 */ /* 0x000fe40007ffe0ff */
[----:B------:R-:W-:-:S02]  /*a190*/  ISETP.GE.AND.EX P2, PT, R13, UR5, PT, P2 ;  /* 0x000000050d007c0c */ /* 0x000fc4000bf46320 */
[----:B------:R-:W-:Y:S02]  /*a1a0*/  ISETP.GE.AND.EX P1, PT, R89, UR5, PT, P1 ;  /* 0x0000000559007c0c */ /* 0x000fe4000bf26310 */
[----:B------:R-:W-:Y:S02]  /*a1b0*/  ISETP.GE.AND.EX P6, PT, R8, UR5, PT, P6 ;  /* 0x0000000508007c0c */ /* 0x000fe4000bfc6360 */
[----:B------:R-:W-:Y:S02]  /*a1c0*/  ISETP.GE.AND.EX P3, PT, R88, UR5, PT, P3 ;  /* 0x0000000558007c0c */ /* 0x000fe4000bf66330 */
[----:B------:R-:W-:Y:S02]  /*a1d0*/  ISETP.GE.AND.EX P4, PT, R9, UR5, PT, P4 ;  /* 0x0000000509007c0c */ /* 0x000fe4000bf86340 */
[----:B------:R-:W-:Y:S01]  /*a1e0*/  IADD3 R38, PT, PT, R38, 0x1f0, RZ ;  /* 0x000001f026267810 */ /* 0x000fe20007ffe0ff */
[----:B------:R-:W-:Y:S10]  /*a1f0*/  @P5 BRA `(.L_x_2133) ;  /* 0x0000000000705947 */ /* 0x000ff40003800000 */
[--C-:B------:R-:W-:Y:S01]  /*a200*/  FADD.FTZ R3, R58, -R37.reuse ;  /* 0x800000253a037221 */ /* 0x100fe20000010000 */
[----:B------:R-:W-:Y:S01]  /*a210*/  FADD.FTZ R57, R57, -R37 ;  /* 0x8000002539397221 */ /* 0x000fe20000010000 */
[----:B------:R-:W0:Y:S02]  /*a220*/  LDCU.64 UR8, c[0x0][0x3e0] ;  /* 0x00007c00ff0877ac */ /* 0x000e240008000a00 */
[-C--:B------:R-:W-:Y:S01]  /*a230*/  FMUL.FTZ R3, R3, R36.reuse ;  /* 0x0000002403037220 */ /* 0x080fe20000410000 */
[----:B-1----:R-:W-:Y:S01]  /*a240*/  FMUL.FTZ R4, R57, R36 ;  /* 0x0000002439047220 */ /* 0x002fe20000410000 */
[----:B------:R-:W1:Y:S02]  /*a250*/  LDCU.64 UR10, c[0x0][0x380] ;  /* 0x00007000ff0a77ac */ /* 0x000e640008000a00 */
[----:B-----5:R-:W-:Y:S01]  /*a260*/  FFMA.FTZ R11, R28, R3, R30 ;  /* 0x000000031c0b7223 */ /* 0x020fe2000001001e */
[----:B------:R-:W-:Y:S01]  /*a270*/  FFMA.FTZ R5, R29, R4, R31 ;  /* 0x000000041d057223 */ /* 0x000fe2000001001f */
[----:B------:R-:W-:-:S02]  /*a280*/  MOV R3, R123 ;  /* 0x0000007b00037202 */ /* 0x000fc40000000f00 */
[----:B------:R-:W-:Y:S01]  /*a290*/  FMUL.FTZ R2, R11, -1.4426950216293334961 ;  /* 0xbfb8aa3b0b027820 */ /* 0x000fe20000410000 */
[----:B------:R-:W-:-:S05]  /*a2a0*/  FMUL.FTZ R4, R5, -1.4426950216293334961 ;  /* 0xbfb8aa3b05047820 */ /* 0x000fca0000410000 */
[----:B------:R-:W2:Y:S01]  /*a2b0*/  MUFU.EX2 R2, R2 ;  /* 0x0000000200027308 */ /* 0x000ea20000000800 */
[----:B0-----:R-:W-:-:S07]  /*a2c0*/  IMAD R46, R46, UR8, RZ ;  /* 0x000000082e2e7c24 */ /* 0x001fce000f8e02ff */
[----:B------:R-:W0:Y:S01]  /*a2d0*/  MUFU.EX2 R4, R4 ;  /* 0x0000000400047308 */ /* 0x000e220000000800 */
[----:B--2---:R-:W-:Y:S01]  /*a2e0*/  FADD.FTZ R10, R2, 1 ;  /* 0x3f800000020a7421 */ /* 0x004fe20000010000 */
[----:B------:R-:W-:-:S06]  /*a2f0*/  MOV R2, R120 ;  /* 0x0000007800027202 */ /* 0x000fcc0000000f00 */
[----:B------:R-:W2:Y:S01]  /*a300*/  MUFU.RCP R10, R10 ;  /* 0x0000000a000a7308 */ /* 0x000ea20000001000 */
[----:B------:R-:W-:-:S04]  /*a310*/  IMAD.WIDE.U32 R2, R41, UR8, R2 ;  /* 0x0000000829027c25 */ /* 0x000fc8000f8e0002 */
[----:B0-----:R-:W-:Y:S01]  /*a320*/  FADD.FTZ R12, R4, 1 ;  /* 0x3f800000040c7421 */ /* 0x001fe20000010000 */
[----:B------:R-:W-:Y:S01]  /*a330*/  IMAD R41, R41, UR9, R46 ;  /* 0x0000000929297c24 */ /* 0x000fe2000f8e022e */
[----:B-1----:R-:W-:-:S04]  /*a340*/  LEA R4, P5, R2, UR10, 0x1 ;  /* 0x0000000a02047c11 */ /* 0x002fc8000f8a08ff */
[----:B------:R-:W0:Y:S01]  /*a350*/  MUFU.RCP R12, R12 ;  /* 0x0000000c000c7308 */ /* 0x000e220000001000 */
[----:B------:R-:W-:Y:S01]  /*a360*/  IADD3 R41, PT, PT, R3, R41, RZ ;  /* 0x0000002903297210 */ /* 0x000fe20007ffe0ff */
[----:B--2---:R-:W-:Y:S01]  /*a370*/  FMUL.FTZ R11, R11, R10 ;  /* 0x0000000a0b0b7220 */ /* 0x004fe20000410000 */
[----:B0-----:R-:W-:Y:S02]  /*a380*/  FMUL.FTZ R14, R5, R12 ;  /* 0x0000000c050e7220 */ /* 0x001fe40000410000 */
[----:B------:R-:W-:-:S03]  /*a390*/  LEA.HI.X R5, R2, UR11, R41, 0x1, P5 ;  /* 0x0000000b02057c11 */ /* 0x000fc6000a8f0c29 */
[----:B------:R-:W-:-:S05]  /*a3a0*/  F2FP.BF16.F32.PACK_AB R11, R14, R11 ;  /* 0x0000000b0e0b723e */ /* 0x000fca00000010ff */
[----:B------:R0:W-:Y:S02]  /*a3b0*/  STG.E desc[UR6][R4.64], R11 ;  /* 0x0000000b04007986 */ /* 0x0001e4000c101906 */
.L_x_2133:
[----:B------:R-:W-:Y:S05]  /*a3c0*/  BSYNC.RECONVERGENT B1 ;  /* 0x0000000000017941 */ /* 0x000fea0003800200 */
.L_x_2132:
        /* <DEDUP_REMOVED lines=14> */
[----:B--2---:R-:W-:-:S04]  /*a4b0*/  IMAD R14, R13, UR8, RZ ;  /* 0x000000080d0e7c24 */ /* 0x004fc8000f8e02ff */
        /* <DEDUP_REMOVED lines=9> */
[----:B------:R-:W-:-:S04]  /*a550*/  IADD3 R5, PT, PT, R3, R5, RZ ;  /* 0x0000000503057210 */ /* 0x000fc80007ffe0ff */
[----:B------:R-:W-:Y:S01]  /*a560*/  LEA.HI.X R5, R2, UR11, R5, 0x1, P2 ;  /* 0x0000000b02057c11 */ /* 0x000fe200090f0c05 */
[----:B-1----:R-:W-:Y:S01]  /*a570*/  FMUL.FTZ R7, R59, R10 ;  /* 0x0000000a3b077220 */ /* 0x002fe20000410000 */
[----:B0-----:R-:W-:-:S05]  /*a580*/  FMUL.FTZ R12, R12, R11 ;  /* 0x0000000b0c0c7220 */ /* 0x001fca0000410000 */
[----:B------:R-:W-:-:S05]  /*a590*/  F2FP.BF16.F32.PACK_AB R7, R12, R7 ;  /* 0x000000070c07723e */ /* 0x000fca00000010ff */
[----:B------:R2:W-:Y:S02]  /*a5a0*/  STG.E desc[UR6][R4.64], R7 ;  /* 0x0000000704007986 */ /* 0x0005e4000c101906 */
.L_x_2135:
[----:B------:R-:W-:Y:S05]  /*a5b0*/  BSYNC.RECONVERGENT B1 ;  /* 0x0000000000017941 */ /* 0x000fea0003800200 */
.L_x_2134:
        /* <DEDUP_REMOVED lines=30> */
.L_x_2137:
[----:B------:R-:W-:Y:S05]  /*a7a0*/  BSYNC.RECONVERGENT B1 ;  /* 0x0000000000017941 */ /* 0x000fea0003800200 */
.L_x_2136:
[----:B------:R-:W-:Y:S04]  /*a7b0*/  BSSY.RECONVERGENT B1, `(.L_x_2138) ;  /* 0x000001e000017945 */ /* 0x000fe80003800200 */
[----:B------:R-:W-:Y:S05]  /*a7c0*/  @P6 BRA `(.L_x_2139) ;  /* 0x0000000000706947 */ /* 0x000fea0003800000 */
[--C-:B------:R-:W-:Y:S01]  /*a7d0*/  FADD.FTZ R63, R63, -R37.reuse ;  /* 0x800000253f3f7221 */ /* 0x100fe20000010000 */
[----:B---3--:R-:W-:Y:S01]  /*a7e0*/  FADD.FTZ R3, R64, -R37 ;  /* 0x8000002540037221 */ /* 0x008fe20000010000 */
[----:B------:R-:W3:Y:S02]  /*a7f0*/  LDCU.64 UR8, c[0x0][0x3e0] ;  /* 0x00007c00ff0877ac */ /* 0x000ee40008000a00 */
[-C--:B------:R-:W-:Y:S01]  /*a800*/  FMUL.FTZ R63, R63, R36.reuse ;  /* 0x000000243f3f7220 */ /* 0x080fe20000410000 */
[----:B012---:R-:W-:Y:S01]  /*a810*/  FMUL.FTZ R4, R3, R36 ;  /* 0x0000002403047220 */ /* 0x007fe20000410000 */
[----:B------:R-:W0:Y:S01]  /*a820*/  LDCU.64 UR10, c[0x0][0x380] ;  /* 0x00007000ff0a77ac */ /* 0x000e220008000a00 */
[----:B------:R-:W-:Y:S01]  /*a830*/  MOV R3, R123 ;  /* 0x0000007b00037202 */ /* 0x000fe20000000f00 */
[----:B-----5:R-:W-:Y:S01]  /*a840*/  FFMA.FTZ R12, R28, R63, R30 ;  /* 0x0000003f1c0c7223 */ /* 0x020fe2000001001e */
[----:B------:R-:W-:-:S03]  /*a850*/  FFMA.FTZ R11, R29, R4, R31 ;  /* 0x000000041d0b7223 */ /* 0x000fc6000001001f */
[----:B------:R-:W-:Y:S01]  /*a860*/  FMUL.FTZ R2, R12, -1.4426950216293334961 ;  /* 0xbfb8aa3b0c027820 */ /* 0x000fe20000410000 */
[----:B------:R-:W-:-:S05]  /*a870*/  FMUL.FTZ R4, R11, -1.4426950216293334961 ;  /* 0xbfb8aa3b0b047820 */ /* 0x000fca0000410000 */
[----:B------:R-:W1:Y:S01]  /*a880*/  MUFU.EX2 R2, R2 ;  /* 0x0000000200027308 */ /* 0x000e620000000800 */
[----:B---3--:R-:W-:-:S07]  /*a890*/  IMAD R8, R8, UR8, RZ ;  /* 0x0000000808087c24 */ /* 0x008fce000f8e02ff */
        /* <DEDUP_REMOVED lines=15> */
.L_x_2139:
[----:B------:R-:W-:Y:S05]  /*a990*/  BSYNC.RECONVERGENT B1 ;  /* 0x0000000000017941 */ /* 0x000fea0003800200 */
.L_x_2138:
[----:B------:R-:W-:Y:S04]  /*a9a0*/  BSSY.RECONVERGENT B1, `(.L_x_2140) ;  /* 0x000001e000017945 */ /* 0x000fe80003800200 */
[----:B------:R-:W-:Y:S05]  /*a9b0*/  @P3 BRA `(.L_x_2141) ;  /* 0x0000000000703947 */ /* 0x000fea0003800000 */
[--C-:B------:R-:W-:Y:S01]  /*a9c0*/  FADD.FTZ R65, R65, -R37.reuse ;  /* 0x8000002541417221 */ /* 0x100fe20000010000 */
[----:B---3--:R-:W-:Y:S01]  /*a9d0*/  FADD.FTZ R3, R66, -R37 ;  /* 0x8000002542037221 */ /* 0x008fe20000010000 */
[----:B------:R-:W3:Y:S02]  /*a9e0*/  LDCU.64 UR8, c[0x0][0x3e0] ;  /* 0x00007c00ff0877ac */ /* 0x000ee40008000a00 */
[-C--:B------:R-:W-:Y:S01]  /*a9f0*/  FMUL.FTZ R65, R65, R36.reuse ;  /* 0x0000002441417220 */ /* 0x080fe20000410000 */
[----:B012-4-:R-:W-:Y:S01]  /*aa00*/  FMUL.FTZ R4, R3, R36 ;  /* 0x0000002403047220 */ /* 0x017fe20000410000 */
[----:B------:R-:W0:Y:S01]  /*aa10*/  LDCU.64 UR10, c[0x0][0x380] ;  /* 0x00007000ff0a77ac */ /* 0x000e220008000a00 */
[----:B------:R-:W-:Y:S01]  /*aa20*/  MOV R3, R123 ;  /* 0x0000007b00037202 */ /* 0x000fe20000000f00 */
[----:B-----5:R-:W-:Y:S01]  /*aa30*/  FFMA.FTZ R8, R28, R65, R30 ;  /* 0x000000411c087223 */ /* 0x020fe2000001001e */
[----:B------:R-:W-:-:S03]  /*aa40*/  FFMA.FTZ R11, R29, R4, R31 ;  /* 0x000000041d0b7223 */ /* 0x000fc6000001001f */
        /* <DEDUP_REMOVED lines=19> */
.L_x_2141:
[----:B------:R-:W-:Y:S05]  /*ab80*/  BSYNC.RECONVERGENT B1 ;  /* 0x0000000000017941 */ /* 0x000fea0003800200 */
.L_x_2140:
        /* <DEDUP_REMOVED lines=30> */
.L_x_2143:
[----:B------:R-:W-:Y:S05]  /*ad70*/  BSYNC.RECONVERGENT B1 ;  /* 0x0000000000017941 */ /* 0x000fea0003800200 */
.L_x_2142:
        /* <DEDUP_REMOVED lines=8> */
[----:B---3--:R-:W-:Y:S02]  /*ae00*/  SHF.R.S32.HI R3, RZ, 0x1f, R0 ;  /* 0x0000001fff037819 */ /* 0x008fe40000011400 */
[----:B------:R-:W-:Y:S02]  /*ae10*/  SHF.R.S32.HI R2, RZ, 0x1f, R38 ;  /* 0x0000001fff027819 */ /* 0x000fe40000011426 */
[----:B------:R-:W-:Y:S02]  /*ae20*/  ISETP.GE.AND.EX P2, PT, R86, UR5, PT, P2 ;  /* 0x0000000556007c0c */ /* 0x000fe4000bf46320 */
[----:B------:R-:W-:Y:S02]  /*ae30*/  ISETP.GE.AND.EX P1, PT, R3, UR5, PT, P1 ;  /* 0x0000000503007c0c */ /* 0x000fe4000bf26310 */
[----:B------:R-:W-:-:S02]  /*ae40*/  ISETP.GE.AND.EX P6, PT, R118, UR5, PT, P6 ;  /* 0x0000000576007c0c */ /* 0x000fc4000bfc6360 */
[----:B------:R-:W-:Y:S02]  /*ae50*/  ISETP.GE.AND.EX P3, PT, R85, UR5, PT, P3 ;  /* 0x0000000555007c0c */ /* 0x000fe4000bf66330 */
[----:B------:R-:W-:Y:S01]  /*ae60*/  ISETP.GE.AND.EX P4, PT, R2, UR5, PT, P4 ;  /* 0x0000000502007c0c */ /* 0x000fe2000bf86340 */
[----:B------:R-:W-:-:S12]  /*ae70*/  @P5 BRA `(.L_x_2145) ;  /* 0x0000000000705947 */ /* 0x000fd80003800000 */
[--C-:B012-4-:R-:W-:Y:S01]  /*ae80*/  FADD.FTZ R5, R70, -R37.reuse ;  /* 0x8000002546057221 */ /* 0x117fe20000010000 */
        /* <DEDUP_REMOVED lines=22> */
[----:B--2---:R-:W-:Y:S01]  /*aff0*/  FMUL.FTZ R9, R9, R8 ;  /* 0x0000000809097220 */ /* 0x004fe20000410000 */
[----:B0-----:R-:W-:Y:S02]  /*b000*/  FMUL.FTZ R12, R7, R10 ;  /* 0x0000000a070c7220 */ /* 0x001fe40000410000 */
[----:B------:R-:W-:-:S03]  /*b010*/  LEA.HI.X R7, R4, UR11, R11, 0x1, P5 ;  /* 0x0000000b04077c11 */ /* 0x000fc6000a8f0c0b */
[----:B------:R-:W-:-:S05]  /*b020*/  F2FP.BF16.F32.PACK_AB R9, R12, R9 ;  /* 0x000000090c09723e */ /* 0x000fca00000010ff */
[----:B------:R3:W-:Y:S02]  /*b030*/  STG.E desc[UR6][R6.64], R9 ;  /* 0x0000000906007986 */ /* 0x0007e4000c101906 */
.L_x_2145:
[----:B------:R-:W-:Y:S05]  /*b040*/  BSYNC.RECONVERGENT B1 ;  /* 0x0000000000017941 */ /* 0x000fea0003800200 */
.L_x_2144:
[----:B------:R-:W-:Y:S04]  /*b050*/  BSSY.RECONVERGENT B1, `(.L_x_2146) ;  /* 0x000001e000017945 */ /* 0x000fe80003800200 */
[----:B------:R-:W-:Y:S05]  /*b060*/  @P2 BRA `(.L_x_2147) ;  /* 0x0000000000702947 */ /* 0x000fea0003800000 */
[--C-:B012-4-:R-:W-:Y:S01]  /*b070*/  FADD.FTZ R5, R72, -R37.reuse ;  /* 0x8000002548057221 */ /* 0x117fe20000010000 */
[----:B------:R-:W-:Y:S01]  /*b080*/  FADD.FTZ R71, R71, -R37 ;  /* 0x8000002547477221 */ /* 0x000fe20000010000 */
[----:B------:R-:W0:Y:S02]  /*b090*/  LDCU.64 UR8, c[0x0][0x3e0] ;  /* 0x00007c00ff0877ac */ /* 0x000e240008000a00 */
[-C--:B------:R-:W-:Y:S01]  /*b0a0*/  FMUL.FTZ R5, R5, R36.reuse ;  /* 0x0000002405057220 */ /* 0x080fe20000410000 */
[----:B---3--:R-:W-:Y:S01]  /*b0b0*/  FMUL.FTZ R6, R71, R36 ;  /* 0x0000002447067220 */ /* 0x008fe20000410000 */
        /* <DEDUP_REMOVED lines=23> */
.L_x_2147:
[----:B------:R-:W-:Y:S05]  /*b230*/  BSYNC.RECONVERGENT B1 ;  /* 0x0000000000017941 */ /* 0x000fea0003800200 */
.L_x_2146:
[----:B------:R-:W-:Y:S04]  /*b240*/  BSSY.RECONVERGENT B1, `(.L_x_2148) ;  /* 0x000001e000017945 */ /* 0x000fe80003800200 */
[----:B------:R-:W-:Y:S05]  /*b250*/  @P1 BRA `(.L_x_2149) ;  /* 0x0000000000701947 */ /* 0x000fea0003800000 */
[--C-:B------:R-:W-:Y:S01]  /*b260*/  FADD.FTZ R73, R73, -R37.reuse ;  /* 0x8000002549497221 */ /* 0x100fe20000010000 */
[----:B012-4-:R-:W-:Y:S01]  /*b270*/  FADD.FTZ R5, R74, -R37 ;  /* 0x800000254a057221 */ /* 0x017fe20000010000 */
[----:B------:R-:W0:Y:S02]  /*b280*/  LDCU.64 UR8, c[0x0][0x3e0] ;  /* 0x00007c00ff0877ac */ /* 0x000e240008000a00 */
[-C--:B------:R-:W-:Y:S01]  /*b290*/  FMUL.FTZ R73, R73, R36.reuse ;  /* 0x0000002449497220 */ /* 0x080fe20000410000 */
[----:B---3--:R-:W-:Y:S01]  /*b2a0*/  FMUL.FTZ R6, R5, R36 ;  /* 0x0000002405067220 */ /* 0x008fe20000410000 */
[----:B------:R-:W1:Y:S01]  /*b2b0*/  LDCU.64 UR10, c[0x0][0x380] ;  /* 0x00007000ff0a77ac */ /* 0x000e620008000a00 */
[----:B------:R-:W-:Y:S01]  /*b2c0*/  MOV R5, R123 ;  /* 0x0000007b00057202 */ /* 0x000fe20000000f00 */
        /* <DEDUP_REMOVED lines=21> */
.L_x_2149:
[----:B------:R-:W-:Y:S05]  /*b420*/  BSYNC.RECONVERGENT B1 ;  /* 0x0000000000017941 */ /* 0x000fea0003800200 */
.L_x_2148:
[----:B------:R-:W-:Y:S04]  /*b430*/  BSSY.RECONVERGENT B1, `(.L_x_2150) ;  /* 0x000001e000017945 */ /* 0x000fe80003800200 */
[----:B------:R-:W-:Y:S05]  /*b440*/  @P6 BRA `(.L_x_2151) ;  /* 0x0000000000706947 */ /* 0x000fea0003800000 */
[--C-:B0-----:R-:W-:Y:S01]  /*b450*/  FADD.FTZ R3, R76, -R37.reuse ;  /* 0x800000254c037221 */ /* 0x101fe20000010000 */
[----:B------:R-:W-:Y:S01]  /*b460*/  FADD.FTZ R75, R75, -R37 ;  /* 0x800000254b4b7221 */ /* 0x000fe20000010000 */
[----:B------:R-:W0:Y:S01]  /*b470*/  LDCU.64 UR8, c[0x0][0x3e0] ;  /* 0x00007c00ff0877ac */ /* 0x000e220008000a00 */
[----:B-12-4-:R-:W-:Y:S01]  /*b480*/  MOV R5, R123 ;  /* 0x0000007b00057202 */ /* 0x016fe20000000f00 */
[-C--:B------:R-:W-:Y:S01]  /*b490*/  FMUL.FTZ R3, R3, R36.reuse ;  /* 0x0000002403037220 */ /* 0x080fe20000410000 */
[----:B------:R-:W-:Y:S01]  /*b4a0*/  FMUL.FTZ R4, R75, R36 ;  /* 0x000000244b047220 */ /* 0x000fe20000410000 */
[----:B------:R-:W1:Y:S02]  /*b4b0*/  LDCU.64 UR10, c[0x0][0x380] ;  /* 0x00007000ff0a77ac */ /* 0x000e640008000a00 */
[----:B-----5:R-:W-:Y:S01]  /*b4c0*/  FFMA.FTZ R10, R28, R3, R30 ;  /* 0x000000031c0a7223 */ /* 0x020fe2000001001e */
[----:B---3--:R-:W-:Y:S01]  /*b4d0*/  FFMA.FTZ R9, R29, R4, R31 ;  /* 0x000000041d097223 */ /* 0x008fe2000001001f */
        /* <DEDUP_REMOVED lines=19> */
.L_x_2151:
[----:B------:R-:W-:Y:S05]  /*b610*/  BSYNC.RECONVERGENT B1 ;  /* 0x0000000000017941 */ /* 0x000fea0003800200 */
.L_x_2150:
        /* <DEDUP_REMOVED lines=30> */
.L_x_2153:
[----:B------:R-:W-:Y:S05]  /*b800*/  BSYNC.RECONVERGENT B1 ;  /* 0x0000000000017941 */ /* 0x000fea0003800200 */
.L_x_2152:
        /* <DEDUP_REMOVED lines=8> */
[----:B--23-5:R-:W-:Y:S01]  /*b890*/  FFMA.FTZ R7, R28, R3, R30 ;  /* 0x000000031c077223 */ /* 0x02cfe2000001001e */
[----:B------:R-:W-:-:S03]  /*b8a0*/  FFMA.FTZ R36, R29, R36, R31 ;  /* 0x000000241d247223 */ /* 0x000fc6000001001f */
[----:B------:R-:W-:Y:S01]  /*b8b0*/  FMUL.FTZ R0, R7, -1.4426950216293334961 ;  /* 0xbfb8aa3b07007820 */ /* 0x000fe20000410000 */
[----:B------:R-:W-:-:S05]  /*b8c0*/  FMUL.FTZ R3, R36, -1.4426950216293334961 ;  /* 0xbfb8aa3b24037820 */ /* 0x000fca0000410000 */
[----:B------:R-:W4:Y:S01]  /*b8d0*/  MUFU.EX2 R0, R0 ;  /* 0x0000000000007308 */ /* 0x000f220000000800 */
[----:B0-----:R-:W-:Y:S02]  /*b8e0*/  IMAD R9, R2, UR4, RZ ;  /* 0x0000000402097c24 */ /* 0x001fe4000f8e02ff */
[----:B------:R-:W-:-:S05]  /*b8f0*/  IMAD.WIDE.U32 R120, R38, UR4, R120 ;  /* 0x0000000426787c25 */ /* 0x000fca000f8e0078 */
[----:B------:R-:W0:Y:S01]  /*b900*/  MUFU.EX2 R3, R3 ;  /* 0x0000000300037308 */ /* 0x000e220000000800 */
[----:B------:R-:W-:Y:S01]  /*b910*/  IMAD R9, R38, UR5, R9 ;  /* 0x0000000526097c24 */ /* 0x000fe2000f8e0209 */
[----:B-1----:R-:W-:-:S04]  /*b920*/  LEA R2, P1, R120, UR8, 0x1 ;  /* 0x0000000878027c11 */ /* 0x002fc8000f8208ff */
[----:B------:R-:W-:Y:S01]  /*b930*/  IADD3 R9, PT, PT, R121, R9, RZ ;  /* 0x0000000979097210 */ /* 0x000fe20007ffe0ff */
[----:B----4-:R-:W-:-:S06]  /*b940*/  FADD.FTZ R4, R0, 1 ;  /* 0x3f80000000047421 */ /* 0x010fcc0000010000 */
[----:B------:R-:W1:Y:S01]  /*b950*/  MUFU.RCP R4, R4 ;  /* 0x0000000400047308 */ /* 0x000e620000001000 */
[----:B0-----:R-:W-:Y:S01]  /*b960*/  FADD.FTZ R5, R3, 1 ;  /* 0x3f80000003057421 */ /* 0x001fe20000010000 */
[----:B------:R-:W-:-:S06]  /*b970*/  LEA.HI.X R3, R120, UR9, R9, 0x1, P1 ;  /* 0x0000000978037c11 */ /* 0x000fcc00088f0c09 */
[----:B------:R-:W0:Y:S01]  /*b980*/  MUFU.RCP R5, R5 ;  /* 0x0000000500057308 */ /* 0x000e220000001000 */
[----:B-1----:R-:W-:Y:S01]  /*b990*/  FMUL.FTZ R0, R7, R4 ;  /* 0x0000000407007220 */ /* 0x002fe20000410000 */
[----:B0-----:R-:W-:-:S05]  /*b9a0*/  FMUL.FTZ R7, R36, R5 ;  /* 0x0000000524077220 */ /* 0x001fca0000410000 */
[----:B------:R-:W-:-:S05]  /*b9b0*/  F2FP.BF16.F32.PACK_AB R7, R7, R0 ;  /* 0x000000000707723e */ /* 0x000fca00000010ff */
[----:B------:R0:W-:Y:S02]  /*b9c0*/  STG.E desc[UR6][R2.64], R7 ;  /* 0x0000000702007986 */ /* 0x0001e4000c101906 */
.L_x_2091:
[----:B------:R-:W-:Y:S05]  /*b9d0*/  BSYNC.RECONVERGENT B0 ;  /* 0x0000000000007941 */ /* 0x000fea0003800200 */
.L_x_2027:
        /* <DEDUP_REMOVED lines=8> */
.L_x_2155:
        /* <DEDUP_REMOVED lines=10> */
.L_x_4532:


//--------------------- .text._Z35group_norm_nhwc_fwd_one_pass_kernelI11Bf16IOBf16WLi64ELi56ELi448EEv26Group_norm_nhwc_fwd_params --------------------------
	.section	.text._Z35group_norm_nhwc_fwd_one_pass_kernelI11Bf16IOBf16WLi64ELi56ELi448EEv26Group_norm_nhwc_fwd_params,"ax",@progbits
	.align	128
        .global         _Z35group_norm_nhwc_fwd_one_pass_kernelI11Bf16IOBf16WLi64ELi56ELi448EEv26Group_norm_nhwc_fwd_params
        .type           _Z35group_norm_nhwc_fwd_one_pass_kernelI11Bf16IOBf16WLi64ELi56ELi448EEv26Group_norm_nhwc_fwd_params,@function
        .size           _Z35group_norm_nhwc_fwd_one_pass_kernelI11Bf16IOBf16WLi64ELi56ELi448EEv26Group_norm_nhwc_fwd_params,(.L_x_4533 - _Z35group_norm_nhwc_fwd_one_pass_kernelI11Bf16IOBf16WLi64ELi56ELi448EEv26Group_norm_nhwc_fwd_params)
        .other          _Z35group_norm_nhwc_fwd_one_pass_kernelI11Bf16IOBf16WLi64ELi56ELi448EEv26Group_norm_nhwc_fwd_params,@"STO_CUDA_ENTRY STV_DEFAULT"
_Z35group_norm_nhwc_fwd_one_pass_kernelI11Bf16IOBf16WLi64ELi56ELi448EEv26Group_norm_nhwc_fwd_params:
.text._Z35group_norm_nhwc_fwd_one_pass_kernelI11Bf16IOBf16WLi64ELi56ELi448EEv26Group_norm_nhwc_fwd_params:
        /* <DEDUP_REMOVED lines=25> */
.L_x_2183:
[----:B0-23--:R-:W0:Y:S01]  /*0190*/  LDC R2, c[0x0][0x3f8] ;  /* 0x0000fe00ff027b82 */ /* 0x00de220000000800 */
[----:B------:R-:W-:Y:S01]  /*01a0*/  IABS R8, UR7 ;  /* 0x0000000700087c13 */ /* 0x000fe20008000000 */
[----:B-1----:R-:W1:Y:S01]  /*01b0*/  LDCU.64 UR8, c[0x0][0x3e8] ;  /* 0x00007d00ff0877ac */ /* 0x002e620008000a00 */
[----:B------:R-:W-:Y:S01]  /*01c0*/  SHF.R.S32.HI R15, RZ, 0x1f, R23 ;  /* 0x0000001fff0f7819 */ /* 0x000fe20000011417 */
[----:B------:R-:W-:Y:S01]  /*01d0*/  VIADD R29, R23, 0x10 ;  /* 0x00000010171d7836 */ /* 0x000fe20000000000 */
[----:B------:R-:W2:Y:S04]  /*01e0*/  LDCU.64 UR10, c[0x0][0x3f0] ;  /* 0x00007e00ff0a77ac */ /* 0x000ea80008000a00 */
        /* <DEDUP_REMOVED lines=28> */
[----:B------:R-:W-:Y:S02]  /*03b0*/  ISETP.GE.AND.EX P2, PT, R15, UR9, PT, P2 ;  /* 0x000000090f007c0c */ /* 0x000fe4000bf46320 */
[----:B------:R-:W-:Y:S02]  /*03c0*/  ISETP.GE.U32.AND P1, PT, R29, UR8, PT ;  /* 0x000000081d007c0c */ /* 0x000fe4000bf26070 */
[----:B------:R-:W-:Y:S02]  /*03d0*/  IADD3 R0, PT, PT, RZ, -R0, RZ ;  /* 0x80000000ff007210 */ /* 0x000fe40007ffe0ff */
[----:B------:R-:W-:Y:S02]  /*03e0*/  @!P4 IADD3 R13, PT, PT, -R13, RZ, RZ ;  /* 0x000000ff0d0dc210 */ /* 0x000fe40007ffe1ff */
[----:B------:R-:W-:-:S02]  /*03f0*/  ISETP.GE.AND.EX P1, PT, R17, UR9, PT, P1 ;  /* 0x0000000911007c0c */ /* 0x000fc4000bf26310 */
[----:B------:R-:W-:Y:S02]  /*0400*/  @!P3 LOP3.LUT R13, RZ, R2, RZ, 0x33, !PT ;  /* 0x00000002ff0db212 */ /* 0x000fe400078e33ff */
[----:B------:R-:W-:Y:S01]  /*0410*/  PRMT R5, R0, 0x7710, RZ ;  /* 0x0000771000057816 */ /* 0x000fe200000000ff */
[----:B------:R-:W0:Y:S01]  /*0420*/  @!P2 LDC.64 R8, c[0x0][0x3e0] ;  /* 0x0000f800ff08ab82 */ /* 0x000e220000000a00 */
[----:B------:R-:W-:Y:S01]  /*0430*/  IADD3 R0, PT, PT, R23, 0x20, RZ ;  /* 0x0000002017007810 */ /* 0x000fe20007ffe0ff */
[--C-:B------:R-:W-:Y:S01]  /*0440*/  IMAD.MOV R3, RZ, RZ, -R13.reuse ;  /* 0x000000ffff037224 */ /* 0x100fe200078e0a0d */
[----:B------:R-:W-:Y:S02]  /*0450*/  IADD3 R5, PT, PT, R5, R4, RZ ;  /* 0x0000000405057210 */ /* 0x000fe40007ffe0ff */
[----:B------:R-:W-:Y:S01]  /*0460*/  ISETP.GE.U32.AND P3, PT, R0, UR8, PT ;  /* 0x0000000800007c0c */ /* 0x000fe2000bf66070 */
[----:B------:R-:W-:Y:S01]  /*0470*/  IMAD R20, R2, R3, UR7 ;  /* 0x0000000702147e24 */ /* 0x000fe2000f8e0203 */
[----:B------:R-:W-:Y:S01]  /*0480*/  SHF.L.U32 R5, R5, 0x1, RZ ;  /* 0x0000000105057819 */ /* 0x000fe200000006ff */
[----:B------:R-:W1:Y:S01]  /*0490*/  @!P1 LDC.64 R6, c[0x0][0x3e0] ;  /* 0x0000f800ff069b82 */ /* 0x000e620000000a00 */
[----:B------:R-:W-:Y:S01]  /*04a0*/  SHF.R.S32.HI R3, RZ, 0x1f, R13 ;  /* 0x0000001fff037819 */ /* 0x000fe2000001140d */
[----:B------:R-:W-:Y:S01]  /*04b0*/  IMAD R20, R20, 0x38, RZ ;  /* 0x0000003814147824 */ /* 0x000fe200078e02ff */
[----:B------:R-:W-:Y:S01]  /*04c0*/  LOP3.LUT R25, R5, 0xffff, RZ, 0xc0, !PT ;  /* 0x0000ffff05197812 */ /* 0x000fe200078ec0ff */
[----:B------:R-:W-:Y:S01]  /*04d0*/  VIADD R2, R23, 0x30 ;  /* 0x0000003017027836 */ /* 0x000fe20000000000 */
[----:B------:R-:W-:Y:S01]  /*04e0*/  SHF.R.S32.HI R5, RZ, 0x1f, R0 ;  /* 0x0000001fff057819 */ /* 0x000fe20000011400 */
[----:B--2---:R-:W-:Y:S01]  /*04f0*/  IMAD R12, R3, UR10, RZ ;  /* 0x0000000a030c7c24 */ /* 0x004fe2000f8e02ff */
[C---:B------:R-:W-:Y:S01]  /*0500*/  IADD3 R24, P4, PT, R20.reuse, R25, RZ ;  /* 0x0000001914187210 */ /* 0x040fe20007f9e0ff */
[----:B------:R-:W2:Y:S01]  /*0510*/  @!P2 LDC.64 R10, c[0x0][0x390] ;  /* 0x0000e400ff0aab82 */ /* 0x000ea20000000a00 */
[----:B------:R-:W-:Y:S01]  /*0520*/  ISETP.GE.AND.EX P3, PT, R5, UR9, PT, P3 ;  /* 0x0000000905007c0c */ /* 0x000fe2000bf66330 */
[----:B------:R-:W-:Y:S01]  /*0530*/  IMAD R27, R13, UR11, R12 ;  /* 0x0000000b0d1b7c24 */ /* 0x000fe2000f8e020c */
[----:B------:R-:W-:-:S02]  /*0540*/  LEA.HI.X.SX32 R25, R20, RZ, 0x1, P4 ;  /* 0x000000ff14197211 */ /* 0x000fc400020f0eff */
[----:B------:R-:W-:Y:S02]  /*0550*/  ISETP.GE.U32.AND P4, PT, R2, UR8, PT ;  /* 0x0000000802007c0c */ /* 0x000fe4000bf86070 */
[----:B------:R-:W-:Y:S01]  /*0560*/  SHF.R.S32.HI R3, RZ, 0x1f, R2 ;  /* 0x0000001fff037819 */ /* 0x000fe20000011402 */
[----:B------:R-:W-:Y:S02]  /*0570*/  IMAD.WIDE.U32 R24, R13, UR10, R24 ;  /* 0x0000000a0d187c25 */ /* 0x000fe4000f8e0018 */
[----:B------:R-:W3:Y:S01]  /*0580*/  @!P1 LDC.64 R12, c[0x0][0x390] ;  /* 0x0000e400ff0c9b82 */ /* 0x000ee20000000a00 */
[----:B------:R-:W-:Y:S01]  /*0590*/  ISETP.GE.AND.EX P4, PT, R3, UR9, PT, P4 ;  /* 0x0000000903007c0c */ /* 0x000fe2000bf86340 */
[----:B0-----:R-:W-:Y:S01]  /*05a0*/  @!P2 IMAD R16, R15, R8, RZ ;  /* 0x000000080f10a224 */ /* 0x001fe200078e02ff */
[----:B------:R-:W-:Y:S02]  /*05b0*/  IADD3 R27, PT, PT, R25, R27, RZ ;  /* 0x0000001b191b7210 */ /* 0x000fe40007ffe0ff */
[----:B------:R-:W-:Y:S01]  /*05c0*/  @!P2 MOV R26, R24 ;  /* 0x00000018001aa202 */ /* 0x000fe20000000f00 */
[----:B-1----:R-:W-:-:S02]  /*05d0*/  @!P1 IMAD R18, R17, R6, RZ ;  /* 0x0000000611129224 */ /* 0x002fc400078e02ff */
[----:B------:R-:W0:Y:S01]  /*05e0*/  @!P3 LDC.64 R14, c[0x0][0x3e0] ;  /* 0x0000f800ff0ebb82 */ /* 0x000e220000000a00 */
[----:B------:R-:W-:Y:S02]  /*05f0*/  @!P2 IMAD R17, R23, R9, R16 ;  /* 0x000000091711a224 */ /* 0x000fe400078e0210 */
[----:B------:R-:W-:Y:S01]  /*0600*/  @!P1 IMAD R21, R29, R7, R18 ;  /* 0x000000071d159224 */ /* 0x000fe200078e0212 */
[----:B------:R-:W-:Y:S01]  /*0610*/  @!P1 MOV R18, R24 ;  /* 0x0000001800129202 */ /* 0x000fe20000000f00 */
[----:B------:R-:W-:-:S04]  /*0620*/  @!P2 IMAD.WIDE.U32 R8, R23, R8, R26 ;  /* 0x000000081708a225 */ /* 0x000fc800078e001a */
[----:B------:R-:W-:Y:S01]  /*0630*/  @!P1 IMAD.MOV.U32 R19, RZ, RZ, R27 ;  /* 0x000000ffff139224 */ /* 0x000fe200078e001b */
[----:B------:R-:W-:Y:S02]  /*0640*/  @!P2 IADD3 R17, PT, PT, R9, R17, RZ ;  /* 0x000000110911a210 */ /* 0x000fe40007ffe0ff */
[C---:B--2---:R-:W-:Y:S01]  /*0650*/  @!P2 LEA R16, P5, R8.reuse, R10, 0x1 ;  /* 0x0000000a0810a211 */ /* 0x044fe200078a08ff */
[----:B------:R-:W-:Y:S02]  /*0660*/  @!P1 IMAD.WIDE.U32 R18, R29, R6, R18 ;  /* 0x000000061d129225 */ /* 0x000fe400078e0012 */
[----:B------:R-:W1:Y:S01]  /*0670*/  @!P4 LDC.64 R6, c[0x0][0x3e0] ;  /* 0x0000f800ff06cb82 */ /* 0x000e620000000a00 */
[----:B------:R-:W-:Y:S02]  /*0680*/  @!P2 LEA.HI.X R17, R8, R11, R17, 0x1, P5 ;  /* 0x0000000b0811a211 */ /* 0x000fe400028f0c11 */
[----:B------:R-:W-:Y:S02]  /*0690*/  @!P1 IADD3 R21, PT, PT, R19, R21, RZ ;  /* 0x0000001513159210 */ /* 0x000fe40007ffe0ff */
[----:B---3--:R-:W-:-:S02]  /*06a0*/  @!P1 LEA R12, P5, R18, R12, 0x1 ;  /* 0x0000000c120c9211 */ /* 0x008fc400078a08ff */
[----:B------:R-:W-:Y:S01]  /*06b0*/  @!P3 MOV R19, R27 ;  /* 0x0000001b0013b202 */ /* 0x000fe20000000f00 */
[----:B------:R-:W2:Y:S01]  /*06c0*/  @!P3 LDC.64 R8, c[0x0][0x390] ;  /* 0x0000e400ff08bb82 */ /* 0x000ea20000000a00 */
[----:B------:R-:W-:Y:S01]  /*06d0*/  @!P1 LEA.HI.X R13, R18, R13, R21, 0x1, P5 ;  /* 0x0000000d120d9211 */ /* 0x000fe200028f0c15 */
[-C--:B0-----:R-:W-:Y:S02]  /*06e0*/  @!P3 IMAD R5, R5, R14.reuse, RZ ;  /* 0x0000000e0505b224 */ /* 0x081fe400078e02ff */
[----:B------:R-:W-:Y:S02]  /*06f0*/  HFMA2 R21, -RZ, RZ, 0, 0 ;  /* 0x00000000ff157431 */ /* 0x000fe400000001ff */
[----:B------:R-:W-:Y:S02]  /*0700*/  @!P3 IMAD.MOV.U32 R18, RZ, RZ, R24 ;  /* 0x000000ffff12b224 */ /* 0x000fe400078e0018 */
[C---:B------:R-:W-:Y:S01]  /*0710*/  @!P3 IMAD R15, R0.reuse, R15, R5 ;  /* 0x0000000f000fb224 */ /* 0x040fe200078e0205 */
[----:B------:R-:W0:Y:S01]  /*0720*/  @!P4 LDC.64 R10, c[0x0][0x390] ;  /* 0x0000e400ff0acb82 */ /* 0x000e220000000a00 */
[----:B------:R-:W-:-:S04]  /*0730*/  @!P3 IMAD.WIDE.U32 R18, R0, R14, R18 ;  /* 0x0000000e0012b225 */ /* 0x000fc800078e0012 */
[----:B------:R-:W-:Y:S01]  /*0740*/  HFMA2 R0, -RZ, RZ, 0, 0 ;  /* 0x00000000ff007431 */ /* 0x000fe200000001ff */
[----:B------:R-:W3:Y:S01]  /*0750*/  @!P2 LDG.E R21, desc[UR14][R16.64] ;  /* 0x0000000e1015a981 */ /* 0x000ee2000c1e1900 */
[----:B-1----:R-:W-:-:S04]  /*0760*/  @!P4 IMAD R3, R3, R6, RZ ;  /* 0x000000060303c224 */ /* 0x002fc800078e02ff */
[----:B------:R1:W5:Y:S01]  /*0770*/  @!P1 LDG.E R0, desc[UR14][R12.64] ;  /* 0x0000000e0c009981 */ /* 0x000362000c1e1900 */
[----:B------:R-:W-:Y:S02]  /*0780*/  @!P4 IMAD R7, R2, R7, R3 ;  /* 0x000000070207c224 */ /* 0x000fe400078e0203 */
[----:B------:R-:W-:Y:S01]  /*0790*/  HFMA2 R5, -RZ, RZ, 0, 0 ;  /* 0x00000000ff057431 */ /* 0x000fe200000001ff */
[----:B------:R-:W-:Y:S02]  /*07a0*/  @!P3 IADD3 R15, PT, PT, R19, R15, RZ ;  /* 0x0000000f130fb210 */ /* 0x000fe40007ffe0ff */
[----:B--2---:R-:W-:Y:S02]  /*07b0*/  @!P3 LEA R8, P2, R18, R8, 0x1 ;  /* 0x000000081208b211 */ /* 0x004fe400078408ff */
[----:B-1----:R-:W-:Y:S01]  /*07c0*/  @!P4 MOV R13, R27 ;  /* 0x0000001b000dc202 */ /* 0x002fe20000000f00 */
[----:B------:R-:W-:-:S04]  /*07d0*/  @!P4 IMAD.MOV.U32 R12, RZ, RZ, R24 ;  /* 0x000000ffff0cc224 */ /* 0x000fc800078e0018 */
[----:B------:R-:W-:Y:S01]  /*07e0*/  @!P4 IMAD.WIDE.U32 R2, R2, R6, R12 ;  /* 0x000000060202c225 */ /* 0x000fe200078e000c */
[----:B------:R-:W-:-:S04]  /*07f0*/  @!P3 LEA.HI.X R9, R18, R9, R15, 0x1, P2 ;  /* 0x000000091209b211 */ /* 0x000fc800010f0c0f */
[----:B------:R-:W-:Y:S01]  /*0800*/  @!P4 IADD3 R3, PT, PT, R3, R7, RZ ;  /* 0x000000070303c210 */ /* 0x000fe20007ffe0ff */
[----:B------:R-:W-:Y:S01]  /*0810*/  IMAD.MOV.U32 R17, RZ, RZ, RZ ;  /* 0x000000ffff117224 */ /* 0x000fe200078e00ff */
[C---:B0-----:R-:W-:Y:S01]  /*0820*/  @!P4 LEA R10, P2, R2.reuse, R10, 0x1 ;  /* 0x0000000a020ac211 */ /* 0x041fe200078408ff */
[----:B------:R-:W2:Y:S03]  /*0830*/  @!P3 LDG.E R5, desc[UR14][R8.64] ;  /* 0x0000000e0805b981 */ /* 0x000ea6000c1e1900 */
[----:B------:R-:W-:-:S05]  /*0840*/  @!P4 LEA.HI.X R11, R2, R11, R3, 0x1, P2 ;  /* 0x0000000b020bc211 */ /* 0x000fca00010f0c03 */
[----:B------:R0:W4:Y:S02]  /*0850*/  @!P4 LDG.E R17, desc[UR14][R10.64] ;  /* 0x0000000e0a11c981 */ /* 0x000124000c1e1900 */
[----:B0-----:R-:W0:Y:S02]  /*0860*/  S2R R11, SR_LANEID ;  /* 0x00000000000b7919 */ /* 0x001e240000000000 */
[C---:B0-----:R-:W-:Y:S02]  /*0870*/  ISETP.GT.AND P2, PT, R11.reuse, 0x1e, PT ;  /* 0x0000001e0b00780c */ /* 0x041fe40003f44270 */
[----:B------:R-:W-:Y:S01]  /*0880*/  ISETP.GT.AND P3, PT, R11, 0xf, PT ;  /* 0x0000000f0b00780c */ /* 0x000fe20003f64270 */
[----:B------:R-:W-:Y:S01]  /*0890*/  BSSY.RECONVERGENT B0, `(.L_x_2156) ;  /* 0x0000043000007945 */ /* 0x000fe20003800200 */
[C---:B---3--:R-:W-:Y:S02]  /*08a0*/  PRMT R18, R21.reuse, 0x7632, R18 ;  /* 0x0000763215127816 */ /* 0x048fe40000000012 */
[----:B------:R-:W-:-:S02]  /*08b0*/  SHF.L.U32 R21, R21, 0x10, RZ ;  /* 0x0000001015157819 */ /* 0x000fc400000006ff */
[----:B------:R-:W-:Y:S02]  /*08c0*/  SHF.L.U32 R18, R18, 0x10, RZ ;  /* 0x0000001012127819 */ /* 0x000fe400000006ff */
[C---:B-----5:R-:W-:Y:S02]  /*08d0*/  PRMT R2, R0.reuse, 0x7632, R2 ;  /* 0x0000763200027816 */ /* 0x060fe40000000002 */
[----:B------:R-:W-:Y:S01]  /*08e0*/  SHF.L.U32 R19, R0, 0x10, RZ ;  /* 0x0000001000137819 */ /* 0x000fe200000006ff */
[----:B------:R-:W-:Y:S02]  /*08f0*/  FMUL.FTZ R8, R18, R18 ;  /* 0x0000001212087220 */ /* 0x000fe40000410000 */
[----:B------:R-:W-:Y:S02]  /*0900*/  IMAD.U32 R0, R2, 0x10000, RZ ;  /* 0x0001000002007824 */ /* 0x000fe400078e00ff */
[C---:B------:R-:W-:Y:S01]  /*0910*/  FADD.FTZ R2, R21.reuse, R18 ;  /* 0x0000001215027221 */ /* 0x040fe20000010000 */
[----:B------:R-:W-:Y:S01]  /*0920*/  FFMA.FTZ R8, R21, R21, R8 ;  /* 0x0000001515087223 */ /* 0x000fe20000010008 */
[----:B------:R-:W-:-:S02]  /*0930*/  FMUL.FTZ R10, R0, R0 ;  /* 0x00000000000a7220 */ /* 0x000fc40000410000 */
[----:B------:R-:W-:Y:S01]  /*0940*/  FADD.FTZ R6, RZ, R2 ;  /* 0x00000002ff067221 */ /* 0x000fe20000010000 */
[C---:B------:R-:W-:Y:S01]  /*0950*/  FADD.FTZ R3, R19.reuse, R0 ;  /* 0x0000000013037221 */ /* 0x040fe20000010000 */
[----:B------:R-:W-:Y:S01]  /*0960*/  FADD.FTZ R8, RZ, R8 ;  /* 0x00000008ff087221 */ /* 0x000fe20000010000 */
[----:B------:R-:W-:Y:S02]  /*0970*/  FFMA.FTZ R7, R19, R19, R10 ;  /* 0x0000001313077223 */ /* 0x000fe4000001000a */
[----:B------:R-:W-:Y:S01]  /*0980*/  FADD.FTZ R6, R6, R3 ;  /* 0x0000000306067221 */ /* 0x000fe20000010000 */
[----:B--2---:R-:W-:-:S04]  /*0990*/  PRMT R2, R5, 0x7632, R2 ;  /* 0x0000763205027816 */ /* 0x004fc80000000002 */
[----:B------:R-:W-:Y:S01]  /*09a0*/  SHF.L.U32 R2, R2, 0x10, RZ ;  /* 0x0000001002027819 */ /* 0x000fe200000006ff */
[----:B------:R-:W-:Y:S01]  /*09b0*/  FADD.FTZ R7, R8, R7 ;  /* 0x0000000708077221 */ /* 0x000fe20000010000 */
[----:B----4-:R-:W-:-:S03]  /*09c0*/  PRMT R16, R17, 0x7632, R16 ;  /* 0x0000763211107816 */ /* 0x010fc60000000010 */
[----:B------:R-:W-:Y:S01]  /*09d0*/  FMUL.FTZ R8, R2, R2 ;  /* 0x0000000202087220 */ /* 0x000fe20000410000 */
[----:B------:R-:W-:Y:S02]  /*09e0*/  SHF.L.U32 R3, R5, 0x10, RZ ;  /* 0x0000001005037819 */ /* 0x000fe400000006ff */
[----:B------:R-:W-:Y:S01]  /*09f0*/  SHF.L.U32 R16, R16, 0x10, RZ ;  /* 0x0000001010107819 */ /* 0x000fe200000006ff */
[----:B------:R-:W-:Y:S02]  /*0a00*/  IMAD.U32 R17, R17, 0x10000, RZ ;  /* 0x0001000011117824 */ /* 0x000fe400078e00ff */
[C---:B------:R-:W-:Y:S01]  /*0a10*/  FADD.FTZ R5, R3.reuse, R2 ;  /* 0x0000000203057221 */ /* 0x040fe20000010000 */
[----:B------:R-:W-:Y:S01]  /*0a20*/  FFMA.FTZ R8, R3, R3, R8 ;  /* 0x0000000303087223 */ /* 0x000fe20000010008 */
[----:B------:R-:W-:Y:S02]  /*0a30*/  FMUL.FTZ R10, R16, R16 ;  /* 0x00000010100a7220 */ /* 0x000fe40000410000 */
        /* <DEDUP_REMOVED lines=40> */
.L_x_2157:
[----:B------:R-:W-:Y:S05]  /*0cc0*/  BSYNC.RECONVERGENT B0 ;  /* 0x0000000000007941 */ /* 0x000fea0003800200 */
.L_x_2156:
        /* <DEDUP_REMOVED lines=41> */
.L_x_2159:
[----:B------:R-:W-:Y:S05]  /*0f60*/  BSYNC.RECONVERGENT B0 ;  /* 0x0000000000007941 */ /* 0x000fea0003800200 */
.L_x_2158:
        /* <DEDUP_REMOVED lines=21> */
[----:B------:R-:W-:Y:S01]  /*10c0*/  ISETP.NE.AND P2, PT, R11, -0x1, PT ;  /* 0xffffffff0b00780c */ /* 0x000fe20003f45270 */
[----:B------:R-:W-:Y:S02]  /*10d0*/  IMAD.U32 R4, RZ, RZ, UR8 ;  /* 0x00000008ff047e24 */ /* 0x000fe4000f8e00ff */
[----:B---3--:R-:W-:Y:S01]  /*10e0*/  IMAD.WIDE.U32 R8, R5, 0x4, R8 ;  /* 0x0000000405087825 */ /* 0x008fe200078e0008 */
[----:B------:R-:W-:-:S05]  /*10f0*/  MOV R5, UR9 ;  /* 0x0000000900057c02 */ /* 0x000fca0008000f00 */
[----:B------:R3:W-:Y:S01]  /*1100*/  STG.E.64 desc[UR14][R4.64], R6 ;  /* 0x0000000604007986 */ /* 0x0007e2000c101b0e */
[----:B------:R-:W-:Y:S06]  /*1110*/  MEMBAR.ALL.GPU ;  /* 0x0000000000007992 */ /* 0x000fec000000a000 */
[----:B------:R-:W-:-:S00]  /*1120*/  ERRBAR ;  /* 0x00000000000079ab */ /* 0x000fc00000000000 */
[----:B------:R-:W-:Y:S06]  /*1130*/  CGAERRBAR ;  /* 0x00000000000075ab */ /* 0x000fec0000000000 */
[----:B------:R3:W-:Y:S01]  /*1140*/  REDG.E.ADD.S32.STRONG.GPU desc[UR14][R8.64], R13 ;  /* 0x0000000d0800798e */ /* 0x0007e2000c12e30e */
[----:B------:R-:W-:Y:S05]  /*1150*/  @!P2 BRA `(.L_x_2161) ;  /* 0x000000000014a947 */ /* 0x000fea0003800000 */
.L_x_2162:
[----:B---3--:R-:W3:Y:S04]  /*1160*/  LDG.E.STRONG.GPU R4, desc[UR14][R8.64] ;  /* 0x0000000e08047981 */ /* 0x008ee8000c1ef900 */
[----:B---3--:R-:W-:Y:S01]  /*1170*/  CCTL.IVALL ;  /* 0x00000000ff00798f */ /* 0x008fe20002000000 */
[----:B------:R-:W-:Y:S05]  /*1180*/  YIELD ;  /* 0x0000000000007946 */ /* 0x000fea0003800000 */
[----:B------:R-:W-:-:S13]  /*1190*/  ISETP.NE.AND P2, PT, R4, R11, PT ;  /* 0x0000000b0400720c */ /* 0x000fda0003f45270 */
[----:B------:R-:W-:Y:S05]  /*11a0*/  @P2 BRA `(.L_x_2162) ;  /* 0xfffffffc00ec2947 */ /* 0x000fea000383ffff */
.L_x_2161:
        /* <DEDUP_REMOVED lines=15> */
.L_x_2164:
        /* <DEDUP_REMOVED lines=8> */
[----:B------:R-:W-:Y:S01]  /*1320*/  IMAD.U32 R4, RZ, RZ, UR23 ;  /* 0x00000017ff047e24 */ /* 0x000fe2000f8e00ff */
[----:B------:R-:W-:-:S03]  /*1330*/  ISETP.EQ.OR P6, PT, R5, UR18, P3 ;  /* 0x0000001205007c0c */ /* 0x000fc60009fc2670 */
[----:B------:R-:W-:Y:S01]  /*1340*/  @!UP0 UIMAD.WIDE.U32 UR24, UR8, 0x8, UR16 ;  /* 0x00000008081888a5 */ /* 0x000fe2000f8e0010 */
[----:B------:R-:W-:-:S05]  /*1350*/  ISETP.EQ.OR P5, PT, R4, UR18, P3 ;  /* 0x0000001204007c0c */ /* 0x000fca0009fa2670 */
[----:B------:R-:W-:Y:S01]  /*1360*/  MOV R4, UR24 ;  /* 0x0000001800047c02 */ /* 0x000fe20008000f00 */
[----:B------:R-:W-:Y:S01]  /*1370*/  VOTEU.ALL UP0, P4 ;  /* 0x0000000000ff7886 */ /* 0x000fe20002000000 */
[----:B------:R-:W-:Y:S02]  /*1380*/  MOV R5, UR25 ;  /* 0x0000001900057c02 */ /* 0x000fe40008000f00 */
[----:B------:R-:W-:Y:S02]  /*1390*/  VOTEU.ALL UP1, P6 ;  /* 0x0000000000ff7886 */ /* 0x000fe40003020000 */
[----:B------:R-:W-:Y:S02]  /*13a0*/  @!UP0 UIMAD.WIDE.U32 UR24, UR21, 0x8, UR16 ;  /* 0x00000008151888a5 */ /* 0x000fe4000f8e0010 */
[----:B------:R-:W0:Y:S01]  /*13b0*/  @!P2 LDG.E.64 R4, desc[UR14][R4.64] ;  /* 0x0000000e0404a981 */ /* 0x000e22000c1e1b00 */
[----:B------:R-:W-:Y:S01]  /*13c0*/  VOTEU.ALL UP0, P5 ;  /* 0x0000000000ff7886 */ /* 0x000fe20002800000 */
[----:B------:R-:W-:-:S02]  /*13d0*/  @!UP1 UIMAD.WIDE.U32 UR26, UR10, 0x8, UR16 ;  /* 0x000000080a1a98a5 */ /* 0x000fc4000f8e0010 */
[----:B------:R-:W-:Y:S02]  /*13e0*/  MOV R8, UR24 ;  /* 0x0000001800087c02 */ /* 0x000fe40008000f00 */
[----:B------:R-:W-:Y:S01]  /*13f0*/  MOV R9, UR25 ;  /* 0x0000001900097c02 */ /* 0x000fe20008000f00 */
[----:B------:R-:W-:Y:S01]  /*1400*/  @!UP0 UIMAD.WIDE.U32 UR24, UR20, 0x8, UR16 ;  /* 0x00000008141888a5 */ /* 0x000fe2000f8e0010 */
[----:B------:R-:W-:Y:S01]  /*1410*/  IMAD.U32 R10, RZ, RZ, UR26 ;  /* 0x0000001aff0a7e24 */ /* 0x000fe2000f8e00ff */
[----:B------:R-:W-:-:S03]  /*1420*/  MOV R11, UR27 ;  /* 0x0000001b000b7c02 */ /* 0x000fc60008000f00 */
        /* <DEDUP_REMOVED lines=11> */
[----:B------:R-:W-:Y:S02]  /*14e0*/  MOV R5, UR24 ;  /* 0x0000001800057c02 */ /* 0x000fe40008000f00 */
[----:B------:R-:W-:Y:S02]  /*14f0*/  ISETP.EQ.OR P2, PT, R4, UR18, P3 ;  /* 0x0000001204007c0c */ /* 0x000fe40009f42670 */
[----:B------:R-:W-:Y:S01]  /*1500*/  IMAD.U32 R4, RZ, RZ, UR23 ;  /* 0x00000017ff047e24 */ /* 0x000fe2000f8e00ff */
[----:B------:R-:W-:Y:S01]  /*1510*/  UIADD3 UR23, UPT, UPT, UR5, 0x7, URZ ;  /* 0x0000000705177890 */ /* 0x000fe2000fffe0ff */
[----:B---3--:R-:W-:Y:S01]  /*1520*/  @!P4 FADD.FTZ R6, R6, R8 ;  /* 0x000000080606c221 */ /* 0x008fe20000010000 */
[----:B------:R-:W-:-:S02]  /*1530*/  @!P4 FADD.FTZ R7, R7, R9 ;  /* 0x000000090707c221 */ /* 0x000fc40000010000 */
[----:B------:R-:W-:Y:S01]  /*1540*/  ISETP.EQ.OR P4, PT, R4, UR18, P3 ;  /* 0x0000001204007c0c */ /* 0x000fe20009f82670 */
[----:B--2---:R-:W-:Y:S01]  /*1550*/  @!P6 FADD.FTZ R6, R6, R10 ;  /* 0x0000000a0606e221 */ /* 0x004fe20000010000 */
[----:B------:R-:W-:Y:S01]  /*1560*/  @!P6 FADD.FTZ R7, R7, R11 ;  /* 0x0000000b0707e221 */ /* 0x000fe20000010000 */
[----:B------:R-:W-:-:S03]  /*1570*/  ISETP.EQ.OR P6, PT, R5, UR18, P3 ;  /* 0x0000001205007c0c */ /* 0x000fc60009fc2670 */
[----:B------:R-:W-:Y:S01]  /*1580*/  VOTEU.ALL UP0, P2 ;  /* 0x0000000000ff7886 */ /* 0x000fe20001000000 */
[----:B------:R-:W-:Y:S01]  /*1590*/  MOV R4, UR23 ;  /* 0x0000001700047c02 */ /* 0x000fe20008000f00 */
[----:B----4-:R-:W-:Y:S01]  /*15a0*/  @!P5 FADD.FTZ R6, R6, R12 ;  /* 0x0000000c0606d221 */ /* 0x010fe20000010000 */
[----:B------:R-:W-:Y:S02]  /*15b0*/  @!P5 FADD.FTZ R7, R7, R13 ;  /* 0x0000000d0707d221 */ /* 0x000fe40000010000 */
        /* <DEDUP_REMOVED lines=10> */
[----:B------:R-:W-:Y:S01]  /*1660*/  IMAD.U32 R8, RZ, RZ, UR24 ;  /* 0x00000018ff087e24 */ /* 0x000fe2000f8e00ff */
[----:B------:R-:W-:Y:S01]  /*1670*/  MOV R9, UR25 ;  /* 0x0000001900097c02 */ /* 0x000fe20008000f00 */
[----:B------:R-:W-:Y:S02]  /*1680*/  @!UP0 UIMAD.WIDE.U32 UR24, UR9, 0x8, UR16 ;  /* 0x00000008091888a5 */ /* 0x000fe4000f8e0010 */
[----:B------:R-:W-:Y:S02]  /*1690*/  MOV R10, UR26 ;  /* 0x0000001a000a7c02 */ /* 0x000fe40008000f00 */
[----:B------:R-:W-:Y:S01]  /*16a0*/  MOV R11, UR27 ;  /* 0x0000001b000b7c02 */ /* 0x000fe20008000f00 */
[----:B------:R-:W3:Y:S01]  /*16b0*/  @!P4 LDG.E.64 R8, desc[UR14][R8.64] ;  /* 0x0000000e0808c981 */ /* 0x000ee2000c1e1b00 */
[----:B------:R-:W-:Y:S01]  /*16c0*/  MOV R12, UR24 ;  /* 0x00000018000c7c02 */ /* 0x000fe20008000f00 */
[----:B------:R-:W-:-:S03]  /*16d0*/  IMAD.U32 R13, RZ, RZ, UR25 ;  /* 0x00000019ff0d7e24 */ /* 0x000fc6000f8e00ff */
[----:B------:R-:W4:Y:S04]  /*16e0*/  @!P6 LDG.E.64 R10, desc[UR14][R10.64] ;  /* 0x0000000e0a0ae981 */ /* 0x000f28000c1e1b00 */
[----:B------:R-:W5:Y:S01]  /*16f0*/  @!P5 LDG.E.64 R12, desc[UR14][R12.64] ;  /* 0x0000000e0c0cd981 */ /* 0x000f62000c1e1b00 */
[----:B------:R-:W-:Y:S02]  /*1700*/  UIADD3 UR5, UPT, UPT, UR5, 0x8, URZ ;  /* 0x0000000805057890 */ /* 0x000fe4000fffe0ff */
[----:B------:R-:W-:Y:S02]  /*1710*/  UIADD3 UR22, UPT, UPT, UR22, 0x8, URZ ;  /* 0x0000000816167890 */ /* 0x000fe4000fffe0ff */
[----:B------:R-:W-:Y:S02]  /*1720*/  ULEA UR8, UR19, UR8, 0x3 ;  /* 0x0000000813087291 */ /* 0x000fe4000f8e18ff */
[----:B------:R-:W-:-:S02]  /*1730*/  ULEA UR21, UR19, UR21, 0x3 ;  /* 0x0000001513157291 */ /* 0x000fc4000f8e18ff */
[----:B------:R-:W-:Y:S02]  /*1740*/  ULEA UR10, UR19, UR10, 0x3 ;  /* 0x0000000a130a7291 */ /* 0x000fe4000f8e18ff */
[----:B------:R-:W-:Y:S02]  /*1750*/  ULEA UR20, UR19, UR20, 0x3 ;  /* 0x0000001413147291 */ /* 0x000fe4000f8e18ff */
[----:B------:R-:W-:Y:S02]  /*1760*/  ULEA UR11, UR19, UR11, 0x3 ;  /* 0x0000000b130b7291 */ /* 0x000fe4000f8e18ff */
[----:B------:R-:W-:Y:S02]  /*1770*/  ULEA UR13, UR19, UR13, 0x3 ;  /* 0x0000000d130d7291 */ /* 0x000fe4000f8e18ff */
[----:B------:R-:W-:Y:S02]  /*1780*/  ULEA UR12, UR19, UR12, 0x3 ;  /* 0x0000000c130c7291 */ /* 0x000fe4000f8e18ff */
[----:B------:R-:W-:Y:S01]  /*1790*/  ULEA UR9, UR19, UR9, 0x3 ;  /* 0x0000000913097291 */ /* 0x000fe2000f8e18ff */
[----:B--2---:R-:W-:Y:S01]  /*17a0*/  @!P2 FADD.FTZ R6, R6, R4 ;  /* 0x000000040606a221 */ /* 0x004fe20000010000 */
[----:B------:R-:W-:Y:S01]  /*17b0*/  @!P2 FADD.FTZ R7, R7, R5 ;  /* 0x000000050707a221 */ /* 0x000fe20000010000 */
[----:B------:R-:W-:-:S02]  /*17c0*/  ISETP.NE.AND P2, PT, R14, UR5, PT ;  /* 0x000000050e007c0c */ /* 0x000fc4000bf45270 */
        /* <DEDUP_REMOVED lines=8> */
.L_x_2163:
[----:B------:R-:W-:-:S13]  /*1850*/  LOP3.LUT P2, RZ, R22, 0x7, RZ, 0xc0, !PT ;  /* 0x0000000716ff7812 */ /* 0x000fda000784c0ff */
[----:B------:R-:W-:Y:S05]  /*1860*/  @!P2 BRA `(.L_x_2160) ;  /* 0x000000040070a947 */ /* 0x000fea0003800000 */
[----:B---3--:R-:W-:-:S04]  /*1870*/  LOP3.LUT R4, R22, 0x7, RZ, 0xc0, !PT ;  /* 0x0000000716047812 */ /* 0x008fc800078ec0ff */
[----:B------:R-:W-:-:S04]  /*1880*/  IADD3 R4, PT, PT, R4, -0x1, RZ ;  /* 0xffffffff04047810 */ /* 0x000fc80007ffe0ff */
        /* <DEDUP_REMOVED lines=9> */
[----:B------:R-:W-:Y:S01]  /*1920*/  ISETP.EQ.OR P4, PT, R4, UR18, P3 ;  /* 0x0000001204007c0c */ /* 0x000fe20009f82670 */
[----:B------:R-:W-:Y:S01]  /*1930*/  IMAD.U32 R4, RZ, RZ, UR13 ;  /* 0x0000000dff047e24 */ /* 0x000fe2000f8e00ff */
[----:B------:R-:W-:-:S04]  /*1940*/  ISETP.EQ.OR P5, PT, R5, UR18, P3 ;  /* 0x0000001205007c0c */ /* 0x000fc80009fa2670 */
[----:B------:R-:W-:Y:S01]  /*1950*/  ISETP.EQ.OR P6, PT, R4, UR18, P3 ;  /* 0x0000001204007c0c */ /* 0x000fe20009fc2670 */
[----:B------:R-:W-:-:S05]  /*1960*/  VOTEU.ALL UP2, P2 ;  /* 0x0000000000ff7886 */ /* 0x000fca0001040000 */
[----:B------:R-:W-:Y:S01]  /*1970*/  @!UP2 UIMAD UR8, UR5, UR19, UR6 ;  /* 0x000000130508a2a4 */ /* 0x000fe2000f8e0206 */
[----:B------:R-:W-:Y:S02]  /*1980*/  VOTEU.ALL UP1, P4 ;  /* 0x0000000000ff7886 */ /* 0x000fe40002020000 */
[----:B------:R-:W-:Y:S01]  /*1990*/  VOTEU.ALL UP0, P5 ;  /* 0x0000000000ff7886 */ /* 0x000fe20002800000 */
[----:B------:R-:W-:Y:S02]  /*19a0*/  @!UP2 UIMAD.WIDE.U32 UR8, UR8, 0x8, UR16 ;  /* 0x000000080808a8a5 */ /* 0x000fe4000f8e0010 */
[----:B------:R-:W-:Y:S01]  /*19b0*/  @!UP1 UIMAD UR10, UR10, UR19, UR6 ;  /* 0x000000130a0a92a4 */ /* 0x000fe2000f8e0206 */
[----:B------:R-:W-:Y:S01]  /*19c0*/  VOTEU.ALL UP2, P6 ;  /* 0x0000000000ff7886 */ /* 0x000fe20003040000 */
[----:B------:R-:W-:Y:S02]  /*19d0*/  @!UP0 UIMAD UR12, UR12, UR19, UR6 ;  /* 0x000000130c0c82a4 */ /* 0x000fe4000f8e0206 */
[----:B------:R-:W-:Y:S01]  /*19e0*/  MOV R4, UR8 ;  /* 0x0000000800047c02 */ /* 0x000fe20008000f00 */
[----:B------:R-:W-:Y:S01]  /*19f0*/  @!UP1 UIMAD.WIDE.U32 UR10, UR10, 0x8, UR16 ;  /* 0x000000080a0a98a5 */ /* 0x000fe2000f8e0010 */
[----:B------:R-:W-:Y:S01]  /*1a00*/  MOV R5, UR9 ;  /* 0x0000000900057c02 */ /* 0x000fe20008000f00 */
[----:B------:R-:W-:-:S02]  /*1a10*/  @!UP2 UIMAD UR13, UR13, UR19, UR6 ;  /* 0x000000130d0da2a4 */ /* 0x000fc4000f8e0206 */
[----:B------:R-:W-:Y:S02]  /*1a20*/  @!UP0 UIMAD.WIDE.U32 UR8, UR12, 0x8, UR16 ;  /* 0x000000080c0888a5 */ /* 0x000fe4000f8e0010 */
[----:B------:R-:W-:Y:S01]  /*1a30*/  MOV R8, UR10 ;  /* 0x0000000a00087c02 */ /* 0x000fe20008000f00 */
[----:B------:R-:W0:Y:S01]  /*1a40*/  @!P2 LDG.E.64 R4, desc[UR14][R4.64] ;  /* 0x0000000e0404a981 */ /* 0x000e22000c1e1b00 */
        /* <DEDUP_REMOVED lines=9> */
[----:B------:R-:W-:-:S05]  /*1ae0*/  MOV R14, UR5 ;  /* 0x00000005000e7c02 */ /* 0x000fca0008000f00 */
[----:B------:R-:W-:-:S05]  /*1af0*/  VIADD R14, R14, 0x4 ;  /* 0x000000040e0e7836 */ /* 0x000fca0000000000 */
        /* <DEDUP_REMOVED lines=9> */
.L_x_2165:
[----:B------:R-:W-:-:S13]  /*1b90*/  LOP3.LUT P2, R4, R22, 0x3, RZ, 0xc0, !PT ;  /* 0x0000000316047812 */ /* 0x000fda000784c0ff */
[----:B------:R-:W-:Y:S05]  /*1ba0*/  @!P2 BRA `(.L_x_2160) ;  /* 0x0000000000a0a947 */ /* 0x000fea0003800000 */
[----:B------:R-:W-:-:S13]  /*1bb0*/  ISETP.NE.AND P2, PT, R4, 0x1, PT ;  /* 0x000000010400780c */ /* 0x000fda0003f45270 */
[----:B------:R-:W-:Y:S05]  /*1bc0*/  @!P2 BRA `(.L_x_2166) ;  /* 0x000000000060a947 */ /* 0x000fea0003800000 */
[----:B------:R-:W-:Y:S02]  /*1bd0*/  UIADD3 UR8, UPT, UPT, UR5, 0x1, URZ ;  /* 0x0000000105087890 */ /* 0x000fe4000fffe0ff */
[----:B------:R-:W-:-:S04]  /*1be0*/  MOV R4, UR5 ;  /* 0x0000000500047c02 */ /* 0x000fc80008000f00 */
        /* <DEDUP_REMOVED lines=11> */
[----:B------:R-:W-:Y:S01]  /*1ca0*/  IMAD.U32 R8, RZ, RZ, UR8 ;  /* 0x00000008ff087e24 */ /* 0x000fe2000f8e00ff */
[----:B------:R-:W-:Y:S01]  /*1cb0*/  MOV R9, UR9 ;  /* 0x0000000900097c02 */ /* 0x000fe20008000f00 */
        /* <DEDUP_REMOVED lines=9> */
.L_x_2166:
[----:B------:R-:W-:Y:S01]  /*1d50*/  MOV R5, UR5 ;  /* 0x0000000500057c02 */ /* 0x000fe20008000f00 */
[----:B------:R-:W-:Y:S01]  /*1d60*/  BSSY.RECONVERGENT B0, `(.L_x_2160) ;  /* 0x000000c000007945 */ /* 0x000fe20003800200 */
[----:B------:R-:W-:Y:S02]  /*1d70*/  LOP3.LUT R4, R22, 0x1, RZ, 0xc0, !PT ;  /* 0x0000000116047812 */ /* 0x000fe400078ec0ff */
[----:B------:R-:W-:-:S04]  /*1d80*/  ISETP.EQ.OR P2, PT, R5, UR18, P3 ;  /* 0x0000001205007c0c */ /* 0x000fc80009f42670 */
[----:B------:R-:W-:-:S13]  /*1d90*/  ISETP.NE.U32.OR P2, PT, R4, 0x1, P2 ;  /* 0x000000010400780c */ /* 0x000fda0001745470 */
[----:B------:R-:W-:Y:S05]  /*1da0*/  @P2 BRA `(.L_x_2167) ;  /* 0x00000000001c2947 */ /* 0x000fea0003800000 */
[----:B------:R-:W-:Y:S01]  /*1db0*/  UIMAD UR8, UR19, UR5, UR6 ;  /* 0x00000005130872a4 */ /* 0x000fe2000f8e0206 */
[----:B------:R-:W-:-:S05]  /*1dc0*/  IMAD.MOV.U32 R5, RZ, RZ, 0x8 ;  /* 0x00000008ff057424 */ /* 0x000fca00078e00ff */
[----:B------:R-:W-:-:S05]  /*1dd0*/  MOV R4, UR8 ;  /* 0x0000000800047c02 */ /* 0x000fca0008000f00 */
[----:B------:R-:W-:-:S06]  /*1de0*/  IMAD.WIDE.U32 R4, R4, R5, UR16 ;  /* 0x0000001004047e25 */ /* 0x000fcc000f8e0005 */
[----:B------:R-:W0:Y:S02]  /*1df0*/  LDG.E.64 R4, desc[UR14][R4.64] ;  /* 0x0000000e04047981 */ /* 0x000e24000c1e1b00 */
[----:B0-----:R-:W-:Y:S01]  /*1e00*/  FADD.FTZ R6, R6, R4 ;  /* 0x0000000406067221 */ /* 0x001fe20000010000 */
[----:B------:R-:W-:-:S07]  /*1e10*/  FADD.FTZ R7, R7, R5 ;  /* 0x0000000507077221 */ /* 0x000fce0000010000 */
.L_x_2167:
[----:B------:R-:W-:Y:S05]  /*1e20*/  BSYNC.RECONVERGENT B0 ;  /* 0x0000000000007941 */ /* 0x000fea0003800200 */
.L_x_2160:
[----:B--2---:R-:W2:Y:S01]  /*1e30*/  S2R R12, SR_TID.X ;  /* 0x00000000000c7919 */ /* 0x004ea20000002100 */
[----:B------:R-:W4:Y:S01]  /*1e40*/  S2UR UR8, SR_CgaCtaId ;  /* 0x00000000000879c3 */ /* 0x000f220000008800 */
[----:B------:R-:W5:Y:S01]  /*1e50*/  LDCU UR9, c[0x0][0x414] ;  /* 0x00008280ff0977ac */ /* 0x000f620008000800 */
[----:B------:R-:W-:Y:S01]  /*1e60*/  IMAD.U32 R29, RZ, RZ, UR7 ;  /* 0x00000007ff1d7e24 */ /* 0x000fe2000f8e00ff */
[----:B------:R-:W-:-:S05]  /*1e70*/  UMOV UR5, 0x400 ;  /* 0x0000040000057882 */ /* 0x000fca0000000000 */
[----:B---3--:R-:W3:Y:S08]  /*1e80*/  @P0 LDC.64 R8, c[0x0][0x388] ;  /* 0x0000e200ff080b82 */ /* 0x008ef00000000a00 */
[----:B------:R-:W0:Y:S01]  /*1e90*/  LDC.64 R10, c[0x0][0x398] ;  /* 0x0000e600ff0a7b82 */ /* 0x000e220000000a00 */
[----:B----4-:R-:W-:Y:S01]  /*1ea0*/  ULEA UR5, UR8, UR5, 0x18 ;  /* 0x0000000508057291 */ /* 0x010fe2000f8ec0ff */
[----:B--2---:R-:W-:-:S08]  /*1eb0*/  LOP3.LUT R4, R12, 0xffff, RZ, 0xc0, !PT ;  /* 0x0000ffff0c047812 */ /* 0x004fd000078ec0ff */
[----:B------:R-:W-:Y:S01]  /*1ec0*/  @!P3 STS.64 [UR5+0x88], R6 ;  /* 0x00008806ff00b988 */ /* 0x000fe20008000a05 */
[----:B------:R-:W-:-:S05]  /*1ed0*/  IMAD R4, R4, 0x925, RZ ;  /* 0x0000092504047824 */ /* 0x000fca00078e02ff */
[----:B------:R-:W-:-:S04]  /*1ee0*/  SHF.R.U32.HI R4, RZ, 0x10, R4 ;  /* 0x00000010ff047819 */ /* 0x000fc80000011604 */
[----:B------:R-:W-:-:S05]  /*1ef0*/  PRMT R4, R4, 0x9910, RZ ;  /* 0x0000991004047816 */ /* 0x000fca00000000ff */
[----:B------:R-:W-:-:S05]  /*1f00*/  IMAD R4, R4, 0x1c, RZ ;  /* 0x0000001c04047824 */ /* 0x000fca00078e02ff */
[----:B-1----:R-:W-:Y:S02]  /*1f10*/  IADD3 R13, PT, PT, RZ, -R4, RZ ;  /* 0x80000004ff0d7210 */ /* 0x002fe40007ffe0ff */
[----:B------:R-:W1:Y:S02]  /*1f20*/  LDC.64 R4, c[0x0][0x3a0] ;  /* 0x0000e800ff047b82 */ /* 0x000e640000000a00 */
[----:B------:R-:W-:-:S04]  /*1f30*/  PRMT R13, R13, 0x7710, RZ ;  /* 0x000077100d0d7816 */ /* 0x000fc800000000ff */
[----:B------:R-:W-:-:S04]  /*1f40*/  IADD3 R13, PT, PT, R13, R12, RZ ;  /* 0x0000000c0d0d7210 */ /* 0x000fc80007ffe0ff */
[----:B------:R-:W-:-:S04]  /*1f50*/  SHF.L.U32 R13, R13, 0x1, RZ ;  /* 0x000000010d0d7819 */ /* 0x000fc800000006ff */
[----:B------:R-:W-:Y:S01]  /*1f60*/  LOP3.LUT R15, R13, 0xffff, RZ, 0xc0, !PT ;  /* 0x0000ffff0d0f7812 */ /* 0x000fe200078ec0ff */
[----:B---3--:R-:W-:-:S04]  /*1f70*/  @P0 IMAD.WIDE R12, R29, 0x8, R8 ;  /* 0x000000081d0c0825 */ /* 0x008fc800078e0208 */
[----:B-----5:R-:W-:Y:S01]  /*1f80*/  @P0 FMUL.FTZ R8, R6, UR9 ;  /* 0x0000000906080c20 */ /* 0x020fe20008410000 */
[----:B------:R-:W-:Y:S01]  /*1f90*/  @P0 FMUL.FTZ R9, R7, UR9 ;  /* 0x0000000907090c20 */ /* 0x000fe20008410000 */
[----:B------:R-:W-:-:S04]  /*1fa0*/  IADD3 R15, PT, PT, R20, R15, RZ ;  /* 0x0000000f140f7210 */ /* 0x000fc80007ffe0ff */
[----:B------:R-:W-:Y:S01]  /*1fb0*/  @P0 STG.E.64 desc[UR14][R12.64], R8 ;  /* 0x000000080c000986 */ /* 0x000fe2000c101b0e */
[C---:B0-----:R-:W-:Y:S01]  /*1fc0*/  IMAD.WIDE R10, R15.reuse, 0x2, R10 ;  /* 0x000000020f0a7825 */ /* 0x041fe200078e020a */
[----:B------:R-:W-:Y:S03]  /*1fd0*/  BAR.SYNC.DEFER_BLOCKING 0x0 ;  /* 0x0000000000007b1d */ /* 0x000fe60000010000 */
[----:B-1----:R-:W-:-:S05]  /*1fe0*/  IMAD.WIDE R14, R15, 0x2, R4 ;  /* 0x000000020f0e7825 */ /* 0x002fca00078e0204 */
[----:B------:R-:W2:Y:S04]  /*1ff0*/  LDG.E.U16 R28, desc[UR14][R14.64] ;  /* 0x0000000e0e1c7981 */ /* 0x000ea8000c1e1500 */
[----:B------:R-:W3:Y:S04]  /*2000*/  LDG.E.U16 R20, desc[UR14][R10.64] ;  /* 0x0000000e0a147981 */ /* 0x000ee8000c1e1500 */
[----:B------:R3:W4:Y:S04]  /*2010*/  LDG.E.U16 R29, desc[UR14][R10.64+0x2] ;  /* 0x0000020e0a1d7981 */ /* 0x000728000c1e1500 */
[----:B------:R-:W5:Y:S04]  /*2020*/  LDG.E.U16 R14, desc[UR14][R14.64+0x2] ;  /* 0x0000020e0e0e7981 */ /* 0x000f68000c1e1500 */
[----:B------:R-:W0:Y:S01]  /*2030*/  LDS.64 R4, [UR5+0x88] ;  /* 0x00008805ff047984 */ /* 0x000e220008000a00 */
        /* <DEDUP_REMOVED lines=9> */
[----:B------:R-:W-:-:S06]  /*20d0*/  HFMA2 R5, -RZ, RZ, 1.875, 0 ;  /* 0x3f800000ff057431 */ /* 0x000fcc00000001ff */
[----:B------:R0:W1:Y:S01]  /*20e0*/  @P2 MUFU.RSQ R5, R6 ;  /* 0x0000000600052308 */ /* 0x0000620000001400 */
[----:B--2---:R-:W-:Y:S01]  /*20f0*/  IMAD.U32 R13, R28, 0x10000, RZ ;  /* 0x000100001c0d7824 */ /* 0x004fe200078e00ff */
[----:B---3--:R-:W-:Y:S02]  /*2100*/  SHF.L.U32 R10, R20, 0x10, RZ ;  /* 0x00000010140a7819 */ /* 0x008fe400000006ff */
[----:B----4-:R-:W-:Y:S02]  /*2110*/  SHF.L.U32 R11, R29, 0x10, RZ ;  /* 0x000000101d0b7819 */ /* 0x010fe400000006ff */
[----:B-----5:R-:W-:Y:S01]  /*2120*/  SHF.L.U32 R12, R14, 0x10, RZ ;  /* 0x000000100e0c7819 */ /* 0x020fe200000006ff */
[----:B01----:R-:W-:Y:S06]  /*2130*/  BRA.U UP0, `(.L_x_2169) ;  /* 0x0000000500887547 */ /* 0x003fec000b800000 */
[----:B------:R-:W0:Y:S01]  /*2140*/  LDCU.64 UR10, c[0x0][0x3e8] ;  /* 0x00007d00ff0a77ac */ /* 0x000e220008000a00 */
[----:B------:R-:W-:Y:S01]  /*2150*/  SHF.R.S32.HI R28, RZ, 0x1f, R23 ;  /* 0x0000001fff1c7819 */ /* 0x000fe20000011417 */
[----:B------:R-:W-:Y:S01]  /*2160*/  BSSY.RECONVERGENT B1, `(.L_x_2170) ;  /* 0x0000019000017945 */ /* 0x000fe20003800200 */
[C---:B------:R-:W-:Y:S02]  /*2170*/  IADD3 R20, PT, PT, R23.reuse, 0x10, RZ ;  /* 0x0000001017147810 */ /* 0x040fe40007ffe0ff */
[C---:B------:R-:W-:Y:S02]  /*2180*/  IADD3 R14, PT, PT, R23.reuse, 0x20, RZ ;  /* 0x00000020170e7810 */ /* 0x040fe40007ffe0ff */
[C---:B------:R-:W-:Y:S02]  /*2190*/  IADD3 R15, PT, PT, R23.reuse, 0x30, RZ ;  /* 0x00000030170f7810 */ /* 0x040fe40007ffe0ff */
[----:B0-----:R-:W-:-:S04]  /*21a0*/  ISETP.GE.U32.AND P1, PT, R23, UR10, PT ;  /* 0x0000000a17007c0c */ /* 0x001fc8000bf26070 */
[----:B------:R-:W-:-:S13]  /*21b0*/  ISETP.GE.AND.EX P1, PT, R28, UR11, PT, P1 ;  /* 0x0000000b1c007c0c */ /* 0x000fda000bf26310 */
[----:B------:R-:W-:Y:S05]  /*21c0*/  @P1 BRA `(.L_x_2171) ;  /* 0x0000000000481947 */ /* 0x000fea0003800000 */
[----:B------:R-:W0:Y:S01]  /*21d0*/  LDCU.64 UR12, c[0x0][0x3e0] ;  /* 0x00007c00ff0c77ac */ /* 0x000e220008000a00 */
[----:B------:R-:W-:Y:S01]  /*21e0*/  MOV R7, R27 ;  /* 0x0000001b00077202 */ /* 0x000fe20000000f00 */
[--C-:B------:R-:W-:Y:S01]  /*21f0*/  FADD.FTZ R8, R21, -R4.reuse ;  /* 0x8000000415087221 */ /* 0x100fe20000010000 */
[----:B------:R-:W-:Y:S01]  /*2200*/  FADD.FTZ R18, R18, -R4 ;  /* 0x8000000412127221 */ /* 0x000fe20000010000 */
[----:B------:R-:W1:Y:S01]  /*2210*/  LDCU.64 UR8, c[0x0][0x380] ;  /* 0x00007000ff0877ac */ /* 0x000e620008000a00 */
[----:B------:R-:W-:Y:S02]  /*2220*/  IMAD.MOV.U32 R6, RZ, RZ, R24 ;  /* 0x000000ffff067224 */ /* 0x000fe400078e0018 */
[-C--:B------:R-:W-:Y:S01]  /*2230*/  FMUL.FTZ R8, R8, R5.reuse ;  /* 0x0000000508087220 */ /* 0x080fe20000410000 */
[----:B------:R-:W-:-:S03]  /*2240*/  FMUL.FTZ R21, R18, R5 ;  /* 0x0000000512157220 */ /* 0x000fc60000410000 */
[----:B------:R-:W-:Y:S01]  /*2250*/  FFMA.FTZ R18, R10, R8, R13 ;  /* 0x000000080a127223 */ /* 0x000fe2000001000d */
        /* <DEDUP_REMOVED lines=9> */
.L_x_2171:
[----:B------:R-:W-:Y:S05]  /*22f0*/  BSYNC.RECONVERGENT B1 ;  /* 0x0000000000017941 */ /* 0x000fea0003800200 */
.L_x_2170:
        /* <DEDUP_REMOVED lines=15> */
[----:B------:R-:W1:Y:S01]  /*23f0*/  LDCU.64 UR12, c[0x0][0x380] ;  /* 0x00007000ff0c77ac */ /* 0x000e620008000a00 */
[----:B------:R-:W-:Y:S01]  /*2400*/  FADD.FTZ R0, R0, -R4 ;  /* 0x8000000400007221 */ /* 0x000fe20000010000 */
[----:B------:R-:W-:-:S03]  /*2410*/  FMUL.FTZ R8, R8, R5 ;  /* 0x0000000508087220 */ /* 0x000fc60000410000 */
[----:B------:R-:W-:Y:S01]  /*2420*/  FMUL.FTZ R0, R0, R5 ;  /* 0x0000000500007220 */ /* 0x000fe20000410000 */
[----:B------:R-:W-:-:S03]  /*2430*/  FFMA.FTZ R19, R10, R8, R13 ;  /* 0x000000080a137223 */ /* 0x000fc6000001000d */
[----:B------:R-:W-:Y:S01]  /*2440*/  FFMA.FTZ R0, R11, R0, R12 ;  /* 0x000000000b007223 */ /* 0x000fe2000001000c */
[----:B0-----:R-:W-:Y:S02]  /*2450*/  IMAD R9, R9, UR8, RZ ;  /* 0x0000000809097c24 */ /* 0x001fe4000f8e02ff */
[----:B------:R-:W-:-:S04]  /*2460*/  IMAD.WIDE.U32 R6, R20, UR8, R6 ;  /* 0x0000000814067c25 */ /* 0x000fc8000f8e0006 */
[----:B------:R-:W-:Y:S01]  /*2470*/  IMAD R9, R20, UR9, R9 ;  /* 0x0000000914097c24 */ /* 0x000fe2000f8e0209 */
[----:B-1----:R-:W-:-:S03]  /*2480*/  LEA R8, P1, R6, UR12, 0x1 ;  /* 0x0000000c06087c11 */ /* 0x002fc6000f8208ff */
[----:B------:R-:W-:Y:S01]  /*2490*/  IMAD.IADD R9, R7, 0x1, R9 ;  /* 0x0000000107097824 */ /* 0x000fe200078e0209 */
[----:B------:R-:W-:-:S04]  /*24a0*/  F2FP.BF16.F32.PACK_AB R7, R0, R19 ;  /* 0x000000130007723e */ /* 0x000fc800000010ff */
[----:B------:R-:W-:-:S05]  /*24b0*/  LEA.HI.X R9, R6, UR13, R9, 0x1, P1 ;  /* 0x0000000d06097c11 */ /* 0x000fca00088f0c09 */
[----:B------:R0:W-:Y:S02]  /*24c0*/  STG.E desc[UR14][R8.64], R7 ;  /* 0x0000000708007986 */ /* 0x0001e4000c10190e */
.L_x_2173:
[----:B------:R-:W-:Y:S05]  /*24d0*/  BSYNC.RECONVERGENT B1 ;  /* 0x0000000000017941 */ /* 0x000fea0003800200 */
.L_x_2172:
[----:B------:R-:W-:Y:S04]  /*24e0*/  BSSY.RECONVERGENT B1, `(.L_x_2174) ;  /* 0x0000014000017945 */ /* 0x000fe80003800200 */
[----:B------:R-:W-:Y:S05]  /*24f0*/  @P2 BRA `(.L_x_2175) ;  /* 0x0000000000482947 */ /* 0x000fea0003800000 */
[----:B------:R-:W1:Y:S01]  /*2500*/  LDCU.64 UR8, c[0x0][0x3e0] ;  /* 0x00007c00ff0877ac */ /* 0x000e620008000a00 */
[--C-:B------:R-:W-:Y:S01]  /*2510*/  FADD.FTZ R0, R3, -R4.reuse ;  /* 0x8000000403007221 */ /* 0x100fe20000010000 */
[----:B------:R-:W-:Y:S01]  /*2520*/  FADD.FTZ R6, R2, -R4 ;  /* 0x8000000402067221 */ /* 0x000fe20000010000 */
[----:B------:R-:W-:Y:S01]  /*2530*/  MOV R2, R24 ;  /* 0x0000001800027202 */ /* 0x000fe20000000f00 */
[----:B------:R-:W2:Y:S01]  /*2540*/  LDCU.64 UR12, c[0x0][0x380] ;  /* 0x00007000ff0c77ac */ /* 0x000ea20008000a00 */
[----:B------:R-:W-:Y:S01]  /*2550*/  MOV R3, R27 ;  /* 0x0000001b00037202 */ /* 0x000fe20000000f00 */
[-C--:B------:R-:W-:Y:S01]  /*2560*/  FMUL.FTZ R0, R0, R5.reuse ;  /* 0x0000000500007220 */ /* 0x080fe20000410000 */
[----:B------:R-:W-:-:S03]  /*2570*/  FMUL.FTZ R6, R6, R5 ;  /* 0x0000000506067220 */ /* 0x000fc60000410000 */
[----:B------:R-:W-:Y:S01]  /*2580*/  FFMA.FTZ R0, R10, R0, R13 ;  /* 0x000000000a007223 */ /* 0x000fe2000001000d */
[----:B0-----:R-:W-:Y:S01]  /*2590*/  FFMA.FTZ R9, R11, R6, R12 ;  /* 0x000000060b097223 */ /* 0x001fe2000001000c */
        /* <DEDUP_REMOVED lines=8> */
.L_x_2175:
[----:B------:R-:W-:Y:S05]  /*2620*/  BSYNC.RECONVERGENT B1 ;  /* 0x0000000000017941 */ /* 0x000fea0003800200 */
.L_x_2174:
[----:B------:R-:W-:Y:S05]  /*2630*/  @P3 BRA `(.L_x_2176) ;  /* 0x0000000800643947 */ /* 0x000fea0003800000 */
[----:B------:R-:W2:Y:S01]  /*2640*/  LDCU.64 UR8, c[0x0][0x3e0] ;  /* 0x00007c00ff0877ac */ /* 0x000ea20008000a00 */
[----:B------:R-:W-:Y:S01]  /*2650*/  MOV R25, R27 ;  /* 0x0000001b00197202 */ /* 0x000fe20000000f00 */
[--C-:B------:R-:W-:Y:S01]  /*2660*/  FADD.FTZ R0, R17, -R4.reuse ;  /* 0x8000000411007221 */ /* 0x100fe20000010000 */
[----:B------:R-:W-:Y:S01]  /*2670*/  FADD.FTZ R4, R16, -R4 ;  /* 0x8000000410047221 */ /* 0x000fe20000010000 */
[----:B------:R-:W3:Y:S02]  /*2680*/  LDCU.64 UR10, c[0x0][0x380] ;  /* 0x00007000ff0a77ac */ /* 0x000ee40008000a00 */
[-C--:B------:R-:W-:Y:S01]  /*2690*/  FMUL.FTZ R0, R0, R5.reuse ;  /* 0x0000000500007220 */ /* 0x080fe20000410000 */
[----:B------:R-:W-:-:S03]  /*26a0*/  FMUL.FTZ R4, R4, R5 ;  /* 0x0000000504047220 */ /* 0x000fc60000410000 */
[----:B------:R-:W-:Y:S01]  /*26b0*/  FFMA.FTZ R0, R10, R0, R13 ;  /* 0x000000000a007223 */ /* 0x000fe2000001000d */
[----:B------:R-:W-:-:S05]  /*26c0*/  FFMA.FTZ R5, R11, R4, R12 ;  /* 0x000000040b057223 */ /* 0x000fca000001000c */
[----:B------:R-:W-:Y:S01]  /*26d0*/  F2FP.BF16.F32.PACK_AB R5, R5, R0 ;  /* 0x000000000505723e */ /* 0x000fe200000010ff */
[----:B--2---:R-:W-:Y:S02]  /*26e0*/  IMAD R18, R18, UR8, RZ ;  /* 0x0000000812127c24 */ /* 0x004fe4000f8e02ff */
[----:B------:R-:W-:-:S04]  /*26f0*/  IMAD.WIDE.U32 R24, R15, UR8, R24 ;  /* 0x000000080f187c25 */ /* 0x000fc8000f8e0018 */
[----:B------:R-:W-:Y:S01]  /*2700*/  IMAD R15, R15, UR9, R18 ;  /* 0x000000090f0f7c24 */ /* 0x000fe2000f8e0212 */
[----:B---3--:R-:W-:-:S03]  /*2710*/  LEA R2, P1, R24, UR10, 0x1 ;  /* 0x0000000a18027c11 */ /* 0x008fc6000f8208ff */
[----:B------:R-:W-:-:S05]  /*2720*/  IMAD.IADD R15, R25, 0x1, R15 ;  /* 0x00000001190f7824 */ /* 0x000fca00078e020f */
[----:B-1----:R-:W-:-:S05]  /*2730*/  LEA.HI.X R3, R24, UR11, R15, 0x1, P1 ;  /* 0x0000000b18037c11 */ /* 0x002fca00088f0c0f */
[----:B------:R2:W-:Y:S01]  /*2740*/  STG.E desc[UR14][R2.64], R5 ;  /* 0x0000000502007986 */ /* 0x0005e2000c10190e */
[----:B------:R-:W-:Y:S05]  /*2750*/  BRA `(.L_x_2176) ;  /* 0x00000008001c7947 */ /* 0x000fea0003800000 */
.L_x_2169:
[----:B------:R-:W0:Y:S01]  /*2760*/  LDCU.64 UR8, c[0x0][0x3e8] ;  /* 0x00007d00ff0877ac */ /* 0x000e220008000a00 */
[----:B------:R-:W-:Y:S01]  /*2770*/  SHF.R.S32.HI R6, RZ, 0x1f, R23 ;  /* 0x0000001fff067819 */ /* 0x000fe20000011417 */
[----:B------:R-:W-:Y:S01]  /*2780*/  BSSY.RECONVERGENT B1, `(.L_x_2177) ;  /* 0x0000028000017945 */ /* 0x000fe20003800200 */
[C---:B------:R-:W-:Y:S02]  /*2790*/  IADD3 R14, PT, PT, R23.reuse, 0x20, RZ ;  /* 0x00000020170e7810 */ /* 0x040fe40007ffe0ff */
[C---:B------:R-:W-:Y:S02]  /*27a0*/  IADD3 R15, PT, PT, R23.reuse, 0x30, RZ ;  /* 0x00000030170f7810 */ /* 0x040fe40007ffe0ff */
[----:B------:R-:W-:Y:S02]  /*27b0*/  SHF.R.S32.HI R20, RZ, 0x1f, R14 ;  /* 0x0000001fff147819 */ /* 0x000fe4000001140e */
[----:B------:R-:W-:Y:S02]  /*27c0*/  SHF.R.S32.HI R28, RZ, 0x1f, R15 ;  /* 0x0000001fff1c7819 */ /* 0x000fe4000001140f */
[----:B0-----:R-:W-:-:S02]  /*27d0*/  ISETP.GE.U32.AND P2, PT, R23, UR8, PT ;  /* 0x0000000817007c0c */ /* 0x001fc4000bf46070 */
[----:B------:R-:W-:Y:S02]  /*27e0*/  ISETP.GE.U32.AND P3, PT, R14, UR8, PT ;  /* 0x000000080e007c0c */ /* 0x000fe4000bf66070 */
[----:B------:R-:W-:Y:S02]  /*27f0*/  ISETP.GE.AND.EX P4, PT, R6, UR9, PT, P2 ;  /* 0x0000000906007c0c */ /* 0x000fe4000bf86320 */
[----:B------:R-:W-:Y:S02]  /*2800*/  ISETP.GE.U32.AND P5, PT, R15, UR8, PT ;  /* 0x000000080f007c0c */ /* 0x000fe4000bfa6070 */
[----:B------:R-:W-:Y:S02]  /*2810*/  ISETP.GE.AND.EX P2, PT, R20, UR9, PT, P3 ;  /* 0x0000000914007c0c */ /* 0x000fe4000bf46330 */
        /* <DEDUP_REMOVED lines=8> */
[----:B------:R-:W-:Y:S01]  /*28a0*/  FFMA.FTZ R18, R10, R8, R13 ;  /* 0x000000080a127223 */ /* 0x000fe2000001000d */
        /* <DEDUP_REMOVED lines=21> */
.L_x_2178:
[----:B------:R-:W-:Y:S05]  /*2a00*/  BSYNC.RECONVERGENT B1 ;  /* 0x0000000000017941 */ /* 0x000fea0003800200 */
.L_x_2177:
[----:B------:R-:W-:Y:S04]  /*2a10*/  BSSY.RECONVERGENT B1, `(.L_x_2179) ;  /* 0x0000020000017945 */ /* 0x000fe80003800200 */
[----:B------:R-:W-:Y:S05]  /*2a20*/  @P1 BRA `(.L_x_2180) ;  /* 0x0000000000781947 */ /* 0x000fea0003800000 */
[--C-:B------:R-:W-:Y:S01]  /*2a30*/  FADD.FTZ R6, R19, -R4.reuse ;  /* 0x8000000413067221 */ /* 0x100fe20000010000 */
[----:B------:R-:W-:Y:S01]  /*2a40*/  FADD.FTZ R0, R0, -R4 ;  /* 0x8000000400007221 */ /* 0x000fe20000010000 */
[----:B------:R-:W1:Y:S01]  /*2a50*/  LDCU.64 UR10, c[0x0][0x3e0] ;  /* 0x00007c00ff0a77ac */ /* 0x000e620008000a00 */
[----:B------:R-:W-:Y:S01]  /*2a60*/  IADD3 R29, PT, PT, R23, 0x10, RZ ;  /* 0x00000010171d7810 */ /* 0x000fe20007ffe0ff */
[-C--:B------:R-:W-:Y:S01]  /*2a70*/  FMUL.FTZ R6, R6, R5.reuse ;  /* 0x0000000506067220 */ /* 0x080fe20000410000 */
[----:B------:R-:W-:Y:S01]  /*2a80*/  FMUL.FTZ R0, R0, R5 ;  /* 0x0000000500007220 */ /* 0x000fe20000410000 */
[----:B------:R-:W2:Y:S01]  /*2a90*/  LDCU.64 UR12, c[0x0][0x380] ;  /* 0x00007000ff0c77ac */ /* 0x000ea20008000a00 */
[----:B0-----:R-:W-:Y:S01]  /*2aa0*/  SHF.R.S32.HI R21, RZ, 0x1f, R29 ;  /* 0x0000001fff157819 */ /* 0x001fe2000001141d */
[----:B------:R-:W-:Y:S01]  /*2ab0*/  FFMA.FTZ R7, R10, R6, R13 ;  /* 0x000000060a077223 */ /* 0x000fe2000001000d */
[----:B------:R-:W-:-:S03]  /*2ac0*/  FFMA.FTZ R6, R11, R0, R12 ;  /* 0x000000000b067223 */ /* 0x000fc6000001000c */
[----:B------:R-:W-:Y:S01]  /*2ad0*/  FMUL.FTZ R8, R7, -1.4426950216293334961 ;  /* 0xbfb8aa3b07087820 */ /* 0x000fe20000410000 */
[----:B------:R-:W-:-:S05]  /*2ae0*/  FMUL.FTZ R9, R6, -1.4426950216293334961 ;  /* 0xbfb8aa3b06097820 */ /* 0x000fca0000410000 */
[----:B------:R-:W0:Y:S08]  /*2af0*/  MUFU.EX2 R8, R8 ;  /* 0x0000000800087308 */ /* 0x000e300000000800 */
[----:B------:R-:W3:Y:S01]  /*2b00*/  MUFU.EX2 R9, R9 ;  /* 0x0000000900097308 */ /* 0x000ee20000000800 */
[----:B0-----:R-:W-:Y:S01]  /*2b10*/  FADD.FTZ R18, R8, 1 ;  /* 0x3f80000008127421 */ /* 0x001fe20000010000 */
[----:B-1----:R-:W-:-:S06]  /*2b20*/  IMAD R8, R21, UR10, RZ ;  /* 0x0000000a15087c24 */ /* 0x002fcc000f8e02ff */
[----:B------:R-:W0:Y:S01]  /*2b30*/  MUFU.RCP R0, R18 ;  /* 0x0000001200007308 */ /* 0x000e220000001000 */
[----:B------:R-:W-:Y:S01]  /*2b40*/  IMAD R21, R29, UR11, R8 ;  /* 0x0000000b1d157c24 */ /* 0x000fe2000f8e0208 */
[----:B------:R-:W-:Y:S01]  /*2b50*/  MOV R8, R24 ;  /* 0x0000001800087202 */ /* 0x000fe20000000f00 */
[----:B---3--:R-:W-:Y:S01]  /*2b60*/  FADD.FTZ R19, R9, 1 ;  /* 0x3f80000009137421 */ /* 0x008fe20000010000 */
[----:B------:R-:W-:-:S05]  /*2b70*/  MOV R9, R27 ;  /* 0x0000001b00097202 */ /* 0x000fca0000000f00 */
[----:B------:R-:W1:Y:S01]  /*2b80*/  MUFU.RCP R19, R19 ;  /* 0x0000001300137308 */ /* 0x000e620000001000 */
[----:B------:R-:W-:-:S05]  /*2b90*/  IMAD.WIDE.U32 R8, R29, UR10, R8 ;  /* 0x0000000a1d087c25 */ /* 0x000fca000f8e0008 */
[----:B------:R-:W-:Y:S01]  /*2ba0*/  IADD3 R21, PT, PT, R9, R21, RZ ;  /* 0x0000001509157210 */ /* 0x000fe20007ffe0ff */
[----:B0-----:R-:W-:Y:S01]  /*2bb0*/  FMUL.FTZ R0, R7, R0 ;  /* 0x0000000007007220 */ /* 0x001fe20000410000 */
[----:B-1----:R-:W-:Y:S01]  /*2bc0*/  FMUL.FTZ R29, R6, R19 ;  /* 0x00000013061d7220 */ /* 0x002fe20000410000 */
[----:B--2---:R-:W-:-:S04]  /*2bd0*/  LEA R6, P1, R8, UR12, 0x1 ;  /* 0x0000000c08067c11 */ /* 0x004fc8000f8208ff */
[----:B------:R-:W-:Y:S02]  /*2be0*/  LEA.HI.X R7, R8, UR13, R21, 0x1, P1 ;  /* 0x0000000d08077c11 */ /* 0x000fe400088f0c15 */
[----:B------:R-:W-:-:S05]  /*2bf0*/  F2FP.BF16.F32.PACK_AB R29, R29, R0 ;  /* 0x000000001d1d723e */ /* 0x000fca00000010ff */
[----:B------:R1:W-:Y:S02]  /*2c00*/  STG.E desc[UR14][R6.64], R29 ;  /* 0x0000001d06007986 */ /* 0x0003e4000c10190e */
.L_x_2180:
[----:B------:R-:W-:Y:S05]  /*2c10*/  BSYNC.RECONVERGENT B1 ;  /* 0x0000000000017941 */ /* 0x000fea0003800200 */
.L_x_2179:
[----:B------:R-:W-:Y:S04]  /*2c20*/  BSSY.RECONVERGENT B1, `(.L_x_2181) ;  /* 0x000001e000017945 */ /* 0x000fe80003800200 */
[----:B------:R-:W-:Y:S05]  /*2c30*/  @P2 BRA `(.L_x_2182) ;  /* 0x0000000000702947 */ /* 0x000fea0003800000 */
[--C-:B------:R-:W-:Y:S01]  /*2c40*/  FADD.FTZ R0, R3, -R4.reuse ;  /* 0x8000000403007221 */ /* 0x100fe20000010000 */
[----:B------:R-:W-:Y:S01]  /*2c50*/  FADD.FTZ R2, R2, -R4 ;  /* 0x8000000402027221 */ /* 0x000fe20000010000 */
[----:B------:R-:W2:Y:S01]  /*2c60*/  LDCU.64 UR10, c[0x0][0x3e0] ;  /* 0x00007c00ff0a77ac */ /* 0x000ea20008000a00 */
[----:B------:R-:W-:Y:S01]  /*2c70*/  MOV R3, R27 ;  /* 0x0000001b00037202 */ /* 0x000fe20000000f00 */
[-C--:B------:R-:W-:Y:S01]  /*2c80*/  FMUL.FTZ R0, R0, R5.reuse ;  /* 0x0000000500007220 */ /* 0x080fe20000410000 */
[----:B------:R-:W3:Y:S03]  /*2c90*/  LDCU.64 UR12, c[0x0][0x380] ;  /* 0x00007000ff0c77ac */ /* 0x000ee60008000a00 */
[----:B-1----:R-:W-:Y:S01]  /*2ca0*/  FFMA.FTZ R6, R10, R0, R13 ;  /* 0x000000000a067223 */ /* 0x002fe2000001000d */
[----:B------:R-:W-:-:S03]  /*2cb0*/  FMUL.FTZ R0, R2, R5 ;  /* 0x0000000502007220 */ /* 0x000fc60000410000 */
[----:B------:R-:W-:Y:S01]  /*2cc0*/  FMUL.FTZ R2, R6, -1.4426950216293334961 ;  /* 0xbfb8aa3b06027820 */ /* 0x000fe20000410000 */
[----:B------:R-:W-:-:S04]  /*2cd0*/  FFMA.FTZ R0, R11, R0, R12 ;  /* 0x000000000b007223 */ /* 0x000fc8000001000c */
[----:B0-----:R-:W-:Y:S01]  /*2ce0*/  FMUL.FTZ R9, R0, -1.4426950216293334961 ;  /* 0xbfb8aa3b00097820 */ /* 0x001fe20000410000 */
[----:B------:R-:W0:Y:S01]  /*2cf0*/  MUFU.EX2 R2, R2 ;  /* 0x0000000200027308 */ /* 0x000e220000000800 */
[----:B--2---:R-:W-:-:S04]  /*2d00*/  IMAD R21, R20, UR10, RZ ;  /* 0x0000000a14157c24 */ /* 0x004fc8000f8e02ff */
[----:B------:R-:W-:-:S03]  /*2d10*/  IMAD R21, R14, UR11, R21 ;  /* 0x0000000b0e157c24 */ /* 0x000fc6000f8e0215 */
[----:B------:R-:W1:Y:S01]  /*2d20*/  MUFU.EX2 R9, R9 ;  /* 0x0000000900097308 */ /* 0x000e620000000800 */
[----:B0-----:R-:W-:Y:S01]  /*2d30*/  FADD.FTZ R8, R2, 1 ;  /* 0x3f80000002087421 */ /* 0x001fe20000010000 */
[----:B------:R-:W-:-:S06]  /*2d40*/  IMAD.MOV.U32 R2, RZ, RZ, R24 ;  /* 0x000000ffff027224 */ /* 0x000fcc00078e0018 */
[----:B------:R-:W0:Y:S01]  /*2d50*/  MUFU.RCP R7, R8 ;  /* 0x0000000800077308 */ /* 0x000e220000001000 */
[----:B------:R-:W-:-:S04]  /*2d60*/  IMAD.WIDE.U32 R2, R14, UR10, R2 ;  /* 0x0000000a0e027c25 */ /* 0x000fc8000f8e0002 */
[----:B-1----:R-:W-:Y:S01]  /*2d70*/  FADD.FTZ R18, R9, 1 ;  /* 0x3f80000009127421 */ /* 0x002fe20000010000 */
[----:B------:R-:W-:-:S03]  /*2d80*/  IADD3 R21, PT, PT, R3, R21, RZ ;  /* 0x0000001503157210 */ /* 0x000fc60007ffe0ff */
[----:B------:R-:W1:Y:S01]  /*2d90*/  MUFU.RCP R19, R18 ;  /* 0x0000001200137308 */ /* 0x000e620000001000 */
[----:B0-----:R-:W-:Y:S01]  /*2da0*/  FMUL.FTZ R9, R6, R7 ;  /* 0x0000000706097220 */ /* 0x001fe20000410000 */
[----:B---3--:R-:W-:-:S04]  /*2db0*/  LEA R6, P1, R2, UR12, 0x1 ;  /* 0x0000000c02067c11 */ /* 0x008fc8000f8208ff */
[----:B------:R-:W-:Y:S01]  /*2dc0*/  LEA.HI.X R7, R2, UR13, R21, 0x1, P1 ;  /* 0x0000000d02077c11 */ /* 0x000fe200088f0c15 */
[----:B-1----:R-:W-:-:S05]  /*2dd0*/  FMUL.FTZ R0, R0, R19 ;  /* 0x0000001300007220 */ /* 0x002fca0000410000 */
[----:B------:R-:W-:-:S05]  /*2de0*/  F2FP.BF16.F32.PACK_AB R9, R0, R9 ;  /* 0x000000090009723e */ /* 0x000fca00000010ff */
[----:B------:R2:W-:Y:S02]  /*2df0*/  STG.E desc[UR14][R6.64], R9 ;  /* 0x0000000906007986 */ /* 0x0005e4000c10190e */
.L_x_2182:
[----:B------:R-:W-:Y:S05]  /*2e00*/  BSYNC.RECONVERGENT B1 ;  /* 0x0000000000017941 */ /* 0x000fea0003800200 */
.L_x_2181:
[----:B------:R-:W-:Y:S05]  /*2e10*/  @P3 BRA `(.L_x_2176) ;  /* 0x00000000006c3947 */ /* 0x000fea0003800000 */
[--C-:B------:R-:W-:Y:S01]  /*2e20*/  FADD.FTZ R0, R17, -R4.reuse ;  /* 0x8000000411007221 */ /* 0x100fe20000010000 */
[----:B------:R-:W-:Y:S01]  /*2e30*/  FADD.FTZ R4, R16, -R4 ;  /* 0x8000000410047221 */ /* 0x000fe20000010000 */
[----:B------:R-:W3:Y:S01]  /*2e40*/  LDCU.64 UR8, c[0x0][0x3e0] ;  /* 0x00007c00ff0877ac */ /* 0x000ee20008000a00 */
[----:B------:R-:W-:Y:S01]  /*2e50*/  MOV R25, R27 ;  /* 0x0000001b00197202 */ /* 0x000fe20000000f00 */
[-C--:B------:R-:W-:Y:S01]  /*2e60*/  FMUL.FTZ R0, R0, R5.reuse ;  /* 0x0000000500007220 */ /* 0x080fe20000410000 */
[----:B------:R-:W-:Y:S01]  /*2e70*/  FMUL.FTZ R4, R4, R5 ;  /* 0x0000000504047220 */ /* 0x000fe20000410000 */
[----:B------:R-:W4:Y:S02]  /*2e80*/  LDCU.64 UR10, c[0x0][0x380] ;  /* 0x00007000ff0a77ac */ /* 0x000f240008000a00 */
[----:B------:R-:W-:Y:S01]  /*2e90*/  FFMA.FTZ R13, R10, R0, R13 ;  /* 0x000000000a0d7223 */ /* 0x000fe2000001000d */
[----:B------:R-:W-:-:S03]  /*2ea0*/  FFMA.FTZ R12, R11, R4, R12 ;  /* 0x000000040b0c7223 */ /* 0x000fc6000001000c */
[----:B------:R-:W-:Y:S01]  /*2eb0*/  FMUL.FTZ R0, R13, -1.4426950216293334961 ;  /* 0xbfb8aa3b0d007820 */ /* 0x000fe20000410000 */
[----:B------:R-:W-:-:S05]  /*2ec0*/  FMUL.FTZ R2, R12, -1.4426950216293334961 ;  /* 0xbfb8aa3b0c027820 */ /* 0x000fca0000410000 */
[----:B------:R-:W5:Y:S01]  /*2ed0*/  MUFU.EX2 R0, R0 ;  /* 0x0000000000007308 */ /* 0x000f620000000800 */
[----:B---3--:R-:W-:Y:S02]  /*2ee0*/  IMAD R28, R28, UR8, RZ ;  /* 0x000000081c1c7c24 */ /* 0x008fe4000f8e02ff */
[----:B------:R-:W-:-:S05]  /*2ef0*/  IMAD.WIDE.U32 R24, R15, UR8, R24 ;  /* 0x000000080f187c25 */ /* 0x000fca000f8e0018 */
[----:B------:R-:W3:Y:S01]  /*2f00*/  MUFU.EX2 R2, R2 ;  /* 0x0000000200027308 */ /* 0x000ee20000000800 */
[----:B------:R-:W-:-:S05]  /*2f10*/  IMAD R15, R15, UR9, R28 ;  /* 0x000000090f0f7c24 */ /* 0x000fca000f8e021c */
[----:B------:R-:W-:Y:S01]  /*2f20*/  IADD3 R15, PT, PT, R25, R15, RZ ;  /* 0x0000000f190f7210 */ /* 0x000fe20007ffe0ff */
[----:B-----5:R-:W-:-:S06]  /*2f30*/  FADD.FTZ R4, R0, 1 ;  /* 0x3f80000000047421 */ /* 0x020fcc0000010000 */
[----:B------:R-:W5:Y:S01]  /*2f40*/  MUFU.RCP R4, R4 ;  /* 0x0000000400047308 */ /* 0x000f620000001000 */
[----:B---3--:R-:W-:Y:S01]  /*2f50*/  FADD.FTZ R5, R2, 1 ;  /* 0x3f80000002057421 */ /* 0x008fe20000010000 */
[----:B----4-:R-:W-:-:S04]  /*2f60*/  LEA R2, P1, R24, UR10, 0x1 ;  /* 0x0000000a18027c11 */ /* 0x010fc8000f8208ff */
[----:B------:R-:W-:Y:S02]  /*2f70*/  LEA.HI.X R3, R24, UR11, R15, 0x1, P1 ;  /* 0x0000000b18037c11 */ /* 0x000fe400088f0c0f */
[----:B------:R-:W1:Y:S01]  /*2f80*/  MUFU.RCP R5, R5 ;  /* 0x0000000500057308 */ /* 0x000e620000001000 */
[----:B-----5:R-:W-:Y:S01]  /*2f90*/  FMUL.FTZ R0, R13, R4 ;  /* 0x000000040d007220 */ /* 0x020fe20000410000 */
[----:B-12---:R-:W-:-:S05]  /*2fa0*/  FMUL.FTZ R7, R12, R5 ;  /* 0x000000050c077220 */ /* 0x006fca0000410000 */
[----:B------:R-:W-:-:S05]  /*2fb0*/  F2FP.BF16.F32.PACK_AB R7, R7, R0 ;  /* 0x000000000707723e */ /* 0x000fca00000010ff */
[----:B------:R3:W-:Y:S02]  /*2fc0*/  STG.E desc[UR14][R2.64], R7 ;  /* 0x0000000702007986 */ /* 0x0007e4000c10190e */
.L_x_2176:
[----:B------:R-:W-:Y:S05]  /*2fd0*/  BSYNC.RECONVERGENT B0 ;  /* 0x0000000000007941 */ /* 0x000fea0003800200 */
.L_x_2168:
[----:B------:R-:W4:Y:S01]  /*2fe0*/  LDCU UR5, c[0x0][0x3f8] ;  /* 0x00007f00ff0577ac */ /* 0x000f220008000800 */
[----:B------:R-:W4:Y:S01]  /*2ff0*/  LDCU UR8, c[0x0][0x3c8] ;  /* 0x00007900ff0877ac */ /* 0x000f220008000800 */
[----:B------:R-:W-:Y:S02]  /*3000*/  UIADD3 UR7, UPT, UPT, UR19, UR7, URZ ;  /* 0x0000000713077290 */ /* 0x000fe4000fffe0ff */
[----:B------:R-:W-:Y:S02]  /*3010*/  UIADD3 UR4, UPT, UPT, UR4, 0x1, URZ ;  /* 0x0000000104047890 */ /* 0x000fe4000fffe0ff */
[----:B----4-:R-:W-:-:S04]  /*3020*/  UIMAD UR5, UR5, UR8, URZ ;  /* 0x00000008050572a4 */ /* 0x010fc8000f8e02ff */
[----:B------:R-:W-:-:S09]  /*3030*/  UISETP.GE.AND UP0, UPT, UR7, UR5, UPT ;  /* 0x000000050700728c */ /* 0x000fd2000bf06270 */
[----:B------:R-:W-:Y:S05]  /*3040*/  BRA.U !UP0, `(.L_x_2183) ;  /* 0xffffffd108507547 */ /* 0x000fea000b83ffff */
[----:B------:R-:W-:Y:S05]  /*3050*/  EXIT ;  /* 0x000000000000794d */ /* 0x000fea0003800000 */
.L_x_2184:
        /* <DEDUP_REMOVED lines=10> */
.L_x_4533:


//--------------------- .text._Z35group_norm_nhwc_fwd_one_pass_kernelI11Bf16IOBf16WLi128ELi56ELi448EEv26Group_norm_nhwc_fwd_params --------------------------
	.section	.text._Z35group_norm_nhwc_fwd_one_pass_kernelI11Bf16IOBf16WLi128ELi56ELi448EEv26Group_norm_nhwc_fwd_params,"ax",@progbits
	.align	128
        .global         _Z35group_norm_nhwc_fwd_one_pass_kernelI11Bf16IOBf16WLi128ELi56ELi448EEv26Group_norm_nhwc_fwd_params
        .type           _Z35group_norm_nhwc_fwd_one_pass_kernelI11Bf16IOBf16WLi128ELi56ELi448EEv26Group_norm_nhwc_fwd_params,@function
        .size           _Z35group_norm_nhwc_fwd_one_pass_kernelI11Bf16IOBf16WLi128ELi56ELi448EEv26Group_norm_nhwc_fwd_params,(.L_x_4534 - _Z35group_norm_nhwc_fwd_one_pass_kernelI11Bf16IOBf16WLi128ELi56ELi448EEv26Group_norm_nhwc_fwd_params)
        .other          _Z35group_norm_nhwc_fwd_one_pass_kernelI11Bf16IOBf16WLi128ELi56ELi448EEv26Group_norm_nhwc_fwd_params,@"STO_CUDA_ENTRY STV_DEFAULT"
_Z35group_norm_nhwc_fwd_one_pass_kernelI11Bf16IOBf16WLi128ELi56ELi448EEv26Group_norm_nhwc_fwd_params:
.text._Z35group_norm_nhwc_fwd_one_pass_kernelI11Bf16IOBf16WLi128ELi56ELi448EEv26Group_norm_nhwc_fwd_params:
        /* <DEDUP_REMOVED lines=41> */
.L_x_2228:
[----:B0-----:R-:W0:Y:S01]  /*0290*/  LDC R23, c[0x0][0x3f8] ;  /* 0x0000fe00ff177b82 */ /* 0x001e220000000800 */
[----:B-1----:R-:W1:Y:S01]  /*02a0*/  LDCU UR8, c[0x0][0x404] ;  /* 0x00008080ff0877ac */ /* 0x002e620008000800 */
[----:B------:R-:W-:Y:S01]  /*02b0*/  LOP3.LUT R56, R10, 0xffff, RZ, 0xc0, !PT ;  /* 0x0000ffff0a387812 */ /* 0x000fe200078ec0ff */
[----:B--2---:R-:W2:Y:S01]  /*02c0*/  LDCU.64 UR4, c[0x0][0x3e8] ;  /* 0x00007d00ff0477ac */ /* 0x004ea20008000a00 */
[----:B-1----:R-:W-:Y:S01]  /*02d0*/  IMAD R39, R3, UR8, R54 ;  /* 0x0000000803277c24 */ /* 0x002fe2000f8e0236 */
[----:B------:R-:W1:Y:S01]  /*02e0*/  LDCU.64 UR8, c[0x0][0x3f0] ;  /* 0x00007e00ff0877ac */ /* 0x000e620008000a00 */
[----:B--2---:R-:W-:Y:S02]  /*02f0*/  ISETP.GE.U32.AND P6, PT, R46, UR4, PT ;  /* 0x000000042e007c0c */ /* 0x004fe4000bfc6070 */
[----:B0--34-:R-:W-:Y:S02]  /*0300*/  IABS R19, R23 ;  /* 0x0000001700137213 */ /* 0x019fe40000000000 */
[----:B------:R-:W-:-:S02]  /*0310*/  ISETP.GE.U32.AND P4, PT, R39, UR4, PT ;  /* 0x0000000427007c0c */ /* 0x000fc4000bf86070 */
[----:B------:R-:W0:Y:S01]  /*0320*/  I2F.RP R12, R19 ;  /* 0x00000013000c7306 */ /* 0x000e220000209400 */
[----:B------:R-:W-:-:S04]  /*0330*/  SHF.R.S32.HI R25, RZ, 0x1f, R39 ;  /* 0x0000001fff197819 */ /* 0x000fc80000011427 */
[----:B------:R-:W-:-:S03]  /*0340*/  ISETP.GE.AND.EX P4, PT, R25, UR5, PT, P4 ;  /* 0x0000000519007c0c */ /* 0x000fc6000bf86340 */
        /* <DEDUP_REMOVED lines=20> */
[----:B------:R-:W-:Y:S02]  /*0490*/  MOV R19, R17 ;  /* 0x0000001100137202 */ /* 0x000fe40000000f00 */
[----:B------:R-:W2:Y:S02]  /*04a0*/  @!P4 LDC.64 R16, c[0x0][0x3e0] ;  /* 0x0000f800ff10cb82 */ /* 0x000ea40000000a00 */
[----:B------:R-:W-:Y:S02]  /*04b0*/  @!P3 IADD3 R19, PT, PT, -R19, RZ, RZ ;  /* 0x000000ff1313b210 */ /* 0x000fe40007ffe1ff */
[----:B------:R-:W-:Y:S02]  /*04c0*/  @!P2 LOP3.LUT R19, RZ, R23, RZ, 0x33, !PT ;  /* 0x00000017ff13a212 */ /* 0x000fe400078e33ff */
[----:B------:R-:W-:Y:S02]  /*04d0*/  ISETP.GE.U32.AND P3, PT, R52, UR4, PT ;  /* 0x0000000434007c0c */ /* 0x000fe4000bf66070 */
[----:B------:R-:W-:-:S02]  /*04e0*/  IADD3 R53, PT, PT, -R19, RZ, RZ ;  /* 0x000000ff13357210 */ /* 0x000fc40007ffe1ff */
[----:B------:R-:W-:Y:S02]  /*04f0*/  ISETP.GE.AND.EX P3, PT, R9, UR5, PT, P3 ;  /* 0x0000000509007c0c */ /* 0x000fe4000bf66330 */
[----:B------:R-:W-:Y:S01]  /*0500*/  SHF.R.S32.HI R12, RZ, 0x1f, R19 ;  /* 0x0000001fff0c7819 */ /* 0x000fe20000011413 */
[----:B------:R-:W-:Y:S01]  /*0510*/  IMAD R53, R23, R53, R8 ;  /* 0x0000003517357224 */ /* 0x000fe200078e0208 */
[----:B------:R-:W-:-:S03]  /*0520*/  ISETP.GE.U32.AND P2, PT, R48, UR4, PT ;  /* 0x0000000430007c0c */ /* 0x000fc6000bf46070 */
[----:B------:R-:W-:Y:S01]  /*0530*/  IMAD R53, R53, 0x38, RZ ;  /* 0x0000003835357824 */ /* 0x000fe200078e02ff */
[----:B------:R-:W-:Y:S01]  /*0540*/  ISETP.GE.AND.EX P2, PT, R13, UR5, PT, P2 ;  /* 0x000000050d007c0c */ /* 0x000fe2000bf46320 */
[----:B-1----:R-:W-:-:S03]  /*0550*/  IMAD R12, R12, UR8, RZ ;  /* 0x000000080c0c7c24 */ /* 0x002fc6000f8e02ff */
[----:B------:R-:W-:Y:S01]  /*0560*/  IADD3 R56, P1, PT, R53, R56, RZ ;  /* 0x0000003835387210 */ /* 0x000fe20007f3e0ff */
[----:B------:R-:W1:Y:S01]  /*0570*/  @!P3 LDC.64 R22, c[0x0][0x3e0] ;  /* 0x0000f800ff16bb82 */ /* 0x000e620000000a00 */
[----:B------:R-:W-:Y:S02]  /*0580*/  IMAD R59, R19, UR9, R12 ;  /* 0x00000009133b7c24 */ /* 0x000fe4000f8e020c */
[----:B------:R-:W-:Y:S01]  /*0590*/  LEA.HI.X.SX32 R57, R53, RZ, 0x1, P1 ;  /* 0x000000ff35397211 */ /* 0x000fe200008f0eff */
[----:B--2---:R-:W-:Y:S01]  /*05a0*/  @!P4 IMAD R12, R25, R16, RZ ;  /* 0x00000010190cc224 */ /* 0x004fe200078e02ff */
[----:B------:R-:W-:Y:S01]  /*05b0*/  ISETP.GE.U32.AND P1, PT, R50, UR4, PT ;  /* 0x0000000432007c0c */ /* 0x000fe2000bf26070 */
[----:B------:R-:W-:-:S03]  /*05c0*/  IMAD.WIDE.U32 R56, R19, UR8, R56 ;  /* 0x0000000813387c25 */ /* 0x000fc6000f8e0038 */
[----:B------:R-:W-:Y:S01]  /*05d0*/  ISETP.GE.AND.EX P1, PT, R11, UR5, PT, P1 ;  /* 0x000000050b007c0c */ /* 0x000fe2000bf26310 */
[----:B------:R-:W2:Y:S01]  /*05e0*/  @!P3 LDC.64 R18, c[0x0][0x390] ;  /* 0x0000e400ff12bb82 */ /* 0x000ea20000000a00 */
[----:B------:R-:W-:Y:S01]  /*05f0*/  @!P4 IMAD R27, R39, R17, R12 ;  /* 0x00000011271bc224 */ /* 0x000fe200078e020c */
[----:B------:R-:W-:Y:S02]  /*0600*/  IADD3 R59, PT, PT, R57, R59, RZ ;  /* 0x0000003b393b7210 */ /* 0x000fe40007ffe0ff */
[----:B------:R-:W-:-:S04]  /*0610*/  @!P4 MOV R58, R56 ;  /* 0x00000038003ac202 */ /* 0x000fc80000000f00 */
[----:B------:R-:W3:Y:S01]  /*0620*/  @!P2 LDC.64 R30, c[0x0][0x390] ;  /* 0x0000e400ff1eab82 */ /* 0x000ee20000000a00 */
[C---:B------:R-:W-:Y:S01]  /*0630*/  @!P4 IMAD.WIDE.U32 R24, R39.reuse, R16, R58 ;  /* 0x000000102718c225 */ /* 0x040fe200078e003a */
[----:B------:R-:W-:-:S03]  /*0640*/  IADD3 R39, PT, PT, R39, 0x50, RZ ;  /* 0x0000005027277810 */ /* 0x000fc60007ffe0ff */
[----:B-1----:R-:W-:Y:S01]  /*0650*/  @!P3 IMAD R14, R9, R22, RZ ;  /* 0x00000016090eb224 */ /* 0x002fe200078e02ff */
[----:B------:R-:W-:Y:S02]  /*0660*/  @!P4 IADD3 R12, PT, PT, R25, R27, RZ ;  /* 0x0000001b190cc210 */ /* 0x000fe40007ffe0ff */
[----:B------:R-:W1:Y:S01]  /*0670*/  @!P1 LDC.64 R16, c[0x0][0x3e0] ;  /* 0x0000f800ff109b82 */ /* 0x000e620000000a00 */
[----:B0-----:R-:W-:Y:S01]  /*0680*/  @!P4 LEA R20, P5, R24, R20, 0x1 ;  /* 0x000000141814c211 */ /* 0x001fe200078a08ff */
[----:B------:R-:W-:Y:S01]  /*0690*/  @!P3 IMAD R29, R52, R23, R14 ;  /* 0x00000017341db224 */ /* 0x000fe200078e020e */
[----:B------:R-:W-:Y:S02]  /*06a0*/  @!P3 MOV R25, R59 ;  /* 0x0000003b0019b202 */ /* 0x000fe40000000f00 */
[----:B------:R-:W-:Y:S02]  /*06b0*/  @!P4 LEA.HI.X R21, R24, R21, R12, 0x1, P5 ;  /* 0x000000151815c211 */ /* 0x000fe400028f0c0c */
[----:B------:R-:W-:Y:S01]  /*06c0*/  MOV R12, RZ ;  /* 0x000000ff000c7202 */ /* 0x000fe20000000f00 */
[----:B------:R-:W0:Y:S01]  /*06d0*/  @!P1 LDC.64 R36, c[0x0][0x390] ;  /* 0x0000e400ff249b82 */ /* 0x000e220000000a00 */
[----:B------:R-:W-:-:S02]  /*06e0*/  @!P3 MOV R24, R56 ;  /* 0x000000380018b202 */ /* 0x000fc40000000f00 */
[----:B------:R-:W-:Y:S02]  /*06f0*/  ISETP.GE.U32.AND P5, PT, R39, UR4, PT ;  /* 0x0000000427007c0c */ /* 0x000fe4000bfa6070 */
[----:B------:R4:W5:Y:S01]  /*0700*/  @!P4 LDG.E R12, desc[UR6][R20.64] ;  /* 0x00000006140cc981 */ /* 0x000962000c1e1900 */
[----:B------:R-:W-:Y:S01]  /*0710*/  @!P3 IMAD.WIDE.U32 R22, R52, R22, R24 ;  /* 0x000000163416b225 */ /* 0x000fe200078e0018 */
[----:B------:R-:W-:Y:S01]  /*0720*/  SHF.R.S32.HI R43, RZ, 0x1f, R39 ;  /* 0x0000001fff2b7819 */ /* 0x000fe20000011427 */
[----:B------:R-:W3:Y:S01]  /*0730*/  @!P2 LDC.64 R26, c[0x0][0x3e0] ;  /* 0x0000f800ff1aab82 */ /* 0x000ee20000000a00 */
[----:B------:R-:W-:Y:S02]  /*0740*/  ISETP.GE.AND.EX P4, PT, R15, UR5, PT, P6 ;  /* 0x000000050f007c0c */ /* 0x000fe4000bf86360 */
[----:B------:R-:W-:Y:S02]  /*0750*/  @!P3 IADD3 R14, PT, PT, R23, R29, RZ ;  /* 0x0000001d170eb210 */ /* 0x000fe40007ffe0ff */
[----:B------:R-:W-:-:S02]  /*0760*/  ISETP.GE.AND.EX P5, PT, R43, UR5, PT, P5 ;  /* 0x000000052b007c0c */ /* 0x000fc4000bfa6350 */
[----:B----4-:R-:W-:Y:S01]  /*0770*/  @!P1 MOV R20, R56 ;  /* 0x0000003800149202 */ /* 0x010fe20000000f00 */
[----:B-1----:R-:W-:Y:S01]  /*0780*/  @!P1 IMAD R23, R11, R16, RZ ;  /* 0x000000100b179224 */ /* 0x002fe200078e02ff */
[----:B------:R-:W-:Y:S02]  /*0790*/  @!P1 MOV R21, R59 ;  /* 0x0000003b00159202 */ /* 0x000fe40000000f00 */
[----:B--2---:R-:W-:Y:S01]  /*07a0*/  @!P3 LEA R18, P6, R22, R18, 0x1 ;  /* 0x000000121612b211 */ /* 0x004fe200078c08ff */
[C---:B------:R-:W-:Y:S02]  /*07b0*/  @!P1 IMAD R23, R50.reuse, R17, R23 ;  /* 0x0000001132179224 */ /* 0x040fe400078e0217 */
[----:B------:R-:W-:Y:S01]  /*07c0*/  @!P1 IMAD.WIDE.U32 R16, R50, R16, R20 ;  /* 0x0000001032109225 */ /* 0x000fe200078e0014 */
[----:B------:R-:W-:Y:S01]  /*07d0*/  @!P3 LEA.HI.X R19, R22, R19, R14, 0x1, P6 ;  /* 0x000000131613b211 */ /* 0x000fe200030f0c0e */
[----:B------:R-:W1:Y:S01]  /*07e0*/  @!P4 LDC.64 R24, c[0x0][0x3e0] ;  /* 0x0000f800ff18cb82 */ /* 0x000e620000000a00 */
[----:B------:R-:W-:-:S02]  /*07f0*/  MOV R14, RZ ;  /* 0x000000ff000e7202 */ /* 0x000fc40000000f00 */
[----:B------:R-:W-:Y:S02]  /*0800*/  @!P1 IADD3 R17, PT, PT, R17, R23, RZ ;  /* 0x0000001711119210 */ /* 0x000fe40007ffe0ff */
[C---:B0-----:R-:W-:Y:S02]  /*0810*/  @!P1 LEA R36, P6, R16.reuse, R36, 0x1 ;  /* 0x0000002410249211 */ /* 0x041fe400078c08ff */
[----:B------:R0:W2:Y:S01]  /*0820*/  @!P3 LDG.E R14, desc[UR6][R18.64] ;  /* 0x00000006120eb981 */ /* 0x0000a2000c1e1900 */
[----:B------:R-:W4:Y:S01]  /*0830*/  @!P5 LDC.64 R28, c[0x0][0x3e0] ;  /* 0x0000f800ff1cdb82 */ /* 0x000f220000000a00 */
[----:B------:R-:W-:Y:S01]  /*0840*/  @!P1 LEA.HI.X R37, R16, R37, R17, 0x1, P6 ;  /* 0x0000002510259211 */ /* 0x000fe200030f0c11 */
[----:B---3--:R-:W-:Y:S01]  /*0850*/  @!P2 IMAD R16, R13, R26, RZ ;  /* 0x0000001a0d10a224 */ /* 0x008fe200078e02ff */
[----:B------:R-:W-:Y:S02]  /*0860*/  ISETP.GE.U32.AND P3, PT, R44, UR4, PT ;  /* 0x000000042c007c0c */ /* 0x000fe4000bf66070 */
[----:B------:R-:W-:Y:S01]  /*0870*/  MOV R41, RZ ;  /* 0x000000ff00297202 */ /* 0x000fe20000000f00 */
[----:B------:R-:W-:Y:S01]  /*0880*/  @!P2 IMAD R21, R48, R27, R16 ;  /* 0x0000001b3015a224 */ /* 0x000fe200078e0210 */
[----:B0-----:R-:W-:Y:S01]  /*0890*/  @!P2 MOV R18, R56 ;  /* 0x000000380012a202 */ /* 0x001fe20000000f00 */
[----:B------:R-:W0:Y:S01]  /*08a0*/  @!P4 LDC.64 R16, c[0x0][0x390] ;  /* 0x0000e400ff10cb82 */ /* 0x000e220000000a00 */
[----:B------:R-:W-:-:S02]  /*08b0*/  @!P2 MOV R19, R59 ;  /* 0x0000003b0013a202 */ /* 0x000fc40000000f00 */
[----:B------:R3:W2:Y:S01]  /*08c0*/  @!P1 LDG.E R41, desc[UR6][R36.64] ;  /* 0x0000000624299981 */ /* 0x0006a2000c1e1900 */
[----:B------:R-:W-:Y:S02]  /*08d0*/  ISETP.GE.AND.EX P3, PT, R33, UR5, PT, P3 ;  /* 0x0000000521007c0c */ /* 0x000fe4000bf66330 */
[----:B------:R-:W-:Y:S01]  /*08e0*/  ISETP.GE.U32.AND P6, PT, R7, UR4, PT ;  /* 0x0000000407007c0c */ /* 0x000fe2000bfc6070 */
[----:B------:R-:W-:Y:S02]  /*08f0*/  @!P2 IMAD.WIDE.U32 R26, R48, R26, R18 ;  /* 0x0000001a301aa225 */ /* 0x000fe400078e0012 */
[----:B------:R-:W0:Y:S01]  /*0900*/  @!P5 LDC.64 R18, c[0x0][0x390] ;  /* 0x0000e400ff12db82 */ /* 0x000e220000000a00 */
[----:B------:R-:W-:Y:S02]  /*0910*/  ISETP.GE.AND.EX P6, PT, R35, UR5, PT, P6 ;  /* 0x0000000523007c0c */ /* 0x000fe4000bfc6360 */
[----:B------:R-:W-:Y:S02]  /*0920*/  @!P2 IADD3 R27, PT, PT, R27, R21, RZ ;  /* 0x000000151b1ba210 */ /* 0x000fe40007ffe0ff */
[----:B------:R-:W-:Y:S01]  /*0930*/  @!P2 LEA R30, P1, R26, R30, 0x1 ;  /* 0x0000001e1a1ea211 */ /* 0x000fe200078208ff */
[----:B-1----:R-:W-:-:S02]  /*0940*/  @!P4 IMAD R32, R15, R24, RZ ;  /* 0x000000180f20c224 */ /* 0x002fc400078e02ff */
[----:B------:R-:W1:Y:S01]  /*0950*/  @!P3 LDC.64 R22, c[0x0][0x3e0] ;  /* 0x0000f800ff16bb82 */ /* 0x000e620000000a00 */
[----:B------:R-:W-:Y:S02]  /*0960*/  @!P2 LEA.HI.X R31, R26, R31, R27, 0x1, P1 ;  /* 0x0000001f1a1fa211 */ /* 0x000fe400008f0c1b */
[----:B------:R-:W-:Y:S02]  /*0970*/  @!P4 MOV R26, R56 ;  /* 0x00000038001ac202 */ /* 0x000fe40000000f00 */
[----:B------:R-:W-:Y:S01]  /*0980*/  @!P4 MOV R27, R59 ;  /* 0x0000003b001bc202 */ /* 0x000fe20000000f00 */
[C---:B------:R-:W-:Y:S02]  /*0990*/  @!P4 IMAD R45, R46.reuse, R25, R32 ;  /* 0x000000192e2dc224 */ /* 0x040fe400078e0220 */
[----:B----4-:R-:W-:Y:S01]  /*09a0*/  @!P5 IMAD R34, R43, R28, RZ ;  /* 0x0000001c2b22d224 */ /* 0x010fe200078e02ff */
[----:B------:R-:W4:Y:S01]  /*09b0*/  @!P6 LDC.64 R20, c[0x0][0x3e0] ;  /* 0x0000f800ff14eb82 */ /* 0x000f220000000a00 */
[----:B------:R-:W-:Y:S01]  /*09c0*/  @!P4 IMAD.WIDE.U32 R24, R46, R24, R26 ;  /* 0x000000182e18c225 */ /* 0x000fe200078e001a */
[----:B------:R-:W-:-:S02]  /*09d0*/  @!P5 MOV R26, R56 ;  /* 0x00000038001ad202 */ /* 0x000fc40000000f00 */
[----:B------:R-:W-:Y:S01]  /*09e0*/  @!P5 MOV R27, R59 ;  /* 0x0000003b001bd202 */ /* 0x000fe20000000f00 */
[C---:B------:R-:W-:Y:S01]  /*09f0*/  @!P5 IMAD R47, R39.reuse, R29, R34 ;  /* 0x0000001d272fd224 */ /* 0x040fe200078e0222 */
[----:B------:R-:W-:Y:S02]  /*0a00*/  MOV R43, RZ ;  /* 0x000000ff002b7202 */ /* 0x000fe40000000f00 */
[----:B---3--:R-:W3:Y:S01]  /*0a10*/  @!P6 LDC.64 R36, c[0x0][0x390] ;  /* 0x0000e400ff24eb82 */ /* 0x008ee20000000a00 */
[----:B------:R-:W-:Y:S01]  /*0a20*/  @!P5 IMAD.WIDE.U32 R28, R39, R28, R26 ;  /* 0x0000001c271cd225 */ /* 0x000fe200078e001a */
[----:B------:R-:W-:Y:S02]  /*0a30*/  @!P4 IADD3 R32, PT, PT, R25, R45, RZ ;  /* 0x0000002d1920c210 */ /* 0x000fe40007ffe0ff */
[C---:B0-----:R-:W-:Y:S01]  /*0a40*/  @!P4 LEA R16, P1, R24.reuse, R16, 0x1 ;  /* 0x000000101810c211 */ /* 0x041fe200078208ff */
[----:B------:R-:W2:Y:S03]  /*0a50*/  @!P2 LDG.E R43, desc[UR6][R30.64] ;  /* 0x000000061e2ba981 */ /* 0x000ea6000c1e1900 */
[----:B------:R-:W0:Y:S01]  /*0a60*/  @!P3 LDC.64 R26, c[0x0][0x390] ;  /* 0x0000e400ff1abb82 */ /* 0x000e220000000a00 */
[----:B------:R-:W-:-:S02]  /*0a70*/  @!P4 LEA.HI.X R17, R24, R17, R32, 0x1, P1 ;  /* 0x000000111811c211 */ /* 0x000fc400008f0c20 */
[----:B------:R-:W-:Y:S02]  /*0a80*/  MOV R24, RZ ;  /* 0x000000ff00187202 */ /* 0x000fe40000000f00 */
[----:B------:R-:W-:Y:S02]  /*0a90*/  @!P5 IADD3 R25, PT, PT, R29, R47, RZ ;  /* 0x0000002f1d19d210 */ /* 0x000fe40007ffe0ff */
[C---:B------:R-:W-:Y:S02]  /*0aa0*/  @!P5 LEA R18, P2, R28.reuse, R18, 0x1 ;  /* 0x000000121c12d211 */ /* 0x040fe400078408ff */
[----:B------:R1:W2:Y:S02]  /*0ab0*/  @!P4 LDG.E R24, desc[UR6][R16.64] ;  /* 0x000000061018c981 */ /* 0x0002a4000c1e1900 */
[----:B------:R-:W-:Y:S01]  /*0ac0*/  @!P5 LEA.HI.X R19, R28, R19, R25, 0x1, P2 ;  /* 0x000000131c13d211 */ /* 0x000fe200010f0c19 */
[----:B-1----:R-:W-:Y:S01]  /*0ad0*/  @!P3 IMAD R25, R33, R22, RZ ;  /* 0x000000162119b224 */ /* 0x002fe200078e02ff */
[----:B------:R-:W-:-:S02]  /*0ae0*/  @!P3 MOV R16, R56 ;  /* 0x000000380010b202 */ /* 0x000fc40000000f00 */
[----:B------:R-:W-:Y:S01]  /*0af0*/  @!P3 MOV R17, R59 ;  /* 0x0000003b0011b202 */ /* 0x000fe20000000f00 */
[C---:B------:R-:W-:Y:S02]  /*0b00*/  @!P3 IMAD R25, R44.reuse, R23, R25 ;  /* 0x000000172c19b224 */ /* 0x040fe400078e0219 */
[----:B----4-:R-:W-:Y:S02]  /*0b10*/  @!P6 IMAD R28, R35, R20, RZ ;  /* 0x00000014231ce224 */ /* 0x010fe400078e02ff */
[----:B------:R-:W-:Y:S01]  /*0b20*/  @!P3 IMAD.WIDE.U32 R22, R44, R22, R16 ;  /* 0x000000162c16b225 */ /* 0x000fe200078e0010 */
[----:B------:R-:W-:Y:S02]  /*0b30*/  @!P6 MOV R16, R56 ;  /* 0x000000380010e202 */ /* 0x000fe40000000f00 */
[----:B------:R-:W-:Y:S01]  /*0b40*/  @!P6 MOV R17, R59 ;  /* 0x0000003b0011e202 */ /* 0x000fe20000000f00 */
[----:B------:R-:W-:Y:S01]  /*0b50*/  @!P6 IMAD R29, R7, R21, R28 ;  /* 0x00000015071de224 */ /* 0x000fe200078e021c */
[----:B------:R-:W-:-:S02]  /*0b60*/  MOV R47, RZ ;  /* 0x000000ff002f7202 */ /* 0x000fc40000000f00 */
[----:B------:R-:W-:Y:S01]  /*0b70*/  @!P3 IADD3 R23, PT, PT, R23, R25, RZ ;  /* 0x000000191717b210 */ /* 0x000fe20007ffe0ff */
[----:B------:R-:W-:Y:S01]  /*0b80*/  @!P6 IMAD.WIDE.U32 R20, R7, R20, R16 ;  /* 0x000000140714e225 */ /* 0x000fe200078e0010 */
[C---:B0-----:R-:W-:Y:S02]  /*0b90*/  @!P3 LEA R26, P1, R22.reuse, R26, 0x1 ;  /* 0x0000001a161ab211 */ /* 0x041fe400078208ff */
[----:B------:R-:W-:Y:S01]  /*0ba0*/  MOV R49, RZ ;  /* 0x000000ff00317202 */ /* 0x000fe20000000f00 */
[----:B------:R0:W4:Y:S01]  /*0bb0*/  @!P5 LDG.E R47, desc[UR6][R18.64] ;  /* 0x00000006122fd981 */ /* 0x000122000c1e1900 */
[----:B------:R-:W-:Y:S02]  /*0bc0*/  @!P3 LEA.HI.X R27, R22, R27, R23, 0x1, P1 ;  /* 0x0000001b161bb211 */ /* 0x000fe400008f0c17 */
[----:B------:R-:W-:Y:S02]  /*0bd0*/  @!P6 IADD3 R17, PT, PT, R21, R29, RZ ;  /* 0x0000001d1511e210 */ /* 0x000fe40007ffe0ff */
[----:B---3--:R-:W-:Y:S01]  /*0be0*/  @!P6 LEA R16, P1, R20, R36, 0x1 ;  /* 0x000000241410e211 */ /* 0x008fe200078208ff */
[----:B------:R-:W3:Y:S01]  /*0bf0*/  @!P3 LDG.E R49, desc[UR6][R26.64] ;  /* 0x000000061a31b981 */ /* 0x000ee2000c1e1900 */
[----:B------:R-:W-:-:S02]  /*0c00*/  MOV R51, RZ ;  /* 0x000000ff00337202 */ /* 0x000fc40000000f00 */
[----:B------:R-:W-:-:S05]  /*0c10*/  @!P6 LEA.HI.X R17, R20, R37, R17, 0x1, P1 ;  /* 0x000000251411e211 */ /* 0x000fca00008f0c11 */
[----:B------:R1:W3:Y:S01]  /*0c20*/  @!P6 LDG.E R51, desc[UR6][R16.64] ;  /* 0x000000061033e981 */ /* 0x0002e2000c1e1900 */
[----:B------:R-:W-:Y:S02]  /*0c30*/  ISETP.GT.AND P1, PT, R4, 0x1e, PT ;  /* 0x0000001e0400780c */ /* 0x000fe40003f24270 */
[----:B-----5:R-:W-:-:S04]  /*0c40*/  PRMT R37, R12, 0x7632, R37 ;  /* 0x000076320c257816 */ /* 0x020fc80000000025 */
[----:B------:R-:W-:Y:S02]  /*0c50*/  SHF.L.U32 R37, R37, 0x10, RZ ;  /* 0x0000001025257819 */ /* 0x000fe400000006ff */
[----:B------:R-:W-:-:S03]  /*0c60*/  SHF.L.U32 R12, R12, 0x10, RZ ;  /* 0x000000100c0c7819 */ /* 0x000fc600000006ff */
[----:B0-----:R-:W-:-:S04]  /*0c70*/  FMUL.FTZ R19, R37, R37 ;  /* 0x0000002525137220 */ /* 0x001fc80000410000 */
[----:B------:R-:W-:Y:S01]  /*0c80*/  FFMA.FTZ R19, R12, R12, R19 ;  /* 0x0000000c0c137223 */ /* 0x000fe20000010013 */
[----:B--2---:R-:W-:-:S04]  /*0c90*/  PRMT R39, R14, 0x7632, R39 ;  /* 0x000076320e277816 */ /* 0x004fc80000000027 */
[----:B------:R-:W-:Y:S02]  /*0ca0*/  SHF.L.U32 R39, R39, 0x10, RZ ;  /* 0x0000001027277819 */ /* 0x000fe400000006ff */
[----:B------:R-:W-:-:S03]  /*0cb0*/  SHF.L.U32 R14, R14, 0x10, RZ ;  /* 0x000000100e0e7819 */ /* 0x000fc600000006ff */
[----:B-1----:R-:W-:Y:S01]  /*0cc0*/  FMUL.FTZ R17, R39, R39 ;  /* 0x0000002727117220 */ /* 0x002fe20000410000 */
[----:B------:R-:W-:-:S04]  /*0cd0*/  PRMT R32, R41, 0x7632, R32 ;  /* 0x0000763229207816 */ /* 0x000fc80000000020 */
[----:B------:R-:W-:Y:S01]  /*0ce0*/  SHF.L.U32 R32, R32, 0x10, RZ ;  /* 0x0000001020207819 */ /* 0x000fe200000006ff */
[----:B------:R-:W-:Y:S01]  /*0cf0*/  FFMA.FTZ R16, R14, R14, R17 ;  /* 0x0000000e0e107223 */ /* 0x000fe20000010011 */
[----:B------:R-:W-:Y:S01]  /*0d00*/  SHF.L.U32 R41, R41, 0x10, RZ ;  /* 0x0000001029297819 */ /* 0x000fe200000006ff */
[----:B------:R-:W-:Y:S01]  /*0d10*/  FADD.FTZ R19, RZ, R19 ;  /* 0x00000013ff137221 */ /* 0x000fe20000010000 */
[----:B------:R-:W-:Y:S01]  /*0d20*/  FADD.FTZ R18, R12, R37 ;  /* 0x000000250c127221 */ /* 0x000fe20000010000 */
[----:B------:R-:W-:Y:S01]  /*0d30*/  FMUL.FTZ R20, R32, R32 ;  /* 0x0000002020147220 */ /* 0x000fe20000410000 */
[----:B------:R-:W-:Y:S01]  /*0d40*/  FADD.FTZ R21, R14, R39 ;  /* 0x000000270e157221 */ /* 0x000fe20000010000 */
[----:B------:R-:W-:Y:S01]  /*0d50*/  FADD.FTZ R16, R19, R16 ;  /* 0x0000001013107221 */ /* 0x000fe20000010000 */
[----:B------:R-:W-:Y:S01]  /*0d60*/  FADD.FTZ R18, RZ, R18 ;  /* 0x00000012ff127221 */ /* 0x000fe20000010000 */
[C---:B------:R-:W-:Y:S01]  /*0d70*/  FFMA.FTZ R19, R41.reuse, R41, R20 ;  /* 0x0000002929137223 */ /* 0x040fe20000010014 */
[----:B------:R-:W-:-:S02]  /*0d80*/  FADD.FTZ R17, R41, R32 ;  /* 0x0000002029117221 */ /* 0x000fc40000010000 */
[----:B------:R-:W-:Y:S01]  /*0d90*/  FADD.FTZ R18, R18, R21 ;  /* 0x0000001512127221 */ /* 0x000fe20000010000 */
[----:B------:R-:W-:-:S03]  /*0da0*/  FADD.FTZ R16, R16, R19 ;  /* 0x0000001310107221 */ /* 0x000fc60000010000 */
[----:B------:R-:W-:Y:S01]  /*0db0*/  FADD.FTZ R17, R18, R17 ;  /* 0x0000001112117221 */ /* 0x000fe20000010000 */
[----:B------:R-:W-:-:S04]  /*0dc0*/  PRMT R34, R43, 0x7632, R34 ;  /* 0x000076322b227816 */ /* 0x000fc80000000022 */
[----:B------:R-:W-:Y:S02]  /*0dd0*/  SHF.L.U32 R34, R34, 0x10, RZ ;  /* 0x0000001022227819 */ /* 0x000fe400000006ff */
[----:B------:R-:W-:-:S03]  /*0de0*/  SHF.L.U32 R43, R43, 0x10, RZ ;  /* 0x000000102b2b7819 */ /* 0x000fc600000006ff */
[----:B------:R-:W-:Y:S01]  /*0df0*/  FMUL.FTZ R20, R34, R34 ;  /* 0x0000002222147220 */ /* 0x000fe20000410000 */
[----:B------:R-:W-:-:S03]  /*0e00*/  PRMT R45, R24, 0x7632, R45 ;  /* 0x00007632182d7816 */ /* 0x000fc6000000002d */
[----:B------:R-:W-:Y:S01]  /*0e10*/  FFMA.FTZ R19, R43, R43, R20 ;  /* 0x0000002b2b137223 */ /* 0x000fe20000010014 */
[----:B------:R-:W-:Y:S01]  /*0e20*/  SHF.L.U32 R45, R45, 0x10, RZ ;  /* 0x000000102d2d7819 */ /* 0x000fe200000006ff */
[----:B------:R-:W-:Y:S01]  /*0e30*/  FADD.FTZ R18, R43, R34 ;  /* 0x000000222b127221 */ /* 0x000fe20000010000 */
[----:B------:R-:W-:Y:S01]  /*0e40*/  SHF.L.U32 R36, R24, 0x10, RZ ;  /* 0x0000001018247819 */ /* 0x000fe200000006ff */
[----:B------:R-:W-:Y:S02]  /*0e50*/  FADD.FTZ R16, R16, R19 ;  /* 0x0000001310107221 */ /* 0x000fe40000010000 */
[----:B------:R-:W-:Y:S01]  /*0e60*/  FMUL.FTZ R19, R45, R45 ;  /* 0x0000002d2d137220 */ /* 0x000fe20000410000 */
[----:B------:R-:W-:Y:S01]  /*0e70*/  FADD.FTZ R17, R17, R18 ;  /* 0x0000001211117221 */ /* 0x000fe20000010000 */
[C---:B------:R-:W-:Y:S02]  /*0e80*/  FADD.FTZ R18, R36.reuse, R45 ;  /* 0x0000002d24127221 */ /* 0x040fe40000010000 */
[----:B------:R-:W-:-:S02]  /*0e90*/  FFMA.FTZ R19, R36, R36, R19 ;  /* 0x0000002424137223 */ /* 0x000fc40000010013 */
[----:B------:R-:W-:Y:S02]  /*0ea0*/  FADD.FTZ R17, R17, R18 ;  /* 0x0000001211117221 */ /* 0x000fe40000010000 */
[----:B------:R-:W-:Y:S01]  /*0eb0*/  FADD.FTZ R16, R16, R19 ;  /* 0x0000001310107221 */ /* 0x000fe20000010000 */
[----:B----4-:R-:W-:-:S04]  /*0ec0*/  PRMT R38, R47, 0x7632, R38 ;  /* 0x000076322f267816 */ /* 0x010fc80000000026 */
[----:B------:R-:W-:Y:S02]  /*0ed0*/  SHF.L.U32 R38, R38, 0x10, RZ ;  /* 0x0000001026267819 */ /* 0x000fe400000006ff */
[----:B---3--:R-:W-:Y:S02]  /*0ee0*/  PRMT R40, R49, 0x7632, R40 ;  /* 0x0000763231287816 */ /* 0x008fe40000000028 */
[----:B------:R-:W-:Y:S01]  /*0ef0*/  SHF.L.U32 R47, R47, 0x10, RZ ;  /* 0x000000102f2f7819 */ /* 0x000fe200000006ff */
[----:B------:R-:W-:Y:S01]  /*0f00*/  FMUL.FTZ R20, R38, R38 ;  /* 0x0000002626147220 */ /* 0x000fe20000410000 */
[----:B------:R-:W-:Y:S02]  /*0f10*/  SHF.L.U32 R40, R40, 0x10, RZ ;  /* 0x0000001028287819 */ /* 0x000fe400000006ff */
[----:B------:R-:W-:Y:S01]  /*0f20*/  PRMT R42, R51, 0x7632, R42 ;  /* 0x00007632332a7816 */ /* 0x000fe2000000002a */
        /* <DEDUP_REMOVED lines=54> */
.L_x_2186:
[----:B------:R-:W-:Y:S05]  /*1290*/  BSYNC.RECONVERGENT B0 ;  /* 0x0000000000007941 */ /* 0x000fea0003800200 */
.L_x_2185:
        /* <DEDUP_REMOVED lines=39> */
.L_x_2188:
[----:B------:R-:W-:Y:S05]  /*1510*/  BSYNC.RECONVERGENT B0 ;  /* 0x0000000000007941 */ /* 0x000fea0003800200 */
.L_x_2187:
        /* <DEDUP_REMOVED lines=26> */
.L_x_2191:
[----:B---3--:R-:W3:Y:S04]  /*16c0*/  LDG.E.STRONG.GPU R18, desc[UR6][R16.64] ;  /* 0x0000000610127981 */ /* 0x008ee8000c1ef900 */
[----:B---3--:R-:W-:Y:S01]  /*16d0*/  CCTL.IVALL ;  /* 0x00000000ff00798f */ /* 0x008fe20002000000 */
[----:B------:R-:W-:Y:S05]  /*16e0*/  YIELD ;  /* 0x0000000000007946 */ /* 0x000fea0003800000 */
[----:B------:R-:W-:-:S13]  /*16f0*/  ISETP.NE.AND P1, PT, R18, R23, PT ;  /* 0x000000171200720c */ /* 0x000fda0003f25270 */
[----:B------:R-:W-:Y:S05]  /*1700*/  @P1 BRA `(.L_x_2191) ;  /* 0xfffffffc00ec1947 */ /* 0x000fea000383ffff */
.L_x_2190:
[----:B------:R-:W-:Y:S05]  /*1710*/  WARPSYNC.ALL ;  /* 0x0000000000007948 */ /* 0x000fea0003800000 */
[----:B------:R-:W-:Y:S01]  /*1720*/  BAR.SYNC.DEFER_BLOCKING 0x0 ;  /* 0x0000000000007b1d */ /* 0x000fe20000010000 */
[----:B------:R-:W-:-:S05]  /*1730*/  HFMA2 R26, -RZ, RZ, 0, 0 ;  /* 0x00000000ff1a7431 */ /* 0x000fca00000001ff */
[----:B------:R-:W-:Y:S05]  /*1740*/  @!P3 BRA `(.L_x_2192) ;  /* 0x000000040020b947 */ /* 0x000fea0003800000 */
[CC--:B------:R-:W-:Y:S01]  /*1750*/  LEA R20, R5.reuse, R0.reuse, 0x1 ;  /* 0x0000000005147211 */ /* 0x0c0fe200078e08ff */
[C-C-:B------:R-:W-:Y:S01]  /*1760*/  IMAD R26, R5.reuse, 0x6, R0.reuse ;  /* 0x00000006051a7824 */ /* 0x140fe200078e0200 */
[CC--:B--2---:R-:W-:Y:S01]  /*1770*/  LEA R22, R5.reuse, R0.reuse, 0x2 ;  /* 0x0000000005167211 */ /* 0x0c4fe200078e10ff */
[C-C-:B------:R-:W-:Y:S01]  /*1780*/  IMAD R28, R5.reuse, 0x5, R0.reuse ;  /* 0x00000005051c7824 */ /* 0x140fe200078e0200 */
[----:B------:R-:W-:Y:S01]  /*1790*/  IADD3 R62, PT, PT, R0, R5, RZ ;  /* 0x00000005003e7210 */ /* 0x000fe20007ffe0ff */
[--C-:B------:R-:W-:Y:S01]  /*17a0*/  IMAD R30, R5, 0x3, R0.reuse ;  /* 0x00000003051e7824 */ /* 0x100fe200078e0200 */
[----:B-1-3--:R-:W-:Y:S01]  /*17b0*/  IADD3 R21, PT, PT, -R3, RZ, RZ ;  /* 0x000000ff03157210 */ /* 0x00afe20007ffe1ff */
[----:B------:R-:W-:Y:S01]  /*17c0*/  IMAD R60, R5, 0x7, R0 ;  /* 0x00000007053c7824 */ /* 0x000fe200078e0200 */
[----:B------:R-:W-:Y:S01]  /*17d0*/  MOV R64, R0 ;  /* 0x0000000000407202 */ /* 0x000fe20000000f00 */
[----:B------:R-:W-:-:S06]  /*17e0*/  UMOV UR4, URZ ;  /* 0x000000ff00047c82 */ /* 0x000fcc0008000000 */
.L_x_2193:
        /* <DEDUP_REMOVED lines=62> */
.L_x_2192:
        /* <DEDUP_REMOVED lines=13> */
[----:B--2---:R-:W-:-:S04]  /*1ca0*/  IADD3 R22, PT, PT, R26, 0x3, RZ ;  /* 0x000000031a167810 */ /* 0x004fc80007ffe0ff */
[----:B------:R-:W-:Y:S01]  /*1cb0*/  ISETP.EQ.OR P6, PT, R22, R3, P2 ;  /* 0x000000031600720c */ /* 0x000fe200017c2670 */
[----:B------:R-:W-:-:S04]  /*1cc0*/  @!P3 IMAD R17, R26, R5, R0 ;  /* 0x000000051a11b224 */ /* 0x000fc800078e0200 */
[----:B------:R-:W-:Y:S02]  /*1cd0*/  @!P4 IMAD R19, R16, R5, R0 ;  /* 0x000000051013c224 */ /* 0x000fe400078e0200 */
[----:B------:R-:W-:-:S04]  /*1ce0*/  @!P3 IMAD.WIDE.U32 R16, R17, 0x8, R66 ;  /* 0x000000081110b825 */ /* 0x000fc800078e0042 */
[-C--:B-1----:R-:W-:Y:S02]  /*1cf0*/  @!P5 IMAD R21, R18, R5.reuse, R0 ;  /* 0x000000051215d224 */ /* 0x082fe400078e0200 */
        /* <DEDUP_REMOVED lines=17> */
.L_x_2194:
        /* <DEDUP_REMOVED lines=18> */
.L_x_2195:
        /* <DEDUP_REMOVED lines=9> */
.L_x_2196:
[----:B------:R-:W-:Y:S05]  /*1fc0*/  BSYNC.RECONVERGENT B0 ;  /* 0x0000000000007941 */ /* 0x000fea0003800200 */
.L_x_2189:
[----:B------:R-:W4:Y:S01]  /*1fd0*/  S2UR UR5, SR_CgaCtaId ;  /* 0x00000000000579c3 */ /* 0x000f220000008800 */
[----:B------:R-:W5:Y:S01]  /*1fe0*/  LDCU UR8, c[0x0][0x414] ;  /* 0x00008280ff0877ac */ /* 0x000f620008000800 */
[----:B--2---:R-:W-:Y:S01]  /*1ff0*/  LOP3.LUT R22, R10, 0xffff, RZ, 0xc0, !PT ;  /* 0x0000ffff0a167812 */ /* 0x004fe200078ec0ff */
[----:B------:R-:W-:-:S03]  /*2000*/  UMOV UR4, 0x400 ;  /* 0x0000040000047882 */ /* 0x000fc60000000000 */
[----:B------:R-:W-:Y:S02]  /*2010*/  IADD3 R29, PT, PT, R53, R22, RZ ;  /* 0x00000016351d7210 */ /* 0x000fe40007ffe0ff */
[----:B---3--:R-:W2:Y:S08]  /*2020*/  @P0 LDC.64 R16, c[0x0][0x388] ;  /* 0x0000e200ff100b82 */ /* 0x008eb00000000a00 */
[----:B-1----:R-:W1:Y:S01]  /*2030*/  LDC.64 R20, c[0x0][0x398] ;  /* 0x0000e600ff147b82 */ /* 0x002e620000000a00 */
[----:B----4-:R-:W-:-:S07]  /*2040*/  ULEA UR4, UR5, UR4, 0x18 ;  /* 0x0000000405047291 */ /* 0x010fce000f8ec0ff */
[----:B------:R-:W3:Y:S01]  /*2050*/  LDC.64 R18, c[0x0][0x3a0] ;  /* 0x0000e800ff127b82 */ /* 0x000ee20000000a00 */
[----:B------:R-:W4:Y:S01]  /*2060*/  LDCU UR5, c[0x0][0x404] ;  /* 0x00008080ff0577ac */ /* 0x000f220008000800 */
[----:B--2---:R-:W-:-:S04]  /*2070*/  @P0 IMAD.WIDE R22, R8, 0x8, R16 ;  /* 0x0000000808160825 */ /* 0x004fc800078e0210 */
[----:B-----5:R-:W-:Y:S01]  /*2080*/  @P0 FMUL.FTZ R16, R24, UR8 ;  /* 0x0000000818100c20 */ /* 0x020fe20008410000 */
[----:B------:R-:W-:Y:S01]  /*2090*/  @P0 FMUL.FTZ R17, R25, UR8 ;  /* 0x0000000819110c20 */ /* 0x000fe20008410000 */
[----:B------:R-:W-:Y:S04]  /*20a0*/  @!P2 STS.64 [UR4+0x88], R24 ;  /* 0x00008818ff00a988 */ /* 0x000fe80008000a04 */
[----:B------:R2:W-:Y:S01]  /*20b0*/  @P0 STG.E.64 desc[UR6][R22.64], R16 ;  /* 0x0000001016000986 */ /* 0x0005e2000c101b06 */
[C---:B-1----:R-:W-:Y:S01]  /*20c0*/  IMAD.WIDE R26, R29.reuse, 0x2, R20 ;  /* 0x000000021d1a7825 */ /* 0x042fe200078e0214 */
[----:B------:R-:W-:Y:S03]  /*20d0*/  BAR.SYNC.DEFER_BLOCKING 0x0 ;  /* 0x0000000000007b1d */ /* 0x000fe60000010000 */
[----:B---3--:R-:W-:-:S03]  /*20e0*/  IMAD.WIDE R28, R29, 0x2, R18 ;  /* 0x000000021d1c7825 */ /* 0x008fc600078e0212 */
[----:B------:R-:W0:Y:S04]  /*20f0*/  LDG.E.U16 R30, desc[UR6][R26.64] ;  /* 0x000000061a1e7981 */ /* 0x000e28000c1e1500 */
[----:B------:R-:W3:Y:S04]  /*2100*/  LDG.E.U16 R31, desc[UR6][R26.64+0x2] ;  /* 0x000002061a1f7981 */ /* 0x000ee8000c1e1500 */
[----:B------:R-:W5:Y:S04]  /*2110*/  LDG.E.U16 R53, desc[UR6][R28.64] ;  /* 0x000000061c357981 */ /* 0x000f68000c1e1500 */
[----:B------:R4:W5:Y:S01]  /*2120*/  LDG.E.U16 R55, desc[UR6][R28.64+0x2] ;  /* 0x000002061c377981 */ /* 0x000962000c1e1500 */
[----:B------:R-:W-:Y:S01]  /*2130*/  HFMA2 R21, -RZ, RZ, 1.875, 0 ;  /* 0x3f800000ff157431 */ /* 0x000fe200000001ff */
[----:B------:R-:W-:Y:S02]  /*2140*/  BSSY.RECONVERGENT B0, `(.L_x_2197) ;  /* 0x00001d1000007945 */ /* 0x000fe40003800200 */
[----:B------:R-:W1:Y:S01]  /*2150*/  LDS.64 R18, [UR4+0x88] ;  /* 0x00008804ff127984 */ /* 0x000e620008000a00 */
[----:B------:R-:W2:Y:S01]  /*2160*/  LDCU.U8 UR4, c[0x0][0x3fc] ;  /* 0x00007f80ff0477ac */ /* 0x000ea20008000000 */
[----:B----4-:R-:W-:-:S05]  /*2170*/  IMAD R29, R3, UR5, R54 ;  /* 0x00000005031d7c24 */ /* 0x010fca000f8e0236 */
[----:B--2---:R-:W-:-:S04]  /*2180*/  IADD3 R22, PT, PT, R29, 0x50, RZ ;  /* 0x000000501d167810 */ /* 0x004fc80007ffe0ff */
[----:B------:R-:W-:Y:S01]  /*2190*/  SHF.R.S32.HI R23, RZ, 0x1f, R22 ;  /* 0x0000001fff177819 */ /* 0x000fe20000011416 */
[----:B------:R-:W-:Y:S01]  /*21a0*/  UISETP.NE.AND UP0, UPT, UR4, URZ, UPT ;  /* 0x000000ff0400728c */ /* 0x000fe2000bf05270 */
[----:B-1----:R-:W-:-:S04]  /*21b0*/  FMUL.FTZ R20, R18, UR8 ;  /* 0x0000000812147c20 */ /* 0x002fc80008410000 */
[----:B------:R-:W-:-:S04]  /*21c0*/  FMUL.FTZ R18, R20, R20 ;  /* 0x0000001414127220 */ /* 0x000fc80000410000 */
[----:B------:R-:W-:-:S05]  /*21d0*/  FFMA.FTZ R18, R19, UR8, -R18 ;  /* 0x0000000813127c23 */ /* 0x000fca0008010812 */
[----:B------:R-:W-:-:S13]  /*21e0*/  FSETP.GTU.FTZ.AND P1, PT, R18, RZ, PT ;  /* 0x000000ff1200720b */ /* 0x000fda0003f3c000 */
[----:B------:R-:W1:Y:S02]  /*21f0*/  @P1 LDC R17, c[0x0][0x3a8] ;  /* 0x0000ea00ff111b82 */ /* 0x000e640000000800 */
[----:B-1----:R-:W-:Y:S01]  /*2200*/  @P1 FADD.FTZ R16, R18, R17 ;  /* 0x0000001112101221 */ /* 0x002fe20000010000 */
[----:B------:R-:W-:-:S03]  /*2210*/  SHF.R.S32.HI R18, RZ, 0x1f, R29 ;  /* 0x0000001fff127819 */ /* 0x000fc6000001141d */
[----:B------:R1:W2:Y:S01]  /*2220*/  @P1 MUFU.RSQ R21, R16 ;  /* 0x0000001000151308 */ /* 0x0002a20000001400 */
[----:B0-----:R-:W-:Y:S02]  /*2230*/  SHF.L.U32 R24, R30, 0x10, RZ ;  /* 0x000000101e187819 */ /* 0x001fe400000006ff */
[----:B---3--:R-:W-:Y:S02]  /*2240*/  SHF.L.U32 R25, R31, 0x10, RZ ;  /* 0x000000101f197819 */ /* 0x008fe400000006ff */
[----:B-----5:R-:W-:Y:S02]  /*2250*/  SHF.L.U32 R27, R53, 0x10, RZ ;  /* 0x00000010351b7819 */ /* 0x020fe400000006ff */
[----:B------:R-:W-:Y:S01]  /*2260*/  SHF.L.U32 R26, R55, 0x10, RZ ;  /* 0x00000010371a7819 */ /* 0x000fe200000006ff */
[----:B-12---:R-:W-:Y:S06]  /*2270*/  BRA.U UP0, `(.L_x_2198) ;  /* 0x0000000900dc7547 */ /* 0x006fec000b800000 */
[----:B------:R-:W0:Y:S01]  /*2280*/  LDCU.64 UR8, c[0x0][0x3e8] ;  /* 0x00007d00ff0877ac */ /* 0x000e220008000a00 */
[----:B------:R-:W-:Y:S01]  /*2290*/  BSSY.RECONVERGENT B1, `(.L_x_2199) ;  /* 0x000001a000017945 */ /* 0x000fe20003800200 */
[----:B0-----:R-:W-:Y:S02]  /*22a0*/  ISETP.GE.U32.AND P2, PT, R29, UR8, PT ;  /* 0x000000081d007c0c */ /* 0x001fe4000bf46070 */
[----:B------:R-:W-:Y:S02]  /*22b0*/  ISETP.GE.U32.AND P3, PT, R52, UR8, PT ;  /* 0x0000000834007c0c */ /* 0x000fe4000bf66070 */
[----:B------:R-:W-:Y:S02]  /*22c0*/  ISETP.GE.AND.EX P2, PT, R18, UR9, PT, P2 ;  /* 0x0000000912007c0c */ /* 0x000fe4000bf46320 */
[----:B------:R-:W-:Y:S02]  /*22d0*/  ISETP.GE.U32.AND P5, PT, R50, UR8, PT ;  /* 0x0000000832007c0c */ /* 0x000fe4000bfa6070 */
[----:B------:R-:W-:-:S02]  /*22e0*/  ISETP.GE.U32.AND P1, PT, R48, UR8, PT ;  /* 0x0000000830007c0c */ /* 0x000fc4000bf26070 */
[----:B------:R-:W-:-:S07]  /*22f0*/  ISETP.GE.AND.EX P3, PT, R9, UR9, PT, P3 ;  /* 0x0000000909007c0c */ /* 0x000fce000bf66330 */
[----:B------:R-:W-:Y:S06]  /*2300*/  @P2 BRA `(.L_x_2200) ;  /* 0x0000000000482947 */ /* 0x000fec0003800000 */
        /* <DEDUP_REMOVED lines=8> */
[----:B------:R-:W-:Y:S01]  /*2390*/  FFMA.FTZ R12, R24, R12, R27 ;  /* 0x0000000c180c7223 */ /* 0x000fe2000001001b */
[----:B0-----:R-:W-:Y:S02]  /*23a0*/  IMAD R18, R18, UR10, RZ ;  /* 0x0000000a12127c24 */ /* 0x001fe4000f8e02ff */
        /* <DEDUP_REMOVED lines=8> */
.L_x_2200:
[----:B------:R-:W-:Y:S05]  /*2430*/  BSYNC.RECONVERGENT B1 ;  /* 0x0000000000017941 */ /* 0x000fea0003800200 */
.L_x_2199:
[----:B------:R-:W-:Y:S04]  /*2440*/  BSSY.RECONVERGENT B1, `(.L_x_2201) ;  /* 0x0000014000017945 */ /* 0x000fe80003800200 */
[----:B------:R-:W-:Y:S05]  /*2450*/  @P3 BRA `(.L_x_2202) ;  /* 0x0000000000483947 */ /* 0x000fea0003800000 */
[----:B------:R-:W1:Y:S01]  /*2460*/  LDCU.64 UR4, c[0x0][0x3e0] ;  /* 0x00007c00ff0477ac */ /* 0x000e620008000a00 */
[----:B------:R-:W-:Y:S01]  /*2470*/  MOV R16, R56 ;  /* 0x0000003800107202 */ /* 0x000fe20000000f00 */
[--C-:B------:R-:W-:Y:S01]  /*2480*/  FADD.FTZ R14, R14, -R20.reuse ;  /* 0x800000140e0e7221 */ /* 0x100fe20000010000 */
[----:B0-----:R-:W-:Y:S01]  /*2490*/  MOV R17, R59 ;  /* 0x0000003b00117202 */ /* 0x001fe20000000f00 */
[----:B------:R-:W0:Y:S01]  /*24a0*/  LDCU.64 UR10, c[0x0][0x380] ;  /* 0x00007000ff0a77ac */ /* 0x000e220008000a00 */
[----:B------:R-:W-:Y:S01]  /*24b0*/  FADD.FTZ R12, R39, -R20 ;  /* 0x80000014270c7221 */ /* 0x000fe20000010000 */
[----:B------:R-:W-:-:S03]  /*24c0*/  FMUL.FTZ R14, R14, R21 ;  /* 0x000000150e0e7220 */ /* 0x000fc60000410000 */
[----:B------:R-:W-:Y:S01]  /*24d0*/  FMUL.FTZ R12, R12, R21 ;  /* 0x000000150c0c7220 */ /* 0x000fe20000410000 */
[----:B------:R-:W-:-:S03]  /*24e0*/  FFMA.FTZ R14, R24, R14, R27 ;  /* 0x0000000e180e7223 */ /* 0x000fc6000001001b */
        /* <DEDUP_REMOVED lines=9> */
.L_x_2202:
[----:B------:R-:W-:Y:S05]  /*2580*/  BSYNC.RECONVERGENT B1 ;  /* 0x0000000000017941 */ /* 0x000fea0003800200 */
.L_x_2201:
        /* <DEDUP_REMOVED lines=12> */
[----:B------:R-:W2:Y:S01]  /*2650*/  LDCU.64 UR4, c[0x0][0x3e0] ;  /* 0x00007c00ff0477ac */ /* 0x000ea20008000a00 */
[----:B------:R-:W-:Y:S01]  /*2660*/  MOV R16, R56 ;  /* 0x0000003800107202 */ /* 0x000fe20000000f00 */
[--C-:B------:R-:W-:Y:S01]  /*2670*/  FADD.FTZ R12, R41, -R20.reuse ;  /* 0x80000014290c7221 */ /* 0x100fe20000010000 */
[----:B01----:R-:W-:Y:S01]  /*2680*/  MOV R17, R59 ;  /* 0x0000003b00117202 */ /* 0x003fe20000000f00 */
[----:B------:R-:W0:Y:S01]  /*2690*/  LDCU.64 UR10, c[0x0][0x380] ;  /* 0x00007000ff0a77ac */ /* 0x000e220008000a00 */
[----:B------:R-:W-:Y:S01]  /*26a0*/  FADD.FTZ R32, R32, -R20 ;  /* 0x8000001420207221 */ /* 0x000fe20000010000 */
[----:B------:R-:W-:-:S03]  /*26b0*/  FMUL.FTZ R12, R12, R21 ;  /* 0x000000150c0c7220 */ /* 0x000fc60000410000 */
[----:B------:R-:W-:Y:S01]  /*26c0*/  FMUL.FTZ R32, R32, R21 ;  /* 0x0000001520207220 */ /* 0x000fe20000410000 */
[----:B------:R-:W-:-:S03]  /*26d0*/  FFMA.FTZ R12, R24, R12, R27 ;  /* 0x0000000c180c7223 */ /* 0x000fc6000001001b */
[----:B------:R-:W-:Y:S01]  /*26e0*/  FFMA.FTZ R29, R25, R32, R26 ;  /* 0x00000020191d7223 */ /* 0x000fe2000001001a */
        /* <DEDUP_REMOVED lines=8> */
.L_x_2204:
[----:B------:R-:W-:Y:S05]  /*2770*/  BSYNC.RECONVERGENT B1 ;  /* 0x0000000000017941 */ /* 0x000fea0003800200 */
.L_x_2203:
[----:B------:R-:W-:Y:S04]  /*2780*/  BSSY.RECONVERGENT B1, `(.L_x_2205) ;  /* 0x0000014000017945 */ /* 0x000fe80003800200 */
[----:B------:R-:W-:Y:S05]  /*2790*/  @P1 BRA `(.L_x_2206) ;  /* 0x0000000000481947 */ /* 0x000fea0003800000 */
[----:B------:R-:W3:Y:S01]  /*27a0*/  LDCU.64 UR4, c[0x0][0x3e0] ;  /* 0x00007c00ff0477ac */ /* 0x000ee20008000a00 */
[----:B------:R-:W-:Y:S01]  /*27b0*/  MOV R16, R56 ;  /* 0x0000003800107202 */ /* 0x000fe20000000f00 */
[--C-:B------:R-:W-:Y:S01]  /*27c0*/  FADD.FTZ R12, R43, -R20.reuse ;  /* 0x800000142b0c7221 */ /* 0x100fe20000010000 */
[----:B012---:R-:W-:Y:S01]  /*27d0*/  MOV R17, R59 ;  /* 0x0000003b00117202 */ /* 0x007fe20000000f00 */
[----:B------:R-:W0:Y:S01]  /*27e0*/  LDCU.64 UR10, c[0x0][0x380] ;  /* 0x00007000ff0a77ac */ /* 0x000e220008000a00 */
[----:B------:R-:W-:Y:S01]  /*27f0*/  FADD.FTZ R34, R34, -R20 ;  /* 0x8000001422227221 */ /* 0x000fe20000010000 */
[----:B------:R-:W-:-:S03]  /*2800*/  FMUL.FTZ R12, R12, R21 ;  /* 0x000000150c0c7220 */ /* 0x000fc60000410000 */
[----:B------:R-:W-:Y:S01]  /*2810*/  FMUL.FTZ R34, R34, R21 ;  /* 0x0000001522227220 */ /* 0x000fe20000410000 */
[----:B------:R-:W-:-:S03]  /*2820*/  FFMA.FTZ R12, R24, R12, R27 ;  /* 0x0000000c180c7223 */ /* 0x000fc6000001001b */
[----:B------:R-:W-:Y:S01]  /*2830*/  FFMA.FTZ R29, R25, R34, R26 ;  /* 0x00000022191d7223 */ /* 0x000fe2000001001a */
[----:B---3--:R-:W-:Y:S02]  /*2840*/  IMAD R19, R13, UR4, RZ ;  /* 0x000000040d137c24 */ /* 0x008fe4000f8e02ff */
[----:B------:R-:W-:-:S04]  /*2850*/  IMAD.WIDE.U32 R16, R48, UR4, R16 ;  /* 0x0000000430107c25 */ /* 0x000fc8000f8e0010 */
[----:B------:R-:W-:Y:S01]  /*2860*/  IMAD R19, R48, UR5, R19 ;  /* 0x0000000530137c24 */ /* 0x000fe2000f8e0213 */
[----:B0-----:R-:W-:-:S04]  /*2870*/  LEA R18, P1, R16, UR10, 0x1 ;  /* 0x0000000a10127c11 */ /* 0x001fc8000f8208ff */
[----:B------:R-:W-:Y:S02]  /*2880*/  IADD3 R19, PT, PT, R17, R19, RZ ;  /* 0x0000001311137210 */ /* 0x000fe40007ffe0ff */
[----:B------:R-:W-:Y:S02]  /*2890*/  F2FP.BF16.F32.PACK_AB R17, R29, R12 ;  /* 0x0000000c1d11723e */ /* 0x000fe400000010ff */
[----:B------:R-:W-:-:S05]  /*28a0*/  LEA.HI.X R19, R16, UR11, R19, 0x1, P1 ;  /* 0x0000000b10137c11 */ /* 0x000fca00088f0c13 */
[----:B------:R3:W-:Y:S02]  /*28b0*/  STG.E desc[UR6][R18.64], R17 ;  /* 0x0000001112007986 */ /* 0x0007e4000c101906 */
.L_x_2206:
[----:B------:R-:W-:Y:S05]  /*28c0*/  BSYNC.RECONVERGENT B1 ;  /* 0x0000000000017941 */ /* 0x000fea0003800200 */
.L_x_2205:
[----:B------:R-:W-:Y:S04]  /*28d0*/  BSSY.RECONVERGENT B1, `(.L_x_2207) ;  /* 0x0000014000017945 */ /* 0x000fe80003800200 */
[----:B------:R-:W-:Y:S05]  /*28e0*/  @P6 BRA `(.L_x_2208) ;  /* 0x0000000000486947 */ /* 0x000fea0003800000 */
[----:B------:R-:W4:Y:S01]  /*28f0*/  LDCU.64 UR4, c[0x0][0x3e0] ;  /* 0x00007c00ff0477ac */ /* 0x000f220008000a00 */
[----:B------:R-:W-:Y:S01]  /*2900*/  MOV R16, R56 ;  /* 0x0000003800107202 */ /* 0x000fe20000000f00 */
[--C-:B------:R-:W-:Y:S01]  /*2910*/  FADD.FTZ R36, R36, -R20.reuse ;  /* 0x8000001424247221 */ /* 0x100fe20000010000 */
[----:B0123--:R-:W-:Y:S01]  /*2920*/  MOV R17, R59 ;  /* 0x0000003b00117202 */ /* 0x00ffe20000000f00 */
[----:B------:R-:W0:Y:S01]  /*2930*/  LDCU.64 UR10, c[0x0][0x380] ;  /* 0x00007000ff0a77ac */ /* 0x000e220008000a00 */
[----:B------:R-:W-:Y:S01]  /*2940*/  FADD.FTZ R12, R45, -R20 ;  /* 0x800000142d0c7221 */ /* 0x000fe20000010000 */
[----:B------:R-:W-:-:S03]  /*2950*/  FMUL.FTZ R36, R36, R21 ;  /* 0x0000001524247220 */ /* 0x000fc60000410000 */
[----:B------:R-:W-:Y:S01]  /*2960*/  FMUL.FTZ R12, R12, R21 ;  /* 0x000000150c0c7220 */ /* 0x000fe20000410000 */
[----:B------:R-:W-:-:S03]  /*2970*/  FFMA.FTZ R36, R24, R36, R27 ;  /* 0x0000002418247223 */ /* 0x000fc6000001001b */
        /* <DEDUP_REMOVED lines=9> */
.L_x_2208:
[----:B------:R-:W-:Y:S05]  /*2a10*/  BSYNC.RECONVERGENT B1 ;  /* 0x0000000000017941 */ /* 0x000fea0003800200 */
.L_x_2207:
[----:B------:R-:W-:Y:S04]  /*2a20*/  BSSY.RECONVERGENT B1, `(.L_x_2209) ;  /* 0x0000014000017945 */ /* 0x000fe80003800200 */
[----:B------:R-:W-:Y:S05]  /*2a30*/  @P2 BRA `(.L_x_2210) ;  /* 0x0000000000482947 */ /* 0x000fea0003800000 */
[----:B------:R-:W5:Y:S01]  /*2a40*/  LDCU.64 UR4, c[0x0][0x3e0] ;  /* 0x00007c00ff0477ac */ /* 0x000f620008000a00 */
[----:B------:R-:W-:Y:S01]  /*2a50*/  MOV R16, R56 ;  /* 0x0000003800107202 */ /* 0x000fe20000000f00 */
[--C-:B------:R-:W-:Y:S01]  /*2a60*/  FADD.FTZ R12, R47, -R20.reuse ;  /* 0x800000142f0c7221 */ /* 0x100fe20000010000 */
[----:B01234-:R-:W-:Y:S01]  /*2a70*/  MOV R17, R59 ;  /* 0x0000003b00117202 */ /* 0x01ffe20000000f00 */
[----:B------:R-:W0:Y:S01]  /*2a80*/  LDCU.64 UR10, c[0x0][0x380] ;  /* 0x00007000ff0a77ac */ /* 0x000e220008000a00 */
[----:B------:R-:W-:Y:S01]  /*2a90*/  FADD.FTZ R38, R38, -R20 ;  /* 0x8000001426267221 */ /* 0x000fe20000010000 */
[----:B------:R-:W-:-:S03]  /*2aa0*/  FMUL.FTZ R12, R12, R21 ;  /* 0x000000150c0c7220 */ /* 0x000fc60000410000 */
[----:B------:R-:W-:Y:S01]  /*2ab0*/  FMUL.FTZ R38, R38, R21 ;  /* 0x0000001526267220 */ /* 0x000fe20000410000 */
[----:B------:R-:W-:Y:S01]  /*2ac0*/  FFMA.FTZ R12, R24, R12, R27 ;  /* 0x0000000c180c7223 */ /* 0x000fe2000001001b */
[----:B-----5:R-:W-:Y:S02]  /*2ad0*/  IMAD R23, R23, UR4, RZ ;  /* 0x0000000417177c24 */ /* 0x020fe4000f8e02ff */
        /* <DEDUP_REMOVED lines=8> */
.L_x_2210:
[----:B------:R-:W-:Y:S05]  /*2b60*/  BSYNC.RECONVERGENT B1 ;  /* 0x0000000000017941 */ /* 0x000fea0003800200 */
.L_x_2209:
        /* <DEDUP_REMOVED lines=10> */
[----:B------:R-:W-:-:S03]  /*2c10*/  FFMA.FTZ R12, R24, R12, R27 ;  /* 0x0000000c180c7223 */ /* 0x000fc6000001001b */
[----:B------:R-:W-:Y:S01]  /*2c20*/  FFMA.FTZ R23, R25, R40, R26 ;  /* 0x0000002819177223 */ /* 0x000fe2000001001a */
        /* <DEDUP_REMOVED lines=8> */
.L_x_2212:
[----:B------:R-:W-:Y:S05]  /*2cb0*/  BSYNC.RECONVERGENT B1 ;  /* 0x0000000000017941 */ /* 0x000fea0003800200 */
.L_x_2211:
[----:B------:R-:W-:Y:S05]  /*2cc0*/  @P4 BRA `(.L_x_2213) ;  /* 0x0000001000604947 */ /* 0x000fea0003800000 */
[----:B------:R-:W5:Y:S01]  /*2cd0*/  LDCU.64 UR4, c[0x0][0x3e0] ;  /* 0x00007c00ff0477ac */ /* 0x000f620008000a00 */
[--C-:B------:R-:W-:Y:S01]  /*2ce0*/  FADD.FTZ R12, R51, -R20.reuse ;  /* 0x80000014330c7221 */ /* 0x100fe20000010000 */
[----:B------:R-:W-:Y:S01]  /*2cf0*/  MOV R57, R59 ;  /* 0x0000003b00397202 */ /* 0x000fe20000000f00 */
[----:B------:R-:W-:Y:S01]  /*2d00*/  FADD.FTZ R20, R42, -R20 ;  /* 0x800000142a147221 */ /* 0x000fe20000010000 */
[----:B------:R-:W5:Y:S01]  /*2d10*/  LDCU.64 UR8, c[0x0][0x380] ;  /* 0x00007000ff0877ac */ /* 0x000f620008000a00 */
[-C--:B------:R-:W-:Y:S02]  /*2d20*/  FMUL.FTZ R12, R12, R21.reuse ;  /* 0x000000150c0c7220 */ /* 0x080fe40000410000 */
[----:B------:R-:W-:Y:S02]  /*2d30*/  FMUL.FTZ R20, R20, R21 ;  /* 0x0000001514147220 */ /* 0x000fe40000410000 */
[----:B------:R-:W-:Y:S02]  /*2d40*/  FFMA.FTZ R12, R24, R12, R27 ;  /* 0x0000000c180c7223 */ /* 0x000fe4000001001b */
[----:B01234-:R-:W-:-:S05]  /*2d50*/  FFMA.FTZ R19, R25, R20, R26 ;  /* 0x0000001419137223 */ /* 0x01ffca000001001a */
[----:B------:R-:W-:Y:S01]  /*2d60*/  F2FP.BF16.F32.PACK_AB R19, R19, R12 ;  /* 0x0000000c1313723e */ /* 0x000fe200000010ff */
[----:B-----5:R-:W-:Y:S02]  /*2d70*/  IMAD R14, R35, UR4, RZ ;  /* 0x00000004230e7c24 */ /* 0x020fe4000f8e02ff */
[----:B------:R-:W-:-:S04]  /*2d80*/  IMAD.WIDE.U32 R56, R7, UR4, R56 ;  /* 0x0000000407387c25 */ /* 0x000fc8000f8e0038 */
[----:B------:R-:W-:Y:S01]  /*2d90*/  IMAD R17, R7, UR5, R14 ;  /* 0x0000000507117c24 */ /* 0x000fe2000f8e020e */
[----:B------:R-:W-:-:S04]  /*2da0*/  LEA R16, P1, R56, UR8, 0x1 ;  /* 0x0000000838107c11 */ /* 0x000fc8000f8208ff */
[----:B------:R-:W-:-:S04]  /*2db0*/  IADD3 R17, PT, PT, R57, R17, RZ ;  /* 0x0000001139117210 */ /* 0x000fc80007ffe0ff */
[----:B------:R-:W-:-:S05]  /*2dc0*/  LEA.HI.X R17, R56, UR9, R17, 0x1, P1 ;  /* 0x0000000938117c11 */ /* 0x000fca00088f0c11 */
[----:B------:R0:W-:Y:S01]  /*2dd0*/  STG.E desc[UR6][R16.64], R19 ;  /* 0x0000001310007986 */ /* 0x0001e2000c101906 */
[----:B------:R-:W-:Y:S05]  /*2de0*/  BRA `(.L_x_2213) ;  /* 0x0000001000187947 */ /* 0x000fea0003800000 */
.L_x_2198:
        /* <DEDUP_REMOVED lines=11> */
[----:B------:R-:W0:Y:S01]  /*2ea0*/  LDCU.64 UR8, c[0x0][0x3e0] ;  /* 0x00007c00ff0877ac */ /* 0x000e220008000a00 */
[----:B------:R-:W-:Y:S01]  /*2eb0*/  MOV R19, R59 ;  /* 0x0000003b00137202 */ /* 0x000fe20000000f00 */
[-C--:B------:R-:W-:Y:S01]  /*2ec0*/  FMUL.FTZ R12, R12, R21.reuse ;  /* 0x000000150c0c7220 */ /* 0x080fe20000410000 */
[----:B------:R-:W-:Y:S01]  /*2ed0*/  FMUL.FTZ R16, R16, R21 ;  /* 0x0000001510107220 */ /* 0x000fe20000410000 */
[----:B------:R-:W1:Y:S02]  /*2ee0*/  LDCU.64 UR10, c[0x0][0x380] ;  /* 0x00007000ff0a77ac */ /* 0x000e640008000a00 */
[----:B------:R-:W-:Y:S01]  /*2ef0*/  FFMA.FTZ R17, R24, R12, R27 ;  /* 0x0000000c18117223 */ /* 0x000fe2000001001b */
        /* <DEDUP_REMOVED lines=8> */
[----:B------:R-:W-:-:S05]  /*2f80*/  IMAD.WIDE.U32 R18, R29, UR8, R18 ;  /* 0x000000081d127c25 */ /* 0x000fca000f8e0012 */
        /* <DEDUP_REMOVED lines=11> */
.L_x_2215:
[----:B------:R-:W-:Y:S05]  /*3040*/  BSYNC.RECONVERGENT B1 ;  /* 0x0000000000017941 */ /* 0x000fea0003800200 */
.L_x_2214:
[----:B------:R-:W-:Y:S04]  /*3050*/  BSSY.RECONVERGENT B1, `(.L_x_2216) ;  /* 0x000001e000017945 */ /* 0x000fe80003800200 */
[----:B------:R-:W-:Y:S05]  /*3060*/  @P3 BRA `(.L_x_2217) ;  /* 0x0000000000703947 */ /* 0x000fea0003800000 */
[--C-:B------:R-:W-:Y:S01]  /*3070*/  FADD.FTZ R14, R14, -R20.reuse ;  /* 0x800000140e0e7221 */ /* 0x100fe20000010000 */
[----:B------:R-:W-:Y:S01]  /*3080*/  FADD.FTZ R12, R39, -R20 ;  /* 0x80000014270c7221 */ /* 0x000fe20000010000 */
[----:B------:R-:W1:Y:S01]  /*3090*/  LDCU.64 UR8, c[0x0][0x3e0] ;  /* 0x00007c00ff0877ac */ /* 0x000e620008000a00 */
[----:B------:R-:W-:Y:S01]  /*30a0*/  MOV R18, R56 ;  /* 0x0000003800127202 */ /* 0x000fe20000000f00 */
[----:B------:R-:W-:Y:S01]  /*30b0*/  FMUL.FTZ R14, R14, R21 ;  /* 0x000000150e0e7220 */ /* 0x000fe20000410000 */
[----:B------:R-:W-:Y:S01]  /*30c0*/  MOV R19, R59 ;  /* 0x0000003b00137202 */ /* 0x000fe20000000f00 */
[----:B------:R-:W2:Y:S02]  /*30d0*/  LDCU.64 UR10, c[0x0][0x380] ;  /* 0x00007000ff0a77ac */ /* 0x000ea40008000a00 */
[----:B0-----:R-:W-:Y:S01]  /*30e0*/  FFMA.FTZ R17, R24, R14, R27 ;  /* 0x0000000e18117223 */ /* 0x001fe2000001001b */
[----:B------:R-:W-:-:S03]  /*30f0*/  FMUL.FTZ R14, R12, R21 ;  /* 0x000000150c0e7220 */ /* 0x000fc60000410000 */
[----:B------:R-:W-:Y:S01]  /*3100*/  FMUL.FTZ R12, R17, -1.4426950216293334961 ;  /* 0xbfb8aa3b110c7820 */ /* 0x000fe20000410000 */
[----:B------:R-:W-:-:S04]  /*3110*/  FFMA.FTZ R29, R25, R14, R26 ;  /* 0x0000000e191d7223 */ /* 0x000fc8000001001a */
[----:B------:R-:W-:Y:S01]  /*3120*/  FMUL.FTZ R16, R29, -1.4426950216293334961 ;  /* 0xbfb8aa3b1d107820 */ /* 0x000fe20000410000 */
[----:B------:R-:W0:Y:S01]  /*3130*/  MUFU.EX2 R12, R12 ;  /* 0x0000000c000c7308 */ /* 0x000e220000000800 */
[----:B-1----:R-:W-:Y:S02]  /*3140*/  IMAD R31, R9, UR8, RZ ;  /* 0x00000008091f7c24 */ /* 0x002fe4000f8e02ff */
[----:B------:R-:W-:-:S05]  /*3150*/  IMAD.WIDE.U32 R18, R52, UR8, R18 ;  /* 0x0000000834127c25 */ /* 0x000fca000f8e0012 */
[----:B------:R-:W1:Y:S01]  /*3160*/  MUFU.EX2 R16, R16 ;  /* 0x0000001000107308 */ /* 0x000e620000000800 */
[----:B------:R-:W-:-:S05]  /*3170*/  IMAD R31, R52, UR9, R31 ;  /* 0x00000009341f7c24 */ /* 0x000fca000f8e021f */
[----:B------:R-:W-:Y:S01]  /*3180*/  IADD3 R31, PT, PT, R19, R31, RZ ;  /* 0x0000001f131f7210 */ /* 0x000fe20007ffe0ff */
[----:B0-----:R-:W-:-:S06]  /*3190*/  FADD.FTZ R14, R12, 1 ;  /* 0x3f8000000c0e7421 */ /* 0x001fcc0000010000 */
[----:B------:R-:W0:Y:S01]  /*31a0*/  MUFU.RCP R14, R14 ;  /* 0x0000000e000e7308 */ /* 0x000e220000001000 */
[----:B-1----:R-:W-:Y:S01]  /*31b0*/  FADD.FTZ R28, R16, 1 ;  /* 0x3f800000101c7421 */ /* 0x002fe20000010000 */
[----:B--2---:R-:W-:-:S06]  /*31c0*/  LEA R16, P2, R18, UR10, 0x1 ;  /* 0x0000000a12107c11 */ /* 0x004fcc000f8408ff */
[----:B------:R-:W1:Y:S01]  /*31d0*/  MUFU.RCP R28, R28 ;  /* 0x0000001c001c7308 */ /* 0x000e620000001000 */
[----:B0-----:R-:W-:Y:S01]  /*31e0*/  FMUL.FTZ R12, R17, R14 ;  /* 0x0000000e110c7220 */ /* 0x001fe20000410000 */
[----:B------:R-:W-:Y:S01]  /*31f0*/  LEA.HI.X R17, R18, UR11, R31, 0x1, P2 ;  /* 0x0000000b12117c11 */ /* 0x000fe200090f0c1f */
[----:B-1----:R-:W-:-:S05]  /*3200*/  FMUL.FTZ R29, R29, R28 ;  /* 0x0000001c1d1d7220 */ /* 0x002fca0000410000 */
[----:B------:R-:W-:-:S05]  /*3210*/  F2FP.BF16.F32.PACK_AB R29, R29, R12 ;  /* 0x0000000c1d1d723e */ /* 0x000fca00000010ff */
[----:B------:R1:W-:Y:S02]  /*3220*/  STG.E desc[UR6][R16.64], R29 ;  /* 0x0000001d10007986 */ /* 0x0003e4000c101906 */
.L_x_2217:
[----:B------:R-:W-:Y:S05]  /*3230*/  BSYNC.RECONVERGENT B1 ;  /* 0x0000000000017941 */ /* 0x000fea0003800200 */
.L_x_2216:
        /* <DEDUP_REMOVED lines=13> */
[----:B------:R-:W-:Y:S01]  /*3310*/  FADD.FTZ R32, R32, -R20 ;  /* 0x8000001420207221 */ /* 0x000fe20000010000 */
[----:B------:R-:W2:Y:S01]  /*3320*/  LDCU.64 UR8, c[0x0][0x3e0] ;  /* 0x00007c00ff0877ac */ /* 0x000ea20008000a00 */
[----:B------:R-:W-:Y:S01]  /*3330*/  MOV R18, R56 ;  /* 0x0000003800127202 */ /* 0x000fe20000000f00 */
[-C--:B------:R-:W-:Y:S01]  /*3340*/  FMUL.FTZ R12, R12, R21.reuse ;  /* 0x000000150c0c7220 */ /* 0x080fe20000410000 */
[----:B------:R-:W-:Y:S01]  /*3350*/  FMUL.FTZ R32, R32, R21 ;  /* 0x0000001520207220 */ /* 0x000fe20000410000 */
[----:B------:R-:W3:Y:S01]  /*3360*/  LDCU.64 UR10, c[0x0][0x380] ;  /* 0x00007000ff0a77ac */ /* 0x000ee20008000a00 */
[----:B------:R-:W-:Y:S01]  /*3370*/  MOV R19, R59 ;  /* 0x0000003b00137202 */ /* 0x000fe20000000f00 */
[----:B01----:R-:W-:Y:S01]  /*3380*/  FFMA.FTZ R17, R24, R12, R27 ;  /* 0x0000000c18117223 */ /* 0x003fe2000001001b */
[----:B------:R-:W-:-:S03]  /*3390*/  FFMA.FTZ R29, R25, R32, R26 ;  /* 0x00000020191d7223 */ /* 0x000fc6000001001a */
[----:B------:R-:W-:Y:S01]  /*33a0*/  FMUL.FTZ R12, R17, -1.4426950216293334961 ;  /* 0xbfb8aa3b110c7820 */ /* 0x000fe20000410000 */
[----:B------:R-:W-:-:S05]  /*33b0*/  FMUL.FTZ R16, R29, -1.4426950216293334961 ;  /* 0xbfb8aa3b1d107820 */ /* 0x000fca0000410000 */
        /* <DEDUP_REMOVED lines=9> */
[----:B---3--:R-:W-:-:S06]  /*3450*/  LEA R16, P5, R18, UR10, 0x1 ;  /* 0x0000000a12107c11 */ /* 0x008fcc000f8a08ff */
[----:B------:R-:W1:Y:S01]  /*3460*/  MUFU.RCP R28, R28 ;  /* 0x0000001c001c7308 */ /* 0x000e620000001000 */
[----:B0-----:R-:W-:Y:S01]  /*3470*/  FMUL.FTZ R12, R17, R14 ;  /* 0x0000000e110c7220 */ /* 0x001fe20000410000 */
[----:B------:R-:W-:Y:S01]  /*3480*/  LEA.HI.X R17, R18, UR11, R31, 0x1, P5 ;  /* 0x0000000b12117c11 */ /* 0x000fe2000a8f0c1f */
[----:B-1----:R-:W-:-:S05]  /*3490*/  FMUL.FTZ R29, R29, R28 ;  /* 0x0000001c1d1d7220 */ /* 0x002fca0000410000 */
[----:B------:R-:W-:-:S05]  /*34a0*/  F2FP.BF16.F32.PACK_AB R29, R29, R12 ;  /* 0x0000000c1d1d723e */ /* 0x000fca00000010ff */
[----:B------:R2:W-:Y:S02]  /*34b0*/  STG.E desc[UR6][R16.64], R29 ;  /* 0x0000001d10007986 */ /* 0x0005e4000c101906 */
.L_x_2219:
[----:B------:R-:W-:Y:S05]  /*34c0*/  BSYNC.RECONVERGENT B1 ;  /* 0x0000000000017941 */ /* 0x000fea0003800200 */
.L_x_2218:
[----:B------:R-:W-:Y:S04]  /*34d0*/  BSSY.RECONVERGENT B1, `(.L_x_2220) ;  /* 0x000001e000017945 */ /* 0x000fe80003800200 */
[----:B------:R-:W-:Y:S05]  /*34e0*/  @P1 BRA `(.L_x_2221) ;  /* 0x0000000000701947 */ /* 0x000fea0003800000 */
[--C-:B------:R-:W-:Y:S01]  /*34f0*/  FADD.FTZ R12, R43, -R20.reuse ;  /* 0x800000142b0c7221 */ /* 0x100fe20000010000 */
[----:B------:R-:W-:Y:S01]  /*3500*/  FADD.FTZ R34, R34, -R20 ;  /* 0x8000001422227221 */ /* 0x000fe20000010000 */
[----:B------:R-:W3:Y:S01]  /*3510*/  LDCU.64 UR8, c[0x0][0x3e0] ;  /* 0x00007c00ff0877ac */ /* 0x000ee20008000a00 */
[----:B------:R-:W-:Y:S01]  /*3520*/  MOV R18, R56 ;  /* 0x0000003800127202 */ /* 0x000fe20000000f00 */
[-C--:B------:R-:W-:Y:S01]  /*3530*/  FMUL.FTZ R12, R12, R21.reuse ;  /* 0x000000150c0c7220 */ /* 0x080fe20000410000 */
[----:B------:R-:W-:Y:S01]  /*3540*/  FMUL.FTZ R34, R34, R21 ;  /* 0x0000001522227220 */ /* 0x000fe20000410000 */
[----:B------:R-:W4:Y:S01]  /*3550*/  LDCU.64 UR10, c[0x0][0x380] ;  /* 0x00007000ff0a77ac */ /* 0x000f220008000a00 */
[----:B------:R-:W-:Y:S01]  /*3560*/  MOV R19, R59 ;  /* 0x0000003b00137202 */ /* 0x000fe20000000f00 */
[----:B012---:R-:W-:Y:S01]  /*3570*/  FFMA.FTZ R17, R24, R12, R27 ;  /* 0x0000000c18117223 */ /* 0x007fe2000001001b */
[----:B------:R-:W-:-:S03]  /*3580*/  FFMA.FTZ R29, R25, R34, R26 ;  /* 0x00000022191d7223 */ /* 0x000fc6000001001a */
[----:B------:R-:W-:Y:S01]  /*3590*/  FMUL.FTZ R12, R17, -1.4426950216293334961 ;  /* 0xbfb8aa3b110c7820 */ /* 0x000fe20000410000 */
[----:B------:R-:W-:-:S05]  /*35a0*/  FMUL.FTZ R16, R29, -1.4426950216293334961 ;  /* 0xbfb8aa3b1d107820 */ /* 0x000fca0000410000 */
        /* <DEDUP_REMOVED lines=16> */
.L_x_2221:
[----:B------:R-:W-:Y:S05]  /*36b0*/  BSYNC.RECONVERGENT B1 ;  /* 0x0000000000017941 */ /* 0x000fea0003800200 */
.L_x_2220:
[----:B------:R-:W-:Y:S04]  /*36c0*/  BSSY.RECONVERGENT B1, `(.L_x_2222) ;  /* 0x000001e000017945 */ /* 0x000fe80003800200 */
[----:B------:R-:W-:Y:S05]  /*36d0*/  @P6 BRA `(.L_x_2223) ;  /* 0x0000000000706947 */ /* 0x000fea0003800000 */
[--C-:B------:R-:W-:Y:S01]  /*36e0*/  FADD.FTZ R36, R36, -R20.reuse ;  /* 0x8000001424247221 */ /* 0x100fe20000010000 */
[----:B------:R-:W-:Y:S01]  /*36f0*/  FADD.FTZ R12, R45, -R20 ;  /* 0x800000142d0c7221 */ /* 0x000fe20000010000 */
[----:B------:R-:W4:Y:S01]  /*3700*/  LDCU.64 UR8, c[0x0][0x3e0] ;  /* 0x00007c00ff0877ac */ /* 0x000f220008000a00 */
[----:B------:R-:W-:Y:S01]  /*3710*/  MOV R18, R56 ;  /* 0x0000003800127202 */ /* 0x000fe20000000f00 */
[-C--:B------:R-:W-:Y:S01]  /*3720*/  FMUL.FTZ R36, R36, R21.reuse ;  /* 0x0000001524247220 */ /* 0x080fe20000410000 */
[----:B------:R-:W-:Y:S01]  /*3730*/  FMUL.FTZ R14, R12, R21 ;  /* 0x000000150c0e7220 */ /* 0x000fe20000410000 */
[----:B------:R-:W5:Y:S01]  /*3740*/  LDCU.64 UR10, c[0x0][0x380] ;  /* 0x00007000ff0a77ac */ /* 0x000f620008000a00 */
[----:B------:R-:W-:Y:S01]  /*3750*/  MOV R19, R59 ;  /* 0x0000003b00137202 */ /* 0x000fe20000000f00 */
[----:B0123--:R-:W-:Y:S01]  /*3760*/  FFMA.FTZ R17, R24, R36, R27 ;  /* 0x0000002418117223 */ /* 0x00ffe2000001001b */
[----:B------:R-:W-:-:S03]  /*3770*/  FFMA.FTZ R29, R25, R14, R26 ;  /* 0x0000000e191d7223 */ /* 0x000fc6000001001a */
[----:B------:R-:W-:Y:S01]  /*3780*/  FMUL.FTZ R12, R17, -1.4426950216293334961 ;  /* 0xbfb8aa3b110c7820 */ /* 0x000fe20000410000 */
[----:B------:R-:W-:-:S05]  /*3790*/  FMUL.FTZ R16, R29, -1.4426950216293334961 ;  /* 0xbfb8aa3b1d107820 */ /* 0x000fca0000410000 */
[----:B------:R-:W0:Y:S01]  /*37a0*/  MUFU.EX2 R12, R12 ;  /* 0x0000000c000c7308 */ /* 0x000e220000000800 */
[----:B----4-:R-:W-:Y:S02]  /*37b0*/  IMAD R31, R15, UR8, RZ ;  /* 0x000000080f1f7c24 */ /* 0x010fe4000f8e02ff */
[----:B------:R-:W-:-:S05]  /*37c0*/  IMAD.WIDE.U32 R18, R46, UR8, R18 ;  /* 0x000000082e127c25 */ /* 0x000fca000f8e0012 */
[----:B------:R-:W1:Y:S01]  /*37d0*/  MUFU.EX2 R16, R16 ;  /* 0x0000001000107308 */ /* 0x000e620000000800 */
[----:B------:R-:W-:-:S05]  /*37e0*/  IMAD R31, R46, UR9, R31 ;  /* 0x000000092e1f7c24 */ /* 0x000fca000f8e021f */
[----:B------:R-:W-:Y:S01]  /*37f0*/  IADD3 R31, PT, PT, R19, R31, RZ ;  /* 0x0000001f131f7210 */ /* 0x000fe20007ffe0ff */
[----:B0-----:R-:W-:-:S06]  /*3800*/  FADD.FTZ R14, R12, 1 ;  /* 0x3f8000000c0e7421 */ /* 0x001fcc0000010000 */
[----:B------:R-:W0:Y:S01]  /*3810*/  MUFU.RCP R14, R14 ;  /* 0x0000000e000e7308 */ /* 0x000e220000001000 */
[----:B-1----:R-:W-:Y:S01]  /*3820*/  FADD.FTZ R28, R16, 1 ;  /* 0x3f800000101c7421 */ /* 0x002fe20000010000 */
[----:B-----5:R-:W-:-:S06]  /*3830*/  LEA R16, P1, R18, UR10, 0x1 ;  /* 0x0000000a12107c11 */ /* 0x020fcc000f8208ff */
[----:B------:R-:W1:Y:S01]  /*3840*/  MUFU.RCP R28, R28 ;  /* 0x0000001c001c7308 */ /* 0x000e620000001000 */
[----:B0-----:R-:W-:Y:S01]  /*3850*/  FMUL.FTZ R12, R17, R14 ;  /* 0x0000000e110c7220 */ /* 0x001fe20000410000 */
[----:B------:R-:W-:Y:S01]  /*3860*/  LEA.HI.X R17, R18, UR11, R31, 0x1, P1 ;  /* 0x0000000b12117c11 */ /* 0x000fe200088f0c1f */
[----:B-1----:R-:W-:-:S05]  /*3870*/  FMUL.FTZ R29, R29, R28 ;  /* 0x0000001c1d1d7220 */ /* 0x002fca0000410000 */
[----:B------:R-:W-:-:S05]  /*3880*/  F2FP.BF16.F32.PACK_AB R29, R29, R12 ;  /* 0x0000000c1d1d723e */ /* 0x000fca00000010ff */
[----:B------:R4:W-:Y:S02]  /*3890*/  STG.E desc[UR6][R16.64], R29 ;  /* 0x0000001d10007986 */ /* 0x0009e4000c101906 */
.L_x_2223:
[----:B------:R-:W-:Y:S05]  /*38a0*/  BSYNC.RECONVERGENT B1 ;  /* 0x0000000000017941 */ /* 0x000fea0003800200 */
.L_x_2222:
[----:B------:R-:W-:Y:S04]  /*38b0*/  BSSY.RECONVERGENT B1, `(.L_x_2224) ;  /* 0x000001e000017945 */ /* 0x000fe80003800200 */
[----:B------:R-:W-:Y:S05]  /*38c0*/  @P2 BRA `(.L_x_2225) ;  /* 0x0000000000702947 */ /* 0x000fea0003800000 */
[--C-:B------:R-:W-:Y:S01]  /*38d0*/  FADD.FTZ R12, R47, -R20.reuse ;  /* 0x800000142f0c7221 */ /* 0x100fe20000010000 */
[----:B------:R-:W-:Y:S01]  /*38e0*/  FADD.FTZ R38, R38, -R20 ;  /* 0x8000001426267221 */ /* 0x000fe20000010000 */
[----:B------:R-:W5:Y:S01]  /*38f0*/  LDCU.64 UR8, c[0x0][0x3e0] ;  /* 0x00007c00ff0877ac */ /* 0x000f620008000a00 */
[----:B01234-:R-:W-:Y:S01]  /*3900*/  MOV R16, R56 ;  /* 0x0000003800107202 */ /* 0x01ffe20000000f00 */
[-C--:B------:R-:W-:Y:S01]  /*3910*/  FMUL.FTZ R12, R12, R21.reuse ;  /* 0x000000150c0c7220 */ /* 0x080fe20000410000 */
[----:B------:R-:W-:Y:S01]  /*3920*/  FMUL.FTZ R38, R38, R21 ;  /* 0x0000001526267220 */ /* 0x000fe20000410000 */
[----:B------:R-:W0:Y:S01]  /*3930*/  LDCU.64 UR10, c[0x0][0x380] ;  /* 0x00007000ff0a77ac */ /* 0x000e220008000a00 */
[----:B------:R-:W-:Y:S01]  /*3940*/  MOV R17, R59 ;  /* 0x0000003b00117202 */ /* 0x000fe20000000f00 */
[----:B------:R-:W-:Y:S01]  /*3950*/  FFMA.FTZ R19, R24, R12, R27 ;  /* 0x0000000c18137223 */ /* 0x000fe2000001001b */
[----:B------:R-:W-:-:S03]  /*3960*/  FFMA.FTZ R29, R25, R38, R26 ;  /* 0x00000026191d7223 */ /* 0x000fc6000001001a */
[----:B------:R-:W-:Y:S01]  /*3970*/  FMUL.FTZ R12, R19, -1.4426950216293334961 ;  /* 0xbfb8aa3b130c7820 */ /* 0x000fe20000410000 */
[----:B------:R-:W-:-:S05]  /*3980*/  FMUL.FTZ R18, R29, -1.4426950216293334961 ;  /* 0xbfb8aa3b1d127820 */ /* 0x000fca0000410000 */
[----:B------:R-:W1:Y:S01]  /*3990*/  MUFU.EX2 R12, R12 ;  /* 0x0000000c000c7308 */ /* 0x000e620000000800 */
[----:B-----5:R-:W-:Y:S02]  /*39a0*/  IMAD R23, R23, UR8, RZ ;  /* 0x0000000817177c24 */ /* 0x020fe4000f8e02ff */
        /* <DEDUP_REMOVED lines=14> */
.L_x_2225:
[----:B------:R-:W-:Y:S05]  /*3a90*/  BSYNC.RECONVERGENT B1 ;  /* 0x0000000000017941 */ /* 0x000fea0003800200 */
.L_x_2224:
        /* <DEDUP_REMOVED lines=30> */
.L_x_2227:
[----:B------:R-:W-:Y:S05]  /*3c80*/  BSYNC.RECONVERGENT B1 ;  /* 0x0000000000017941 */ /* 0x000fea0003800200 */
.L_x_2226:
[----:B------:R-:W-:Y:S05]  /*3c90*/  @P4 BRA `(.L_x_2213) ;  /* 0x00000000006c4947 */ /* 0x000fea0003800000 */
[--C-:B------:R-:W-:Y:S01]  /*3ca0*/  FADD.FTZ R12, R51, -R20.reuse ;  /* 0x80000014330c7221 */ /* 0x100fe20000010000 */
[----:B------:R-:W-:Y:S01]  /*3cb0*/  FADD.FTZ R20, R42, -R20 ;  /* 0x800000142a147221 */ /* 0x000fe20000010000 */
[----:B------:R-:W5:Y:S01]  /*3cc0*/  LDCU.64 UR4, c[0x0][0x3e0] ;  /* 0x00007c00ff0477ac */ /* 0x000f620008000a00 */
[----:B------:R-:W-:Y:S01]  /*3cd0*/  MOV R57, R59 ;  /* 0x0000003b00397202 */ /* 0x000fe20000000f00 */
[-C--:B------:R-:W-:Y:S01]  /*3ce0*/  FMUL.FTZ R12, R12, R21.reuse ;  /* 0x000000150c0c7220 */ /* 0x080fe20000410000 */
[----:B------:R-:W-:Y:S01]  /*3cf0*/  FMUL.FTZ R20, R20, R21 ;  /* 0x0000001514147220 */ /* 0x000fe20000410000 */
[----:B------:R-:W5:Y:S02]  /*3d00*/  LDCU.64 UR8, c[0x0][0x380] ;  /* 0x00007000ff0877ac */ /* 0x000f640008000a00 */
[----:B------:R-:W-:Y:S01]  /*3d10*/  FFMA.FTZ R27, R24, R12, R27 ;  /* 0x0000000c181b7223 */ /* 0x000fe2000001001b */
[----:B0-----:R-:W-:-:S03]  /*3d20*/  FFMA.FTZ R19, R25, R20, R26 ;  /* 0x0000001419137223 */ /* 0x001fc6000001001a */
[----:B------:R-:W-:Y:S01]  /*3d30*/  FMUL.FTZ R12, R27, -1.4426950216293334961 ;  /* 0xbfb8aa3b1b0c7820 */ /* 0x000fe20000410000 */
[----:B-1234-:R-:W-:-:S05]  /*3d40*/  FMUL.FTZ R16, R19, -1.4426950216293334961 ;  /* 0xbfb8aa3b13107820 */ /* 0x01efca0000410000 */
[----:B------:R-:W0:Y:S01]  /*3d50*/  MUFU.EX2 R12, R12 ;  /* 0x0000000c000c7308 */ /* 0x000e220000000800 */
[----:B-----5:R-:W-:Y:S02]  /*3d60*/  IMAD R20, R35, UR4, RZ ;  /* 0x0000000423147c24 */ /* 0x020fe4000f8e02ff */
[----:B------:R-:W-:-:S05]  /*3d70*/  IMAD.WIDE.U32 R56, R7, UR4, R56 ;  /* 0x0000000407387c25 */ /* 0x000fca000f8e0038 */
[----:B------:R-:W1:Y:S01]  /*3d80*/  MUFU.EX2 R16, R16 ;  /* 0x0000001000107308 */ /* 0x000e620000000800 */
[----:B------:R-:W-:-:S05]  /*3d90*/  IMAD R17, R7, UR5, R20 ;  /* 0x0000000507117c24 */ /* 0x000fca000f8e0214 */
[----:B------:R-:W-:Y:S01]  /*3da0*/  IADD3 R17, PT, PT, R57, R17, RZ ;  /* 0x0000001139117210 */ /* 0x000fe20007ffe0ff */
[----:B0-----:R-:W-:-:S06]  /*3db0*/  FADD.FTZ R14, R12, 1 ;  /* 0x3f8000000c0e7421 */ /* 0x001fcc0000010000 */
[----:B------:R-:W0:Y:S01]  /*3dc0*/  MUFU.RCP R14, R14 ;  /* 0x0000000e000e7308 */ /* 0x000e220000001000 */
[----:B-1----:R-:W-:Y:S01]  /*3dd0*/  FADD.FTZ R18, R16, 1 ;  /* 0x3f80000010127421 */ /* 0x002fe20000010000 */
[----:B------:R-:W-:-:S04]  /*3de0*/  LEA R16, P1, R56, UR8, 0x1 ;  /* 0x0000000838107c11 */ /* 0x000fc8000f8208ff */
[----:B------:R-:W-:Y:S02]  /*3df0*/  LEA.HI.X R17, R56, UR9, R17, 0x1, P1 ;  /* 0x0000000938117c11 */ /* 0x000fe400088f0c11 */
[----:B------:R-:W1:Y:S01]  /*3e00*/  MUFU.RCP R18, R18 ;  /* 0x0000001200127308 */ /* 0x000e620000001000 */
[----:B0-----:R-:W-:Y:S01]  /*3e10*/  FMUL.FTZ R12, R27, R14 ;  /* 0x0000000e1b0c7220 */ /* 0x001fe20000410000 */
[----:B-1----:R-:W-:-:S05]  /*3e20*/  FMUL.FTZ R19, R19, R18 ;  /* 0x0000001213137220 */ /* 0x002fca0000410000 */
[----:B------:R-:W-:-:S05]  /*3e30*/  F2FP.BF16.F32.PACK_AB R19, R19, R12 ;  /* 0x0000000c1313723e */ /* 0x000fca00000010ff */
[----:B------:R0:W-:Y:S02]  /*3e40*/  STG.E desc[UR6][R16.64], R19 ;  /* 0x0000001310007986 */ /* 0x0001e4000c101906 */
.L_x_2213:
[----:B------:R-:W-:Y:S05]  /*3e50*/  BSYNC.RECONVERGENT B0 ;  /* 0x0000000000007941 */ /* 0x000fea0003800200 */
.L_x_2197:
[----:B------:R-:W5:Y:S01]  /*3e60*/  LDCU UR4, c[0x0][0x3f8] ;  /* 0x00007f00ff0477ac */ /* 0x000f620008000800 */
[----:B------:R-:W-:Y:S02]  /*3e70*/  IADD3 R8, PT, PT, R5, R8, RZ ;  /* 0x0000000805087210 */ /* 0x000fe40007ffe0ff */
[----:B------:R-:W-:Y:S01]  /*3e80*/  IADD3 R6, PT, PT, R6, 0x1, RZ ;  /* 0x0000000106067810 */ /* 0x000fe20007ffe0ff */
[----:B------:R-:W5:Y:S02]  /*3e90*/  LDCU UR5, c[0x0][0x3c8] ;  /* 0x00007900ff0577ac */ /* 0x000f640008000800 */
[----:B-----5:R-:W-:-:S06]  /*3ea0*/  UIMAD UR4, UR4, UR5, URZ ;  /* 0x00000005040472a4 */ /* 0x020fcc000f8e02ff */
[----:B------:R-:W-:-:S13]  /*3eb0*/  ISETP.GE.AND P1, PT, R8, UR4, PT ;  /* 0x0000000408007c0c */ /* 0x000fda000bf26270 */
[----:B------:R-:W-:Y:S05]  /*3ec0*/  @!P1 BRA `(.L_x_2228) ;  /* 0xffffffc000f09947 */ /* 0x000fea000383ffff */
[----:B------:R-:W-:Y:S05]  /*3ed0*/  EXIT ;  /* 0x000000000000794d */ /* 0x000fea0003800000 */
.L_x_2229:
        /* <DEDUP_REMOVED lines=10> */
.L_x_4534:


//--------------------- .text._Z35group_norm_nhwc_fwd_one_pass_kernelI11Bf16IOBf16WLi256ELi56ELi448EEv26Group_norm_nhwc_fwd_params --------------------------
	.section	.text._Z35group_norm_nhwc_fwd_one_pass_kernelI11Bf16IOBf16WLi256ELi56ELi448EEv26Group_norm_nhwc_fwd_params,"ax",@progbits
	.align	128
        .global         _Z35group_norm_nhwc_fwd_one_pass_kernelI11Bf16IOBf16WLi256ELi56ELi448EEv26Group_norm_nhwc_fwd_params
        .type           _Z35group_norm_nhwc_fwd_one_pass_kernelI11Bf16IOBf16WLi256ELi56ELi448EEv26Group_norm_nhwc_fwd_params,@function
        .size           _Z35group_norm_nhwc_fwd_one_pass_kernelI11Bf16IOBf16WLi256ELi56ELi448EEv26Group_norm_nhwc_fwd_params,(.L_x_4535 - _Z35group_norm_nhwc_fwd_one_pass_kernelI11Bf16IOBf16WLi256ELi56ELi448EEv26Group_norm_nhwc_fwd_params)
        .other          _Z35group_norm_nhwc_fwd_one_pass_kernelI11Bf16IOBf16WLi256ELi56ELi448EEv26Group_norm_nhwc_fwd_params,@"STO_CUDA_ENTRY STV_DEFAULT"
_Z35group_norm_nhwc_fwd_one_pass_kernelI11Bf16IOBf16WLi256ELi56ELi448EEv26Group_norm_nhwc_fwd_params:
.text._Z35group_norm_nhwc_fwd_one_pass_kernelI11Bf16IOBf16WLi256ELi56ELi448EEv26Group_norm_nhwc_fwd_params:
        /* <DEDUP_REMOVED lines=21> */
[----:B------:R-:W-:Y:S02]  /*0150*/  SHF.R.U32.HI R3, RZ, 0x10, R0 ;  /* 0x00000010ff037819 */ /* 0x000fe40000011600 */
[----:B------:R-:W3:Y:S02]  /*0160*/  LDC R0, c[0x0][0x370] ;  /* 0x0000dc00ff007b82 */ /* 0x000ee40000000800 */
        /* <DEDUP_REMOVED lines=19> */
[----:B------:R-:W-:Y:S02]  /*02a0*/  IADD3 R15, PT, PT, R92, 0xf0, RZ ;  /* 0x000000f05c0f7810 */ /* 0x000fe40007ffe0ff */
[----:B------:R-:W-:-:S02]  /*02b0*/  IADD3 R16, PT, PT, R16, R9, RZ ;  /* 0x0000000910107210 */ /* 0x000fc40007ffe0ff */
        /* <DEDUP_REMOVED lines=16> */
[----:B0-23--:R-:W-:-:S07]  /*03c0*/  SHF.L.U32 R16, R16, 0x1, RZ ;  /* 0x0000000110107819 */ /* 0x00dfce00000006ff */
.L_x_2305:
[----:B0-----:R-:W0:Y:S01]  /*03d0*/  LDC R43, c[0x0][0x3f8] ;  /* 0x0000fe00ff2b7b82 */ /* 0x001e220000000800 */
[----:B-1----:R-:W1:Y:S01]  /*03e0*/  LDCU.64 UR4, c[0x0][0x3e8] ;  /* 0x00007d00ff0477ac */ /* 0x002e620008000a00 */
[----:B------:R-:W-:Y:S01]  /*03f0*/  LOP3.LUT R105, R16, 0xffff, RZ, 0xc0, !PT ;  /* 0x0000ffff10697812 */ /* 0x000fe200078ec0ff */
[----:B--2---:R-:W2:Y:S01]  /*0400*/  LDCU.64 UR8, c[0x0][0x3f0] ;  /* 0x00007e00ff0877ac */ /* 0x004ea20008000a00 */
[----:B-1----:R-:W-:Y:S02]  /*0410*/  ISETP.GE.U32.AND P4, PT, R90, UR4, PT ;  /* 0x000000045a007c0c */ /* 0x002fe4000bf86070 */
[----:B------:R-:W-:Y:S02]  /*0420*/  ISETP.GE.U32.AND P5, PT, R88, UR4, PT ;  /* 0x0000000458007c0c */ /* 0x000fe4000bfa6070 */
[----:B------:R-:W-:Y:S02]  /*0430*/  ISETP.GE.AND.EX P4, PT, R17, UR5, PT, P4 ;  /* 0x0000000511007c0c */ /* 0x000fe4000bf86340 */
[----:B0--34-:R-:W-:-:S02]  /*0440*/  IABS R39, R43 ;  /* 0x0000002b00277213 */ /* 0x019fc40000000000 */
        /* <DEDUP_REMOVED lines=182> */
[C---:B------:R-:W-:Y:S01]  /*0fb0*/  @!P4 IMAD R49, R10.reuse, R39, R24 ;  /* 0x000000270a31c224 */ /* 0x040fe200078e0218 */
        /* <DEDUP_REMOVED lines=47> */
[----:B-1----:R-:W-:Y:S01]  /*12b0*/  @!P1 LEA R38, P5, R52, R38, 0x1 ;  /* 0x0000002634269211 */ /* 0x002fe200078a08ff */
        /* <DEDUP_REMOVED lines=8> */
[----:B------:R-:W-:Y:S01]  /*1340*/  @!P4 IMAD R51, R15, R37, R20 ;  /* 0x000000250f33c224 */ /* 0x000fe200078e0214 */
        /* <DEDUP_REMOVED lines=178> */
.L_x_2231:
[----:B------:R-:W-:Y:S05]  /*1e70*/  BSYNC.RECONVERGENT B0 ;  /* 0x0000000000007941 */ /* 0x000fea0003800200 */
.L_x_2230:
        /* <DEDUP_REMOVED lines=41> */
.L_x_2233:
[----:B------:R-:W-:Y:S05]  /*2110*/  BSYNC.RECONVERGENT B0 ;  /* 0x0000000000007941 */ /* 0x000fea0003800200 */
.L_x_2232:
[----:B------:R-:W-:Y:S05]  /*2120*/  @!P1 BRA `(.L_x_2234) ;  /* 0x0000000800989947 */ /* 0x000fea0003800000 */
[----:B------:R-:W4:Y:S01]  /*2130*/  LDC.64 R44, c[0x0][0x3b8] ;  /* 0x0000ee00ff2c7b82 */ /* 0x000f220000000a00 */
[----:B------:R-:W-:Y:S02]  /*2140*/  LOP3.LUT R38, R4, 0x1, RZ, 0xc0, !PT ;  /* 0x0000000104267812 */ /* 0x000fe400078ec0ff */
[----:B------:R-:W-:-:S03]  /*2150*/  ISETP.GE.U32.AND P4, PT, R0, 0x8, PT ;  /* 0x000000080000780c */ /* 0x000fc60003f86070 */
[----:B------:R-:W-:-:S04]  /*2160*/  IMAD R37, R38, R7, RZ ;  /* 0x0000000726257224 */ /* 0x000fc800078e02ff */
[----:B------:R-:W-:-:S05]  /*2170*/  IMAD R37, R37, R0, RZ ;  /* 0x0000000025257224 */ /* 0x000fca00078e02ff */
[----:B------:R-:W-:-:S05]  /*2180*/  SHF.L.U32 R37, R37, 0x1, RZ ;  /* 0x0000000125257819 */ /* 0x000fca00000006ff */
[----:B----4-:R-:W-:Y:S01]  /*2190*/  IMAD.WIDE R44, R37, 0x4, R44 ;  /* 0x00000004252c7825 */ /* 0x010fe200078e022c */
[----:B------:R-:W-:Y:S06]  /*21a0*/  @P2 BRA `(.L_x_2235) ;  /* 0x0000000000502947 */ /* 0x000fec0003800000 */
[----:B---3--:R-:W3:Y:S01]  /*21b0*/  LDC.64 R36, c[0x0][0x3b0] ;  /* 0x0000ec00ff247b82 */ /* 0x008ee20000000a00 */
        /* <DEDUP_REMOVED lines=14> */
.L_x_2236:
[----:B----4-:R-:W3:Y:S04]  /*22a0*/  LDG.E.STRONG.GPU R38, desc[UR6][R36.64] ;  /* 0x0000000624267981 */ /* 0x010ee8000c1ef900 */
[----:B---3--:R-:W-:Y:S01]  /*22b0*/  CCTL.IVALL ;  /* 0x00000000ff00798f */ /* 0x008fe20002000000 */
[----:B------:R-:W-:Y:S05]  /*22c0*/  YIELD ;  /* 0x0000000000007946 */ /* 0x000fea0003800000 */
[----:B------:R-:W-:-:S13]  /*22d0*/  ISETP.NE.AND P1, PT, R38, R43, PT ;  /* 0x0000002b2600720c */ /* 0x000fda0003f25270 */
[----:B------:R-:W-:Y:S05]  /*22e0*/  @P1 BRA `(.L_x_2236) ;  /* 0xfffffffc00ec1947 */ /* 0x000fea000383ffff */
.L_x_2235:
[----:B------:R-:W-:Y:S05]  /*22f0*/  WARPSYNC.ALL ;  /* 0x0000000000007948 */ /* 0x000fea0003800000 */
[----:B------:R-:W-:Y:S01]  /*2300*/  BAR.SYNC.DEFER_BLOCKING 0x0 ;  /* 0x0000000000007b1d */ /* 0x000fe20000010000 */
[----:B------:R-:W-:-:S05]  /*2310*/  HFMA2 R43, -RZ, RZ, 0, 0 ;  /* 0x00000000ff2b7431 */ /* 0x000fca00000001ff */
        /* <DEDUP_REMOVED lines=12> */
.L_x_2238:
[----:B------:R-:W-:Y:S01]  /*23e0*/  UIADD3 UR5, UPT, UPT, UR4, 0x1, URZ ;  /* 0x0000000104057890 */ /* 0x000fe2000fffe0ff */
[----:B------:R-:W-:Y:S01]  /*23f0*/  ISETP.EQ.OR P5, PT, R53, RZ, P2 ;  /* 0x000000ff3500720c */ /* 0x000fe200017a2670 */
[----:B------:R-:W-:-:S04]  /*2400*/  UIADD3 UR8, UPT, UPT, UR4, 0x2, URZ ;  /* 0x0000000204087890 */ /* 0x000fc8000fffe0ff */
[C---:B------:R-:W-:Y:S01]  /*2410*/  ISETP.EQ.OR P6, PT, R6.reuse, UR5, P2 ;  /* 0x0000000506007c0c */ /* 0x040fe200097c2670 */
[----:B------:R-:W-:Y:S01]  /*2420*/  UIADD3 UR5, UPT, UPT, UR4, 0x3, URZ ;  /* 0x0000000304057890 */ /* 0x000fe2000fffe0ff */
[----:B------:R-:W-:-:S05]  /*2430*/  ISETP.EQ.OR P1, PT, R6, UR8, P2 ;  /* 0x0000000806007c0c */ /* 0x000fca0009722670 */
[----:B------:R-:W-:Y:S01]  /*2440*/  ISETP.EQ.OR P4, PT, R6, UR5, P2 ;  /* 0x0000000506007c0c */ /* 0x000fe20009782670 */
[----:B---34-:R-:W-:-:S05]  /*2450*/  @!P5 IMAD.WIDE.U32 R36, R54, 0x8, R44 ;  /* 0x000000083624d825 */ /* 0x018fca00078e002c */
        /* <DEDUP_REMOVED lines=15> */
[----:B------:R-:W-:Y:S01]  /*2550*/  ISETP.EQ.OR P6, PT, R6, UR8, P2 ;  /* 0x0000000806007c0c */ /* 0x000fe200097c2670 */
[----:B------:R-:W-:Y:S01]  /*2560*/  UIADD3 UR8, UPT, UPT, UR4, 0x7, URZ ;  /* 0x0000000704087890 */ /* 0x000fe2000fffe0ff */
[----:B--2---:R-:W-:Y:S01]  /*2570*/  @!P1 FADD.FTZ R58, R58, R40 ;  /* 0x000000283a3a9221 */ /* 0x004fe20000010000 */
        /* <DEDUP_REMOVED lines=34> */
.L_x_2237:
[----:B------:R-:W-:-:S13]  /*27a0*/  LOP3.LUT P1, RZ, R0, 0x7, RZ, 0xc0, !PT ;  /* 0x0000000700ff7812 */ /* 0x000fda000782c0ff */
[----:B------:R-:W-:Y:S05]  /*27b0*/  @!P1 BRA `(.L_x_2234) ;  /* 0x0000000000f49947 */ /* 0x000fea0003800000 */
[C---:B---34-:R-:W-:Y:S02]  /*27c0*/  LOP3.LUT R36, R0.reuse, 0x7, RZ, 0xc0, !PT ;  /* 0x0000000700247812 */ /* 0x058fe400078ec0ff */
[----:B--2---:R-:W-:Y:S02]  /*27d0*/  LOP3.LUT P1, R42, R0, 0x3, RZ, 0xc0, !PT ;  /* 0x00000003002a7812 */ /* 0x004fe4000782c0ff */
        /* <DEDUP_REMOVED lines=8> */
[----:B-1----:R-:W-:Y:S02]  /*2860*/  IADD3 R41, PT, PT, R43, 0x2, RZ ;  /* 0x000000022b297810 */ /* 0x002fe40007ffe0ff */
[-C--:B------:R-:W-:Y:S02]  /*2870*/  ISETP.EQ.OR P5, PT, R39, R6.reuse, P2 ;  /* 0x000000062700720c */ /* 0x080fe400017a2670 */
[----:B------:R-:W-:Y:S02]  /*2880*/  IADD3 R47, PT, PT, R43, 0x3, RZ ;  /* 0x000000032b2f7810 */ /* 0x000fe40007ffe0ff */
[----:B------:R-:W-:-:S09]  /*2890*/  ISETP.EQ.OR P4, PT, R41, R6, P2 ;  /* 0x000000062900720c */ /* 0x000fd20001782670 */
[----:B------:R-:W-:-:S04]  /*28a0*/  @!P5 IMAD R39, R39, R7, R8 ;  /* 0x000000072727d224 */ /* 0x000fc800078e0208 */
[----:B------:R-:W-:Y:S02]  /*28b0*/  @!P4 IMAD R41, R41, R7, R8 ;  /* 0x000000072929c224 */ /* 0x000fe400078e0208 */
        /* <DEDUP_REMOVED lines=17> */
.L_x_2239:
        /* <DEDUP_REMOVED lines=18> */
.L_x_2240:
        /* <DEDUP_REMOVED lines=9> */
.L_x_2241:
[----:B------:R-:W-:Y:S05]  /*2b80*/  BSYNC.RECONVERGENT B0 ;  /* 0x0000000000007941 */ /* 0x000fea0003800200 */
.L_x_2234:
[----:B------:R-:W5:Y:S01]  /*2b90*/  S2UR UR5, SR_CgaCtaId ;  /* 0x00000000000579c3 */ /* 0x000f620000008800 */
[----:B------:R-:W0:Y:S01]  /*2ba0*/  LDCU UR8, c[0x0][0x414] ;  /* 0x00008280ff0877ac */ /* 0x000e220008000800 */
[----:B------:R-:W-:Y:S01]  /*2bb0*/  LOP3.LUT R45, R16, 0xffff, RZ, 0xc0, !PT ;  /* 0x0000ffff102d7812 */ /* 0x000fe200078ec0ff */
[----:B------:R-:W-:-:S03]  /*2bc0*/  UMOV UR4, 0x400 ;  /* 0x0000040000047882 */ /* 0x000fc60000000000 */
[----:B------:R-:W-:Y:S02]  /*2bd0*/  IADD3 R45, PT, PT, R94, R45, RZ ;  /* 0x0000002d5e2d7210 */ /* 0x000fe40007ffe0ff */
[----:B---34-:R-:W2:Y:S08]  /*2be0*/  @P0 LDC.64 R36, c[0x0][0x388] ;  /* 0x0000e200ff240b82 */ /* 0x018eb00000000a00 */
[----:B-1----:R-:W1:Y:S01]  /*2bf0*/  LDC.64 R40, c[0x0][0x398] ;  /* 0x0000e600ff287b82 */ /* 0x002e620000000a00 */
[----:B-----5:R-:W-:-:S07]  /*2c00*/  ULEA UR4, UR5, UR4, 0x18 ;  /* 0x0000000405047291 */ /* 0x020fce000f8ec0ff */
[----:B------:R-:W3:Y:S01]  /*2c10*/  LDC.64 R38, c[0x0][0x3a0] ;  /* 0x0000e800ff267b82 */ /* 0x000ee20000000a00 */
[----:B--2---:R-:W-:-:S04]  /*2c20*/  @P0 IMAD.WIDE R42, R2, 0x8, R36 ;  /* 0x00000008022a0825 */ /* 0x004fc800078e0224 */
[----:B0-----:R-:W-:Y:S01]  /*2c30*/  @P0 FMUL.FTZ R36, R58, UR8 ;  /* 0x000000083a240c20 */ /* 0x001fe20008410000 */
[----:B------:R-:W-:Y:S01]  /*2c40*/  @P0 FMUL.FTZ R37, R59, UR8 ;  /* 0x000000083b250c20 */ /* 0x000fe20008410000 */
[----:B------:R-:W-:Y:S04]  /*2c50*/  @!P2 STS.64 [UR4+0x88], R58 ;  /* 0x0000883aff00a988 */ /* 0x000fe80008000a04 */
[----:B------:R-:W-:Y:S01]  /*2c60*/  @P0 STG.E.64 desc[UR6][R42.64], R36 ;  /* 0x000000242a000986 */ /* 0x000fe2000c101b06 */
[C---:B-1----:R-:W-:Y:S01]  /*2c70*/  IMAD.WIDE R40, R45.reuse, 0x2, R40 ;  /* 0x000000022d287825 */ /* 0x042fe200078e0228 */
[----:B------:R-:W-:Y:S03]  /*2c80*/  BAR.SYNC.DEFER_BLOCKING 0x0 ;  /* 0x0000000000007b1d */ /* 0x000fe60000010000 */
[----:B---3--:R-:W-:-:S03]  /*2c90*/  IMAD.WIDE R44, R45, 0x2, R38 ;  /* 0x000000022d2c7825 */ /* 0x008fc600078e0226 */
[----:B------:R-:W2:Y:S04]  /*2ca0*/  LDG.E.U16 R47, desc[UR6][R40.64] ;  /* 0x00000006282f7981 */ /* 0x000ea8000c1e1500 */
[----:B------:R0:W3:Y:S04]  /*2cb0*/  LDG.E.U16 R48, desc[UR6][R40.64+0x2] ;  /* 0x0000020628307981 */ /* 0x0000e8000c1e1500 */
[----:B------:R-:W4:Y:S04]  /*2cc0*/  LDG.E.U16 R49, desc[UR6][R44.64] ;  /* 0x000000062c317981 */ /* 0x000f28000c1e1500 */
[----:B------:R4:W5:Y:S01]  /*2cd0*/  LDG.E.U16 R50, desc[UR6][R44.64+0x2] ;  /* 0x000002062c327981 */ /* 0x000962000c1e1500 */
[----:B------:R-:W-:Y:S01]  /*2ce0*/  BSSY.RECONVERGENT B0, `(.L_x_2242) ;  /* 0x000038c000007945 */ /* 0x000fe20003800200 */
[----:B0-----:R-:W-:-:S02]  /*2cf0*/  HFMA2 R40, -RZ, RZ, 1.875, 0 ;  /* 0x3f800000ff287431 */ /* 0x001fc400000001ff */
[----:B------:R-:W0:Y:S01]  /*2d00*/  LDS.64 R38, [UR4+0x88] ;  /* 0x00008804ff267984 */ /* 0x000e220008000a00 */
[----:B------:R-:W1:Y:S02]  /*2d10*/  LDCU.U8 UR4, c[0x0][0x3fc] ;  /* 0x00007f80ff0477ac */ /* 0x000e640008000000 */
[----:B-1----:R-:W-:Y:S01]  /*2d20*/  UISETP.NE.AND UP0, UPT, UR4, URZ, UPT ;  /* 0x000000ff0400728c */ /* 0x002fe2000bf05270 */
[----:B0-----:R-:W-:-:S04]  /*2d30*/  FMUL.FTZ R46, R38, UR8 ;  /* 0x00000008262e7c20 */ /* 0x001fc80008410000 */
[----:B------:R-:W-:-:S04]  /*2d40*/  FMUL.FTZ R38, R46, R46 ;  /* 0x0000002e2e267220 */ /* 0x000fc80000410000 */
[----:B------:R-:W-:-:S05]  /*2d50*/  FFMA.FTZ R38, R39, UR8, -R38 ;  /* 0x0000000827267c23 */ /* 0x000fca0008010826 */
[----:B------:R-:W-:-:S13]  /*2d60*/  FSETP.GTU.FTZ.AND P1, PT, R38, RZ, PT ;  /* 0x000000ff2600720b */ /* 0x000fda0003f3c000 */
[----:B------:R-:W0:Y:S02]  /*2d70*/  @P1 LDC R37, c[0x0][0x3a8] ;  /* 0x0000ea00ff251b82 */ /* 0x000e240000000800 */
[----:B0-----:R-:W-:-:S04]  /*2d80*/  @P1 FADD.FTZ R38, R38, R37 ;  /* 0x0000002526261221 */ /* 0x001fc80000010000 */
[----:B------:R0:W1:Y:S01]  /*2d90*/  @P1 MUFU.RSQ R40, R38 ;  /* 0x0000002600281308 */ /* 0x0000620000001400 */
[----:B--2---:R-:W-:Y:S02]  /*2da0*/  SHF.L.U32 R41, R47, 0x10, RZ ;  /* 0x000000102f297819 */ /* 0x004fe400000006ff */
[----:B---3--:R-:W-:Y:S02]  /*2db0*/  SHF.L.U32 R42, R48, 0x10, RZ ;  /* 0x00000010302a7819 */ /* 0x008fe400000006ff */
[----:B----4-:R-:W-:Y:S02]  /*2dc0*/  SHF.L.U32 R44, R49, 0x10, RZ ;  /* 0x00000010312c7819 */ /* 0x010fe400000006ff */
[----:B-----5:R-:W-:Y:S01]  /*2dd0*/  SHF.L.U32 R43, R50, 0x10, RZ ;  /* 0x00000010322b7819 */ /* 0x020fe200000006ff */
[----:B01----:R-:W-:Y:S06]  /*2de0*/  BRA.U UP0, `(.L_x_2243) ;  /* 0x0000001500bc7547 */ /* 0x003fec000b800000 */
        /* <DEDUP_REMOVED lines=27> */
.L_x_2245:
[----:B------:R-:W-:Y:S05]  /*2fa0*/  BSYNC.RECONVERGENT B1 ;  /* 0x0000000000017941 */ /* 0x000fea0003800200 */
.L_x_2244:
[----:B------:R-:W-:Y:S04]  /*2fb0*/  BSSY.RECONVERGENT B1, `(.L_x_2246) ;  /* 0x0000014000017945 */ /* 0x000fe80003800200 */
[----:B------:R-:W-:Y:S05]  /*2fc0*/  @P2 BRA `(.L_x_2247) ;  /* 0x0000000000482947 */ /* 0x000fea0003800000 */
[----:B------:R-:W1:Y:S01]  /*2fd0*/  LDCU.64 UR4, c[0x0][0x3e0] ;  /* 0x00007c00ff0477ac */ /* 0x000e620008000a00 */
[----:B------:R-:W-:Y:S01]  /*2fe0*/  MOV R36, R104 ;  /* 0x0000006800247202 */ /* 0x000fe20000000f00 */
[--C-:B0-----:R-:W-:Y:S01]  /*2ff0*/  FADD.FTZ R39, R18, -R46.reuse ;  /* 0x8000002e12277221 */ /* 0x101fe20000010000 */
[----:B------:R-:W-:Y:S01]  /*3000*/  MOV R37, R103 ;  /* 0x0000006700257202 */ /* 0x000fe20000000f00 */
        /* <DEDUP_REMOVED lines=14> */
.L_x_2247:
[----:B------:R-:W-:Y:S05]  /*30f0*/  BSYNC.RECONVERGENT B1 ;  /* 0x0000000000017941 */ /* 0x000fea0003800200 */
.L_x_2246:
        /* <DEDUP_REMOVED lines=10> */
[----:B------:R-:W2:Y:S01]  /*31a0*/  LDCU.64 UR4, c[0x0][0x3e0] ;  /* 0x00007c00ff0477ac */ /* 0x000ea20008000a00 */
[----:B------:R-:W-:Y:S01]  /*31b0*/  MOV R36, R104 ;  /* 0x0000006800247202 */ /* 0x000fe20000000f00 */
[--C-:B01----:R-:W-:Y:S01]  /*31c0*/  FADD.FTZ R39, R22, -R46.reuse ;  /* 0x8000002e16277221 */ /* 0x103fe20000010000 */
[----:B------:R-:W-:Y:S01]  /*31d0*/  MOV R37, R103 ;  /* 0x0000006700257202 */ /* 0x000fe20000000f00 */
        /* <DEDUP_REMOVED lines=14> */
.L_x_2249:
[----:B------:R-:W-:Y:S05]  /*32c0*/  BSYNC.RECONVERGENT B1 ;  /* 0x0000000000017941 */ /* 0x000fea0003800200 */
.L_x_2248:
        /* <DEDUP_REMOVED lines=20> */
.L_x_2251:
[----:B------:R-:W-:Y:S05]  /*3410*/  BSYNC.RECONVERGENT B1 ;  /* 0x0000000000017941 */ /* 0x000fea0003800200 */
.L_x_2250:
        /* <DEDUP_REMOVED lines=20> */
.L_x_2253:
[----:B------:R-:W-:Y:S05]  /*3560*/  BSYNC.RECONVERGENT B1 ;  /* 0x0000000000017941 */ /* 0x000fea0003800200 */
.L_x_2252:
[----:B------:R-:W-:Y:S04]  /*3570*/  BSSY.RECONVERGENT B1, `(.L_x_2254) ;  /* 0x0000014000017945 */ /* 0x000fe80003800200 */
[----:B------:R-:W-:Y:S05]  /*3580*/  @P2 BRA `(.L_x_2255) ;  /* 0x0000000000482947 */ /* 0x000fea0003800000 */
[----:B------:R-:W5:Y:S01]  /*3590*/  LDCU.64 UR4, c[0x0][0x3e0] ;  /* 0x00007c00ff0477ac */ /* 0x000f620008000a00 */
[----:B------:R-:W-:Y:S01]  /*35a0*/  MOV R36, R104 ;  /* 0x0000006800247202 */ /* 0x000fe20000000f00 */
[--C-:B01234-:R-:W-:Y:S01]  /*35b0*/  FADD.FTZ R39, R28, -R46.reuse ;  /* 0x8000002e1c277221 */ /* 0x11ffe20000010000 */
[----:B------:R-:W-:Y:S01]  /*35c0*/  MOV R37, R103 ;  /* 0x0000006700257202 */ /* 0x000fe20000000f00 */
        /* <DEDUP_REMOVED lines=14> */
.L_x_2255:
[----:B------:R-:W-:Y:S05]  /*36b0*/  BSYNC.RECONVERGENT B1 ;  /* 0x0000000000017941 */ /* 0x000fea0003800200 */
.L_x_2254:
        /* <DEDUP_REMOVED lines=28> */
.L_x_2257:
[----:B------:R-:W-:Y:S05]  /*3880*/  BSYNC.RECONVERGENT B1 ;  /* 0x0000000000017941 */ /* 0x000fea0003800200 */
.L_x_2256:
        /* <DEDUP_REMOVED lines=20> */
.L_x_2259:
[----:B------:R-:W-:Y:S05]  /*39d0*/  BSYNC.RECONVERGENT B1 ;  /* 0x0000000000017941 */ /* 0x000fea0003800200 */
.L_x_2258:
        /* <DEDUP_REMOVED lines=20> */
.L_x_2261:
[----:B------:R-:W-:Y:S05]  /*3b20*/  BSYNC.RECONVERGENT B1 ;  /* 0x0000000000017941 */ /* 0x000fea0003800200 */
.L_x_2260:
        /* <DEDUP_REMOVED lines=20> */
.L_x_2263:
[----:B------:R-:W-:Y:S05]  /*3c70*/  BSYNC.RECONVERGENT B1 ;  /* 0x0000000000017941 */ /* 0x000fea0003800200 */
.L_x_2262:
        /* <DEDUP_REMOVED lines=30> */
.L_x_2265:
[----:B------:R-:W-:Y:S05]  /*3e60*/  BSYNC.RECONVERGENT B1 ;  /* 0x0000000000017941 */ /* 0x000fea0003800200 */
.L_x_2264:
        /* <DEDUP_REMOVED lines=20> */
.L_x_2267:
[----:B------:R-:W-:Y:S05]  /*3fb0*/  BSYNC.RECONVERGENT B1 ;  /* 0x0000000000017941 */ /* 0x000fea0003800200 */
.L_x_2266:
        /* <DEDUP_REMOVED lines=20> */
.L_x_2269:
[----:B------:R-:W-:Y:S05]  /*4100*/  BSYNC.RECONVERGENT B1 ;  /* 0x0000000000017941 */ /* 0x000fea0003800200 */
.L_x_2268:
[----:B------:R-:W-:Y:S04]  /*4110*/  BSSY.RECONVERGENT B1, `(.L_x_2270) ;  /* 0x0000014000017945 */ /* 0x000fe80003800200 */
[----:B------:R-:W-:Y:S05]  /*4120*/  @P2 BRA `(.L_x_2271) ;  /* 0x0000000000482947 */ /* 0x000fea0003800000 */
[----:B------:R-:W5:Y:S01]  /*4130*/  LDCU.64 UR4, c[0x0][0x3e0] ;  /* 0x00007c00ff0477ac */ /* 0x000f620008000a00 */
[--C-:B01234-:R-:W-:Y:S01]  /*4140*/  FADD.FTZ R39, R68, -R46.reuse ;  /* 0x8000002e44277221 */ /* 0x11ffe20000010000 */
[----:B------:R-:W-:Y:S01]  /*4150*/  MOV R36, R104 ;  /* 0x0000006800247202 */ /* 0x000fe20000000f00 */
[----:B------:R-:W-:Y:S01]  /*4160*/  FADD.FTZ R97, R97, -R46 ;  /* 0x8000002e61617221 */ /* 0x000fe20000010000 */
[----:B------:R-:W0:Y:S01]  /*4170*/  LDCU.64 UR10, c[0x0][0x380] ;  /* 0x00007000ff0a77ac */ /* 0x000e220008000a00 */
[----:B------:R-:W-:Y:S01]  /*4180*/  MOV R37, R103 ;  /* 0x0000006700257202 */ /* 0x000fe20000000f00 */
[-C--:B------:R-:W-:Y:S01]  /*4190*/  FMUL.FTZ R18, R39, R40.reuse ;  /* 0x0000002827127220 */ /* 0x080fe20000410000 */
[----:B------:R-:W-:-:S03]  /*41a0*/  FMUL.FTZ R97, R97, R40 ;  /* 0x0000002861617220 */ /* 0x000fc60000410000 */
[----:B------:R-:W-:Y:S01]  /*41b0*/  FFMA.FTZ R18, R42, R18, R43 ;  /* 0x000000122a127223 */ /* 0x000fe2000001002b */
        /* <DEDUP_REMOVED lines=9> */
.L_x_2271:
[----:B------:R-:W-:Y:S05]  /*4250*/  BSYNC.RECONVERGENT B1 ;  /* 0x0000000000017941 */ /* 0x000fea0003800200 */
.L_x_2270:
        /* <DEDUP_REMOVED lines=20> */
.L_x_2273:
[----:B------:R-:W-:Y:S05]  /*43a0*/  BSYNC.RECONVERGENT B1 ;  /* 0x0000000000017941 */ /* 0x000fea0003800200 */
.L_x_2272:
[----:B------:R-:W-:Y:S05]  /*43b0*/  @P4 BRA `(.L_x_2274) ;  /* 0x0000002000784947 */ /* 0x000fea0003800000 */
[----:B------:R-:W5:Y:S01]  /*43c0*/  LDCU.64 UR4, c[0x0][0x3e0] ;  /* 0x00007c00ff0477ac */ /* 0x000f620008000a00 */
[----:B------:R-:W-:Y:S01]  /*43d0*/  MOV R102, R104 ;  /* 0x0000006800667202 */ /* 0x000fe20000000f00 */
[--C-:B------:R-:W-:Y:S01]  /*43e0*/  FADD.FTZ R101, R101, -R46.reuse ;  /* 0x8000002e65657221 */ /* 0x100fe20000010000 */
[----:B01234-:R-:W-:Y:S01]  /*43f0*/  FADD.FTZ R37, R72, -R46 ;  /* 0x8000002e48257221 */ /* 0x01ffe20000010000 */
[----:B------:R-:W0:Y:S02]  /*4400*/  LDCU.64 UR8, c[0x0][0x380] ;  /* 0x00007000ff0877ac */ /* 0x000e240008000a00 */
[-C--:B------:R-:W-:Y:S01]  /*4410*/  FMUL.FTZ R101, R101, R40.reuse ;  /* 0x0000002865657220 */ /* 0x080fe20000410000 */
[----:B------:R-:W-:-:S03]  /*4420*/  FMUL.FTZ R37, R37, R40 ;  /* 0x0000002825257220 */ /* 0x000fc60000410000 */
[----:B------:R-:W-:Y:S01]  /*4430*/  FFMA.FTZ R39, R41, R101, R44 ;  /* 0x0000006529277223 */ /* 0x000fe2000001002c */
[----:B------:R-:W-:-:S05]  /*4440*/  FFMA.FTZ R42, R42, R37, R43 ;  /* 0x000000252a2a7223 */ /* 0x000fca000001002b */
[----:B------:R-:W-:Y:S01]  /*4450*/  F2FP.BF16.F32.PACK_AB R39, R42, R39 ;  /* 0x000000272a27723e */ /* 0x000fe200000010ff */
[----:B-----5:R-:W-:Y:S02]  /*4460*/  IMAD R18, R69, UR4, RZ ;  /* 0x0000000445127c24 */ /* 0x020fe4000f8e02ff */
[----:B------:R-:W-:-:S04]  /*4470*/  IMAD.WIDE.U32 R102, R15, UR4, R102 ;  /* 0x000000040f667c25 */ /* 0x000fc8000f8e0066 */
[----:B------:R-:W-:Y:S01]  /*4480*/  IMAD R45, R15, UR5, R18 ;  /* 0x000000050f2d7c24 */ /* 0x000fe2000f8e0212 */
[----:B0-----:R-:W-:-:S04]  /*4490*/  LEA R36, P1, R102, UR8, 0x1 ;  /* 0x0000000866247c11 */ /* 0x001fc8000f8208ff */
[----:B------:R-:W-:-:S04]  /*44a0*/  IADD3 R45, PT, PT, R103, R45, RZ ;  /* 0x0000002d672d7210 */ /* 0x000fc80007ffe0ff */
[----:B------:R-:W-:-:S05]  /*44b0*/  LEA.HI.X R37, R102, UR9, R45, 0x1, P1 ;  /* 0x0000000966257c11 */ /* 0x000fca00088f0c2d */
[----:B------:R0:W-:Y:S01]  /*44c0*/  STG.E desc[UR6][R36.64], R39 ;  /* 0x0000002724007986 */ /* 0x0001e2000c101906 */
[----:B------:R-:W-:Y:S05]  /*44d0*/  BRA `(.L_x_2274) ;  /* 0x0000002000307947 */ /* 0x000fea0003800000 */
.L_x_2243:
[----:B------:R-:W0:Y:S01]  /*44e0*/  LDCU.64 UR10, c[0x0][0x3e8] ;  /* 0x00007d00ff0a77ac */ /* 0x000e220008000a00 */
[----:B------:R-:W-:Y:S01]  /*44f0*/  BSSY.RECONVERGENT B1, `(.L_x_2275) ;  /* 0x0000022000017945 */ /* 0x000fe20003800200 */
[----:B0-----:R-:W-:Y:S02]  /*4500*/  ISETP.GE.U32.AND P4, PT, R90, UR10, PT ;  /* 0x0000000a5a007c0c */ /* 0x001fe4000bf86070 */
[----:B------:R-:W-:Y:S02]  /*4510*/  ISETP.GE.U32.AND P2, PT, R88, UR10, PT ;  /* 0x0000000a58007c0c */ /* 0x000fe4000bf46070 */
[----:B------:R-:W-:Y:S02]  /*4520*/  ISETP.GE.U32.AND P1, PT, R86, UR10, PT ;  /* 0x0000000a56007c0c */ /* 0x000fe4000bf26070 */
[----:B------:R-:W-:Y:S01]  /*4530*/  ISETP.GE.AND.EX P4, PT, R17, UR11, PT, P4 ;  /* 0x0000000b11007c0c */ /* 0x000fe2000bf86340 */
[----:B------:R-:W-:-:S12]  /*4540*/  @P3 BRA `(.L_x_2276) ;  /* 0x0000000000703947 */ /* 0x000fd80003800000 */
[--C-:B------:R-:W-:Y:S01]  /*4550*/  FADD.FTZ R73, R73, -R46.reuse ;  /* 0x8000002e49497221 */ /* 0x100fe20000010000 */
[----:B------:R-:W-:Y:S01]  /*4560*/  FADD.FTZ R37, R20, -R46 ;  /* 0x8000002e14257221 */ /* 0x000fe20000010000 */
[----:B------:R-:W0:Y:S01]  /*4570*/  LDCU.64 UR4, c[0x0][0x3e0] ;  /* 0x00007c00ff0477ac */ /* 0x000e220008000a00 */
[----:B------:R-:W-:Y:S01]  /*4580*/  MOV R38, R104 ;  /* 0x0000006800267202 */ /* 0x000fe20000000f00 */
[-C--:B------:R-:W-:Y:S01]  /*4590*/  FMUL.FTZ R73, R73, R40.reuse ;  /* 0x0000002849497220 */ /* 0x080fe20000410000 */
[----:B------:R-:W-:Y:S01]  /*45a0*/  FMUL.FTZ R37, R37, R40 ;  /* 0x0000002825257220 */ /* 0x000fe20000410000 */
[----:B------:R-:W1:Y:S01]  /*45b0*/  LDCU.64 UR8, c[0x0][0x380] ;  /* 0x00007000ff0877ac */ /* 0x000e620008000a00 */
[----:B------:R-:W-:Y:S01]  /*45c0*/  MOV R39, R103 ;  /* 0x0000006700277202 */ /* 0x000fe20000000f00 */
[----:B------:R-:W-:Y:S01]  /*45d0*/  FFMA.FTZ R48, R41, R73, R44 ;  /* 0x0000004929307223 */ /* 0x000fe2000001002c */
        /* <DEDUP_REMOVED lines=19> */
.L_x_2276:
[----:B------:R-:W-:Y:S05]  /*4710*/  BSYNC.RECONVERGENT B1 ;  /* 0x0000000000017941 */ /* 0x000fea0003800200 */
.L_x_2275:
        /* <DEDUP_REMOVED lines=30> */
.L_x_2278:
[----:B------:R-:W-:Y:S05]  /*4900*/  BSYNC.RECONVERGENT B1 ;  /* 0x0000000000017941 */ /* 0x000fea0003800200 */
.L_x_2277:
        /* <DEDUP_REMOVED lines=38> */
.L_x_2280:
[----:B------:R-:W-:Y:S05]  /*4b70*/  BSYNC.RECONVERGENT B1 ;  /* 0x0000000000017941 */ /* 0x000fea0003800200 */
.L_x_2279:
[----:B------:R-:W-:Y:S04]  /*4b80*/  BSSY.RECONVERGENT B1, `(.L_x_2281) ;  /* 0x000001e000017945 */ /* 0x000fe80003800200 */
[----:B------:R-:W-:Y:S05]  /*4b90*/  @P1 BRA `(.L_x_2282) ;  /* 0x0000000000701947 */ /* 0x000fea0003800000 */
[--C-:B------:R-:W-:Y:S01]  /*4ba0*/  FADD.FTZ R77, R77, -R46.reuse ;  /* 0x8000002e4d4d7221 */ /* 0x100fe20000010000 */
[----:B012---:R-:W-:Y:S01]  /*4bb0*/  FADD.FTZ R37, R24, -R46 ;  /* 0x8000002e18257221 */ /* 0x007fe20000010000 */
        /* <DEDUP_REMOVED lines=14> */
[----:B------:R-:W-:Y:S01]  /*4ca0*/  IMAD R47, R86, UR5, R45 ;  /* 0x00000005562f7c24 */ /* 0x000fe2000f8e022d */
[----:B-1----:R-:W-:-:S04]  /*4cb0*/  LEA R36, P1, R38, UR8, 0x1 ;  /* 0x0000000826247c11 */ /* 0x002fc8000f8208ff */
[----:B------:R-:W-:Y:S01]  /*4cc0*/  IADD3 R47, PT, PT, R39, R47, RZ ;  /* 0x0000002f272f7210 */ /* 0x000fe20007ffe0ff */
[----:B--2---:R-:W-:-:S06]  /*4cd0*/  FADD.FTZ R20, R18, 1 ;  /* 0x3f80000012147421 */ /* 0x004fcc0000010000 */
[----:B------:R-:W1:Y:S01]  /*4ce0*/  MUFU.RCP R20, R20 ;  /* 0x0000001400147308 */ /* 0x000e620000001000 */
[----:B0-----:R-:W-:-:S07]  /*4cf0*/  FADD.FTZ R24, R22, 1 ;  /* 0x3f80000016187421 */ /* 0x001fce0000010000 */
[----:B------:R-:W0:Y:S01]  /*4d00*/  MUFU.RCP R24, R24 ;  /* 0x0000001800187308 */ /* 0x000e220000001000 */
[----:B-1----:R-:W-:Y:S01]  /*4d10*/  FMUL.FTZ R18, R77, R20 ;  /* 0x000000144d127220 */ /* 0x002fe20000410000 */
[----:B0-----:R-:W-:Y:S01]  /*4d20*/  FMUL.FTZ R45, R37, R24 ;  /* 0x00000018252d7220 */ /* 0x001fe20000410000 */
[----:B------:R-:W-:-:S04]  /*4d30*/  LEA.HI.X R37, R38, UR9, R47, 0x1, P1 ;  /* 0x0000000926257c11 */ /* 0x000fc800088f0c2f */
[----:B------:R-:W-:-:S05]  /*4d40*/  F2FP.BF16.F32.PACK_AB R45, R45, R18 ;  /* 0x000000122d2d723e */ /* 0x000fca00000010ff */
[----:B------:R3:W-:Y:S02]  /*4d50*/  STG.E desc[UR6][R36.64], R45 ;  /* 0x0000002d24007986 */ /* 0x0007e4000c101906 */
.L_x_2282:
[----:B------:R-:W-:Y:S05]  /*4d60*/  BSYNC.RECONVERGENT B1 ;  /* 0x0000000000017941 */ /* 0x000fea0003800200 */
.L_x_2281:
[----:B------:R-:W-:Y:S04]  /*4d70*/  BSSY.RECONVERGENT B1, `(.L_x_2283) ;  /* 0x000001e000017945 */ /* 0x000fe80003800200 */
[----:B------:R-:W-:Y:S05]  /*4d80*/  @P5 BRA `(.L_x_2284) ;  /* 0x0000000000705947 */ /* 0x000fea0003800000 */
[--C-:B------:R-:W-:Y:S01]  /*4d90*/  FADD.FTZ R79, R79, -R46.reuse ;  /* 0x8000002e4f4f7221 */ /* 0x100fe20000010000 */
[----:B0123--:R-:W-:Y:S01]  /*4da0*/  FADD.FTZ R37, R26, -R46 ;  /* 0x8000002e1a257221 */ /* 0x00ffe20000010000 */
        /* <DEDUP_REMOVED lines=26> */
.L_x_2284:
[----:B------:R-:W-:Y:S05]  /*4f50*/  BSYNC.RECONVERGENT B1 ;  /* 0x0000000000017941 */ /* 0x000fea0003800200 */
.L_x_2283:
[----:B------:R-:W-:Y:S04]  /*4f60*/  BSSY.RECONVERGENT B1, `(.L_x_2285) ;  /* 0x000001e000017945 */ /* 0x000fe80003800200 */
[----:B------:R-:W-:Y:S05]  /*4f70*/  @P6 BRA `(.L_x_2286) ;  /* 0x0000000000706947 */ /* 0x000fea0003800000 */
[--C-:B01234-:R-:W-:Y:S01]  /*4f80*/  FADD.FTZ R37, R28, -R46.reuse ;  /* 0x8000002e1c257221 */ /* 0x11ffe20000010000 */
        /* <DEDUP_REMOVED lines=27> */
.L_x_2286:
[----:B------:R-:W-:Y:S05]  /*5140*/  BSYNC.RECONVERGENT B1 ;  /* 0x0000000000017941 */ /* 0x000fea0003800200 */
.L_x_2285:
        /* <DEDUP_REMOVED lines=38> */
.L_x_2288:
[----:B------:R-:W-:Y:S05]  /*53b0*/  BSYNC.RECONVERGENT B1 ;  /* 0x0000000000017941 */ /* 0x000fea0003800200 */
.L_x_2287:
        /* <DEDUP_REMOVED lines=30> */
.L_x_2290:
[----:B------:R-:W-:Y:S05]  /*55a0*/  BSYNC.RECONVERGENT B1 ;  /* 0x0000000000017941 */ /* 0x000fea0003800200 */
.L_x_2289:
        /* <DEDUP_REMOVED lines=30> */
.L_x_2292:
[----:B------:R-:W-:Y:S05]  /*5790*/  BSYNC.RECONVERGENT B1 ;  /* 0x0000000000017941 */ /* 0x000fea0003800200 */
.L_x_2291:
        /* <DEDUP_REMOVED lines=30> */
.L_x_2294:
[----:B------:R-:W-:Y:S05]  /*5980*/  BSYNC.RECONVERGENT B1 ;  /* 0x0000000000017941 */ /* 0x000fea0003800200 */
.L_x_2293:
        /* <DEDUP_REMOVED lines=13> */
[----:B01234-:R-:W-:Y:S01]  /*5a60*/  FADD.FTZ R37, R62, -R46 ;  /* 0x8000002e3e257221 */ /* 0x01ffe20000010000 */
[----:B------:R-:W0:Y:S01]  /*5a70*/  LDCU.64 UR4, c[0x0][0x3e0] ;  /* 0x00007c00ff0477ac */ /* 0x000e220008000a00 */
[----:B------:R-:W-:Y:S01]  /*5a80*/  MOV R36, R104 ;  /* 0x0000006800247202 */ /* 0x000fe20000000f00 */
[-C--:B------:R-:W-:Y:S01]  /*5a90*/  FMUL.FTZ R91, R91, R40.reuse ;  /* 0x000000285b5b7220 */ /* 0x080fe20000410000 */
[----:B------:R-:W-:Y:S01]  /*5aa0*/  FMUL.FTZ R37, R37, R40 ;  /* 0x0000002825257220 */ /* 0x000fe20000410000 */
[----:B------:R-:W1:Y:S02]  /*5ab0*/  LDCU.64 UR8, c[0x0][0x380] ;  /* 0x00007000ff0877ac */ /* 0x000e640008000a00 */
[----:B------:R-:W-:Y:S01]  /*5ac0*/  FFMA.FTZ R91, R41, R91, R44 ;  /* 0x0000005b295b7223 */ /* 0x000fe2000001002c */
        /* <DEDUP_REMOVED lines=11> */
[----:B--2---:R-:W-:-:S03]  /*5b80*/  FADD.FTZ R20, R18, 1 ;  /* 0x3f80000012147421 */ /* 0x004fc60000010000 */
[----:B------:R-:W-:-:S03]  /*5b90*/  LEA.HI.X R39, R36, UR9, R39, 0x1, P1 ;  /* 0x0000000924277c11 */ /* 0x000fc600088f0c27 */
[----:B------:R-:W1:Y:S01]  /*5ba0*/  MUFU.RCP R20, R20 ;  /* 0x0000001400147308 */ /* 0x000e620000001000 */
[----:B0-----:R-:W-:-:S07]  /*5bb0*/  FADD.FTZ R24, R22, 1 ;  /* 0x3f80000016187421 */ /* 0x001fce0000010000 */
[----:B------:R-:W0:Y:S01]  /*5bc0*/  MUFU.RCP R24, R24 ;  /* 0x0000001800187308 */ /* 0x000e220000001000 */
[----:B-1----:R-:W-:Y:S01]  /*5bd0*/  FMUL.FTZ R18, R91, R20 ;  /* 0x000000145b127220 */ /* 0x002fe20000410000 */
[----:B0-----:R-:W-:-:S05]  /*5be0*/  FMUL.FTZ R45, R45, R24 ;  /* 0x000000182d2d7220 */ /* 0x001fca0000410000 */
[----:B------:R-:W-:-:S05]  /*5bf0*/  F2FP.BF16.F32.PACK_AB R45, R45, R18 ;  /* 0x000000122d2d723e */ /* 0x000fca00000010ff */
[----:B------:R0:W-:Y:S02]  /*5c00*/  STG.E desc[UR6][R38.64], R45 ;  /* 0x0000002d26007986 */ /* 0x0001e4000c101906 */
.L_x_2296:
[----:B------:R-:W-:Y:S05]  /*5c10*/  BSYNC.RECONVERGENT B1 ;  /* 0x0000000000017941 */ /* 0x000fea0003800200 */
.L_x_2295:
[----:B------:R-:W-:Y:S04]  /*5c20*/  BSSY.RECONVERGENT B1, `(.L_x_2297) ;  /* 0x000001e000017945 */ /* 0x000fe80003800200 */
[----:B------:R-:W-:Y:S05]  /*5c30*/  @P2 BRA `(.L_x_2298) ;  /* 0x0000000000702947 */ /* 0x000fea0003800000 */
        /* <DEDUP_REMOVED lines=28> */
.L_x_2298:
[----:B------:R-:W-:Y:S05]  /*5e00*/  BSYNC.RECONVERGENT B1 ;  /* 0x0000000000017941 */ /* 0x000fea0003800200 */
.L_x_2297:
        /* <DEDUP_REMOVED lines=30> */
.L_x_2300:
[----:B------:R-:W-:Y:S05]  /*5ff0*/  BSYNC.RECONVERGENT B1 ;  /* 0x0000000000017941 */ /* 0x000fea0003800200 */
.L_x_2299:
        /* <DEDUP_REMOVED lines=30> */
.L_x_2302:
[----:B------:R-:W-:Y:S05]  /*61e0*/  BSYNC.RECONVERGENT B1 ;  /* 0x0000000000017941 */ /* 0x000fea0003800200 */
.L_x_2301:
        /* <DEDUP_REMOVED lines=30> */
.L_x_2304:
[----:B------:R-:W-:Y:S05]  /*63d0*/  BSYNC.RECONVERGENT B1 ;  /* 0x0000000000017941 */ /* 0x000fea0003800200 */
.L_x_2303:
        /* <DEDUP_REMOVED lines=28> */
.L_x_2274:
[----:B------:R-:W-:Y:S05]  /*65a0*/  BSYNC.RECONVERGENT B0 ;  /* 0x0000000000007941 */ /* 0x000fea0003800200 */
.L_x_2242:
        /* <DEDUP_REMOVED lines=8> */
.L_x_2306:
        /* <DEDUP_REMOVED lines=13> */
.L_x_4535:


//--------------------- .text._Z35group_norm_nhwc_fwd_one_pass_kernelI11Bf16IOBf16WLi512ELi56ELi448EEv26Group_norm_nhwc_fwd_params --------------------------
	.section	.text._Z35group_norm_nhwc_fwd_one_pass_kernelI11Bf16IOBf16WLi512ELi56ELi448EEv26Group_norm_nhwc_fwd_params,"ax",@progbits
	.align	128
        .global         _Z35group_norm_nhwc_fwd_one_pass_kernelI11Bf16IOBf16WLi512ELi56ELi448EEv26Group_norm_nhwc_fwd_params
        .type           _Z35group_norm_nhwc_fwd_one_pass_kernelI11Bf16IOBf16WLi512ELi56ELi448EEv26Group_norm_nhwc_fwd_params,@function
        .size           _Z35group_norm_nhwc_fwd_one_pass_kernelI11Bf16IOBf16WLi512ELi56ELi448EEv26Group_norm_nhwc_fwd_params,(.L_x_4536 - _Z35group_norm_nhwc_fwd_one_pass_kernelI11Bf16IOBf16WLi512ELi56ELi448EEv26Group_norm_nhwc_fwd_params)
        .other          _Z35group_norm_nhwc_fwd_one_pass_kernelI11Bf16IOBf16WLi512ELi56ELi448EEv26Group_norm_nhwc_fwd_params,@"STO_CUDA_ENTRY STV_DEFAULT"
_Z35group_norm_nhwc_fwd_one_pass_kernelI11Bf16IOBf16WLi512ELi56ELi448EEv26Group_norm_nhwc_fwd_params:
.text._Z35group_norm_nhwc_fwd_one_pass_kernelI11Bf16IOBf16WLi512ELi56ELi448EEv26Group_norm_nhwc_fwd_params:
        /* <DEDUP_REMOVED lines=53> */
.L_x_2446:
[----:B01----:R-:W0:Y:S01]  /*0350*/  LDC R13, c[0x0][0x3f8] ;  /* 0x0000fe00ff0d7b82 */ /* 0x003e220000000800 */
[----:B------:R-:W1:Y:S01]  /*0360*/  LDCU UR8, c[0x0][0x404] ;  /* 0x00008080ff0877ac */ /* 0x000e620008000800 */
[----:B------:R-:W-:Y:S02]  /*0370*/  LOP3.LUT R121, R104, 0xffff, RZ, 0xc0, !PT ;  /* 0x0000ffff68797812 */ /* 0x000fe400078ec0ff */
[----:B------:R-:W-:Y:S01]  /*0380*/  MOV R84, RZ ;  /* 0x000000ff00547202 */ /* 0x000fe20000000f00 */
[----:B--2---:R-:W2:Y:S01]  /*0390*/  LDCU.64 UR4, c[0x0][0x3e8] ;  /* 0x00007d00ff0477ac */ /* 0x004ea20008000a00 */
[----:B0--34-:R-:W-:Y:S02]  /*03a0*/  IABS R5, R13 ;  /* 0x0000000d00057213 */ /* 0x019fe40000000000 */
[----:B------:R-:W-:Y:S02]  /*03b0*/  ISETP.NE.AND P4, PT, R13, RZ, PT ;  /* 0x000000ff0d00720c */ /* 0x000fe40003f85270 */
[----:B------:R-:W0:Y:S08]  /*03c0*/  I2F.RP R0, R5 ;  /* 0x0000000500007306 */ /* 0x000e300000209400 */
[----:B0-----:R-:W0:Y:S02]  /*03d0*/  MUFU.RCP R0, R0 ;  /* 0x0000000000007308 */ /* 0x001e240000001000 */
[----:B0-----:R-:W-:-:S06]  /*03e0*/  IADD3 R2, PT, PT, R0, 0xffffffe, RZ ;  /* 0x0ffffffe00027810 */ /* 0x001fcc0007ffe0ff */
        /* <DEDUP_REMOVED lines=13> */
[----:B------:R-:W-:-:S04]  /*04c0*/  LOP3.LUT R0, R102, R13, RZ, 0x3c, !PT ;  /* 0x0000000d66007212 */ /* 0x000fc800078e3cff */
[----:B------:R-:W-:Y:S01]  /*04d0*/  ISETP.GE.AND P3, PT, R0, RZ, PT ;  /* 0x000000ff0000720c */ /* 0x000fe20003f66270 */
[----:B-1----:R-:W-:Y:S01]  /*04e0*/  IMAD R0, R99, UR8, R117 ;  /* 0x0000000863007c24 */ /* 0x002fe2000f8e0275 */
[----:B------:R-:W0:Y:S04]  /*04f0*/  LDCU.64 UR8, c[0x0][0x3f0] ;  /* 0x00007e00ff0877ac */ /* 0x000e280008000a00 */
[----:B--2---:R-:W-:Y:S02]  /*0500*/  ISETP.GE.U32.AND P2, PT, R0, UR4, PT ;  /* 0x0000000400007c0c */ /* 0x004fe4000bf46070 */
[----:B------:R-:W-:Y:S02]  /*0510*/  SHF.R.S32.HI R9, RZ, 0x1f, R0 ;  /* 0x0000001fff097819 */ /* 0x000fe40000011400 */
[----:B------:R-:W-:-:S02]  /*0520*/  @P1 IADD3 R3, PT, PT, R3, 0x1, RZ ;  /* 0x0000000103031810 */ /* 0x000fc40007ffe0ff */
[----:B------:R-:W-:Y:S02]  /*0530*/  ISETP.GE.AND.EX P2, PT, R9, UR5, PT, P2 ;  /* 0x0000000509007c0c */ /* 0x000fe4000bf46320 */
[----:B------:R-:W-:Y:S02]  /*0540*/  IADD3 R15, PT, PT, R0, 0x10, RZ ;  /* 0x00000010000f7810 */ /* 0x000fe40007ffe0ff */
[----:B------:R-:W-:Y:S02]  /*0550*/  @!P3 IADD3 R3, PT, PT, -R3, RZ, RZ ;  /* 0x000000ff0303b210 */ /* 0x000fe40007ffe1ff */
[----:B------:R-:W-:Y:S02]  /*0560*/  @!P4 LOP3.LUT R3, RZ, R13, RZ, 0x33, !PT ;  /* 0x0000000dff03c212 */ /* 0x000fe400078e33ff */
[----:B------:R-:W-:Y:S02]  /*0570*/  ISETP.GE.U32.AND P3, PT, R15, UR4, PT ;  /* 0x000000040f007c0c */ /* 0x000fe4000bf66070 */
[----:B------:R-:W-:-:S02]  /*0580*/  SHF.R.S32.HI R11, RZ, 0x1f, R15 ;  /* 0x0000001fff0b7819 */ /* 0x000fc4000001140f */
[----:B------:R-:W-:Y:S01]  /*0590*/  IADD3 R5, PT, PT, -R3, RZ, RZ ;  /* 0x000000ff03057210 */ /* 0x000fe20007ffe1ff */
[----:B------:R-:W1:Y:S01]  /*05a0*/  @!P2 LDC.64 R16, c[0x0][0x3e0] ;  /* 0x0000f800ff10ab82 */ /* 0x000e620000000a00 */
[----:B------:R-:W-:Y:S02]  /*05b0*/  ISETP.GE.AND.EX P3, PT, R11, UR5, PT, P3 ;  /* 0x000000050b007c0c */ /* 0x000fe4000bf66330 */
[----:B------:R-:W-:Y:S01]  /*05c0*/  SHF.R.S32.HI R2, RZ, 0x1f, R3 ;  /* 0x0000001fff027819 */ /* 0x000fe20000011403 */
[----:B------:R-:W-:Y:S01]  /*05d0*/  IMAD R118, R13, R5, R102 ;  /* 0x000000050d767224 */ /* 0x000fe200078e0266 */
[C---:B------:R-:W-:Y:S02]  /*05e0*/  IADD3 R19, PT, PT, R0.reuse, 0x20, RZ ;  /* 0x0000002000137810 */ /* 0x040fe40007ffe0ff */
[----:B------:R-:W-:Y:S01]  /*05f0*/  IADD3 R21, PT, PT, R0, 0x40, RZ ;  /* 0x0000004000157810 */ /* 0x000fe20007ffe0ff */
[----:B------:R-:W-:Y:S01]  /*0600*/  IMAD R118, R118, 0x38, RZ ;  /* 0x0000003876767824 */ /* 0x000fe200078e02ff */
[----:B------:R-:W2:Y:S01]  /*0610*/  @!P2 LDC.64 R6, c[0x0][0x390] ;  /* 0x0000e400ff06ab82 */ /* 0x000ea20000000a00 */
[----:B0-----:R-:W-:Y:S01]  /*0620*/  IMAD R2, R2, UR8, RZ ;  /* 0x0000000802027c24 */ /* 0x001fe2000f8e02ff */
[----:B------:R-:W-:-:S02]  /*0630*/  ISETP.GE.U32.AND P4, PT, R19, UR4, PT ;  /* 0x0000000413007c0c */ /* 0x000fc4000bf86070 */
[C---:B------:R-:W-:Y:S01]  /*0640*/  IADD3 R120, P1, PT, R118.reuse, R121, RZ ;  /* 0x0000007976787210 */ /* 0x040fe20007f3e0ff */
[----:B------:R-:W-:Y:S01]  /*0650*/  IMAD R123, R3, UR9, R2 ;  /* 0x00000009037b7c24 */ /* 0x000fe2000f8e0202 */
[----:B------:R-:W-:Y:S02]  /*0660*/  SHF.R.S32.HI R27, RZ, 0x1f, R19 ;  /* 0x0000001fff1b7819 */ /* 0x000fe40000011413 */
[----:B------:R-:W0:Y:S01]  /*0670*/  @!P3 LDC.64 R4, c[0x0][0x3e0] ;  /* 0x0000f800ff04bb82 */ /* 0x000e220000000a00 */
[----:B------:R-:W-:Y:S02]  /*0680*/  LEA.HI.X.SX32 R121, R118, RZ, 0x1, P1 ;  /* 0x000000ff76797211 */ /* 0x000fe400008f0eff */
[----:B------:R-:W-:Y:S02]  /*0690*/  ISETP.GE.AND.EX P4, PT, R27, UR5, PT, P4 ;  /* 0x000000051b007c0c */ /* 0x000fe4000bf86340 */
[----:B------:R-:W-:Y:S01]  /*06a0*/  ISETP.GE.U32.AND P5, PT, R21, UR4, PT ;  /* 0x0000000415007c0c */ /* 0x000fe2000bfa6070 */
[----:B------:R-:W-:Y:S01]  /*06b0*/  IMAD.WIDE.U32 R120, R3, UR8, R120 ;  /* 0x0000000803787c25 */ /* 0x000fe2000f8e0078 */
[----:B------:R-:W-:-:S02]  /*06c0*/  SHF.R.S32.HI R29, RZ, 0x1f, R21 ;  /* 0x0000001fff1d7819 */ /* 0x000fc40000011415 */
[C---:B------:R-:W-:Y:S01]  /*06d0*/  IADD3 R23, PT, PT, R0.reuse, 0x50, RZ ;  /* 0x0000005000177810 */ /* 0x040fe20007ffe0ff */
[----:B-1----:R-:W-:Y:S01]  /*06e0*/  @!P2 IMAD R2, R9, R16, RZ ;  /* 0x000000100902a224 */ /* 0x002fe200078e02ff */
[----:B------:R-:W-:Y:S01]  /*06f0*/  IADD3 R123, PT, PT, R121, R123, RZ ;  /* 0x0000007b797b7210 */ /* 0x000fe20007ffe0ff */
[----:B------:R-:W1:Y:S01]  /*0700*/  @!P3 LDC.64 R8, c[0x0][0x390] ;  /* 0x0000e400ff08bb82 */ /* 0x000e620000000a00 */
[----:B------:R-:W-:Y:S01]  /*0710*/  @!P2 MOV R122, R120 ;  /* 0x00000078007aa202 */ /* 0x000fe20000000f00 */
[C---:B------:R-:W-:Y:S01]  /*0720*/  @!P2 IMAD R17, R0.reuse, R17, R2 ;  /* 0x000000110011a224 */ /* 0x040fe200078e0202 */
[----:B------:R-:W-:Y:S02]  /*0730*/  ISETP.GE.AND.EX P5, PT, R29, UR5, PT, P5 ;  /* 0x000000051d007c0c */ /* 0x000fe4000bfa6350 */
[----:B------:R-:W-:Y:S01]  /*0740*/  ISETP.GE.U32.AND P1, PT, R23, UR4, PT ;  /* 0x0000000417007c0c */ /* 0x000fe2000bf26070 */
[----:B------:R-:W-:Y:S01]  /*0750*/  @!P2 IMAD.WIDE.U32 R12, R0, R16, R122 ;  /* 0x00000010000ca225 */ /* 0x000fe200078e007a */
[----:B------:R-:W-:-:S02]  /*0760*/  SHF.R.S32.HI R31, RZ, 0x1f, R23 ;  /* 0x0000001fff1f7819 */ /* 0x000fc40000011417 */
[----:B------:R-:W-:Y:S02]  /*0770*/  @!P3 MOV R16, R120 ;  /* 0x000000780010b202 */ /* 0x000fe40000000f00 */
[----:B------:R-:W-:Y:S01]  /*0780*/  @!P2 IADD3 R13, PT, PT, R13, R17, RZ ;  /* 0x000000110d0da210 */ /* 0x000fe20007ffe0ff */
[----:B0-----:R-:W-:Y:S01]  /*0790*/  @!P3 IMAD R2, R11, R4, RZ ;  /* 0x000000040b02b224 */ /* 0x001fe200078e02ff */
[----:B------:R-:W-:Y:S01]  /*07a0*/  @!P3 MOV R17, R123 ;  /* 0x0000007b0011b202 */ /* 0x000fe20000000f00 */
[----:B------:R-:W0:Y:S01]  /*07b0*/  @!P4 LDC.64 R10, c[0x0][0x3e0] ;  /* 0x0000f800ff0acb82 */ /* 0x000e220000000a00 */
[----:B------:R-:W-:Y:S01]  /*07c0*/  ISETP.GE.AND.EX P1, PT, R31, UR5, PT, P1 ;  /* 0x000000051f007c0c */ /* 0x000fe2000bf26310 */
[C---:B------:R-:W-:Y:S01]  /*07d0*/  @!P3 IMAD R33, R15.reuse, R5, R2 ;  /* 0x000000050f21b224 */ /* 0x040fe200078e0202 */
[----:B--2---:R-:W-:Y:S01]  /*07e0*/  @!P2 LEA R14, P6, R12, R6, 0x1 ;  /* 0x000000060c0ea211 */ /* 0x004fe200078c08ff */
[----:B------:R-:W-:Y:S01]  /*07f0*/  @!P3 IMAD.WIDE.U32 R4, R15, R4, R16 ;  /* 0x000000040f04b225 */ /* 0x000fe200078e0010 */
[----:B------:R-:W-:-:S02]  /*0800*/  IADD3 R25, PT, PT, R0, 0x60, RZ ;  /* 0x0000006000197810 */ /* 0x000fc40007ffe0ff */
[----:B------:R-:W-:Y:S01]  /*0810*/  @!P2 LEA.HI.X R15, R12, R7, R13, 0x1, P6 ;  /* 0x000000070c0fa211 */ /* 0x000fe200030f0c0d */
[----:B------:R-:W2:Y:S01]  /*0820*/  @!P5 LDC.64 R2, c[0x0][0x3e0] ;  /* 0x0000f800ff02db82 */ /* 0x000ea20000000a00 */
[----:B------:R-:W-:Y:S02]  /*0830*/  @!P3 IADD3 R5, PT, PT, R5, R33, RZ ;  /* 0x000000210505b210 */ /* 0x000fe40007ffe0ff */
[C---:B-1----:R-:W-:Y:S01]  /*0840*/  @!P3 LEA R12, P6, R4.reuse, R8, 0x1 ;  /* 0x00000008040cb211 */ /* 0x042fe200078c08ff */
[----:B------:R1:W3:Y:S04]  /*0850*/  @!P2 LDG.E R84, desc[UR6][R14.64] ;  /* 0x000000060e54a981 */ /* 0x0002e8000c1e1900 */
[----:B------:R-:W4:Y:S01]  /*0860*/  @!P4 LDC.64 R6, c[0x0][0x390] ;  /* 0x0000e400ff06cb82 */ /* 0x000f220000000a00 */
[----:B------:R-:W-:-:S02]  /*0870*/  @!P3 LEA.HI.X R13, R4, R9, R5, 0x1, P6 ;  /* 0x00000009040db211 */ /* 0x000fc400030f0c05 */
[----:B------:R-:W-:Y:S02]  /*0880*/  MOV R28, RZ ;  /* 0x000000ff001c7202 */ /* 0x000fe40000000f00 */
[----:B------:R-:W-:-:S03]  /*0890*/  ISETP.GE.U32.AND P2, PT, R25, UR4, PT ;  /* 0x0000000419007c0c */ /* 0x000fc6000bf46070 */
[----:B------:R-:W5:Y:S01]  /*08a0*/  @!P5 LDC.64 R8, c[0x0][0x390] ;  /* 0x0000e400ff08db82 */ /* 0x000f620000000a00 */
[----:B------:R-:W-:Y:S01]  /*08b0*/  SHF.R.S32.HI R17, RZ, 0x1f, R25 ;  /* 0x0000001fff117819 */ /* 0x000fe20000011419 */
[----:B------:R2:W3:Y:S06]  /*08c0*/  @!P3 LDG.E R28, desc[UR6][R12.64] ;  /* 0x000000060c1cb981 */ /* 0x0004ec000c1e1900 */
[----:B------:R-:W5:Y:S01]  /*08d0*/  @!P1 LDC.64 R4, c[0x0][0x3e0] ;  /* 0x0000f800ff049b82 */ /* 0x000f620000000a00 */
[----:B------:R-:W-:Y:S01]  /*08e0*/  ISETP.GE.AND.EX P3, PT, R17, UR5, PT, P2 ;  /* 0x0000000511007c0c */ /* 0x000fe2000bf66320 */
[----:B0-----:R-:W-:Y:S01]  /*08f0*/  @!P4 IMAD R16, R27, R10, RZ ;  /* 0x0000000a1b10c224 */ /* 0x001fe200078e02ff */
[----:B-1----:R-:W-:-:S02]  /*0900*/  @!P4 MOV R14, R120 ;  /* 0x00000078000ec202 */ /* 0x002fc40000000f00 */
[----:B------:R-:W-:Y:S02]  /*0910*/  @!P4 MOV R15, R123 ;  /* 0x0000007b000fc202 */ /* 0x000fe40000000f00 */
[----:B------:R-:W-:Y:S01]  /*0920*/  IADD3 R27, PT, PT, R0, 0xa0, RZ ;  /* 0x000000a0001b7810 */ /* 0x000fe20007ffe0ff */
[C---:B------:R-:W-:Y:S01]  /*0930*/  @!P4 IMAD R11, R19.reuse, R11, R16 ;  /* 0x0000000b130bc224 */ /* 0x040fe200078e0210 */
[----:B--2---:R-:W-:Y:S01]  /*0940*/  @!P5 MOV R12, R120 ;  /* 0x00000078000cd202 */ /* 0x004fe20000000f00 */
[----:B------:R-:W-:Y:S01]  /*0950*/  @!P4 IMAD.WIDE.U32 R14, R19, R10, R14 ;  /* 0x0000000a130ec225 */ /* 0x000fe200078e000e */
[----:B------:R-:W-:Y:S02]  /*0960*/  ISETP.GE.U32.AND P2, PT, R27, UR4, PT ;  /* 0x000000041b007c0c */ /* 0x000fe4000bf46070 */
[----:B------:R-:W-:Y:S01]  /*0970*/  SHF.R.S32.HI R33, RZ, 0x1f, R27 ;  /* 0x0000001fff217819 */ /* 0x000fe2000001141b */
[----:B------:R-:W-:Y:S01]  /*0980*/  @!P5 IMAD R16, R29, R2, RZ ;  /* 0x000000021d10d224 */ /* 0x000fe200078e02ff */
[----:B------:R-:W-:-:S02]  /*0990*/  @!P5 MOV R13, R123 ;  /* 0x0000007b000dd202 */ /* 0x000fc40000000f00 */
[----:B------:R-:W-:Y:S01]  /*09a0*/  @!P4 IADD3 R15, PT, PT, R15, R11, RZ ;  /* 0x0000000b0f0fc210 */ /* 0x000fe20007ffe0ff */
[----:B------:R-:W-:Y:S01]  /*09b0*/  @!P5 IMAD R19, R21, R3, R16 ;  /* 0x000000031513d224 */ /* 0x000fe200078e0210 */
[----:B------:R-:W-:Y:S01]  /*09c0*/  ISETP.GE.AND.EX P2, PT, R33, UR5, PT, P2 ;  /* 0x0000000521007c0c */ /* 0x000fe2000bf46320 */
[----:B------:R-:W-:Y:S01]  /*09d0*/  @!P5 IMAD.WIDE.U32 R12, R21, R2, R12 ;  /* 0x00000002150cd225 */ /* 0x000fe200078e000c */
[C---:B----4-:R-:W-:Y:S01]  /*09e0*/  @!P4 LEA R6, P6, R14.reuse, R6, 0x1 ;  /* 0x000000060e06c211 */ /* 0x050fe200078c08ff */
[----:B------:R-:W0:Y:S01]  /*09f0*/  @!P1 LDC.64 R10, c[0x0][0x390] ;  /* 0x0000e400ff0a9b82 */ /* 0x000e220000000a00 */
[----:B------:R-:W-:Y:S02]  /*0a00*/  MOV R26, RZ ;  /* 0x000000ff001a7202 */ /* 0x000fe40000000f00 */
[----:B------:R-:W-:-:S05]  /*0a10*/  @!P4 LEA.HI.X R7, R14, R7, R15, 0x1, P6 ;  /* 0x000000070e07c211 */ /* 0x000fca00030f0c0f */
[----:B------:R-:W1:Y:S01]  /*0a20*/  @!P3 LDC.64 R2, c[0x0][0x3e0] ;  /* 0x0000f800ff02bb82 */ /* 0x000e620000000a00 */
[----:B-----5:R-:W-:Y:S01]  /*0a30*/  @!P5 LEA R14, P6, R12, R8, 0x1 ;  /* 0x000000080c0ed211 */ /* 0x020fe200078c08ff */
[----:B------:R-:W-:Y:S01]  /*0a40*/  @!P1 IMAD R8, R31, R4, RZ ;  /* 0x000000041f089224 */ /* 0x000fe200078e02ff */
[----:B------:R-:W-:Y:S01]  /*0a50*/  @!P5 IADD3 R13, PT, PT, R13, R19, RZ ;  /* 0x000000130d0dd210 */ /* 0x000fe20007ffe0ff */
[----:B------:R2:W4:Y:S01]  /*0a60*/  @!P4 LDG.E R26, desc[UR6][R6.64] ;  /* 0x00000006061ac981 */ /* 0x000522000c1e1900 */
[----:B------:R-:W-:Y:S01]  /*0a70*/  IADD3 R29, PT, PT, R0, 0xb0, RZ ;  /* 0x000000b0001d7810 */ /* 0x000fe20007ffe0ff */
[----:B------:R-:W-:Y:S01]  /*0a80*/  @!P1 IMAD R5, R23, R5, R8 ;  /* 0x0000000517059224 */ /* 0x000fe200078e0208 */
[----:B------:R-:W-:Y:S02]  /*0a90*/  @!P5 LEA.HI.X R15, R12, R9, R13, 0x1, P6 ;  /* 0x000000090c0fd211 */ /* 0x000fe400030f0c0d */
[----:B------:R-:W-:Y:S01]  /*0aa0*/  ISETP.GE.U32.AND P4, PT, R29, UR4, PT ;  /* 0x000000041d007c0c */ /* 0x000fe2000bf86070 */
[----:B------:R-:W5:Y:S01]  /*0ab0*/  @!P2 LDC.64 R8, c[0x0][0x3e0] ;  /* 0x0000f800ff08ab82 */ /* 0x000f620000000a00 */
[----:B------:R-:W-:-:S02]  /*0ac0*/  SHF.R.S32.HI R31, RZ, 0x1f, R29 ;  /* 0x0000001fff1f7819 */ /* 0x000fc4000001141d */
[----:B------:R-:W-:Y:S02]  /*0ad0*/  @!P1 MOV R18, R120 ;  /* 0x0000007800129202 */ /* 0x000fe40000000f00 */
[----:B------:R-:W-:Y:S02]  /*0ae0*/  @!P1 MOV R19, R123 ;  /* 0x0000007b00139202 */ /* 0x000fe40000000f00 */
[----:B------:R-:W-:Y:S01]  /*0af0*/  ISETP.GE.AND.EX P4, PT, R31, UR5, PT, P4 ;  /* 0x000000051f007c0c */ /* 0x000fe2000bf86340 */
[----:B------:R-:W5:Y:S01]  /*0b00*/  @!P3 LDC.64 R12, c[0x0][0x390] ;  /* 0x0000e400ff0cbb82 */ /* 0x000f620000000a00 */
[----:B------:R-:W-:Y:S01]  /*0b10*/  MOV R22, RZ ;  /* 0x000000ff00167202 */ /* 0x000fe20000000f00 */
[----:B------:R-:W-:-:S05]  /*0b20*/  @!P1 IMAD.WIDE.U32 R18, R23, R4, R18 ;  /* 0x0000000417129225 */ /* 0x000fca00078e0012 */
[----:B------:R5:W4:Y:S01]  /*0b30*/  @!P5 LDG.E R22, desc[UR6][R14.64] ;  /* 0x000000060e16d981 */ /* 0x000b22000c1e1900 */
[----:B--2---:R-:W-:Y:S02]  /*0b40*/  @!P1 IADD3 R6, PT, PT, R19, R5, RZ ;  /* 0x0000000513069210 */ /* 0x004fe40007ffe0ff */
[----:B0-----:R-:W-:Y:S01]  /*0b50*/  @!P1 LEA R16, P5, R18, R10, 0x1 ;  /* 0x0000000a12109211 */ /* 0x001fe200078a08ff */
[----:B-1----:R-:W-:Y:S01]  /*0b60*/  @!P3 IMAD R10, R17, R2, RZ ;  /* 0x00000002110ab224 */ /* 0x002fe200078e02ff */
[----:B------:R-:W0:Y:S01]  /*0b70*/  @!P2 LDC.64 R4, c[0x0][0x390] ;  /* 0x0000e400ff04ab82 */ /* 0x000e220000000a00 */
[----:B------:R-:W-:Y:S02]  /*0b80*/  IADD3 R19, PT, PT, R0, 0xd0, RZ ;  /* 0x000000d000137810 */ /* 0x000fe40007ffe0ff */
[----:B------:R-:W-:Y:S01]  /*0b90*/  @!P1 LEA.HI.X R17, R18, R11, R6, 0x1, P5 ;  /* 0x0000000b12119211 */ /* 0x000fe200028f0c06 */
[----:B------:R-:W-:Y:S01]  /*0ba0*/  @!P3 IMAD R35, R25, R3, R10 ;  /* 0x000000031923b224 */ /* 0x000fe200078e020a */
[----:B------:R-:W-:-:S02]  /*0bb0*/  @!P3 MOV R10, R120 ;  /* 0x00000078000ab202 */ /* 0x000fc40000000f00 */
[-C--:B------:R-:W-:Y:S01]  /*0bc0*/  @!P3 MOV R11, R123.reuse ;  /* 0x0000007b000bb202 */ /* 0x080fe20000000f00 */
[----:B------:R-:W1:Y:S01]  /*0bd0*/  @!P4 LDC.64 R6, c[0x0][0x3e0] ;  /* 0x0000f800ff06cb82 */ /* 0x000e620000000a00 */
[----:B------:R-:W-:Y:S02]  /*0be0*/  ISETP.GE.U32.AND P5, PT, R19, UR4, PT ;  /* 0x0000000413007c0c */ /* 0x000fe4000bfa6070 */
[----:B------:R-:W-:Y:S01]  /*0bf0*/  SHF.R.S32.HI R23, RZ, 0x1f, R19 ;  /* 0x0000001fff177819 */ /* 0x000fe20000011413 */
[----:B------:R-:W-:Y:S01]  /*0c00*/  @!P3 IMAD.WIDE.U32 R2, R25, R2, R10 ;  /* 0x000000021902b225 */ /* 0x000fe200078e000a */
[----:B------:R-:W-:Y:S02]  /*0c10*/  CS2R R20, SRZ ;  /* 0x0000000000147805 */ /* 0x000fe4000001ff00 */
[----:B------:R-:W-:Y:S01]  /*0c20*/  ISETP.GE.AND.EX P5, PT, R23, UR5, PT, P5 ;  /* 0x0000000517007c0c */ /* 0x000fe2000bfa6350 */
[----:B-----5:R-:W-:Y:S01]  /*0c30*/  @!P2 IMAD R10, R33, R8, RZ ;  /* 0x00000008210aa224 */ /* 0x020fe200078e02ff */
[----:B------:R-:W-:-:S02]  /*0c40*/  @!P2 MOV R11, R123 ;  /* 0x0000007b000ba202 */ /* 0x000fc40000000f00 */
[----:B------:R2:W5:Y:S01]  /*0c50*/  @!P1 LDG.E R21, desc[UR6][R16.64] ;  /* 0x0000000610159981 */ /* 0x000562000c1e1900 */
[----:B------:R-:W-:Y:S01]  /*0c60*/  @!P2 IMAD R25, R27, R9, R10 ;  /* 0x000000091b19a224 */ /* 0x000fe200078e020a */
[----:B------:R-:W-:Y:S02]  /*0c70*/  @!P2 MOV R10, R120 ;  /* 0x00000078000aa202 */ /* 0x000fe40000000f00 */
[----:B------:R-:W-:Y:S02]  /*0c80*/  @!P3 IADD3 R3, PT, PT, R3, R35, RZ ;  /* 0x000000230303b210 */ /* 0x000fe40007ffe0ff */
[C---:B------:R-:W-:Y:S01]  /*0c90*/  @!P3 LEA R14, P1, R2.reuse, R12, 0x1 ;  /* 0x0000000c020eb211 */ /* 0x040fe200078208ff */
[----:B------:R-:W-:Y:S02]  /*0ca0*/  @!P2 IMAD.WIDE.U32 R8, R27, R8, R10 ;  /* 0x000000081b08a225 */ /* 0x000fe400078e000a */
[----:B------:R-:W2:Y:S01]  /*0cb0*/  @!P4 LDC.64 R10, c[0x0][0x390] ;  /* 0x0000e400ff0acb82 */ /* 0x000ea20000000a00 */
[----:B------:R-:W-:-:S02]  /*0cc0*/  @!P3 LEA.HI.X R15, R2, R13, R3, 0x1, P1 ;  /* 0x0000000d020fb211 */ /* 0x000fc400008f0c03 */
[----:B------:R-:W-:Y:S02]  /*0cd0*/  MOV R18, RZ ;  /* 0x000000ff00127202 */ /* 0x000fe40000000f00 */
[----:B------:R-:W-:-:S03]  /*0ce0*/  @!P2 IADD3 R9, PT, PT, R9, R25, RZ ;  /* 0x000000190909a210 */ /* 0x000fc60007ffe0ff */
[----:B------:R-:W2:Y:S01]  /*0cf0*/  @!P5 LDC.64 R2, c[0x0][0x3e0] ;  /* 0x0000f800ff02db82 */ /* 0x000ea20000000a00 */
[----:B0-----:R-:W-:Y:S01]  /*0d00*/  @!P2 LEA R12, P1, R8, R4, 0x1 ;  /* 0x00000004080ca211 */ /* 0x001fe200078208ff */
[----:B-1----:R-:W-:Y:S01]  /*0d10*/  @!P4 IMAD R4, R31, R6, RZ ;  /* 0x000000061f04c224 */ /* 0x002fe200078e02ff */
[----:B------:R-:W-:Y:S01]  /*0d20*/  IADD3 R25, PT, PT, R0, 0xe0, RZ ;  /* 0x000000e000197810 */ /* 0x000fe20007ffe0ff */
[----:B------:R-:W5:Y:S01]  /*0d30*/  @!P3 LDG.E R18, desc[UR6][R14.64] ;  /* 0x000000060e12b981 */ /* 0x000f62000c1e1900 */
[----:B------:R-:W-:Y:S01]  /*0d40*/  @!P2 LEA.HI.X R13, R8, R5, R9, 0x1, P1 ;  /* 0x00000005080da211 */ /* 0x000fe200008f0c09 */
[----:B------:R-:W-:Y:S01]  /*0d50*/  @!P4 IMAD R9, R29, R7, R4 ;  /* 0x000000071d09c224 */ /* 0x000fe200078e0204 */
[----:B------:R-:W-:Y:S02]  /*0d60*/  ISETP.GE.U32.AND P3, PT, R25, UR4, PT ;  /* 0x0000000419007c0c */ /* 0x000fe4000bf66070 */
[----:B------:R-:W-:Y:S01]  /*0d70*/  SHF.R.S32.HI R35, RZ, 0x1f, R25 ;  /* 0x0000001fff237819 */ /* 0x000fe20000011419 */
[----:B------:R0:W5:Y:S01]  /*0d80*/  @!P2 LDG.E R20, desc[UR6][R12.64] ;  /* 0x000000060c14a981 */ /* 0x000162000c1e1900 */
[----:B------:R-:W-:-:S02]  /*0d90*/  @!P4 MOV R4, R120 ;  /* 0x000000780004c202 */ /* 0x000fc40000000f00 */
[----:B------:R-:W-:Y:S02]  /*0da0*/  @!P4 MOV R5, R123 ;  /* 0x0000007b0005c202 */ /* 0x000fe40000000f00 */
[----:B------:R-:W-:Y:S02]  /*0db0*/  IADD3 R31, PT, PT, R0, 0xf0, RZ ;  /* 0x000000f0001f7810 */ /* 0x000fe40007ffe0ff */
[----:B------:R-:W-:Y:S01]  /*0dc0*/  ISETP.GE.AND.EX P3, PT, R35, UR5, PT, P3 ;  /* 0x0000000523007c0c */ /* 0x000fe2000bf66330 */
[----:B------:R-:W-:Y:S01]  /*0dd0*/  @!P4 IMAD.WIDE.U32 R6, R29, R6, R4 ;  /* 0x000000061d06c225 */ /* 0x000fe200078e0004 */
[----:B------:R-:W-:Y:S01]  /*0de0*/  ISETP.GE.U32.AND P1, PT, R31, UR4, PT ;  /* 0x000000041f007c0c */ /* 0x000fe2000bf26070 */
[----:B------:R-:W1:Y:S01]  /*0df0*/  @!P5 LDC.64 R4, c[0x0][0x390] ;  /* 0x0000e400ff04db82 */ /* 0x000e620000000a00 */
[----:B------:R-:W-:-:S04]  /*0e00*/  SHF.R.S32.HI R37, RZ, 0x1f, R31 ;  /* 0x0000001fff257819 */ /* 0x000fc8000001141f */
[----:B------:R-:W-:Y:S02]  /*0e10*/  ISETP.GE.AND.EX P1, PT, R37, UR5, PT, P1 ;  /* 0x0000000525007c0c */ /* 0x000fe4000bf26310 */
[----:B------:R-:W-:Y:S02]  /*0e20*/  @!P4 IADD3 R7, PT, PT, R7, R9, RZ ;  /* 0x000000090707c210 */ /* 0x000fe40007ffe0ff */
[----:B--2---:R-:W-:Y:S01]  /*0e30*/  @!P4 LEA R16, P2, R6, R10, 0x1 ;  /* 0x0000000a0610c211 */ /* 0x004fe200078408ff */
[----:B0-----:R-:W0:Y:S01]  /*0e40*/  @!P3 LDC.64 R12, c[0x0][0x390] ;  /* 0x0000e400ff0cbb82 */ /* 0x001e220000000a00 */
[----:B------:R-:W-:Y:S01]  /*0e50*/  IADD3 R29, PT, PT, R0, 0x100, RZ ;  /* 0x00000100001d7810 */ /* 0x000fe20007ffe0ff */
[----:B------:R-:W-:Y:S01]  /*0e60*/  @!P5 IMAD R10, R23, R2, RZ ;  /* 0x00000002170ad224 */ /* 0x000fe200078e02ff */
[----:B------:R-:W-:Y:S02]  /*0e70*/  @!P4 LEA.HI.X R17, R6, R11, R7, 0x1, P2 ;  /* 0x0000000b0611c211 */ /* 0x000fe400010f0c07 */
[----:B------:R-:W-:-:S03]  /*0e80*/  ISETP.GE.U32.AND P2, PT, R29, UR4, PT ;  /* 0x000000041d007c0c */ /* 0x000fc6000bf46070 */
[----:B------:R-:W2:Y:S01]  /*0e90*/  @!P3 LDC.64 R8, c[0x0][0x3e0] ;  /* 0x0000f800ff08bb82 */ /* 0x000ea20000000a00 */
[----:B------:R-:W-:Y:S01]  /*0ea0*/  SHF.R.S32.HI R39, RZ, 0x1f, R29 ;  /* 0x0000001fff277819 */ /* 0x000fe2000001141d */
[----:B------:R-:W-:Y:S01]  /*0eb0*/  @!P5 IMAD R15, R19, R3, R10 ;  /* 0x00000003130fd224 */ /* 0x000fe200078e020a */
[----:B------:R-:W-:Y:S02]  /*0ec0*/  @!P5 MOV R6, R120 ;  /* 0x000000780006d202 */ /* 0x000fe40000000f00 */
[----:B------:R-:W-:Y:S02]  /*0ed0*/  @!P5 MOV R7, R123 ;  /* 0x0000007b0007d202 */ /* 0x000fe40000000f00 */
[----:B------:R-:W-:Y:S01]  /*0ee0*/  ISETP.GE.AND.EX P2, PT, R39, UR5, PT, P2 ;  /* 0x0000000527007c0c */ /* 0x000fe2000bf46320 */
[----:B------:R-:W0:Y:S01]  /*0ef0*/  @!P1 LDC.64 R10, c[0x0][0x3e0] ;  /* 0x0000f800ff0a9b82 */ /* 0x000e220000000a00 */
[----:B------:R-:W-:Y:S01]  /*0f00*/  @!P5 IMAD.WIDE.U32 R2, R19, R2, R6 ;  /* 0x000000021302d225 */ /* 0x000fe200078e0006 */
[----:B------:R-:W-:-:S04]  /*0f10*/  MOV R23, RZ ;  /* 0x000000ff00177202 */ /* 0x000fc80000000f00 */
[----:B------:R-:W-:Y:S02]  /*0f20*/  @!P5 IADD3 R3, PT, PT, R3, R15, RZ ;  /* 0x0000000f0303d210 */ /* 0x000fe40007ffe0ff */
[----:B------:R-:W0:Y:S01]  /*0f30*/  @!P1 LDC.64 R6, c[0x0][0x390] ;  /* 0x0000e400ff069b82 */ /* 0x000e220000000a00 */
[C---:B-1----:R-:W-:Y:S01]  /*0f40*/  @!P5 LEA R14, P6, R2.reuse, R4, 0x1 ;  /* 0x00000004020ed211 */ /* 0x042fe200078c08ff */
[----:B------:R1:W5:Y:S03]  /*0f50*/  @!P4 LDG.E R23, desc[UR6][R16.64] ;  /* 0x000000061017c981 */ /* 0x000366000c1e1900 */
[----:B------:R-:W-:-:S03]  /*0f60*/  @!P5 LEA.HI.X R15, R2, R5, R3, 0x1, P6 ;  /* 0x00000005020fd211 */ /* 0x000fc600030f0c03 */
[----:B------:R-:W0:Y:S01]  /*0f70*/  @!P2 LDC.64 R4, c[0x0][0x3e0] ;  /* 0x0000f800ff04ab82 */ /* 0x000e220000000a00 */
[----:B------:R-:W-:Y:S01]  /*0f80*/  IADD3 R33, PT, PT, R0, 0x110, RZ ;  /* 0x0000011000217810 */ /* 0x000fe20007ffe0ff */
[----:B--2---:R-:W-:Y:S01]  /*0f90*/  @!P3 IMAD R2, R35, R8, RZ ;  /* 0x000000082302b224 */ /* 0x004fe200078e02ff */
[----:B-1----:R-:W-:Y:S02]  /*0fa0*/  @!P3 MOV R16, R120 ;  /* 0x000000780010b202 */ /* 0x002fe40000000f00 */
[----:B------:R-:W-:Y:S02]  /*0fb0*/  @!P3 MOV R17, R123 ;  /* 0x0000007b0011b202 */ /* 0x000fe40000000f00 */
[----:B------:R-:W-:Y:S02]  /*0fc0*/  ISETP.GE.U32.AND P4, PT, R33, UR4, PT ;  /* 0x0000000421007c0c */ /* 0x000fe4000bf86070 */
[----:B------:R-:W-:Y:S01]  /*0fd0*/  SHF.R.S32.HI R41, RZ, 0x1f, R33 ;  /* 0x0000001fff297819 */ /* 0x000fe20000011421 */
[C---:B------:R-:W-:Y:S01]  /*0fe0*/  @!P3 IMAD R19, R25.reuse, R9, R2 ;  /* 0x000000091913b224 */ /* 0x040fe200078e0202 */
[----:B------:R-:W-:Y:S01]  /*0ff0*/  @!P1 MOV R9, R123 ;  /* 0x0000007b00099202 */ /* 0x000fe20000000f00 */
[----:B------:R-:W-:Y:S01]  /*1000*/  @!P3 IMAD.WIDE.U32 R16, R25, R8, R16 ;  /* 0x000000081910b225 */ /* 0x000fe200078e0010 */
[----:B------:R-:W-:-:S02]  /*1010*/  @!P1 MOV R8, R120 ;  /* 0x0000007800089202 */ /* 0x000fc40000000f00 */
[----:B------:R-:W-:Y:S01]  /*1020*/  MOV R27, RZ ;  /* 0x000000ff001b7202 */ /* 0x000fe20000000f00 */
[-C--:B0-----:R-:W-:Y:S01]  /*1030*/  @!P1 IMAD R24, R37, R10.reuse, RZ ;  /* 0x0000000a25189224 */ /* 0x081fe200078e02ff */
[----:B------:R-:W-:Y:S01]  /*1040*/  ISETP.GE.AND.EX P4, PT, R41, UR5, PT, P4 ;  /* 0x0000000529007c0c */ /* 0x000fe2000bf86340 */
[----:B------:R-:W-:Y:S01]  /*1050*/  @!P1 IMAD.WIDE.U32 R8, R31, R10, R8 ;  /* 0x0000000a1f089225 */ /* 0x000fe200078e0008 */
[----:B------:R-:W-:Y:S02]  /*1060*/  @!P3 IADD3 R17, PT, PT, R17, R19, RZ ;  /* 0x000000131111b210 */ /* 0x000fe40007ffe0ff */
[----:B------:R0:W2:Y:S01]  /*1070*/  @!P5 LDG.E R27, desc[UR6][R14.64] ;  /* 0x000000060e1bd981 */ /* 0x0000a2000c1e1900 */
[----:B------:R-:W-:Y:S02]  /*1080*/  @!P1 IMAD R37, R31, R11, R24 ;  /* 0x0000000b1f259224 */ /* 0x000fe400078e0218 */
[----:B------:R-:W1:Y:S01]  /*1090*/  @!P2 LDC.64 R10, c[0x0][0x390] ;  /* 0x0000e400ff0aab82 */ /* 0x000e620000000a00 */
[----:B------:R-:W-:-:S02]  /*10a0*/  IADD3 R25, PT, PT, R0, 0x120, RZ ;  /* 0x0000012000197810 */ /* 0x000fc40007ffe0ff */
[----:B0-----:R-:W-:-:S05]  /*10b0*/  @!P3 LEA R14, P6, R16, R12, 0x1 ;  /* 0x0000000c100eb211 */ /* 0x001fca00078c08ff */
[----:B------:R-:W0:Y:S01]  /*10c0*/  @!P4 LDC.64 R2, c[0x0][0x3e0] ;  /* 0x0000f800ff02cb82 */ /* 0x000e220000000a00 */
[----:B------:R-:W-:Y:S02]  /*10d0*/  @!P1 IADD3 R9, PT, PT, R9, R37, RZ ;  /* 0x0000002509099210 */ /* 0x000fe40007ffe0ff */
[----:B------:R-:W-:Y:S02]  /*10e0*/  @!P3 LEA.HI.X R15, R16, R13, R17, 0x1, P6 ;  /* 0x0000000d100fb211 */ /* 0x000fe400030f0c11 */
[----:B------:R-:W-:Y:S01]  /*10f0*/  @!P1 LEA R12, P6, R8, R6, 0x1 ;  /* 0x00000006080c9211 */ /* 0x000fe200078c08ff */
[----:B------:R-:W-:Y:S01]  /*1100*/  @!P2 IMAD R6, R39, R4, RZ ;  /* 0x000000042706a224 */ /* 0x000fe200078e02ff */
[----:B------:R-:W-:Y:S02]  /*1110*/  IADD3 R19, PT, PT, R0, 0x130, RZ ;  /* 0x0000013000137810 */ /* 0x000fe40007ffe0ff */
[----:B------:R-:W-:Y:S01]  /*1120*/  ISETP.GE.U32.AND P5, PT, R25, UR4, PT ;  /* 0x0000000419007c0c */ /* 0x000fe2000bfa6070 */
[----:B------:R-:W-:Y:S01]  /*1130*/  @!P2 IMAD R17, R29, R5, R6 ;  /* 0x000000051d11a224 */ /* 0x000fe200078e0206 */
[----:B------:R-:W-:-:S02]  /*1140*/  SHF.R.S32.HI R35, RZ, 0x1f, R25 ;  /* 0x0000001fff237819 */ /* 0x000fc40000011419 */
[----:B------:R-:W-:Y:S02]  /*1150*/  @!P1 LEA.HI.X R13, R8, R7, R9, 0x1, P6 ;  /* 0x00000007080d9211 */ /* 0x000fe400030f0c09 */
[----:B------:R-:W-:Y:S01]  /*1160*/  ISETP.GE.U32.AND P6, PT, R19, UR4, PT ;  /* 0x0000000413007c0c */ /* 0x000fe2000bfc6070 */
[----:B------:R-:W3:Y:S01]  /*1170*/  @!P4 LDC.64 R8, c[0x0][0x390] ;  /* 0x0000e400ff08cb82 */ /* 0x000ee20000000a00 */
[----:B------:R-:W-:Y:S02]  /*1180*/  SHF.R.S32.HI R37, RZ, 0x1f, R19 ;  /* 0x0000001fff257819 */ /* 0x000fe40000011413 */
[----:B------:R-:W-:Y:S02]  /*1190*/  @!P2 MOV R6, R120 ;  /* 0x000000780006a202 */ /* 0x000fe40000000f00 */
[----:B------:R-:W-:Y:S02]  /*11a0*/  @!P2 MOV R7, R123 ;  /* 0x0000007b0007a202 */ /* 0x000fe40000000f00 */
[----:B------:R-:W-:-:S02]  /*11b0*/  ISETP.GE.AND.EX P5, PT, R35, UR5, PT, P5 ;  /* 0x0000000523007c0c */ /* 0x000fc4000bfa6350 */
[----:B------:R-:W-:Y:S01]  /*11c0*/  ISETP.GE.AND.EX P6, PT, R37, UR5, PT, P6 ;  /* 0x0000000525007c0c */ /* 0x000fe2000bfc6360 */
[----:B------:R-:W-:Y:S01]  /*11d0*/  @!P2 IMAD.WIDE.U32 R4, R29, R4, R6 ;  /* 0x000000041d04a225 */ /* 0x000fe200078e0006 */
[----:B------:R-:W-:Y:S02]  /*11e0*/  MOV R48, RZ ;  /* 0x000000ff00307202 */ /* 0x000fe40000000f00 */
[----:B------:R-:W-:Y:S02]  /*11f0*/  MOV R51, RZ ;  /* 0x000000ff00337202 */ /* 0x000fe40000000f00 */
[----:B------:R-:W-:Y:S02]  /*1200*/  @!P2 IADD3 R5, PT, PT, R5, R17, RZ ;  /* 0x000000110505a210 */ /* 0x000fe40007ffe0ff */
[----:B------:R1:W2:Y:S01]  /*1210*/  @!P3 LDG.E R48, desc[UR6][R14.64] ;  /* 0x000000060e30b981 */ /* 0x0002a2000c1e1900 */
[----:B------:R-:W-:Y:S02]  /*1220*/  IADD3 R31, PT, PT, R0, 0x150, RZ ;  /* 0x00000150001f7810 */ /* 0x000fe40007ffe0ff */
[----:B------:R-:W3:Y:S01]  /*1230*/  @!P5 LDC.64 R6, c[0x0][0x3e0] ;  /* 0x0000f800ff06db82 */ /* 0x000ee20000000a00 */
[----:B------:R0:W2:Y:S01]  /*1240*/  @!P1 LDG.E R51, desc[UR6][R12.64] ;  /* 0x000000060c339981 */ /* 0x0000a2000c1e1900 */
[----:B-1----:R-:W-:-:S04]  /*1250*/  @!P2 LEA R14, P3, R4, R10, 0x1 ;  /* 0x0000000a040ea211 */ /* 0x002fc800078608ff */
[----:B------:R-:W-:Y:S01]  /*1260*/  @!P2 LEA.HI.X R15, R4, R11, R5, 0x1, P3 ;  /* 0x0000000b040fa211 */ /* 0x000fe200018f0c05 */
[----:B0-----:R-:W-:Y:S01]  /*1270*/  @!P4 IMAD R16, R41, R2, RZ ;  /* 0x000000022910c224 */ /* 0x001fe200078e02ff */
[----:B------:R-:W0:Y:S01]  /*1280*/  @!P6 LDC.64 R4, c[0x0][0x3e0] ;  /* 0x0000f800ff04eb82 */ /* 0x000e220000000a00 */
[----:B------:R-:W-:Y:S02]  /*1290*/  ISETP.GE.U32.AND P1, PT, R31, UR4, PT ;  /* 0x000000041f007c0c */ /* 0x000fe4000bf26070 */
[----:B------:R-:W-:Y:S02]  /*12a0*/  SHF.R.S32.HI R39, RZ, 0x1f, R31 ;  /* 0x0000001fff277819 */ /* 0x000fe4000001141f */
[----:B------:R-:W-:Y:S02]  /*12b0*/  @!P4 MOV R10, R120 ;  /* 0x00000078000ac202 */ /* 0x000fe40000000f00 */
[----:B------:R-:W-:Y:S01]  /*12c0*/  @!P4 MOV R11, R123 ;  /* 0x0000007b000bc202 */ /* 0x000fe20000000f00 */
[----:B------:R-:W-:Y:S01]  /*12d0*/  @!P4 IMAD R17, R33, R3, R16 ;  /* 0x000000032111c224 */ /* 0x000fe200078e0210 */
[----:B------:R-:W-:Y:S01]  /*12e0*/  MOV R53, RZ ;  /* 0x000000ff00357202 */ /* 0x000fe20000000f00 */
[----:B------:R-:W1:Y:S01]  /*12f0*/  @!P5 LDC.64 R12, c[0x0][0x390] ;  /* 0x0000e400ff0cdb82 */ /* 0x000e620000000a00 */
[----:B------:R-:W-:Y:S01]  /*1300*/  ISETP.GE.AND.EX P1, PT, R39, UR5, PT, P1 ;  /* 0x0000000527007c0c */ /* 0x000fe2000bf26310 */
[----:B------:R-:W-:-:S03]  /*1310*/  @!P4 IMAD.WIDE.U32 R2, R33, R2, R10 ;  /* 0x000000022102c225 */ /* 0x000fc600078e000a */
[----:B------:R3:W2:Y:S01]  /*1320*/  @!P2 LDG.E R53, desc[UR6][R14.64] ;  /* 0x000000060e35a981 */ /* 0x0006a2000c1e1900 */
[----:B------:R-:W-:Y:S02]  /*1330*/  ISETP.GE.U32.AND P2, PT, R116, UR4, PT ;  /* 0x0000000474007c0c */ /* 0x000fe4000bf46070 */
[----:B------:R-:W-:Y:S01]  /*1340*/  @!P4 IADD3 R3, PT, PT, R3, R17, RZ ;  /* 0x000000110303c210 */ /* 0x000fe20007ffe0ff */
[----:B------:R-:W4:Y:S01]  /*1350*/  @!P6 LDC.64 R10, c[0x0][0x390] ;  /* 0x0000e400ff0aeb82 */ /* 0x000f220000000a00 */
[----:B---3--:R-:W-:Y:S02]  /*1360*/  @!P4 LEA R16, P3, R2, R8, 0x1 ;  /* 0x000000080210c211 */ /* 0x008fe400078608ff */
[----:B------:R-:W-:Y:S02]  /*1370*/  ISETP.GE.AND.EX P2, PT, R96, UR5, PT, P2 ;  /* 0x0000000560007c0c */ /* 0x000fe4000bf46320 */
[----:B------:R-:W-:Y:S02]  /*1380*/  @!P4 LEA.HI.X R17, R2, R9, R3, 0x1, P3 ;  /* 0x000000090211c211 */ /* 0x000fe400018f0c03 */
[----:B------:R-:W-:Y:S01]  /*1390*/  @!P5 MOV R14, R120 ;  /* 0x00000078000ed202 */ /* 0x000fe20000000f00 */
[----:B------:R-:W3:Y:S01]  /*13a0*/  @!P1 LDC.64 R2, c[0x0][0x3e0] ;  /* 0x0000f800ff029b82 */ /* 0x000ee20000000a00 */
[----:B------:R-:W-:-:S02]  /*13b0*/  @!P5 MOV R15, R123 ;  /* 0x0000007b000fd202 */ /* 0x000fc40000000f00 */
[----:B------:R-:W-:Y:S01]  /*13c0*/  IADD3 R29, PT, PT, R0, 0x180, RZ ;  /* 0x00000180001d7810 */ /* 0x000fe20007ffe0ff */
[-C--:B------:R-:W-:Y:S02]  /*13d0*/  @!P5 IMAD R8, R35, R6.reuse, RZ ;  /* 0x000000062308d224 */ /* 0x080fe400078e02ff */
[----:B------:R-:W-:Y:S01]  /*13e0*/  @!P5 IMAD.WIDE.U32 R14, R25, R6, R14 ;  /* 0x00000006190ed225 */ /* 0x000fe200078e000e */
[----:B------:R-:W-:Y:S02]  /*13f0*/  ISETP.GE.U32.AND P3, PT, R29, UR4, PT ;  /* 0x000000041d007c0c */ /* 0x000fe4000bf66070 */
[----:B------:R-:W-:Y:S01]  /*1400*/  SHF.R.S32.HI R33, RZ, 0x1f, R29 ;  /* 0x0000001fff217819 */ /* 0x000fe2000001141d */
[----:B0-----:R-:W-:Y:S01]  /*1410*/  @!P6 IMAD R6, R37, R4, RZ ;  /* 0x000000042506e224 */ /* 0x001fe200078e02ff */
[----:B------:R-:W-:Y:S01]  /*1420*/  MOV R55, RZ ;  /* 0x000000ff00377202 */ /* 0x000fe20000000f00 */
[----:B------:R-:W-:Y:S01]  /*1430*/  @!P5 IMAD R35, R25, R7, R8 ;  /* 0x000000071923d224 */ /* 0x000fe200078e0208 */
[----:B------:R-:W-:Y:S01]  /*1440*/  ISETP.GE.AND.EX P3, PT, R33, UR5, PT, P3 ;  /* 0x0000000521007c0c */ /* 0x000fe2000bf66330 */
[----:B------:R-:W-:Y:S01]  /*1450*/  @!P6 IMAD R37, R19, R5, R6 ;  /* 0x000000051325e224 */ /* 0x000fe200078e0206 */
[----:B------:R-:W0:Y:S01]  /*1460*/  @!P1 LDC.64 R8, c[0x0][0x390] ;  /* 0x0000e400ff089b82 */ /* 0x000e220000000a00 */
[----:B------:R-:W-:Y:S01]  /*1470*/  @!P6 MOV R24, R120 ;  /* 0x000000780018e202 */ /* 0x000fe20000000f00 */
[----:B------:R3:W2:Y:S01]  /*1480*/  @!P4 LDG.E R55, desc[UR6][R16.64] ;  /* 0x000000061037c981 */ /* 0x0006a2000c1e1900 */
[----:B------:R-:W-:-:S05]  /*1490*/  @!P6 MOV R25, R123 ;  /* 0x0000007b0019e202 */ /* 0x000fca0000000f00 */
[----:B------:R-:W0:Y:S01]  /*14a0*/  @!P2 LDC.64 R6, c[0x0][0x3e0] ;  /* 0x0000f800ff06ab82 */ /* 0x000e220000000a00 */
[----:B------:R-:W-:Y:S01]  /*14b0*/  @!P5 IADD3 R5, PT, PT, R15, R35, RZ ;  /* 0x000000230f05d210 */ /* 0x000fe20007ffe0ff */
[----:B------:R-:W-:Y:S01]  /*14c0*/  @!P6 IMAD.WIDE.U32 R24, R19, R4, R24 ;  /* 0x000000041318e225 */ /* 0x000fe200078e0018 */
[C---:B-1----:R-:W-:Y:S02]  /*14d0*/  @!P5 LEA R12, P4, R14.reuse, R12, 0x1 ;  /* 0x0000000c0e0cd211 */ /* 0x042fe400078808ff */
[----:B------:R-:W-:Y:S02]  /*14e0*/  MOV R56, RZ ;  /* 0x000000ff00387202 */ /* 0x000fe40000000f00 */
[----:B------:R-:W-:Y:S02]  /*14f0*/  @!P5 LEA.HI.X R13, R14, R13, R5, 0x1, P4 ;  /* 0x0000000d0e0dd211 */ /* 0x000fe400020f0c05 */
[----:B------:R-:W1:Y:S01]  /*1500*/  @!P3 LDC.64 R4, c[0x0][0x3e0] ;  /* 0x0000f800ff04bb82 */ /* 0x000e620000000a00 */
[----:B----4-:R-:W-:Y:S01]  /*1510*/  @!P6 LEA R14, P4, R24, R10, 0x1 ;  /* 0x0000000a180ee211 */ /* 0x010fe200078808ff */
[----:B---3--:R-:W-:Y:S01]  /*1520*/  @!P1 IMAD R10, R39, R2, RZ ;  /* 0x00000002270a9224 */ /* 0x008fe200078e02ff */
[----:B------:R-:W-:Y:S01]  /*1530*/  @!P6 IADD3 R15, PT, PT, R25, R37, RZ ;  /* 0x00000025190fe210 */ /* 0x000fe20007ffe0ff */
[----:B------:R3:W4:Y:S01]  /*1540*/  @!P5 LDG.E R56, desc[UR6][R12.64] ;  /* 0x000000060c38d981 */ /* 0x000722000c1e1900 */
[----:B------:R-:W-:-:S02]  /*1550*/  @!P1 MOV R16, R120 ;  /* 0x0000007800109202 */ /* 0x000fc40000000f00 */
[----:B------:R-:W-:Y:S02]  /*1560*/  @!P1 MOV R17, R123 ;  /* 0x0000007b00119202 */ /* 0x000fe40000000f00 */
[----:B------:R-:W-:Y:S01]  /*1570*/  MOV R59, RZ ;  /* 0x000000ff003b7202 */ /* 0x000fe20000000f00 */
[C---:B------:R-:W-:Y:S01]  /*1580*/  @!P1 IMAD R3, R31.reuse, R3, R10 ;  /* 0x000000031f039224 */ /* 0x040fe200078e020a */
[----:B------:R-:W-:Y:S01]  /*1590*/  @!P6 LEA.HI.X R15, R24, R11, R15, 0x1, P4 ;  /* 0x0000000b180fe211 */ /* 0x000fe200020f0c0f */
[----:B------:R-:W-:Y:S01]  /*15a0*/  @!P1 IMAD.WIDE.U32 R16, R31, R2, R16 ;  /* 0x000000021f109225 */ /* 0x000fe200078e0010 */
[----:B------:R-:W1:Y:S01]  /*15b0*/  @!P2 LDC.64 R10, c[0x0][0x390] ;  /* 0x0000e400ff0aab82 */ /* 0x000e620000000a00 */
[----:B------:R-:W-:Y:S02]  /*15c0*/  ISETP.GE.U32.AND P5, PT, R114, UR4, PT ;  /* 0x0000000472007c0c */ /* 0x000fe4000bfa6070 */
[----:B------:R0:W4:Y:S01]  /*15d0*/  @!P6 LDG.E R59, desc[UR6][R14.64] ;  /* 0x000000060e3be981 */ /* 0x000122000c1e1900 */
[----:B---3--:R-:W-:-:S02]  /*15e0*/  @!P1 IADD3 R13, PT, PT, R17, R3, RZ ;  /* 0x00000003110d9210 */ /* 0x008fc40007ffe0ff */
[----:B------:R-:W-:Y:S02]  /*15f0*/  ISETP.GE.AND.EX P5, PT, R94, UR5, PT, P5 ;  /* 0x000000055e007c0c */ /* 0x000fe4000bfa6350 */
[----:B0-----:R-:W-:Y:S01]  /*1600*/  @!P1 LEA R12, P6, R16, R8, 0x1 ;  /* 0x00000008100c9211 */ /* 0x001fe200078c08ff */
[----:B------:R-:W-:Y:S01]  /*1610*/  @!P2 IMAD R8, R96, R6, RZ ;  /* 0x000000066008a224 */ /* 0x000fe200078e02ff */
[----:B------:R-:W-:Y:S01]  /*1620*/  ISETP.GE.U32.AND P4, PT, R115, UR4, PT ;  /* 0x0000000473007c0c */ /* 0x000fe2000bf86070 */
[----:B------:R-:W0:Y:S01]  /*1630*/  @!P3 LDC.64 R2, c[0x0][0x390] ;  /* 0x0000e400ff02bb82 */ /* 0x000e220000000a00 */
[----:B------:R-:W-:Y:S01]  /*1640*/  @!P1 LEA.HI.X R13, R16, R9, R13, 0x1, P6 ;  /* 0x00000009100d9211 */ /* 0x000fe200030f0c0d */
[----:B------:R-:W-:Y:S01]  /*1650*/  @!P2 IMAD R17, R116, R7, R8 ;  /* 0x000000077411a224 */ /* 0x000fe200078e0208 */
[----:B------:R-:W-:Y:S02]  /*1660*/  ISETP.GE.AND.EX P4, PT, R95, UR5, PT, P4 ;  /* 0x000000055f007c0c */ /* 0x000fe4000bf86340 */
[----:B------:R-:W-:-:S02]  /*1670*/  @!P2 MOV R8, R120 ;  /* 0x000000780008a202 */ /* 0x000fc40000000f00 */
[----:B------:R-:W-:Y:S01]  /*1680*/  @!P2 MOV R9, R123 ;  /* 0x0000007b0009a202 */ /* 0x000fe20000000f00 */
[----:B------:R-:W3:Y:S01]  /*1690*/  @!P5 LDC.64 R14, c[0x0][0x3e0] ;  /* 0x0000f800ff0edb82 */ /* 0x000ee20000000a00 */
[----:B------:R-:W-:Y:S01]  /*16a0*/  MOV R62, RZ ;  /* 0x000000ff003e7202 */ /* 0x000fe20000000f00 */
[----:B------:R-:W-:-:S05]  /*16b0*/  @!P2 IMAD.WIDE.U32 R6, R116, R6, R8 ;  /* 0x000000067406a225 */ /* 0x000fca00078e0008 */
[----:B------:R1:W4:Y:S02]  /*16c0*/  @!P1 LDG.E R62, desc[UR6][R12.64] ;  /* 0x000000060c3e9981 */ /* 0x000324000c1e1900 */
[----:B-1----:R-:W-:Y:S01]  /*16d0*/  @!P3 IMAD R8, R33, R4, RZ ;  /* 0x000000042108b224 */ /* 0x002fe200078e02ff */
[----:B------:R-:W-:-:S03]  /*16e0*/  ISETP.GE.U32.AND P1, PT, R113, UR4, PT ;  /* 0x0000000471007c0c */ /* 0x000fc6000bf26070 */
[----:B------:R-:W-:Y:S01]  /*16f0*/  @!P3 IMAD R19, R29, R5, R8 ;  /* 0x000000051d13b224 */ /* 0x000fe200078e0208 */
[----:B------:R-:W-:Y:S01]  /*1700*/  @!P2 IADD3 R7, PT, PT, R7, R17, RZ ;  /* 0x000000110707a210 */ /* 0x000fe20007ffe0ff */
[----:B------:R-:W1:Y:S01]  /*1710*/  @!P4 LDC.64 R8, c[0x0][0x3e0] ;  /* 0x0000f800ff08cb82 */ /* 0x000e620000000a00 */
[----:B------:R-:W-:Y:S02]  /*1720*/  @!P3 MOV R12, R120 ;  /* 0x00000078000cb202 */ /* 0x000fe40000000f00 */
[----:B------:R-:W-:Y:S02]  /*1730*/  @!P3 MOV R13, R123 ;  /* 0x0000007b000db202 */ /* 0x000fe40000000f00 */
[C---:B------:R-:W-:Y:S02]  /*1740*/  @!P2 LEA R10, P6, R6.reuse, R10, 0x1 ;  /* 0x0000000a060aa211 */ /* 0x040fe400078c08ff */
[----:B------:R-:W-:Y:S01]  /*1750*/  ISETP.GE.AND.EX P1, PT, R93, UR5, PT, P1 ;  /* 0x000000055d007c0c */ /* 0x000fe2000bf26310 */
[----:B------:R-:W-:Y:S01]  /*1760*/  @!P3 IMAD.WIDE.U32 R4, R29, R4, R12 ;  /* 0x000000041d04b225 */ /* 0x000fe200078e000c */
[----:B------:R-:W-:-:S02]  /*1770*/  @!P2 LEA.HI.X R11, R6, R11, R7, 0x1, P6 ;  /* 0x0000000b060ba211 */ /* 0x000fc400030f0c07 */
[----:B------:R-:W5:Y:S02]  /*1780*/  @!P5 LDC.64 R6, c[0x0][0x390] ;  /* 0x0000e400ff06db82 */ /* 0x000f640000000a00 */
[----:B------:R-:W-:Y:S02]  /*1790*/  @!P3 IADD3 R5, PT, PT, R5, R19, RZ ;  /* 0x000000130505b210 */ /* 0x000fe40007ffe0ff */
[C---:B0-----:R-:W-:Y:S02]  /*17a0*/  @!P3 LEA R2, P6, R4.reuse, R2, 0x1 ;  /* 0x000000020402b211 */ /* 0x041fe400078c08ff */
[----:B------:R-:W-:Y:S02]  /*17b0*/  MOV R68, RZ ;  /* 0x000000ff00447202 */ /* 0x000fe40000000f00 */
[----:B------:R-:W-:Y:S01]  /*17c0*/  @!P3 LEA.HI.X R3, R4, R3, R5, 0x1, P6 ;  /* 0x000000030403b211 */ /* 0x000fe200030f0c05 */
[----:B------:R-:W0:Y:S01]  /*17d0*/  @!P1 LDC.64 R12, c[0x0][0x3e0] ;  /* 0x0000f800ff0c9b82 */ /* 0x000e220000000a00 */
[----:B------:R-:W-:Y:S01]  /*17e0*/  MOV R24, RZ ;  /* 0x000000ff00187202 */ /* 0x000fe20000000f00 */
[----:B---3--:R-:W-:Y:S01]  /*17f0*/  @!P5 IMAD R16, R94, R14, RZ ;  /* 0x0000000e5e10d224 */ /* 0x008fe200078e02ff */
[----:B------:R-:W-:Y:S01]  /*1800*/  IADD3 R25, PT, PT, R0, 0x1c0, RZ ;  /* 0x000001c000197810 */ /* 0x000fe20007ffe0ff */
[----:B------:R3:W4:Y:S04]  /*1810*/  @!P3 LDG.E R68, desc[UR6][R2.64] ;  /* 0x000000060244b981 */ /* 0x000728000c1e1900 */
[----:B------:R-:W0:Y:S01]  /*1820*/  @!P4 LDC.64 R4, c[0x0][0x390] ;  /* 0x0000e400ff04cb82 */ /* 0x000e220000000a00 */
[----:B------:R1:W2:Y:S01]  /*1830*/  @!P2 LDG.E R24, desc[UR6][R10.64] ;  /* 0x000000060a18a981 */ /* 0x0002a2000c1e1900 */
[----:B------:R-:W-:-:S02]  /*1840*/  ISETP.GE.U32.AND P2, PT, R25, UR4, PT ;  /* 0x0000000419007c0c */ /* 0x000fc4000bf46070 */
[----:B---3--:R-:W-:Y:S02]  /*1850*/  @!P5 MOV R2, R120 ;  /* 0x000000780002d202 */ /* 0x008fe40000000f00 */
[----:B------:R-:W-:Y:S02]  /*1860*/  @!P5 MOV R3, R123 ;  /* 0x0000007b0003d202 */ /* 0x000fe40000000f00 */
[----:B------:R-:W-:Y:S01]  /*1870*/  SHF.R.S32.HI R19, RZ, 0x1f, R25 ;  /* 0x0000001fff137819 */ /* 0x000fe20000011419 */
[----:B-1----:R-:W-:Y:S01]  /*1880*/  @!P5 IMAD R11, R114, R15, R16 ;  /* 0x0000000f720bd224 */ /* 0x002fe200078e0210 */
[----:B------:R-:W-:Y:S01]  /*1890*/  ISETP.GE.U32.AND P3, PT, R112, UR4, PT ;  /* 0x0000000470007c0c */ /* 0x000fe2000bf66070 */
[----:B------:R-:W-:Y:S02]  /*18a0*/  @!P4 IMAD R10, R95, R8, RZ ;  /* 0x000000085f0ac224 */ /* 0x000fe400078e02ff */
[----:B------:R-:W-:Y:S01]  /*18b0*/  @!P5 IMAD.WIDE.U32 R14, R114, R14, R2 ;  /* 0x0000000e720ed225 */ /* 0x000fe200078e0002 */
[----:B------:R-:W-:-:S02]  /*18c0*/  @!P4 MOV R2, R120 ;  /* 0x000000780002c202 */ /* 0x000fc40000000f00 */
[----:B------:R-:W-:Y:S02]  /*18d0*/  @!P4 MOV R3, R123 ;  /* 0x0000007b0003c202 */ /* 0x000fe40000000f00 */
[----:B------:R-:W-:Y:S01]  /*18e0*/  ISETP.GE.AND.EX P2, PT, R19, UR5, PT, P2 ;  /* 0x0000000513007c0c */ /* 0x000fe2000bf46320 */
[C---:B------:R-:W-:Y:S01]  /*18f0*/  @!P4 IMAD R17, R115.reuse, R9, R10 ;  /* 0x000000097311c224 */ /* 0x040fe200078e020a */
[----:B------:R-:W-:Y:S01]  /*1900*/  ISETP.GE.AND.EX P3, PT, R92, UR5, PT, P3 ;  /* 0x000000055c007c0c */ /* 0x000fe2000bf66330 */
[----:B------:R-:W-:Y:S01]  /*1910*/  @!P4 IMAD.WIDE.U32 R8, R115, R8, R2 ;  /* 0x000000087308c225 */ /* 0x000fe200078e0002 */
[----:B------:R-:W-:Y:S02]  /*1920*/  @!P5 IADD3 R15, PT, PT, R15, R11, RZ ;  /* 0x0000000b0f0fd210 */ /* 0x000fe40007ffe0ff */
[----:B------:R-:W1:Y:S01]  /*1930*/  @!P1 LDC.64 R10, c[0x0][0x390] ;  /* 0x0000e400ff0a9b82 */ /* 0x000e620000000a00 */
[----:B-----5:R-:W-:Y:S02]  /*1940*/  @!P5 LEA R6, P6, R14, R6, 0x1 ;  /* 0x000000060e06d211 */ /* 0x020fe400078c08ff */
[----:B------:R-:W-:-:S02]  /*1950*/  @!P4 IADD3 R9, PT, PT, R9, R17, RZ ;  /* 0x000000110909c210 */ /* 0x000fc40007ffe0ff */
[----:B------:R-:W-:Y:S02]  /*1960*/  @!P5 LEA.HI.X R7, R14, R7, R15, 0x1, P6 ;  /* 0x000000070e07d211 */ /* 0x000fe400030f0c0f */
[C---:B0-----:R-:W-:Y:S01]  /*1970*/  @!P4 LEA R4, P6, R8.reuse, R4, 0x1 ;  /* 0x000000040804c211 */ /* 0x041fe200078c08ff */
[----:B------:R-:W-:Y:S01]  /*1980*/  @!P1 IMAD R14, R93, R12, RZ ;  /* 0x0000000c5d0e9224 */ /* 0x000fe200078e02ff */
[----:B------:R-:W0:Y:S02]  /*1990*/  @!P2 LDC.64 R2, c[0x0][0x3e0] ;  /* 0x0000f800ff02ab82 */ /* 0x000e240000000a00 */
[----:B------:R-:W-:Y:S01]  /*19a0*/  @!P4 LEA.HI.X R5, R8, R5, R9, 0x1, P6 ;  /* 0x000000050805c211 */ /* 0x000fe200030f0c09 */
[----:B------:R-:W-:Y:S01]  /*19b0*/  @!P1 IMAD R29, R113, R13, R14 ;  /* 0x0000000d711d9224 */ /* 0x000fe200078e020e */
[----:B------:R-:W-:-:S04]  /*19c0*/  @!P1 MOV R14, R120 ;  /* 0x00000078000e9202 */ /* 0x000fc80000000f00 */
[----:B------:R-:W3:Y:S01]  /*19d0*/  @!P3 LDC.64 R8, c[0x0][0x3e0] ;  /* 0x0000f800ff08bb82 */ /* 0x000ee20000000a00 */
[----:B------:R-:W-:Y:S02]  /*19e0*/  @!P1 MOV R15, R123 ;  /* 0x0000007b000f9202 */ /* 0x000fe40000000f00 */
[----:B------:R-:W-:Y:S01]  /*19f0*/  CS2R R16, SRZ ;  /* 0x0000000000107805 */ /* 0x000fe2000001ff00 */
[----:B------:R-:W-:-:S05]  /*1a00*/  @!P1 IMAD.WIDE.U32 R12, R113, R12, R14 ;  /* 0x0000000c710c9225 */ /* 0x000fca00078e000e */
[----:B------:R5:W4:Y:S01]  /*1a10*/  @!P4 LDG.E R16, desc[UR6][R4.64] ;  /* 0x000000060410c981 */ /* 0x000b22000c1e1900 */
[----:B------:R-:W-:-:S03]  /*1a20*/  @!P1 IADD3 R13, PT, PT, R13, R29, RZ ;  /* 0x0000001d0d0d9210 */ /* 0x000fc60007ffe0ff */
[----:B------:R5:W4:Y:S01]  /*1a30*/  @!P5 LDG.E R17, desc[UR6][R6.64] ;  /* 0x000000060611d981 */ /* 0x000b22000c1e1900 */
[C---:B-1----:R-:W-:Y:S01]  /*1a40*/  @!P1 LEA R10, P5, R12.reuse, R10, 0x1 ;  /* 0x0000000a0c0a9211 */ /* 0x042fe200078a08ff */
[----:B-----5:R-:W1:Y:S03]  /*1a50*/  @!P2 LDC.64 R4, c[0x0][0x390] ;  /* 0x0000e400ff04ab82 */ /* 0x020e660000000a00 */
[----:B------:R-:W-:Y:S02]  /*1a60*/  @!P1 LEA.HI.X R11, R12, R11, R13, 0x1, P5 ;  /* 0x0000000b0c0b9211 */ /* 0x000fe400028f0c0d */
[----:B------:R-:W-:Y:S02]  /*1a70*/  @!P2 MOV R12, R120 ;  /* 0x00000078000ca202 */ /* 0x000fe40000000f00 */
[----:B------:R-:W-:Y:S01]  /*1a80*/  @!P2 MOV R13, R123 ;  /* 0x0000007b000da202 */ /* 0x000fe20000000f00 */
[----:B------:R-:W5:Y:S01]  /*1a90*/  @!P3 LDC.64 R6, c[0x0][0x390] ;  /* 0x0000e400ff06bb82 */ /* 0x000f620000000a00 */
[-C--:B0-----:R-:W-:Y:S01]  /*1aa0*/  @!P2 IMAD R14, R19, R2.reuse, RZ ;  /* 0x00000002130ea224 */ /* 0x081fe200078e02ff */
[----:B------:R-:W-:Y:S01]  /*1ab0*/  ISETP.GE.U32.AND P5, PT, R111, UR4, PT ;  /* 0x000000046f007c0c */ /* 0x000fe2000bfa6070 */
[----:B------:R-:W-:-:S04]  /*1ac0*/  @!P2 IMAD.WIDE.U32 R12, R25, R2, R12 ;  /* 0x00000002190ca225 */ /* 0x000fc800078e000c */
[----:B---3--:R-:W-:Y:S01]  /*1ad0*/  @!P3 IMAD R2, R92, R8, RZ ;  /* 0x000000085c02b224 */ /* 0x008fe200078e02ff */
[----:B------:R-:W-:Y:S01]  /*1ae0*/  ISETP.GE.AND.EX P5, PT, R91, UR5, PT, P5 ;  /* 0x000000055b007c0c */ /* 0x000fe2000bfa6350 */
[----:B------:R-:W-:Y:S01]  /*1af0*/  @!P2 IMAD R29, R25, R3, R14 ;  /* 0x00000003191da224 */ /* 0x000fe200078e020e */
[----:B------:R-:W-:Y:S01]  /*1b00*/  MOV R19, RZ ;  /* 0x000000ff00137202 */ /* 0x000fe20000000f00 */
[----:B------:R-:W-:Y:S01]  /*1b10*/  @!P3 IMAD R15, R112, R9, R2 ;  /* 0x00000009700fb224 */ /* 0x000fe200078e0202 */
[----:B------:R-:W-:Y:S02]  /*1b20*/  @!P3 MOV R2, R120 ;  /* 0x000000780002b202 */ /* 0x000fe40000000f00 */
[----:B------:R-:W-:Y:S02]  /*1b30*/  @!P3 MOV R3, R123 ;  /* 0x0000007b0003b202 */ /* 0x000fe40000000f00 */
[----:B------:R-:W3:Y:S01]  /*1b40*/  @!P1 LDG.E R19, desc[UR6][R10.64] ;  /* 0x000000060a139981 */ /* 0x000ee2000c1e1900 */
[----:B-1----:R-:W-:Y:S01]  /*1b50*/  @!P2 LEA R4, P1, R12, R4, 0x1 ;  /* 0x000000040c04a211 */ /* 0x002fe200078208ff */
[----:B------:R-:W-:Y:S01]  /*1b60*/  @!P3 IMAD.WIDE.U32 R8, R112, R8, R2 ;  /* 0x000000087008b225 */ /* 0x000fe200078e0002 */
[----:B------:R-:W-:-:S04]  /*1b70*/  @!P2 IADD3 R2, PT, PT, R13, R29, RZ ;  /* 0x0000001d0d02a210 */ /* 0x000fc80007ffe0ff */
[----:B------:R-:W-:Y:S02]  /*1b80*/  @!P2 LEA.HI.X R5, R12, R5, R2, 0x1, P1 ;  /* 0x000000050c05a211 */ /* 0x000fe400008f0c02 */
[----:B------:R-:W0:Y:S01]  /*1b90*/  @!P5 LDC.64 R2, c[0x0][0x3e0] ;  /* 0x0000f800ff02db82 */ /* 0x000e220000000a00 */
[----:B------:R-:W-:Y:S02]  /*1ba0*/  @!P3 IADD3 R9, PT, PT, R9, R15, RZ ;  /* 0x0000000f0909b210 */ /* 0x000fe40007ffe0ff */
[----:B-----5:R-:W-:Y:S02]  /*1bb0*/  @!P3 LEA R6, P6, R8, R6, 0x1 ;  /* 0x000000060806b211 */ /* 0x020fe400078c08ff */
[----:B------:R-:W-:Y:S02]  /*1bc0*/  ISETP.GE.U32.AND P1, PT, R110, UR4, PT ;  /* 0x000000046e007c0c */ /* 0x000fe4000bf26070 */
[----:B------:R-:W-:Y:S02]  /*1bd0*/  MOV R25, RZ ;  /* 0x000000ff00197202 */ /* 0x000fe40000000f00 */
[----:B------:R-:W-:-:S02]  /*1be0*/  @!P3 LEA.HI.X R7, R8, R7, R9, 0x1, P6 ;  /* 0x000000070807b211 */ /* 0x000fc400030f0c09 */
[----:B------:R-:W-:Y:S02]  /*1bf0*/  ISETP.GE.AND.EX P1, PT, R90, UR5, PT, P1 ;  /* 0x000000055a007c0c */ /* 0x000fe4000bf26310 */
[----:B------:R-:W-:Y:S01]  /*1c00*/  ISETP.GE.U32.AND P6, PT, R109, UR4, PT ;  /* 0x000000046d007c0c */ /* 0x000fe2000bfc6070 */
[----:B------:R1:W5:Y:S03]  /*1c10*/  @!P3 LDG.E R25, desc[UR6][R6.64] ;  /* 0x000000060619b981 */ /* 0x000366000c1e1900 */
[----:B------:R-:W-:Y:S01]  /*1c20*/  ISETP.GE.AND.EX P3, PT, R89, UR5, PT, P6 ;  /* 0x0000000559007c0c */ /* 0x000fe2000bf66360 */
[----:B-1----:R-:W1:Y:S01]  /*1c30*/  @!P5 LDC.64 R6, c[0x0][0x390] ;  /* 0x0000e400ff06db82 */ /* 0x002e620000000a00 */
[----:B------:R-:W-:Y:S01]  /*1c40*/  MOV R76, RZ ;  /* 0x000000ff004c7202 */ /* 0x000fe20000000f00 */
[----:B0-----:R-:W-:Y:S01]  /*1c50*/  @!P5 IMAD R10, R91, R2, RZ ;  /* 0x000000025b0ad224 */ /* 0x001fe200078e02ff */
[----:B------:R-:W-:-:S02]  /*1c60*/  ISETP.GE.U32.AND P6, PT, R108, UR4, PT ;  /* 0x000000046c007c0c */ /* 0x000fc4000bfc6070 */
[----:B------:R-:W-:Y:S02]  /*1c70*/  @!P5 MOV R14, R120 ;  /* 0x00000078000ed202 */ /* 0x000fe40000000f00 */
[----:B------:R0:W5:Y:S01]  /*1c80*/  @!P2 LDG.E R76, desc[UR6][R4.64] ;  /* 0x00000006044ca981 */ /* 0x000162000c1e1900 */
[----:B------:R-:W1:Y:S01]  /*1c90*/  @!P1 LDC.64 R8, c[0x0][0x3e0] ;  /* 0x0000f800ff089b82 */ /* 0x000e620000000a00 */
[----:B------:R-:W-:Y:S01]  /*1ca0*/  @!P5 MOV R15, R123 ;  /* 0x0000007b000fd202 */ /* 0x000fe20000000f00 */
[----:B------:R-:W-:Y:S01]  /*1cb0*/  @!P5 IMAD R3, R111, R3, R10 ;  /* 0x000000036f03d224 */ /* 0x000fe200078e020a */
[----:B------:R-:W-:-:S05]  /*1cc0*/  ISETP.GE.AND.EX P6, PT, R88, UR5, PT, P6 ;  /* 0x0000000558007c0c */ /* 0x000fca000bfc6360 */
[----:B0-----:R-:W0:Y:S01]  /*1cd0*/  @!P3 LDC.64 R4, c[0x0][0x3e0] ;  /* 0x0000f800ff04bb82 */ /* 0x001e220000000a00 */
[----:B------:R-:W-:-:S07]  /*1ce0*/  @!P5 IMAD.WIDE.U32 R14, R111, R2, R14 ;  /* 0x000000026f0ed225 */ /* 0x000fce00078e000e */
[----:B------:R-:W0:Y:S01]  /*1cf0*/  @!P1 LDC.64 R10, c[0x0][0x390] ;  /* 0x0000e400ff0a9b82 */ /* 0x000e220000000a00 */
[----:B------:R-:W-:Y:S02]  /*1d00*/  @!P5 IADD3 R13, PT, PT, R15, R3, RZ ;  /* 0x000000030f0dd210 */ /* 0x000fe40007ffe0ff */
[----:B-1----:R-:W-:-:S04]  /*1d10*/  @!P5 LEA R12, P2, R14, R6, 0x1 ;  /* 0x000000060e0cd211 */ /* 0x002fc800078408ff */
[----:B------:R-:W-:Y:S01]  /*1d20*/  @!P5 LEA.HI.X R13, R14, R7, R13, 0x1, P2 ;  /* 0x000000070e0dd211 */ /* 0x000fe200010f0c0d */
[----:B------:R-:W1:Y:S01]  /*1d30*/  @!P6 LDC.64 R2, c[0x0][0x3e0] ;  /* 0x0000f800ff02eb82 */ /* 0x000e620000000a00 */
[----:B------:R-:W-:Y:S01]  /*1d40*/  ISETP.GE.U32.AND P2, PT, R107, UR4, PT ;  /* 0x000000046b007c0c */ /* 0x000fe2000bf46070 */
[----:B------:R-:W-:Y:S01]  /*1d50*/  @!P1 IMAD R14, R90, R8, RZ ;  /* 0x000000085a0e9224 */ /* 0x000fe200078e02ff */
[----:B------:R-:W-:Y:S02]  /*1d60*/  @!P1 MOV R30, R120 ;  /* 0x00000078001e9202 */ /* 0x000fe40000000f00 */
[----:B------:R-:W-:-:S03]  /*1d70*/  @!P1 MOV R31, R123 ;  /* 0x0000007b001f9202 */ /* 0x000fc60000000f00 */
[----:B------:R-:W2:Y:S01]  /*1d80*/  @!P3 LDC.64 R6, c[0x0][0x390] ;  /* 0x0000e400ff06bb82 */ /* 0x000ea20000000a00 */
[----:B------:R-:W-:Y:S01]  /*1d90*/  MOV R61, RZ ;  /* 0x000000ff003d7202 */ /* 0x000fe20000000f00 */
[C---:B------:R-:W-:Y:S01]  /*1da0*/  @!P1 IMAD R29, R110.reuse, R9, R14 ;  /* 0x000000096e1d9224 */ /* 0x040fe200078e020e */
[----:B------:R-:W-:Y:S01]  /*1db0*/  ISETP.GE.AND.EX P2, PT, R87, UR5, PT, P2 ;  /* 0x0000000557007c0c */ /* 0x000fe2000bf46320 */
[----:B------:R-:W-:Y:S01]  /*1dc0*/  @!P1 IMAD.WIDE.U32 R30, R110, R8, R30 ;  /* 0x000000086e1e9225 */ /* 0x000fe200078e001e */
[----:B------:R-:W-:Y:S02]  /*1dd0*/  @!P3 MOV R15, R123 ;  /* 0x0000007b000fb202 */ /* 0x000fe40000000f00 */
[----:B------:R1:W5:Y:S01]  /*1de0*/  @!P5 LDG.E R61, desc[UR6][R12.64] ;  /* 0x000000060c3dd981 */ /* 0x000362000c1e1900 */
[----:B0-----:R-:W-:Y:S01]  /*1df0*/  @!P3 IMAD R14, R89, R4, RZ ;  /* 0x00000004590eb224 */ /* 0x001fe200078e02ff */
[----:B------:R-:W0:Y:S01]  /*1e00*/  @!P6 LDC.64 R8, c[0x0][0x390] ;  /* 0x0000e400ff08eb82 */ /* 0x000e220000000a00 */
[----:B------:R-:W-:-:S02]  /*1e10*/  @!P1 IADD3 R29, PT, PT, R31, R29, RZ ;  /* 0x0000001d1f1d9210 */ /* 0x000fc40007ffe0ff */
[C---:B------:R-:W-:Y:S01]  /*1e20*/  @!P3 IMAD R33, R109.reuse, R5, R14 ;  /* 0x000000056d21b224 */ /* 0x040fe200078e020e */
[----:B------:R-:W-:Y:S02]  /*1e30*/  @!P3 MOV R14, R120 ;  /* 0x00000078000eb202 */ /* 0x000fe40000000f00 */
[C---:B-1----:R-:W-:Y:S02]  /*1e40*/  @!P1 LEA R12, P5, R30.reuse, R10, 0x1 ;  /* 0x0000000a1e0c9211 */ /* 0x042fe400078a08ff */
[----:B------:R-:W-:Y:S02]  /*1e50*/  MOV R64, RZ ;  /* 0x000000ff00407202 */ /* 0x000fe40000000f00 */
[----:B------:R-:W-:Y:S01]  /*1e60*/  @!P1 LEA.HI.X R13, R30, R11, R29, 0x1, P5 ;  /* 0x0000000b1e0d9211 */ /* 0x000fe200028f0c1d */
[----:B------:R-:W-:Y:S02]  /*1e70*/  @!P3 IMAD.WIDE.U32 R14, R109, R4, R14 ;  /* 0x000000046d0eb225 */ /* 0x000fe400078e000e */
[----:B------:R-:W1:Y:S02]  /*1e80*/  @!P2 LDC.64 R4, c[0x0][0x3e0] ;  /* 0x0000f800ff04ab82 */ /* 0x000e640000000a00 */
[----:B------:R2:W5:Y:S01]  /*1e90*/  @!P1 LDG.E R64, desc[UR6][R12.64] ;  /* 0x000000060c409981 */ /* 0x000562000c1e1900 */
[----:B------:R-:W-:Y:S01]  /*1ea0*/  ISETP.GE.U32.AND P1, PT, R106, UR4, PT ;  /* 0x000000046a007c0c */ /* 0x000fe2000bf26070 */
[----:B------:R-:W-:Y:S01]  /*1eb0*/  @!P6 IMAD R29, R88, R2, RZ ;  /* 0x00000002581de224 */ /* 0x000fe200078e02ff */
[----:B------:R-:W-:-:S02]  /*1ec0*/  @!P3 IADD3 R11, PT, PT, R15, R33, RZ ;  /* 0x000000210f0bb210 */ /* 0x000fc40007ffe0ff */
[----:B--2---:R-:W-:Y:S02]  /*1ed0*/  @!P3 LEA R10, P5, R14, R6, 0x1 ;  /* 0x000000060e0ab211 */ /* 0x004fe400078a08ff */
[----:B------:R-:W-:Y:S02]  /*1ee0*/  ISETP.GE.AND.EX P1, PT, R86, UR5, PT, P1 ;  /* 0x0000000556007c0c */ /* 0x000fe4000bf26310 */
[----:B------:R-:W-:Y:S02]  /*1ef0*/  @!P6 MOV R12, R120 ;  /* 0x00000078000ce202 */ /* 0x000fe40000000f00 */
[----:B------:R-:W-:Y:S01]  /*1f00*/  @!P6 MOV R13, R123 ;  /* 0x0000007b000de202 */ /* 0x000fe20000000f00 */
[----:B------:R-:W-:Y:S01]  /*1f10*/  @!P6 IMAD R3, R108, R3, R29 ;  /* 0x000000036c03e224 */ /* 0x000fe200078e021d */
[----:B------:R-:W-:Y:S02]  /*1f20*/  @!P3 LEA.HI.X R11, R14, R7, R11, 0x1, P5 ;  /* 0x000000070e0bb211 */ /* 0x000fe400028f0c0b */
[----:B------:R-:W2:Y:S01]  /*1f30*/  @!P2 LDC.64 R6, c[0x0][0x390] ;  /* 0x0000e400ff06ab82 */ /* 0x000ea20000000a00 */
[----:B------:R-:W-:Y:S01]  /*1f40*/  @!P6 IMAD.WIDE.U32 R12, R108, R2, R12 ;  /* 0x000000026c0ce225 */ /* 0x000fe200078e000c */
[----:B------:R-:W-:-:S02]  /*1f50*/  MOV R66, RZ ;  /* 0x000000ff00427202 */ /* 0x000fc40000000f00 */
[----:B------:R-:W-:Y:S02]  /*1f60*/  IADD3 R29, PT, PT, R0, 0x1d0, RZ ;  /* 0x000001d0001d7810 */ /* 0x000fe40007ffe0ff */
[----:B------:R-:W-:Y:S02]  /*1f70*/  @!P6 IADD3 R2, PT, PT, R13, R3, RZ ;  /* 0x000000030d02e210 */ /* 0x000fe40007ffe0ff */
[C---:B0-----:R-:W-:Y:S01]  /*1f80*/  @!P6 LEA R8, P5, R12.reuse, R8, 0x1 ;  /* 0x000000080c08e211 */ /* 0x041fe200078a08ff */
[----:B------:R0:W5:Y:S01]  /*1f90*/  @!P3 LDG.E R66, desc[UR6][R10.64] ;  /* 0x000000060a42b981 */ /* 0x000162000c1e1900 */
[----:B------:R-:W-:Y:S02]  /*1fa0*/  ISETP.GE.U32.AND P3, PT, R29, UR4, PT ;  /* 0x000000041d007c0c */ /* 0x000fe4000bf66070 */
[----:B------:R-:W-:Y:S02]  /*1fb0*/  SHF.R.S32.HI R33, RZ, 0x1f, R29 ;  /* 0x0000001fff217819 */ /* 0x000fe4000001141d */
[----:B------:R-:W-:-:S02]  /*1fc0*/  @!P6 LEA.HI.X R9, R12, R9, R2, 0x1, P5 ;  /* 0x000000090c09e211 */ /* 0x000fc400028f0c02 */
[----:B------:R-:W4:Y:S01]  /*1fd0*/  @!P1 LDC.64 R2, c[0x0][0x3e0] ;  /* 0x0000f800ff029b82 */ /* 0x000f220000000a00 */
[----:B------:R-:W-:Y:S01]  /*1fe0*/  ISETP.GE.AND.EX P3, PT, R33, UR5, PT, P3 ;  /* 0x0000000521007c0c */ /* 0x000fe2000bf66330 */
[----:B-1----:R-:W-:Y:S01]  /*1ff0*/  @!P2 IMAD R14, R87, R4, RZ ;  /* 0x00000004570ea224 */ /* 0x002fe200078e02ff */
[----:B0-----:R-:W-:Y:S02]  /*2000*/  @!P2 MOV R10, R120 ;  /* 0x00000078000aa202 */ /* 0x001fe40000000f00 */
[----:B------:R-:W-:Y:S02]  /*2010*/  @!P2 MOV R11, R123 ;  /* 0x0000007b000ba202 */ /* 0x000fe40000000f00 */
[----:B------:R-:W-:Y:S01]  /*2020*/  MOV R70, RZ ;  /* 0x000000ff00467202 */ /* 0x000fe20000000f00 */
[C---:B------:R-:W-:Y:S01]  /*2030*/  @!P2 IMAD R13, R107.reuse, R5, R14 ;  /* 0x000000056b0da224 */ /* 0x040fe200078e020e */
[----:B------:R-:W-:Y:S01]  /*2040*/  IADD3 R31, PT, PT, R0, 0x1e0, RZ ;  /* 0x000001e0001f7810 */ /* 0x000fe20007ffe0ff */
[----:B------:R-:W-:Y:S01]  /*2050*/  @!P2 IMAD.WIDE.U32 R4, R107, R4, R10 ;  /* 0x000000046b04a225 */ /* 0x000fe200078e000a */
[----:B------:R-:W0:Y:S02]  /*2060*/  @!P1 LDC.64 R14, c[0x0][0x390] ;  /* 0x0000e400ff0e9b82 */ /* 0x000e240000000a00 */
[----:B------:R1:W5:Y:S01]  /*2070*/  @!P6 LDG.E R70, desc[UR6][R8.64] ;  /* 0x000000060846e981 */ /* 0x000362000c1e1900 */
[----:B------:R-:W-:-:S02]  /*2080*/  ISETP.GE.U32.AND P6, PT, R31, UR4, PT ;  /* 0x000000041f007c0c */ /* 0x000fc4000bfc6070 */
[----:B------:R-:W-:Y:S02]  /*2090*/  SHF.R.S32.HI R35, RZ, 0x1f, R31 ;  /* 0x0000001fff237819 */ /* 0x000fe4000001141f */
[----:B------:R-:W-:Y:S02]  /*20a0*/  @!P2 IADD3 R0, PT, PT, R5, R13, RZ ;  /* 0x0000000d0500a210 */ /* 0x000fe40007ffe0ff */
[C---:B--2---:R-:W-:Y:S01]  /*20b0*/  @!P2 LEA R6, P5, R4.reuse, R6, 0x1 ;  /* 0x000000060406a211 */ /* 0x044fe200078a08ff */
[----:B------:R-:W2:Y:S01]  /*20c0*/  @!P3 LDC.64 R12, c[0x0][0x3e0] ;  /* 0x0000f800ff0cbb82 */ /* 0x000ea20000000a00 */
[----:B------:R-:W-:Y:S02]  /*20d0*/  ISETP.GE.AND.EX P6, PT, R35, UR5, PT, P6 ;  /* 0x0000000523007c0c */ /* 0x000fe4000bfc6360 */
[----:B------:R-:W-:Y:S02]  /*20e0*/  @!P2 LEA.HI.X R7, R4, R7, R0, 0x1, P5 ;  /* 0x000000070407a211 */ /* 0x000fe400028f0c00 */
[----:B------:R-:W-:Y:S01]  /*20f0*/  ISETP.GE.U32.AND P5, PT, R105, UR4, PT ;  /* 0x0000000469007c0c */ /* 0x000fe2000bfa6070 */
[----:B----4-:R-:W-:Y:S01]  /*2100*/  @!P1 IMAD R0, R86, R2, RZ ;  /* 0x0000000256009224 */ /* 0x010fe200078e02ff */
[----:B------:R-:W-:Y:S01]  /*2110*/  @!P1 MOV R4, R120 ;  /* 0x0000007800049202 */ /* 0x000fe20000000f00 */
[----:B-1----:R-:W1:Y:S01]  /*2120*/  @!P3 LDC.64 R8, c[0x0][0x390] ;  /* 0x0000e400ff08bb82 */ /* 0x002e620000000a00 */
[----:B------:R-:W-:-:S02]  /*2130*/  ISETP.GE.AND.EX P5, PT, R85, UR5, PT, P5 ;  /* 0x0000000555007c0c */ /* 0x000fc4000bfa6350 */
[----:B------:R-:W-:Y:S01]  /*2140*/  @!P1 MOV R5, R123 ;  /* 0x0000007b00059202 */ /* 0x000fe20000000f00 */
[C---:B------:R-:W-:Y:S01]  /*2150*/  @!P1 IMAD R37, R106.reuse, R3, R0 ;  /* 0x000000036a259224 */ /* 0x040fe200078e0200 */
[----:B------:R-:W-:Y:S01]  /*2160*/  MOV R73, RZ ;  /* 0x000000ff00497202 */ /* 0x000fe20000000f00 */
[----:B------:R-:W-:Y:S02]  /*2170*/  @!P1 IMAD.WIDE.U32 R2, R106, R2, R4 ;  /* 0x000000026a029225 */ /* 0x000fe400078e0004 */
[----:B------:R-:W4:Y:S03]  /*2180*/  @!P6 LDC.64 R10, c[0x0][0x3e0] ;  /* 0x0000f800ff0aeb82 */ /* 0x000f260000000a00 */
[----:B------:R2:W5:Y:S01]  /*2190*/  @!P2 LDG.E R73, desc[UR6][R6.64] ;  /* 0x000000060649a981 */ /* 0x000562000c1e1900 */
[----:B------:R-:W-:Y:S02]  /*21a0*/  @!P1 IADD3 R0, PT, PT, R3, R37, RZ ;  /* 0x0000002503009210 */ /* 0x000fe40007ffe0ff */
[----:B0-----:R-:W-:-:S02]  /*21b0*/  @!P1 LEA R14, P2, R2, R14, 0x1 ;  /* 0x0000000e020e9211 */ /* 0x001fc400078408ff */
[----:B------:R-:W0:Y:S01]  /*21c0*/  @!P5 LDC.64 R4, c[0x0][0x3e0] ;  /* 0x0000f800ff04db82 */ /* 0x000e220000000a00 */
[----:B--2---:R-:W-:Y:S01]  /*21d0*/  @!P3 IMAD R30, R33, R12, RZ ;  /* 0x0000000c211eb224 */ /* 0x004fe200078e02ff */
[----:B------:R-:W-:Y:S02]  /*21e0*/  @!P1 LEA.HI.X R15, R2, R15, R0, 0x1, P2 ;  /* 0x0000000f020f9211 */ /* 0x000fe400010f0c00 */
[----:B------:R-:W-:Y:S02]  /*21f0*/  @!P3 MOV R2, R120 ;  /* 0x000000780002b202 */ /* 0x000fe40000000f00 */
[----:B------:R-:W-:Y:S02]  /*2200*/  @!P3 MOV R3, R123 ;  /* 0x0000007b0003b202 */ /* 0x000fe40000000f00 */
[----:B------:R-:W2:Y:S01]  /*2210*/  @!P6 LDC.64 R6, c[0x0][0x390] ;  /* 0x0000e400ff06eb82 */ /* 0x000ea20000000a00 */
[----:B------:R-:W-:Y:S01]  /*2220*/  MOV R75, RZ ;  /* 0x000000ff004b7202 */ /* 0x000fe20000000f00 */
[----:B------:R-:W-:-:S02]  /*2230*/  @!P3 IMAD R33, R29, R13, R30 ;  /* 0x0000000d1d21b224 */ /* 0x000fc400078e021e */
[----:B------:R-:W-:-:S03]  /*2240*/  @!P3 IMAD.WIDE.U32 R12, R29, R12, R2 ;  /* 0x0000000c1d0cb225 */ /* 0x000fc600078e0002 */
[----:B------:R-:W5:Y:S01]  /*2250*/  @!P1 LDG.E R75, desc[UR6][R14.64] ;  /* 0x000000060e4b9981 */ /* 0x000f62000c1e1900 */
[----:B------:R-:W3:Y:S01]  /*2260*/  @!P5 LDC.64 R2, c[0x0][0x390] ;  /* 0x0000e400ff02db82 */ /* 0x000ee20000000a00 */
[----:B------:R-:W-:Y:S02]  /*2270*/  @!P3 IADD3 R0, PT, PT, R13, R33, RZ ;  /* 0x000000210d00b210 */ /* 0x000fe40007ffe0ff */
[C---:B-1----:R-:W-:Y:S01]  /*2280*/  @!P3 LEA R8, P1, R12.reuse, R8, 0x1 ;  /* 0x000000080c08b211 */ /* 0x042fe200078208ff */
[----:B----4-:R-:W-:Y:S01]  /*2290*/  @!P6 IMAD R30, R35, R10, RZ ;  /* 0x0000000a231ee224 */ /* 0x010fe200078e02ff */
[----:B------:R-:W-:Y:S02]  /*22a0*/  @!P6 MOV R13, R123 ;  /* 0x0000007b000de202 */ /* 0x000fe40000000f00 */
[----:B------:R-:W-:Y:S02]  /*22b0*/  @!P3 LEA.HI.X R9, R12, R9, R0, 0x1, P1 ;  /* 0x000000090c09b211 */ /* 0x000fe400008f0c00 */
[----:B------:R-:W-:Y:S01]  /*22c0*/  @!P6 MOV R12, R120 ;  /* 0x00000078000ce202 */ /* 0x000fe20000000f00 */
[----:B------:R-:W-:-:S02]  /*22d0*/  @!P6 IMAD R29, R31, R11, R30 ;  /* 0x0000000b1f1de224 */ /* 0x000fc400078e021e */
[----:B0-----:R-:W-:Y:S02]  /*22e0*/  @!P5 IMAD R0, R85, R4, RZ ;  /* 0x000000045500d224 */ /* 0x001fe400078e02ff */
[----:B------:R-:W-:Y:S01]  /*22f0*/  @!P6 IMAD.WIDE.U32 R10, R31, R10, R12 ;  /* 0x0000000a1f0ae225 */ /* 0x000fe200078e000c */
[----:B------:R-:W-:Y:S02]  /*2300*/  @!P5 MOV R12, R120 ;  /* 0x00000078000cd202 */ /* 0x000fe40000000f00 */
[----:B------:R-:W-:Y:S01]  /*2310*/  @!P5 MOV R13, R123 ;  /* 0x0000007b000dd202 */ /* 0x000fe20000000f00 */
[----:B------:R-:W-:Y:S01]  /*2320*/  @!P5 IMAD R31, R105, R5, R0 ;  /* 0x00000005691fd224 */ /* 0x000fe200078e0200 */
[----:B------:R-:W-:Y:S02]  /*2330*/  MOV R79, RZ ;  /* 0x000000ff004f7202 */ /* 0x000fe40000000f00 */
[----:B------:R-:W-:Y:S01]  /*2340*/  @!P6 IADD3 R0, PT, PT, R11, R29, RZ ;  /* 0x0000001d0b00e210 */ /* 0x000fe20007ffe0ff */
[----:B------:R-:W-:Y:S01]  /*2350*/  @!P5 IMAD.WIDE.U32 R4, R105, R4, R12 ;  /* 0x000000046904d225 */ /* 0x000fe200078e000c */
[----:B--2---:R-:W-:-:S02]  /*2360*/  @!P6 LEA R6, P1, R10, R6, 0x1 ;  /* 0x000000060a06e211 */ /* 0x004fc400078208ff */
[----:B------:R-:W-:Y:S01]  /*2370*/  MOV R81, RZ ;  /* 0x000000ff00517202 */ /* 0x000fe20000000f00 */
[----:B------:R0:W2:Y:S01]  /*2380*/  @!P3 LDG.E R79, desc[UR6][R8.64] ;  /* 0x00000006084fb981 */ /* 0x0000a2000c1e1900 */
[----:B------:R-:W-:Y:S02]  /*2390*/  @!P6 LEA.HI.X R7, R10, R7, R0, 0x1, P1 ;  /* 0x000000070a07e211 */ /* 0x000fe400008f0c00 */
[----:B------:R-:W-:Y:S02]  /*23a0*/  @!P5 IADD3 R0, PT, PT, R5, R31, RZ ;  /* 0x0000001f0500d210 */ /* 0x000fe40007ffe0ff */
[C---:B---3--:R-:W-:Y:S01]  /*23b0*/  @!P5 LEA R2, P1, R4.reuse, R2, 0x1 ;  /* 0x000000020402d211 */ /* 0x048fe200078208ff */
[----:B------:R-:W3:Y:S01]  /*23c0*/  @!P6 LDG.E R81, desc[UR6][R6.64] ;  /* 0x000000060651e981 */ /* 0x000ee2000c1e1900 */
[----:B------:R-:W-:Y:S02]  /*23d0*/  MOV R83, RZ ;  /* 0x000000ff00537202 */ /* 0x000fe40000000f00 */
[----:B------:R-:W-:-:S05]  /*23e0*/  @!P5 LEA.HI.X R3, R4, R3, R0, 0x1, P1 ;  /* 0x000000030403d211 */ /* 0x000fca00008f0c00 */
[----:B------:R1:W4:Y:S01]  /*23f0*/  @!P5 LDG.E R83, desc[UR6][R2.64] ;  /* 0x000000060253d981 */ /* 0x000322000c1e1900 */
[----:B------:R-:W-:Y:S02]  /*2400*/  PRMT R0, R84, 0x7632, R0 ;  /* 0x0000763254007816 */ /* 0x000fe40000000000 */
[----:B------:R-:W-:Y:S02]  /*2410*/  PRMT R4, R28, 0x7632, R4 ;  /* 0x000076321c047816 */ /* 0x000fe40000000004 */
[----:B------:R-:W-:Y:S02]  /*2420*/  SHF.L.U32 R0, R0, 0x10, RZ ;  /* 0x0000001000007819 */ /* 0x000fe400000006ff */
[----:B------:R-:W-:Y:S02]  /*2430*/  SHF.L.U32 R84, R84, 0x10, RZ ;  /* 0x0000001054547819 */ /* 0x000fe400000006ff */
[----:B------:R-:W-:Y:S01]  /*2440*/  PRMT R5, R26, 0x7632, R5 ;  /* 0x000076321a057816 */ /* 0x000fe20000000005 */
[----:B0-----:R-:W-:Y:S01]  /*2450*/  FMUL.FTZ R9, R0, R0 ;  /* 0x0000000000097220 */ /* 0x001fe20000410000 */
[----:B-1----:R-:W-:Y:S01]  /*2460*/  SHF.L.U32 R3, R4, 0x10, RZ ;  /* 0x0000001004037819 */ /* 0x002fe200000006ff */
[----:B------:R-:W-:Y:S01]  /*2470*/  FADD.FTZ R7, R84, R0 ;  /* 0x0000000054077221 */ /* 0x000fe20000010000 */
[----:B------:R-:W-:Y:S01]  /*2480*/  SHF.L.U32 R2, R28, 0x10, RZ ;  /* 0x000000101c027819 */ /* 0x000fe200000006ff */
[----:B------:R-:W-:Y:S01]  /*2490*/  FFMA.FTZ R9, R84, R84, R9 ;  /* 0x0000005454097223 */ /* 0x000fe20000010009 */
[----:B------:R-:W-:Y:S01]  /*24a0*/  SHF.L.U32 R5, R5, 0x10, RZ ;  /* 0x0000001005057819 */ /* 0x000fe200000006ff */
[----:B------:R-:W-:Y:S01]  /*24b0*/  FMUL.FTZ R11, R3, R3 ;  /* 0x00000003030b7220 */ /* 0x000fe20000410000 */
[----:B------:R-:W-:Y:S01]  /*24c0*/  PRMT R6, R24, 0x7632, R6 ;  /* 0x0000763218067816 */ /* 0x000fe20000000006 */
[----:B------:R-:W-:Y:S01]  /*24d0*/  FADD.FTZ R8, R2, R3 ;  /* 0x0000000302087221 */ /* 0x000fe20000010000 */
[----:B------:R-:W-:Y:S01]  /*24e0*/  FADD.FTZ R7, RZ, R7 ;  /* 0x00000007ff077221 */ /* 0x000fe20000010000 */
[----:B------:R-:W-:Y:S01]  /*24f0*/  SHF.L.U32 R4, R26, 0x10, RZ ;  /* 0x000000101a047819 */ /* 0x000fe200000006ff */
[----:B------:R-:W-:Y:S01]  /*2500*/  FFMA.FTZ R12, R2, R2, R11 ;  /* 0x00000002020c7223 */ /* 0x000fe2000001000b */
[----:B------:R-:W-:Y:S01]  /*2510*/  FADD.FTZ R9, RZ, R9 ;  /* 0x00000009ff097221 */ /* 0x000fe20000010000 */
[----:B------:R-:W-:Y:S01]  /*2520*/  FMUL.FTZ R13, R5, R5 ;  /* 0x00000005050d7220 */ /* 0x000fe20000410000 */
[----:B------:R-:W-:Y:S01]  /*2530*/  FADD.FTZ R10, R7, R8 ;  /* 0x00000008070a7221 */ /* 0x000fe20000010000 */
[----:B------:R-:W-:Y:S01]  /*2540*/  SHF.L.U32 R6, R6, 0x10, RZ ;  /* 0x0000001006067819 */ /* 0x000fe200000006ff */
[----:B------:R-:W-:Y:S01]  /*2550*/  FADD.FTZ R9, R9, R12 ;  /* 0x0000000c09097221 */ /* 0x000fe20000010000 */
[----:B------:R-:W-:Y:S01]  /*2560*/  PRMT R8, R22, 0x7632, R8 ;  /* 0x0000763216087816 */ /* 0x000fe20000000008 */
[C---:B------:R-:W-:Y:S01]  /*2570*/  FFMA.FTZ R12, R4.reuse, R4, R13 ;  /* 0x00000004040c7223 */ /* 0x040fe2000001000d */
[----:B------:R-:W-:Y:S01]  /*2580*/  FADD.FTZ R11, R4, R5 ;  /* 0x00000005040b7221 */ /* 0x000fe20000010000 */
        /* <DEDUP_REMOVED lines=11> */
[----:B------:R-:W-:Y:S01]  /*2640*/  FADD.FTZ R12, R12, R13 ;  /* 0x0000000d0c0c7221 */ /* 0x000fe20000010000 */
[----:B------:R-:W-:Y:S01]  /*2650*/  PRMT R10, R21, 0x7632, R10 ;  /* 0x00007632150a7816 */ /* 0x000fe2000000000a */
[----:B------:R-:W-:Y:S01]  /*2660*/  FFMA.FTZ R13, R9, R9, R22 ;  /* 0x00000009090d7223 */ /* 0x000fe20000010016 */
[----:B------:R-:W-:Y:S01]  /*2670*/  FADD.FTZ R15, R11, R14 ;  /* 0x0000000e0b0f7221 */ /* 0x000fe20000010000 */
[----:B------:R-:W-:Y:S02]  /*2680*/  SHF.L.U32 R11, R21, 0x10, RZ ;  /* 0x00000010150b7819 */ /* 0x000fe400000006ff */
[----:B------:R-:W-:Y:S01]  /*2690*/  SHF.L.U32 R10, R10, 0x10, RZ ;  /* 0x000000100a0a7819 */ /* 0x000fe200000006ff */
[--C-:B------:R-:W-:Y:S01]  /*26a0*/  FADD.FTZ R22, R12, R13.reuse ;  /* 0x0000000d0c167221 */ /* 0x100fe20000010000 */
[----:B------:R-:W-:-:S02]  /*26b0*/  PRMT R13, R18, 0x7632, R13 ;  /* 0x00007632120d7816 */ /* 0x000fc4000000000d */
[----:B------:R-:W-:Y:S01]  /*26c0*/  SHF.L.U32 R12, R18, 0x10, RZ ;  /* 0x00000010120c7819 */ /* 0x000fe200000006ff */
[----:B------:R-:W-:Y:S01]  /*26d0*/  FMUL.FTZ R24, R10, R10 ;  /* 0x0000000a0a187220 */ /* 0x000fe20000410000 */
[----:B------:R-:W-:Y:S01]  /*26e0*/  FADD.FTZ R18, R11, R10 ;  /* 0x0000000a0b127221 */ /* 0x000fe20000010000 */
[----:B------:R-:W-:Y:S02]  /*26f0*/  PRMT R14, R16, 0x7632, R14 ;  /* 0x00007632100e7816 */ /* 0x000fe4000000000e */
[----:B------:R-:W-:Y:S01]  /*2700*/  SHF.L.U32 R13, R13, 0x10, RZ ;  /* 0x000000100d0d7819 */ /* 0x000fe200000006ff */
[----:B------:R-:W-:Y:S01]  /*2710*/  FFMA.FTZ R29, R11, R11, R24 ;  /* 0x0000000b0b1d7223 */ /* 0x000fe20000010018 */
[--C-:B------:R-:W-:Y:S01]  /*2720*/  FADD.FTZ R21, R15, R18.reuse ;  /* 0x000000120f157221 */ /* 0x100fe20000010000 */
[----:B------:R-:W-:Y:S02]  /*2730*/  SHF.L.U32 R14, R14, 0x10, RZ ;  /* 0x000000100e0e7819 */ /* 0x000fe400000006ff */
[----:B------:R-:W-:Y:S01]  /*2740*/  PRMT R18, R17, 0x7632, R18 ;  /* 0x0000763211127816 */ /* 0x000fe20000000012 */
[----:B------:R-:W-:Y:S01]  /*2750*/  FADD.FTZ R24, R12, R13 ;  /* 0x0000000d0c187221 */ /* 0x000fe20000010000 */
        /* <DEDUP_REMOVED lines=8> */
[----:B------:R-:W-:Y:S01]  /*27e0*/  SHF.L.U32 R17, R17, 0x10, RZ ;  /* 0x0000001011117819 */ /* 0x000fe200000006ff */
[--C-:B------:R-:W-:Y:S01]  /*27f0*/  FADD.FTZ R21, R21, R18.reuse ;  /* 0x0000001215157221 */ /* 0x100fe20000010000 */
[----:B------:R-:W-:Y:S01]  /*2800*/  PRMT R18, R19, 0x7632, R18 ;  /* 0x0000763213127816 */ /* 0x000fe20000000012 */
[----:B------:R-:W-:Y:S01]  /*2810*/  FADD.FTZ R22, R22, R29 ;  /* 0x0000001d16167221 */ /* 0x000fe20000010000 */
[----:B------:R-:W-:Y:S01]  /*2820*/  FFMA.FTZ R29, R15, R15, R24 ;  /* 0x0000000f0f1d7223 */ /* 0x000fe20000010018 */
[----:B------:R-:W-:Y:S01]  /*2830*/  FMUL.FTZ R26, R16, R16 ;  /* 0x00000010101a7220 */ /* 0x000fe20000410000 */
[C---:B------:R-:W-:Y:S01]  /*2840*/  FADD.FTZ R24, R17.reuse, R16 ;  /* 0x0000001011187221 */ /* 0x040fe20000010000 */
[----:B------:R-:W-:Y:S01]  /*2850*/  SHF.L.U32 R18, R18, 0x10, RZ ;  /* 0x0000001012127819 */ /* 0x000fe200000006ff */
[----:B------:R-:W-:Y:S01]  /*2860*/  FADD.FTZ R22, R22, R29 ;  /* 0x0000001d16167221 */ /* 0x000fe20000010000 */
[----:B------:R-:W-:Y:S01]  /*2870*/  FFMA.FTZ R29, R17, R17, R26 ;  /* 0x00000011111d7223 */ /* 0x000fe2000001001a */
[----:B------:R-:W-:Y:S01]  /*2880*/  FADD.FTZ R24, R21, R24 ;  /* 0x0000001815187221 */ /* 0x000fe20000010000 */
[----:B------:R-:W-:Y:S01]  /*2890*/  SHF.L.U32 R19, R19, 0x10, RZ ;  /* 0x0000001013137819 */ /* 0x000fe200000006ff */
[----:B------:R-:W-:Y:S01]  /*28a0*/  FMUL.FTZ R26, R18, R18 ;  /* 0x00000012121a7220 */ /* 0x000fe20000410000 */
[----:B------:R-:W-:Y:S01]  /*28b0*/  PRMT R21, R20, 0x7632, R21 ;  /* 0x0000763214157816 */ /* 0x000fe20000000015 */
[----:B------:R-:W-:Y:S01]  /*28c0*/  FADD.FTZ R29, R22, R29 ;  /* 0x0000001d161d7221 */ /* 0x000fe20000010000 */
[----:B------:R-:W-:Y:S01]  /*28d0*/  PRMT R22, R23, 0x7632, R22 ;  /* 0x0000763217167816 */ /* 0x000fe20000000016 */
[----:B------:R-:W-:Y:S01]  /*28e0*/  FFMA.FTZ R26, R19, R19, R26 ;  /* 0x00000013131a7223 */ /* 0x000fe2000001001a */
[----:B------:R-:W-:-:S02]  /*28f0*/  SHF.L.U32 R21, R21, 0x10, RZ ;  /* 0x0000001015157819 */ /* 0x000fc400000006ff */
[----:B------:R-:W-:Y:S01]  /*2900*/  SHF.L.U32 R20, R20, 0x10, RZ ;  /* 0x0000001014147819 */ /* 0x000fe200000006ff */
[----:B------:R-:W-:Y:S01]  /*2910*/  FADD.FTZ R26, R29, R26 ;  /* 0x0000001a1d1a7221 */ /* 0x000fe20000010000 */
[----:B------:R-:W-:Y:S01]  /*2920*/  SHF.L.U32 R22, R22, 0x10, RZ ;  /* 0x0000001016167819 */ /* 0x000fe200000006ff */
[----:B------:R-:W-:Y:S01]  /*2930*/  FMUL.FTZ R29, R21, R21 ;  /* 0x00000015151d7220 */ /* 0x000fe20000410000 */
[----:B------:R-:W-:Y:S01]  /*2940*/  FADD.FTZ R31, R19, R18 ;  /* 0x00000012131f7221 */ /* 0x000fe20000010000 */
[----:B------:R-:W-:Y:S02]  /*2950*/  SHF.L.U32 R23, R23, 0x10, RZ ;  /* 0x0000001017177819 */ /* 0x000fe400000006ff */
[----:B------:R-:W-:Y:S01]  /*2960*/  FFMA.FTZ R29, R20, R20, R29 ;  /* 0x00000014141d7223 */ /* 0x000fe2000001001d */
[----:B------:R-:W-:Y:S01]  /*2970*/  FMUL.FTZ R30, R22, R22 ;  /* 0x00000016161e7220 */ /* 0x000fe20000410000 */
[----:B------:R-:W-:Y:S01]  /*2980*/  FADD.FTZ R31, R24, R31 ;  /* 0x0000001f181f7221 */ /* 0x000fe20000010000 */
[----:B------:R-:W-:Y:S01]  /*2990*/  FADD.FTZ R28, R20, R21 ;  /* 0x00000015141c7221 */ /* 0x000fe20000010000 */
[----:B-----5:R-:W-:Y:S01]  /*29a0*/  PRMT R24, R25, 0x7632, R24 ;  /* 0x0000763219187816 */ /* 0x020fe20000000018 */
[----:B------:R-:W-:Y:S01]  /*29b0*/  FADD.FTZ R26, R26, R29 ;  /* 0x0000001d1a1a7221 */ /* 0x000fe20000010000 */
[----:B------:R-:W-:Y:S01]  /*29c0*/  FFMA.FTZ R29, R23, R23, R30 ;  /* 0x00000017171d7223 */ /* 0x000fe2000001001e */
[----:B------:R-:W-:Y:S01]  /*29d0*/  FADD.FTZ R28, R31, R28 ;  /* 0x0000001c1f1c7221 */ /* 0x000fe20000010000 */
[----:B------:R-:W-:Y:S01]  /*29e0*/  SHF.L.U32 R24, R24, 0x10, RZ ;  /* 0x0000001018187819 */ /* 0x000fe200000006ff */
[----:B------:R-:W-:Y:S01]  /*29f0*/  FADD.FTZ R31, R23, R22 ;  /* 0x00000016171f7221 */ /* 0x000fe20000010000 */
[----:B------:R-:W-:Y:S01]  /*2a00*/  SHF.L.U32 R25, R25, 0x10, RZ ;  /* 0x0000001019197819 */ /* 0x000fe200000006ff */
[----:B------:R-:W-:Y:S01]  /*2a10*/  FADD.FTZ R29, R26, R29 ;  /* 0x0000001d1a1d7221 */ /* 0x000fe20000010000 */
[----:B------:R-:W-:Y:S01]  /*2a20*/  PRMT R26, R27, 0x7632, R26 ;  /* 0x000076321b1a7816 */ /* 0x000fe2000000001a */
[----:B------:R-:W-:Y:S01]  /*2a30*/  FADD.FTZ R28, R28, R31 ;  /* 0x0000001f1c1c7221 */ /* 0x000fe20000010000 */
[----:B------:R-:W-:Y:S01]  /*2a40*/  FMUL.FTZ R30, R24, R24 ;  /* 0x00000018181e7220 */ /* 0x000fe20000410000 */
[----:B------:R-:W-:Y:S01]  /*2a50*/  FADD.FTZ R31, R25, R24 ;  /* 0x00000018191f7221 */ /* 0x000fe20000010000 */
[----:B------:R-:W-:-:S02]  /*2a60*/  SHF.L.U32 R26, R26, 0x10, RZ ;  /* 0x000000101a1a7819 */ /* 0x000fc400000006ff */
[----:B------:R-:W-:Y:S02]  /*2a70*/  SHF.L.U32 R27, R27, 0x10, RZ ;  /* 0x000000101b1b7819 */ /* 0x000fe400000006ff */
[----:B------:R-:W-:Y:S01]  /*2a80*/  PRMT R49, R48, 0x7632, R49 ;  /* 0x0000763230317816 */ /* 0x000fe20000000031 */
[----:B------:R-:W-:Y:S01]  /*2a90*/  FFMA.FTZ R30, R25, R25, R30 ;  /* 0x00000019191e7223 */ /* 0x000fe2000001001e */
[----:B------:R-:W-:Y:S01]  /*2aa0*/  FADD.FTZ R28, R28, R31 ;  /* 0x0000001f1c1c7221 */ /* 0x000fe20000010000 */
[----:B------:R-:W-:Y:S01]  /*2ab0*/  SHF.L.U32 R48, R48, 0x10, RZ ;  /* 0x0000001030307819 */ /* 0x000fe200000006ff */
[----:B------:R-:W-:Y:S01]  /*2ac0*/  FADD.FTZ R31, R27, R26 ;  /* 0x0000001a1b1f7221 */ /* 0x000fe20000010000 */
[----:B------:R-:W-:Y:S01]  /*2ad0*/  SHF.L.U32 R49, R49, 0x10, RZ ;  /* 0x0000001031317819 */ /* 0x000fe200000006ff */
[----:B------:R-:W-:Y:S01]  /*2ae0*/  FADD.FTZ R29, R29, R30 ;  /* 0x0000001e1d1d7221 */ /* 0x000fe20000010000 */
[----:B------:R-:W-:Y:S01]  /*2af0*/  PRMT R50, R51, 0x7632, R50 ;  /* 0x0000763233327816 */ /* 0x000fe20000000032 */
[----:B------:R-:W-:Y:S01]  /*2b00*/  FMUL.FTZ R30, R26, R26 ;  /* 0x0000001a1a1e7220 */ /* 0x000fe20000410000 */
[----:B------:R-:W-:Y:S01]  /*2b10*/  FADD.FTZ R28, R28, R31 ;  /* 0x0000001f1c1c7221 */ /* 0x000fe20000010000 */
[----:B------:R-:W-:Y:S01]  /*2b20*/  FADD.FTZ R31, R48, R49 ;  /* 0x00000031301f7221 */ /* 0x000fe20000010000 */
[----:B------:R-:W-:-:S02]  /*2b30*/  SHF.L.U32 R50, R50, 0x10, RZ ;  /* 0x0000001032327819 */ /* 0x000fc400000006ff */
        /* <DEDUP_REMOVED lines=53> */
[----:B------:R-:W-:Y:S01]  /*2e90*/  SHF.L.U32 R64, R64, 0x10, RZ ;  /* 0x0000001040407819 */ /* 0x000fe200000006ff */
[----:B------:R-:W-:Y:S01]  /*2ea0*/  FADD.FTZ R31, R62, R63 ;  /* 0x0000003f3e1f7221 */ /* 0x000fe20000010000 */
        /* <DEDUP_REMOVED lines=14> */
[----:B------:R-:W-:Y:S01]  /*2f90*/  PRMT R69, R68, 0x7632, R69 ;  /* 0x0000763244457816 */ /* 0x000fe20000000045 */
        /* <DEDUP_REMOVED lines=18> */
[----:B------:R-:W-:Y:S01]  /*30c0*/  FADD.FTZ R29, R29, R30 ;  /* 0x0000001e1d1d7221 */ /* 0x000fe20000010000 */
[----:B------:R-:W-:Y:S01]  /*30d0*/  PRMT R77, R76, 0x7632, R77 ;  /* 0x000076324c4d7816 */ /* 0x000fe2000000004d */
[----:B------:R-:W-:Y:S01]  /*30e0*/  FFMA.FTZ R30, R70, R70, R33 ;  /* 0x00000046461e7223 */ /* 0x000fe20000010021 */
[----:B------:R-:W-:Y:S01]  /*30f0*/  FADD.FTZ R28, R28, R31 ;  /* 0x0000001f1c1c7221 */ /* 0x000fe20000010000 */
[----:B------:R-:W-:-:S02]  /*3100*/  PRMT R72, R73, 0x7632, R72 ;  /* 0x0000763249487816 */ /* 0x000fc40000000048 */
[----:B------:R-:W-:Y:S02]  /*3110*/  SHF.L.U32 R73, R73, 0x10, RZ ;  /* 0x0000001049497819 */ /* 0x000fe400000006ff */
[----:B------:R-:W-:Y:S01]  /*3120*/  SHF.L.U32 R72, R72, 0x10, RZ ;  /* 0x0000001048487819 */ /* 0x000fe200000006ff */
[----:B------:R-:W-:-:S04]  /*3130*/  FADD.FTZ R29, R29, R30 ;  /* 0x0000001e1d1d7221 */ /* 0x000fc80000010000 */
[----:B------:R-:W-:Y:S01]  /*3140*/  FMUL.FTZ R32, R72, R72 ;  /* 0x0000004848207220 */ /* 0x000fe20000410000 */
[----:B------:R-:W-:Y:S01]  /*3150*/  FADD.FTZ R31, R73, R72 ;  /* 0x00000048491f7221 */ /* 0x000fe20000010000 */
[----:B------:R-:W-:Y:S02]  /*3160*/  SHF.L.U32 R77, R77, 0x10, RZ ;  /* 0x000000104d4d7819 */ /* 0x000fe400000006ff */
[C---:B------:R-:W-:Y:S02]  /*3170*/  PRMT R74, R75.reuse, 0x7632, R74 ;  /* 0x000076324b4a7816 */ /* 0x040fe4000000004a */
[----:B------:R-:W-:Y:S02]  /*3180*/  SHF.L.U32 R75, R75, 0x10, RZ ;  /* 0x000000104b4b7819 */ /* 0x000fe400000006ff */
[----:B------:R-:W-:Y:S01]  /*3190*/  SHF.L.U32 R74, R74, 0x10, RZ ;  /* 0x000000104a4a7819 */ /* 0x000fe200000006ff */
[----:B------:R-:W-:Y:S01]  /*31a0*/  FFMA.FTZ R32, R73, R73, R32 ;  /* 0x0000004949207223 */ /* 0x000fe20000010020 */
[----:B------:R-:W-:Y:S01]  /*31b0*/  FADD.FTZ R28, R28, R31 ;  /* 0x0000001f1c1c7221 */ /* 0x000fe20000010000 */
[----:B------:R-:W-:-:S02]  /*31c0*/  SHF.L.U32 R76, R76, 0x10, RZ ;  /* 0x000000104c4c7819 */ /* 0x000fc400000006ff */
[----:B------:R-:W-:Y:S01]  /*31d0*/  FMUL.FTZ R30, R74, R74 ;  /* 0x0000004a4a1e7220 */ /* 0x000fe20000410000 */
[----:B------:R-:W-:Y:S01]  /*31e0*/  FADD.FTZ R31, R75, R74 ;  /* 0x0000004a4b1f7221 */ /* 0x000fe20000010000 */
[----:B------:R-:W-:Y:S01]  /*31f0*/  FADD.FTZ R29, R29, R32 ;  /* 0x000000201d1d7221 */ /* 0x000fe20000010000 */
[----:B------:R-:W-:Y:S01]  /*3200*/  FMUL.FTZ R33, R77, R77 ;  /* 0x0000004d4d217220 */ /* 0x000fe20000410000 */
[----:B------:R-:W-:Y:S01]  /*3210*/  FFMA.FTZ R30, R75, R75, R30 ;  /* 0x0000004b4b1e7223 */ /* 0x000fe2000001001e */
[----:B------:R-:W-:Y:S01]  /*3220*/  FADD.FTZ R28, R28, R31 ;  /* 0x0000001f1c1c7221 */ /* 0x000fe20000010000 */
[C---:B------:R-:W-:Y:S02]  /*3230*/  FADD.FTZ R31, R76.reuse, R77 ;  /* 0x0000004d4c1f7221 */ /* 0x040fe40000010000 */
[----:B------:R-:W-:Y:S01]  /*3240*/  FADD.FTZ R29, R29, R30 ;  /* 0x0000001e1d1d7221 */ /* 0x000fe20000010000 */
[----:B------:R-:W-:Y:S01]  /*3250*/  FFMA.FTZ R30, R76, R76, R33 ;  /* 0x0000004c4c1e7223 */ /* 0x000fe20000010021 */
[----:B--2---:R-:W-:-:S04]  /*3260*/  PRMT R78, R79, 0x7632, R78 ;  /* 0x000076324f4e7816 */ /* 0x004fc8000000004e */
[----:B------:R-:W-:Y:S02]  /*3270*/  SHF.L.U32 R78, R78, 0x10, RZ ;  /* 0x000000104e4e7819 */ /* 0x000fe400000006ff */
[----:B---3--:R-:W-:Y:S02]  /*3280*/  PRMT R80, R81, 0x7632, R80 ;  /* 0x0000763251507816 */ /* 0x008fe40000000050 */
[----:B------:R-:W-:Y:S01]  /*3290*/  SHF.L.U32 R79, R79, 0x10, RZ ;  /* 0x000000104f4f7819 */ /* 0x000fe200000006ff */
[----:B------:R-:W-:Y:S01]  /*32a0*/  FMUL.FTZ R32, R78, R78 ;  /* 0x0000004e4e207220 */ /* 0x000fe20000410000 */
[----:B------:R-:W-:Y:S01]  /*32b0*/  SHF.L.U32 R80, R80, 0x10, RZ ;  /* 0x0000001050507819 */ /* 0x000fe200000006ff */
[----:B------:R-:W-:Y:S01]  /*32c0*/  FADD.FTZ R28, R28, R31 ;  /* 0x0000001f1c1c7221 */ /* 0x000fe20000010000 */
[----:B----4-:R-:W-:Y:S01]  /*32d0*/  PRMT R82, R83, 0x7632, R82 ;  /* 0x0000763253527816 */ /* 0x010fe20000000052 */
        /* <DEDUP_REMOVED lines=56> */
.L_x_2308:
[----:B------:R-:W-:Y:S05]  /*3660*/  BSYNC.RECONVERGENT B0 ;  /* 0x0000000000007941 */ /* 0x000fea0003800200 */
.L_x_2307:
[----:B------:R-:W-:Y:S06]  /*3670*/  BAR.SYNC.DEFER_BLOCKING 0x0 ;  /* 0x0000000000007b1d */ /* 0x000fec0000010000 */
[----:B------:R-:W-:Y:S04]  /*3680*/  BSSY.RECONVERGENT B0, `(.L_x_2309) ;  /* 0x0000026000007945 */ /* 0x000fe80003800200 */
[----:B------:R-:W-:Y:S05]  /*3690*/  @P2 BRA `(.L_x_2310) ;  /* 0x0000000000902947 */ /* 0x000fea0003800000 */
[----:B------:R-:W4:Y:S01]  /*36a0*/  S2UR UR5, SR_CgaCtaId ;  /* 0x00000000000579c3 */ /* 0x000f220000008800 */
[----:B------:R-:W-:Y:S02]  /*36b0*/  UMOV UR4, 0x400 ;  /* 0x0000040000047882 */ /* 0x000fe40000000000 */
[----:B----4-:R-:W-:-:S09]  /*36c0*/  ULEA UR4, UR5, UR4, 0x18 ;  /* 0x0000000405047291 */ /* 0x010fd2000f8ec0ff */
[----:B--2---:R-:W2:Y:S04]  /*36d0*/  LDS.64 R32, [UR4+0x18] ;  /* 0x00001804ff207984 */ /* 0x004ea80008000a00 */
[----:B------:R-:W4:Y:S04]  /*36e0*/  LDS.128 R36, [UR4+0x20] ;  /* 0x00002004ff247984 */ /* 0x000f280008000c00 */
[----:B---3--:R-:W3:Y:S01]  /*36f0*/  LDS.128 R28, [UR4+0x30] ;  /* 0x00003004ff1c7984 */ /* 0x008ee20008000c00 */
[----:B--2---:R-:W-:Y:S01]  /*3700*/  FADD.FTZ R41, R46, R32 ;  /* 0x000000202e297221 */ /* 0x004fe20000010000 */
[----:B------:R-:W-:-:S02]  /*3710*/  FADD.FTZ R40, R47, R33 ;  /* 0x000000212f287221 */ /* 0x000fc40000010000 */
[----:B-1----:R-:W1:Y:S01]  /*3720*/  LDS.128 R32, [UR4+0x40] ;  /* 0x00004004ff207984 */ /* 0x002e620008000c00 */
        /* <DEDUP_REMOVED lines=27> */
.L_x_2310:
[----:B------:R-:W-:Y:S05]  /*38e0*/  BSYNC.RECONVERGENT B0 ;  /* 0x0000000000007941 */ /* 0x000fea0003800200 */
.L_x_2309:
        /* <DEDUP_REMOVED lines=14> */
[----:B--2---:R-:W-:Y:S02]  /*39d0*/  IMAD R33, R99, R98, R101 ;  /* 0x0000006263217224 */ /* 0x004fe400078e0265 */
[----:B---3--:R-:W-:-:S04]  /*39e0*/  IMAD.WIDE.U32 R28, R31, 0x4, R28 ;  /* 0x000000041f1c7825 */ /* 0x008fc800078e001c */
[----:B------:R-:W-:Y:S01]  /*39f0*/  IMAD.WIDE.U32 R30, R33, 0x8, R124 ;  /* 0x00000008211e7825 */ /* 0x000fe200078e007c */
[----:B------:R-:W-:Y:S02]  /*3a00*/  IADD3 R33, PT, PT, -R32, 0x1, RZ ;  /* 0x0000000120217810 */ /* 0x000fe40007ffe1ff */
[----:B------:R-:W2:Y:S02]  /*3a10*/  LDC R32, c[0x0][0x370] ;  /* 0x0000dc00ff207b82 */ /* 0x000ea40000000800 */
[----:B------:R3:W-:Y:S01]  /*3a20*/  STG.E.64 desc[UR6][R30.64], R46 ;  /* 0x0000002e1e007986 */ /* 0x0007e2000c101b06 */
[----:B------:R-:W-:Y:S06]  /*3a30*/  MEMBAR.ALL.GPU ;  /* 0x0000000000007992 */ /* 0x000fec000000a000 */
[----:B------:R-:W-:-:S00]  /*3a40*/  ERRBAR ;  /* 0x00000000000079ab */ /* 0x000fc00000000000 */
[----:B------:R-:W-:Y:S06]  /*3a50*/  CGAERRBAR ;  /* 0x00000000000075ab */ /* 0x000fec0000000000 */
[----:B------:R3:W-:Y:S01]  /*3a60*/  REDG.E.ADD.S32.STRONG.GPU desc[UR6][R28.64], R33 ;  /* 0x000000211c00798e */ /* 0x0007e2000c12e306 */
[----:B--2---:R-:W-:-:S04]  /*3a70*/  SEL R35, R32, RZ, !P1 ;  /* 0x000000ff20237207 */ /* 0x004fc80004800000 */
[----:B------:R-:W-:-:S13]  /*3a80*/  ISETP.NE.AND P1, PT, R35, -0x1, PT ;  /* 0xffffffff2300780c */ /* 0x000fda0003f25270 */
[----:B---3--:R-:W-:Y:S05]  /*3a90*/  @!P1 BRA `(.L_x_2312) ;  /* 0x0000000000149947 */ /* 0x008fea0003800000 */
.L_x_2313:
[----:B------:R-:W2:Y:S04]  /*3aa0*/  LDG.E.STRONG.GPU R30, desc[UR6][R28.64] ;  /* 0x000000061c1e7981 */ /* 0x000ea8000c1ef900 */
[----:B--2---:R-:W-:Y:S01]  /*3ab0*/  CCTL.IVALL ;  /* 0x00000000ff00798f */ /* 0x004fe20002000000 */
[----:B------:R-:W-:Y:S05]  /*3ac0*/  YIELD ;  /* 0x0000000000007946 */ /* 0x000fea0003800000 */
[----:B------:R-:W-:-:S13]  /*3ad0*/  ISETP.NE.AND P1, PT, R30, R35, PT ;  /* 0x000000231e00720c */ /* 0x000fda0003f25270 */
[----:B------:R-:W-:Y:S05]  /*3ae0*/  @P1 BRA `(.L_x_2313) ;  /* 0xfffffffc00ec1947 */ /* 0x000fea000383ffff */
.L_x_2312:
        /* <DEDUP_REMOVED lines=16> */
.L_x_2315:
        /* <DEDUP_REMOVED lines=10> */
[--C-:B--2---:R-:W-:Y:S02]  /*3c90*/  @!P6 IMAD.WIDE.U32 R32, R44, 0x8, R124.reuse ;  /* 0x000000082c20e825 */ /* 0x104fe400078e007c */
[----:B------:R-:W2:Y:S02]  /*3ca0*/  @!P5 LDG.E.64 R30, desc[UR6][R30.64] ;  /* 0x000000061e1ed981 */ /* 0x000ea4000c1e1b00 */
[----:B-1----:R-:W-:Y:S02]  /*3cb0*/  @!P1 IMAD.WIDE.U32 R34, R36, 0x8, R124 ;  /* 0x0000000824229825 */ /* 0x002fe400078e007c */
        /* <DEDUP_REMOVED lines=10> */
[----:B------:R-:W-:Y:S02]  /*3d60*/  ISETP.EQ.OR P5, PT, R99, UR8, P2 ;  /* 0x0000000863007c0c */ /* 0x000fe400097a2670 */
[----:B---3--:R-:W-:Y:S01]  /*3d70*/  @!P6 FADD.FTZ R46, R46, R32 ;  /* 0x000000202e2ee221 */ /* 0x008fe20000010000 */
        /* <DEDUP_REMOVED lines=37> */
.L_x_2314:
        /* <DEDUP_REMOVED lines=20> */
[-C--:B--2---:R-:W-:Y:S02]  /*4110*/  @!P5 IMAD R33, R30, R98.reuse, R101 ;  /* 0x000000621e21d224 */ /* 0x084fe400078e0265 */
[----:B------:R-:W-:Y:S01]  /*4120*/  @!P3 IMAD.WIDE.U32 R30, R31, 0x8, R124 ;  /* 0x000000081f1eb825 */ /* 0x000fe200078e007c */
[----:B------:R-:W0:Y:S03]  /*4130*/  @!P1 LDG.E.64 R28, desc[UR6][R28.64] ;  /* 0x000000061c1c9981 */ /* 0x000e26000c1e1b00 */
[----:B------:R-:W-:Y:S02]  /*4140*/  @!P6 IMAD R35, R32, R98, R101 ;  /* 0x000000622023e224 */ /* 0x000fe400078e0265 */
[--C-:B------:R-:W-:Y:S01]  /*4150*/  @!P5 IMAD.WIDE.U32 R32, R33, 0x8, R124.reuse ;  /* 0x000000082120d825 */ /* 0x100fe200078e007c */
[----:B------:R-:W2:Y:S03]  /*4160*/  @!P3 LDG.E.64 R30, desc[UR6][R30.64] ;  /* 0x000000061e1eb981 */ /* 0x000ea6000c1e1b00 */
[----:B-1----:R-:W-:-:S02]  /*4170*/  @!P6 IMAD.WIDE.U32 R34, R35, 0x8, R124 ;  /* 0x000000082322e825 */ /* 0x002fc400078e007c */
        /* <DEDUP_REMOVED lines=11> */
.L_x_2316:
        /* <DEDUP_REMOVED lines=19> */
.L_x_2317:
        /* <DEDUP_REMOVED lines=9> */
.L_x_2318:
[----:B------:R-:W-:Y:S05]  /*43f0*/  BSYNC.RECONVERGENT B0 ;  /* 0x0000000000007941 */ /* 0x000fea0003800200 */
.L_x_2311:
[----:B------:R-:W4:Y:S01]  /*4400*/  S2UR UR5, SR_CgaCtaId ;  /* 0x00000000000579c3 */ /* 0x000f220000008800 */
[----:B------:R-:W5:Y:S01]  /*4410*/  LDCU UR8, c[0x0][0x414] ;  /* 0x00008280ff0877ac */ /* 0x000f620008000800 */
[----:B------:R-:W-:Y:S01]  /*4420*/  LOP3.LUT R37, R104, 0xffff, RZ, 0xc0, !PT ;  /* 0x0000ffff68257812 */ /* 0x000fe200078ec0ff */
[----:B------:R-:W-:-:S03]  /*4430*/  UMOV UR4, 0x400 ;  /* 0x0000040000047882 */ /* 0x000fc60000000000 */
[----:B------:R-:W-:Y:S02]  /*4440*/  IADD3 R37, PT, PT, R118, R37, RZ ;  /* 0x0000002576257210 */ /* 0x000fe40007ffe0ff */
[----:B---3--:R-:W1:Y:S08]  /*4450*/  @P0 LDC.64 R28, c[0x0][0x388] ;  /* 0x0000e200ff1c0b82 */ /* 0x008e700000000a00 */
[----:B--2---:R-:W2:Y:S01]  /*4460*/  LDC.64 R32, c[0x0][0x398] ;  /* 0x0000e600ff207b82 */ /* 0x004ea20000000a00 */
[----:B----4-:R-:W-:-:S07]  /*4470*/  ULEA UR4, UR5, UR4, 0x18 ;  /* 0x0000000405047291 */ /* 0x010fce000f8ec0ff */
[----:B------:R-:W3:Y:S01]  /*4480*/  LDC.64 R30, c[0x0][0x3a0] ;  /* 0x0000e800ff1e7b82 */ /* 0x000ee20000000a00 */
[----:B------:R-:W4:Y:S01]  /*4490*/  LDCU UR5, c[0x0][0x404] ;  /* 0x00008080ff0577ac */ /* 0x000f220008000800 */
[----:B-1----:R-:W-:-:S04]  /*44a0*/  @P0 IMAD.WIDE R34, R102, 0x8, R28 ;  /* 0x0000000866220825 */ /* 0x002fc800078e021c */
[----:B-----5:R-:W-:Y:S01]  /*44b0*/  @P0 FMUL.FTZ R28, R46, UR8 ;  /* 0x000000082e1c0c20 */ /* 0x020fe20008410000 */
[----:B------:R-:W-:Y:S01]  /*44c0*/  @P0 FMUL.FTZ R29, R47, UR8 ;  /* 0x000000082f1d0c20 */ /* 0x000fe20008410000 */
[----:B------:R-:W-:Y:S04]  /*44d0*/  @!P2 STS.64 [UR4+0x88], R46 ;  /* 0x0000882eff00a988 */ /* 0x000fe80008000a04 */
[----:B------:R4:W-:Y:S01]  /*44e0*/  @P0 STG.E.64 desc[UR6][R34.64], R28 ;  /* 0x0000001c22000986 */ /* 0x0009e2000c101b06 */
[C---:B--2---:R-:W-:Y:S01]  /*44f0*/  IMAD.WIDE R32, R37.reuse, 0x2, R32 ;  /* 0x0000000225207825 */ /* 0x044fe200078e0220 */
[----:B------:R-:W-:Y:S03]  /*4500*/  BAR.SYNC.DEFER_BLOCKING 0x0 ;  /* 0x0000000000007b1d */ /* 0x000fe60000010000 */
[----:B---3--:R-:W-:-:S03]  /*4510*/  IMAD.WIDE R30, R37, 0x2, R30 ;  /* 0x00000002251e7825 */ /* 0x008fc600078e021e */
[----:B------:R-:W2:Y:S04]  /*4520*/  LDG.E.U16 R42, desc[UR6][R32.64] ;  /* 0x00000006202a7981 */ /* 0x000ea8000c1e1500 */
[----:B------:R1:W3:Y:S04]  /*4530*/  LDG.E.U16 R43, desc[UR6][R32.64+0x2] ;  /* 0x00000206202b7981 */ /* 0x0002e8000c1e1500 */
[----:B------:R-:W5:Y:S04]  /*4540*/  LDG.E.U16 R45, desc[UR6][R30.64] ;  /* 0x000000061e2d7981 */ /* 0x000f68000c1e1500 */
[----:B------:R-:W5:Y:S01]  /*4550*/  LDG.E.U16 R44, desc[UR6][R30.64+0x2] ;  /* 0x000002061e2c7981 */ /* 0x000f62000c1e1500 */
[----:B----4-:R-:W-:-:S02]  /*4560*/  IMAD R34, R99, UR5, R117 ;  /* 0x0000000563227c24 */ /* 0x010fc4000f8e0275 */
[----:B-1----:R-:W-:Y:S01]  /*4570*/  HFMA2 R32, -RZ, RZ, 1.875, 0 ;  /* 0x3f800000ff207431 */ /* 0x002fe200000001ff */
[----:B------:R-:W-:Y:S01]  /*4580*/  BSSY.RECONVERGENT B0, `(.L_x_2319) ;  /* 0x0000750000007945 */ /* 0x000fe20003800200 */
[----:B------:R-:W1:Y:S01]  /*4590*/  LDS.64 R28, [UR4+0x88] ;  /* 0x00008804ff1c7984 */ /* 0x000e620008000a00 */
[----:B------:R-:W4:Y:S01]  /*45a0*/  LDCU.U8 UR4, c[0x0][0x3fc] ;  /* 0x00007f80ff0477ac */ /* 0x000f220008000000 */
[C---:B------:R-:W-:Y:S02]  /*45b0*/  IADD3 R35, PT, PT, R34.reuse, 0x1d0, RZ ;  /* 0x000001d022237810 */ /* 0x040fe40007ffe0ff */
[C---:B------:R-:W-:Y:S02]  /*45c0*/  IADD3 R37, PT, PT, R34.reuse, 0x40, RZ ;  /* 0x0000004022257810 */ /* 0x040fe40007ffe0ff */
[C---:B------:R-:W-:Y:S02]  /*45d0*/  IADD3 R38, PT, PT, R34.reuse, 0x130, RZ ;  /* 0x0000013022267810 */ /* 0x040fe40007ffe0ff */
[----:B------:R-:W-:-:S02]  /*45e0*/  IADD3 R39, PT, PT, R34, 0xd0, RZ ;  /* 0x000000d022277810 */ /* 0x000fc40007ffe0ff */
[----:B------:R-:W-:Y:S02]  /*45f0*/  SHF.R.S32.HI R40, RZ, 0x1f, R35 ;  /* 0x0000001fff287819 */ /* 0x000fe40000011423 */
[----:B0-----:R-:W-:Y:S02]  /*4600*/  SHF.R.S32.HI R46, RZ, 0x1f, R37 ;  /* 0x0000001fff2e7819 */ /* 0x001fe40000011425 */
[----:B------:R-:W-:Y:S02]  /*4610*/  SHF.R.S32.HI R47, RZ, 0x1f, R38 ;  /* 0x0000001fff2f7819 */ /* 0x000fe40000011426 */
[----:B------:R-:W-:Y:S01]  /*4620*/  SHF.R.S32.HI R118, RZ, 0x1f, R39 ;  /* 0x0000001fff767819 */ /* 0x000fe20000011427 */
[----:B----4-:R-:W-:Y:S01]  /*4630*/  UISETP.NE.AND UP0, UPT, UR4, URZ, UPT ;  /* 0x000000ff0400728c */ /* 0x010fe2000bf05270 */
[----:B-1----:R-:W-:-:S04]  /*4640*/  FMUL.FTZ R33, R28, UR8 ;  /* 0x000000081c217c20 */ /* 0x002fc80008410000 */
[----:B------:R-:W-:-:S04]  /*4650*/  FMUL.FTZ R36, R33, R33 ;  /* 0x0000002121247220 */ /* 0x000fc80000410000 */
[----:B------:R-:W-:-:S05]  /*4660*/  FFMA.FTZ R36, R29, UR8, -R36 ;  /* 0x000000081d247c23 */ /* 0x000fca0008010824 */
[----:B------:R-:W-:-:S13]  /*4670*/  FSETP.GTU.FTZ.AND P1, PT, R36, RZ, PT ;  /* 0x000000ff2400720b */ /* 0x000fda0003f3c000 */
[----:B------:R-:W0:Y:S02]  /*4680*/  @P1 LDC R29, c[0x0][0x3a8] ;  /* 0x0000ea00ff1d1b82 */ /* 0x000e240000000800 */
[----:B0-----:R-:W-:Y:S01]  /*4690*/  @P1 FADD.FTZ R28, R36, R29 ;  /* 0x0000001d241c1221 */ /* 0x001fe20000010000 */
[----:B------:R-:W-:-:S03]  /*46a0*/  IADD3 R36, PT, PT, R34, 0x180, RZ ;  /* 0x0000018022247810 */ /* 0x000fc60007ffe0ff */
[----:B------:R0:W1:Y:S01]  /*46b0*/  @P1 MUFU.RSQ R32, R28 ;  /* 0x0000001c00201308 */ /* 0x0000620000001400 */
[----:B------:R-:W-:Y:S02]  /*46c0*/  SHF.R.S32.HI R41, RZ, 0x1f, R36 ;  /* 0x0000001fff297819 */ /* 0x000fe40000011424 */
[----:B--2---:R-:W-:Y:S02]  /*46d0*/  SHF.L.U32 R42, R42, 0x10, RZ ;  /* 0x000000102a2a7819 */ /* 0x004fe400000006ff */
[----:B---3--:R-:W-:Y:S02]  /*46e0*/  SHF.L.U32 R43, R43, 0x10, RZ ;  /* 0x000000102b2b7819 */ /* 0x008fe400000006ff */
[----:B-----5:R-:W-:Y:S02]  /*46f0*/  SHF.L.U32 R45, R45, 0x10, RZ ;  /* 0x000000102d2d7819 */ /* 0x020fe400000006ff */
[----:B------:R-:W-:Y:S01]  /*4700*/  SHF.L.U32 R44, R44, 0x10, RZ ;  /* 0x000000102c2c7819 */ /* 0x000fe200000006ff */
        /* <DEDUP_REMOVED lines=9> */
[----:B------:R-:W-:-:S11]  /*47a0*/  ISETP.GE.AND.EX P2, PT, R124, UR5, PT, P2 ;  /* 0x000000057c007c0c */ /* 0x000fd6000bf46320 */
[----:B------:R-:W-:Y:S05]  /*47b0*/  @P1 BRA `(.L_x_2322) ;  /* 0x0000000000481947 */ /* 0x000fea0003800000 */
[----:B------:R-:W0:Y:S01]  /*47c0*/  LDCU.64 UR10, c[0x0][0x3e0] ;  /* 0x00007c00ff0a77ac */ /* 0x000e220008000a00 */
[----:B------:R-:W-:Y:S01]  /*47d0*/  MOV R29, R123 ;  /* 0x0000007b001d7202 */ /* 0x000fe20000000f00 */
[----:B------:R-:W-:Y:S01]  /*47e0*/  FADD.FTZ R125, R0, -R33 ;  /* 0x80000021007d7221 */ /* 0x000fe20000010000 */
[----:B------:R-:W1:Y:S03]  /*47f0*/  LDCU.64 UR8, c[0x0][0x380] ;  /* 0x00007000ff0877ac */ /* 0x000e660008000a00 */
[----:B------:R-:W-:-:S04]  /*4800*/  FMUL.FTZ R125, R125, R32 ;  /* 0x000000207d7d7220 */ /* 0x000fc80000410000 */
[----:B------:R-:W-:Y:S01]  /*4810*/  FFMA.FTZ R0, R43, R125, R44 ;  /* 0x0000007d2b007223 */ /* 0x000fe2000001002c */
[----:B0-----:R-:W-:Y:S01]  /*4820*/  IMAD R31, R28, UR10, RZ ;  /* 0x0000000a1c1f7c24 */ /* 0x001fe2000f8e02ff */
[----:B------:R-:W-:-:S03]  /*4830*/  MOV R28, R120 ;  /* 0x00000078001c7202 */ /* 0x000fc60000000f00 */
[C---:B------:R-:W-:Y:S02]  /*4840*/  IMAD R31, R34.reuse, UR11, R31 ;  /* 0x0000000b221f7c24 */ /* 0x040fe4000f8e021f */
[----:B------:R-:W-:-:S05]  /*4850*/  IMAD.WIDE.U32 R28, R34, UR10, R28 ;  /* 0x0000000a221c7c25 */ /* 0x000fca000f8e001c */
[----:B------:R-:W-:Y:S01]  /*4860*/  IADD3 R31, PT, PT, R29, R31, RZ ;  /* 0x0000001f1d1f7210 */ /* 0x000fe20007ffe0ff */
[----:B------:R-:W-:Y:S01]  /*4870*/  FADD.FTZ R29, R84, -R33 ;  /* 0x80000021541d7221 */ /* 0x000fe20000010000 */
[----:B-1----:R-:W-:-:S03]  /*4880*/  LEA R30, P1, R28, UR8, 0x1 ;  /* 0x000000081c1e7c11 */ /* 0x002fc6000f8208ff */
[----:B------:R-:W-:Y:S01]  /*4890*/  FMUL.FTZ R29, R29, R32 ;  /* 0x000000201d1d7220 */ /* 0x000fe20000410000 */
[----:B------:R-:W-:-:S03]  /*48a0*/  LEA.HI.X R31, R28, UR9, R31, 0x1, P1 ;  /* 0x000000091c1f7c11 */ /* 0x000fc600088f0c1f */
[----:B------:R-:W-:-:S05]  /*48b0*/  FFMA.FTZ R29, R42, R29, R45 ;  /* 0x0000001d2a1d7223 */ /* 0x000fca000001002d */
[----:B------:R-:W-:-:S05]  /*48c0*/  F2FP.BF16.F32.PACK_AB R29, R0, R29 ;  /* 0x0000001d001d723e */ /* 0x000fca00000010ff */
[----:B------:R0:W-:Y:S02]  /*48d0*/  STG.E desc[UR6][R30.64], R29 ;  /* 0x0000001d1e007986 */ /* 0x0001e4000c101906 */
.L_x_2322:
[----:B------:R-:W-:Y:S05]  /*48e0*/  BSYNC.RECONVERGENT B1 ;  /* 0x0000000000017941 */ /* 0x000fea0003800200 */
.L_x_2321:
[----:B------:R-:W-:Y:S04]  /*48f0*/  BSSY.RECONVERGENT B1, `(.L_x_2323) ;  /* 0x0000014000017945 */ /* 0x000fe80003800200 */
[----:B------:R-:W-:Y:S05]  /*4900*/  @P2 BRA `(.L_x_2324) ;  /* 0x0000000000482947 */ /* 0x000fea0003800000 */
[----:B------:R-:W1:Y:S01]  /*4910*/  LDCU.64 UR8, c[0x0][0x3e0] ;  /* 0x00007c00ff0877ac */ /* 0x000e620008000a00 */
[----:B------:R-:W-:Y:S01]  /*4920*/  MOV R28, R120 ;  /* 0x00000078001c7202 */ /* 0x000fe20000000f00 */
[----:B------:R-:W-:Y:S01]  /*4930*/  FADD.FTZ R3, R3, -R33 ;  /* 0x8000002103037221 */ /* 0x000fe20000010000 */
[----:B0-----:R-:W-:Y:S01]  /*4940*/  MOV R29, R123 ;  /* 0x0000007b001d7202 */ /* 0x001fe20000000f00 */
[----:B------:R-:W0:Y:S02]  /*4950*/  LDCU.64 UR10, c[0x0][0x380] ;  /* 0x00007000ff0a77ac */ /* 0x000e240008000a00 */
[----:B------:R-:W-:-:S04]  /*4960*/  FMUL.FTZ R3, R3, R32 ;  /* 0x0000002003037220 */ /* 0x000fc80000410000 */
[----:B------:R-:W-:Y:S01]  /*4970*/  FFMA.FTZ R0, R43, R3, R44 ;  /* 0x000000032b007223 */ /* 0x000fe2000001002c */
[----:B-1----:R-:W-:Y:S02]  /*4980*/  IMAD R124, R124, UR8, RZ ;  /* 0x000000087c7c7c24 */ /* 0x002fe4000f8e02ff */
        /* <DEDUP_REMOVED lines=10> */
.L_x_2324:
[----:B------:R-:W-:Y:S05]  /*4a30*/  BSYNC.RECONVERGENT B1 ;  /* 0x0000000000017941 */ /* 0x000fea0003800200 */
.L_x_2323:
[----:B0-----:R-:W-:Y:S01]  /*4a40*/  IADD3 R29, PT, PT, R34, 0x20, RZ ;  /* 0x00000020221d7810 */ /* 0x001fe20007ffe0ff */
[----:B------:R-:W-:Y:S01]  /*4a50*/  BSSY.RECONVERGENT B1, `(.L_x_2325) ;  /* 0x0000019000017945 */ /* 0x000fe20003800200 */
[----:B------:R-:W-:Y:S02]  /*4a60*/  ISETP.GE.U32.AND P2, PT, R116, UR4, PT ;  /* 0x0000000474007c0c */ /* 0x000fe4000bf46070 */
[----:B------:R-:W-:Y:S02]  /*4a70*/  ISETP.GE.U32.AND P1, PT, R29, UR4, PT ;  /* 0x000000041d007c0c */ /* 0x000fe4000bf26070 */
[----:B------:R-:W-:Y:S02]  /*4a80*/  SHF.R.S32.HI R0, RZ, 0x1f, R29 ;  /* 0x0000001fff007819 */ /* 0x000fe4000001141d */
[----:B------:R-:W-:Y:S02]  /*4a90*/  ISETP.GE.AND.EX P2, PT, R96, UR5, PT, P2 ;  /* 0x0000000560007c0c */ /* 0x000fe4000bf46320 */
[----:B------:R-:W-:-:S13]  /*4aa0*/  ISETP.GE.AND.EX P1, PT, R0, UR5, PT, P1 ;  /* 0x0000000500007c0c */ /* 0x000fda000bf26310 */
[----:B------:R-:W-:Y:S05]  /*4ab0*/  @P1 BRA `(.L_x_2326) ;  /* 0x0000000000481947 */ /* 0x000fea0003800000 */
[----:B------:R-:W0:Y:S01]  /*4ac0*/  LDCU.64 UR8, c[0x0][0x3e0] ;  /* 0x00007c00ff0877ac */ /* 0x000e220008000a00 */
[----:B------:R-:W-:Y:S01]  /*4ad0*/  MOV R2, R120 ;  /* 0x0000007800027202 */ /* 0x000fe20000000f00 */
[----:B------:R-:W-:Y:S01]  /*4ae0*/  FADD.FTZ R5, R5, -R33 ;  /* 0x8000002105057221 */ /* 0x000fe20000010000 */
[----:B-1----:R-:W-:Y:S01]  /*4af0*/  MOV R3, R123 ;  /* 0x0000007b00037202 */ /* 0x002fe20000000f00 */
[----:B------:R-:W1:Y:S02]  /*4b00*/  LDCU.64 UR10, c[0x0][0x380] ;  /* 0x00007000ff0a77ac */ /* 0x000e640008000a00 */
[----:B------:R-:W-:Y:S01]  /*4b10*/  FMUL.FTZ R5, R5, R32 ;  /* 0x0000002005057220 */ /* 0x000fe20000410000 */
[----:B0-----:R-:W-:Y:S02]  /*4b20*/  IMAD R0, R0, UR8, RZ ;  /* 0x0000000800007c24 */ /* 0x001fe4000f8e02ff */
[----:B------:R-:W-:-:S04]  /*4b30*/  IMAD.WIDE.U32 R2, R29, UR8, R2 ;  /* 0x000000081d027c25 */ /* 0x000fc8000f8e0002 */
[----:B------:R-:W-:Y:S02]  /*4b40*/  IMAD R31, R29, UR9, R0 ;  /* 0x000000091d1f7c24 */ /* 0x000fe4000f8e0200 */
[----:B------:R-:W-:Y:S01]  /*4b50*/  FFMA.FTZ R0, R43, R5, R44 ;  /* 0x000000052b007223 */ /* 0x000fe2000001002c */
[----:B-1----:R-:W-:Y:S02]  /*4b60*/  LEA R28, P1, R2, UR10, 0x1 ;  /* 0x0000000a021c7c11 */ /* 0x002fe4000f8208ff */
[----:B------:R-:W-:Y:S01]  /*4b70*/  IADD3 R31, PT, PT, R3, R31, RZ ;  /* 0x0000001f031f7210 */ /* 0x000fe20007ffe0ff */
[----:B------:R-:W-:-:S03]  /*4b80*/  FADD.FTZ R3, R4, -R33 ;  /* 0x8000002104037221 */ /* 0x000fc60000010000 */
[----:B------:R-:W-:Y:S01]  /*4b90*/  LEA.HI.X R29, R2, UR11, R31, 0x1, P1 ;  /* 0x0000000b021d7c11 */ /* 0x000fe200088f0c1f */
[----:B------:R-:W-:-:S04]  /*4ba0*/  FMUL.FTZ R3, R3, R32 ;  /* 0x0000002003037220 */ /* 0x000fc80000410000 */
[----:B------:R-:W-:-:S05]  /*4bb0*/  FFMA.FTZ R3, R42, R3, R45 ;  /* 0x000000032a037223 */ /* 0x000fca000001002d */
[----:B------:R-:W-:-:S05]  /*4bc0*/  F2FP.BF16.F32.PACK_AB R3, R0, R3 ;  /* 0x000000030003723e */ /* 0x000fca00000010ff */
[----:B------:R0:W-:Y:S02]  /*4bd0*/  STG.E desc[UR6][R28.64], R3 ;  /* 0x000000031c007986 */ /* 0x0001e4000c101906 */
.L_x_2326:
[----:B------:R-:W-:Y:S05]  /*4be0*/  BSYNC.RECONVERGENT B1 ;  /* 0x0000000000017941 */ /* 0x000fea0003800200 */
.L_x_2325:
[----:B------:R-:W-:Y:S01]  /*4bf0*/  BSSY.RECONVERGENT B1, `(.L_x_2327) ;  /* 0x0000016000017945 */ /* 0x000fe20003800200 */
[C---:B------:R-:W-:Y:S02]  /*4c00*/  IADD3 R0, PT, PT, R34.reuse, 0x50, RZ ;  /* 0x0000005022007810 */ /* 0x040fe40007ffe0ff */
[----:B0-----:R-:W-:Y:S01]  /*4c10*/  IADD3 R28, PT, PT, R34, 0x60, RZ ;  /* 0x00000060221c7810 */ /* 0x001fe20007ffe0ff */
[----:B------:R-:W-:Y:S06]  /*4c20*/  @P2 BRA `(.L_x_2328) ;  /* 0x0000000000482947 */ /* 0x000fec0003800000 */
[----:B------:R-:W0:Y:S01]  /*4c30*/  LDCU.64 UR8, c[0x0][0x3e0] ;  /* 0x00007c00ff0877ac */ /* 0x000e220008000a00 */
[----:B------:R-:W-:Y:S01]  /*4c40*/  MOV R2, R120 ;  /* 0x0000007800027202 */ /* 0x000fe20000000f00 */
[----:B------:R-:W-:Y:S01]  /*4c50*/  FADD.FTZ R7, R7, -R33 ;  /* 0x8000002107077221 */ /* 0x000fe20000010000 */
[----:B-1----:R-:W-:Y:S01]  /*4c60*/  MOV R3, R123 ;  /* 0x0000007b00037202 */ /* 0x002fe20000000f00 */
[----:B------:R-:W1:Y:S02]  /*4c70*/  LDCU.64 UR10, c[0x0][0x380] ;  /* 0x00007000ff0a77ac */ /* 0x000e640008000a00 */
[----:B------:R-:W-:-:S04]  /*4c80*/  FMUL.FTZ R7, R7, R32 ;  /* 0x0000002007077220 */ /* 0x000fc80000410000 */
[----:B------:R-:W-:Y:S01]  /*4c90*/  FFMA.FTZ R7, R42, R7, R45 ;  /* 0x000000072a077223 */ /* 0x000fe2000001002d */
[----:B0-----:R-:W-:Y:S02]  /*4ca0*/  IMAD R5, R96, UR8, RZ ;  /* 0x0000000860057c24 */ /* 0x001fe4000f8e02ff */
[----:B------:R-:W-:-:S04]  /*4cb0*/  IMAD.WIDE.U32 R2, R116, UR8, R2 ;  /* 0x0000000874027c25 */ /* 0x000fc8000f8e0002 */
[----:B------:R-:W-:Y:S01]  /*4cc0*/  IMAD R5, R116, UR9, R5 ;  /* 0x0000000974057c24 */ /* 0x000fe2000f8e0205 */
[----:B-1----:R-:W-:-:S04]  /*4cd0*/  LEA R4, P1, R2, UR10, 0x1 ;  /* 0x0000000a02047c11 */ /* 0x002fc8000f8208ff */
[----:B------:R-:W-:Y:S01]  /*4ce0*/  IADD3 R5, PT, PT, R3, R5, RZ ;  /* 0x0000000503057210 */ /* 0x000fe20007ffe0ff */
[----:B------:R-:W-:-:S03]  /*4cf0*/  FADD.FTZ R3, R6, -R33 ;  /* 0x8000002106037221 */ /* 0x000fc60000010000 */
[----:B------:R-:W-:Y:S01]  /*4d00*/  LEA.HI.X R5, R2, UR11, R5, 0x1, P1 ;  /* 0x0000000b02057c11 */ /* 0x000fe200088f0c05 */
[----:B------:R-:W-:-:S04]  /*4d10*/  FMUL.FTZ R3, R3, R32 ;  /* 0x0000002003037220 */ /* 0x000fc80000410000 */
[----:B------:R-:W-:-:S05]  /*4d20*/  FFMA.FTZ R2, R43, R3, R44 ;  /* 0x000000032b027223 */ /* 0x000fca000001002c */
[----:B------:R-:W-:-:S05]  /*4d30*/  F2FP.BF16.F32.PACK_AB R3, R2, R7 ;  /* 0x000000070203723e */ /* 0x000fca00000010ff */
[----:B------:R0:W-:Y:S02]  /*4d40*/  STG.E desc[UR6][R4.64], R3 ;  /* 0x0000000304007986 */ /* 0x0001e4000c101906 */
.L_x_2328:
[----:B------:R-:W-:Y:S05]  /*4d50*/  BSYNC.RECONVERGENT B1 ;  /* 0x0000000000017941 */ /* 0x000fea0003800200 */
.L_x_2327:
        /* <DEDUP_REMOVED lines=9> */
[----:B------:R-:W-:Y:S02]  /*4df0*/  ISETP.GE.U32.AND P4, PT, R113, UR4, PT ;  /* 0x0000000471007c0c */ /* 0x000fe4000bf86070 */
[----:B------:R-:W-:Y:S02]  /*4e00*/  ISETP.GE.AND.EX P2, PT, R29, UR5, PT, P2 ;  /* 0x000000051d007c0c */ /* 0x000fe4000bf46320 */
[----:B------:R-:W-:Y:S02]  /*4e10*/  ISETP.GE.AND.EX P1, PT, R6, UR5, PT, P1 ;  /* 0x0000000506007c0c */ /* 0x000fe4000bf26310 */
[----:B------:R-:W-:-:S02]  /*4e20*/  ISETP.GE.AND.EX P6, PT, R95, UR5, PT, P6 ;  /* 0x000000055f007c0c */ /* 0x000fc4000bfc6360 */
        /* <DEDUP_REMOVED lines=21> */
.L_x_2330:
[----:B------:R-:W-:Y:S05]  /*4f80*/  BSYNC.RECONVERGENT B1 ;  /* 0x0000000000017941 */ /* 0x000fea0003800200 */
.L_x_2329:
[----:B------:R-:W-:Y:S01]  /*4f90*/  BSSY.RECONVERGENT B1, `(.L_x_2331) ;  /* 0x0000016000017945 */ /* 0x000fe20003800200 */
[C---:B------:R-:W-:Y:S02]  /*4fa0*/  IADD3 R7, PT, PT, R34.reuse, 0xa0, RZ ;  /* 0x000000a022077810 */ /* 0x040fe40007ffe0ff */
[----:B------:R-:W-:Y:S01]  /*4fb0*/  IADD3 R8, PT, PT, R34, 0xb0, RZ ;  /* 0x000000b022087810 */ /* 0x000fe20007ffe0ff */
[----:B------:R-:W-:Y:S06]  /*4fc0*/  @P2 BRA `(.L_x_2332) ;  /* 0x0000000000482947 */ /* 0x000fec0003800000 */
        /* <DEDUP_REMOVED lines=8> */
[----:B------:R-:W-:Y:S01]  /*5050*/  FFMA.FTZ R11, R42, R11, R45 ;  /* 0x0000000b2a0b7223 */ /* 0x000fe2000001002d */
[----:B---3--:R-:W-:Y:S02]  /*5060*/  IMAD R29, R29, UR8, RZ ;  /* 0x000000081d1d7c24 */ /* 0x008fe4000f8e02ff */
        /* <DEDUP_REMOVED lines=8> */
.L_x_2332:
[----:B------:R-:W-:Y:S05]  /*50f0*/  BSYNC.RECONVERGENT B1 ;  /* 0x0000000000017941 */ /* 0x000fea0003800200 */
.L_x_2331:
[----:B------:R-:W-:Y:S04]  /*5100*/  BSSY.RECONVERGENT B1, `(.L_x_2333) ;  /* 0x0000014000017945 */ /* 0x000fe80003800200 */
[----:B------:R-:W-:Y:S05]  /*5110*/  @P1 BRA `(.L_x_2334) ;  /* 0x0000000000481947 */ /* 0x000fea0003800000 */
[----:B------:R-:W4:Y:S01]  /*5120*/  LDCU.64 UR8, c[0x0][0x3e0] ;  /* 0x00007c00ff0877ac */ /* 0x000f220008000a00 */
[----:B------:R-:W-:Y:S01]  /*5130*/  MOV R2, R120 ;  /* 0x0000007800027202 */ /* 0x000fe20000000f00 */
[--C-:B0-23--:R-:W-:Y:S01]  /*5140*/  FADD.FTZ R5, R12, -R33.reuse ;  /* 0x800000210c057221 */ /* 0x10dfe20000010000 */
[----:B-1----:R-:W-:Y:S01]  /*5150*/  MOV R3, R123 ;  /* 0x0000007b00037202 */ /* 0x002fe20000000f00 */
        /* <DEDUP_REMOVED lines=14> */
.L_x_2334:
[----:B------:R-:W-:Y:S05]  /*5240*/  BSYNC.RECONVERGENT B1 ;  /* 0x0000000000017941 */ /* 0x000fea0003800200 */
.L_x_2333:
        /* <DEDUP_REMOVED lines=20> */
.L_x_2336:
[----:B------:R-:W-:Y:S05]  /*5390*/  BSYNC.RECONVERGENT B1 ;  /* 0x0000000000017941 */ /* 0x000fea0003800200 */
.L_x_2335:
        /* <DEDUP_REMOVED lines=20> */
.L_x_2338:
[----:B------:R-:W-:Y:S05]  /*54e0*/  BSYNC.RECONVERGENT B1 ;  /* 0x0000000000017941 */ /* 0x000fea0003800200 */
.L_x_2337:
        /* <DEDUP_REMOVED lines=20> */
.L_x_2340:
[----:B------:R-:W-:Y:S05]  /*5630*/  BSYNC.RECONVERGENT B1 ;  /* 0x0000000000017941 */ /* 0x000fea0003800200 */
.L_x_2339:
[----:B------:R-:W-:Y:S01]  /*5640*/  ISETP.GE.U32.AND P5, PT, R7, UR4, PT ;  /* 0x0000000407007c0c */ /* 0x000fe2000bfa6070 */
[----:B------:R-:W-:Y:S01]  /*5650*/  BSSY.RECONVERGENT B1, `(.L_x_2341) ;  /* 0x0000027000017945 */ /* 0x000fe20003800200 */
[----:B0-234-:R-:W-:Y:S02]  /*5660*/  SHF.R.S32.HI R4, RZ, 0x1f, R7 ;  /* 0x0000001fff047819 */ /* 0x01dfe40000011407 */
[----:B------:R-:W-:Y:S02]  /*5670*/  IADD3 R0, PT, PT, R34, 0xe0, RZ ;  /* 0x000000e022007810 */ /* 0x000fe40007ffe0ff */
[----:B------:R-:W-:Y:S02]  /*5680*/  ISETP.GE.AND.EX P5, PT, R4, UR5, PT, P5 ;  /* 0x0000000504007c0c */ /* 0x000fe4000bfa6350 */
[----:B------:R-:W-:Y:S02]  /*5690*/  IADD3 R6, PT, PT, R34, 0xf0, RZ ;  /* 0x000000f022067810 */ /* 0x000fe40007ffe0ff */
        /* <DEDUP_REMOVED lines=8> */
[----:B------:R-:W-:Y:S02]  /*5720*/  ISETP.GE.AND.EX P2, PT, R13, UR5, PT, P2 ;  /* 0x000000050d007c0c */ /* 0x000fe4000bf46320 */
[----:B------:R-:W-:Y:S02]  /*5730*/  ISETP.GE.AND.EX P1, PT, R92, UR5, PT, P1 ;  /* 0x000000055c007c0c */ /* 0x000fe4000bf26310 */
[----:B------:R-:W-:Y:S02]  /*5740*/  ISETP.GE.AND.EX P6, PT, R118, UR5, PT, P6 ;  /* 0x0000000576007c0c */ /* 0x000fe4000bfc6360 */
[----:B------:R-:W-:Y:S02]  /*5750*/  ISETP.GE.AND.EX P3, PT, R9, UR5, PT, P3 ;  /* 0x0000000509007c0c */ /* 0x000fe4000bf66330 */
[----:B------:R-:W-:-:S02]  /*5760*/  ISETP.GE.AND.EX P4, PT, R10, UR5, PT, P4 ;  /* 0x000000050a007c0c */ /* 0x000fc4000bf86340 */
[C---:B------:R-:W-:Y:S02]  /*5770*/  IADD3 R11, PT, PT, R34.reuse, 0x100, RZ ;  /* 0x00000100220b7810 */ /* 0x040fe40007ffe0ff */
[----:B------:R-:W-:Y:S01]  /*5780*/  IADD3 R12, PT, PT, R34, 0x110, RZ ;  /* 0x00000110220c7810 */ /* 0x000fe20007ffe0ff */
[----:B------:R-:W-:Y:S08]  /*5790*/  @P5 BRA `(.L_x_2342) ;  /* 0x0000000000485947 */ /* 0x000ff00003800000 */
[----:B------:R-:W0:Y:S01]  /*57a0*/  LDCU.64 UR8, c[0x0][0x3e0] ;  /* 0x00007c00ff0877ac */ /* 0x000e220008000a00 */
[----:B------:R-:W-:Y:S01]  /*57b0*/  MOV R2, R120 ;  /* 0x0000007800027202 */ /* 0x000fe20000000f00 */
[--C-:B------:R-:W-:Y:S01]  /*57c0*/  FADD.FTZ R5, R20, -R33.reuse ;  /* 0x8000002114057221 */ /* 0x100fe20000010000 */
[----:B-1----:R-:W-:Y:S01]  /*57d0*/  MOV R3, R123 ;  /* 0x0000007b00037202 */ /* 0x002fe20000000f00 */
[----:B------:R-:W1:Y:S01]  /*57e0*/  LDCU.64 UR10, c[0x0][0x380] ;  /* 0x00007000ff0a77ac */ /* 0x000e620008000a00 */
[----:B------:R-:W-:Y:S01]  /*57f0*/  FADD.FTZ R21, R21, -R33 ;  /* 0x8000002115157221 */ /* 0x000fe20000010000 */
[----:B------:R-:W-:-:S03]  /*5800*/  FMUL.FTZ R5, R5, R32 ;  /* 0x0000002005057220 */ /* 0x000fc60000410000 */
[----:B------:R-:W-:-:S04]  /*5810*/  FMUL.FTZ R21, R21, R32 ;  /* 0x0000002015157220 */ /* 0x000fc80000410000 */
[----:B------:R-:W-:Y:S01]  /*5820*/  FFMA.FTZ R14, R43, R21, R44 ;  /* 0x000000152b0e7223 */ /* 0x000fe2000001002c */
[----:B0-----:R-:W-:Y:S02]  /*5830*/  IMAD R4, R4, UR8, RZ ;  /* 0x0000000804047c24 */ /* 0x001fe4000f8e02ff */
        /* <DEDUP_REMOVED lines=8> */
.L_x_2342:
[----:B------:R-:W-:Y:S05]  /*58c0*/  BSYNC.RECONVERGENT B1 ;  /* 0x0000000000017941 */ /* 0x000fea0003800200 */
.L_x_2341:
[----:B------:R-:W-:Y:S04]  /*58d0*/  BSSY.RECONVERGENT B1, `(.L_x_2343) ;  /* 0x0000014000017945 */ /* 0x000fe80003800200 */
[----:B------:R-:W-:Y:S05]  /*58e0*/  @P2 BRA `(.L_x_2344) ;  /* 0x0000000000482947 */ /* 0x000fea0003800000 */
        /* <DEDUP_REMOVED lines=8> */
[----:B------:R-:W-:Y:S01]  /*5970*/  FFMA.FTZ R23, R42, R23, R45 ;  /* 0x000000172a177223 */ /* 0x000fe2000001002d */
        /* <DEDUP_REMOVED lines=9> */
.L_x_2344:
[----:B------:R-:W-:Y:S05]  /*5a10*/  BSYNC.RECONVERGENT B1 ;  /* 0x0000000000017941 */ /* 0x000fea0003800200 */
.L_x_2343:
        /* <DEDUP_REMOVED lines=20> */
.L_x_2346:
[----:B------:R-:W-:Y:S05]  /*5b60*/  BSYNC.RECONVERGENT B1 ;  /* 0x0000000000017941 */ /* 0x000fea0003800200 */
.L_x_2345:
        /* <DEDUP_REMOVED lines=20> */
.L_x_2348:
[----:B------:R-:W-:Y:S05]  /*5cb0*/  BSYNC.RECONVERGENT B1 ;  /* 0x0000000000017941 */ /* 0x000fea0003800200 */
.L_x_2347:
[----:B------:R-:W-:Y:S04]  /*5cc0*/  BSSY.RECONVERGENT B1, `(.L_x_2349) ;  /* 0x0000014000017945 */ /* 0x000fe80003800200 */
[----:B------:R-:W-:Y:S05]  /*5cd0*/  @P3 BRA `(.L_x_2350) ;  /* 0x0000000000483947 */ /* 0x000fea0003800000 */
[----:B------:R-:W5:Y:S01]  /*5ce0*/  LDCU.64 UR8, c[0x0][0x3e0] ;  /* 0x00007c00ff0877ac */ /* 0x000f620008000a00 */
[----:B------:R-:W-:Y:S01]  /*5cf0*/  MOV R2, R120 ;  /* 0x0000007800027202 */ /* 0x000fe20000000f00 */
[--C-:B0-234-:R-:W-:Y:S01]  /*5d00*/  FADD.FTZ R5, R48, -R33.reuse ;  /* 0x8000002130057221 */ /* 0x11dfe20000010000 */
[----:B-1----:R-:W-:Y:S01]  /*5d10*/  MOV R3, R123 ;  /* 0x0000007b00037202 */ /* 0x002fe20000000f00 */
[----:B------:R-:W0:Y:S01]  /*5d20*/  LDCU.64 UR10, c[0x0][0x380] ;  /* 0x00007000ff0a77ac */ /* 0x000e220008000a00 */
[----:B------:R-:W-:Y:S01]  /*5d30*/  FADD.FTZ R49, R49, -R33 ;  /* 0x8000002131317221 */ /* 0x000fe20000010000 */
[----:B------:R-:W-:-:S03]  /*5d40*/  FMUL.FTZ R5, R5, R32 ;  /* 0x0000002005057220 */ /* 0x000fc60000410000 */
[----:B------:R-:W-:-:S04]  /*5d50*/  FMUL.FTZ R49, R49, R32 ;  /* 0x0000002031317220 */ /* 0x000fc80000410000 */
        /* <DEDUP_REMOVED lines=10> */
.L_x_2350:
[----:B------:R-:W-:Y:S05]  /*5e00*/  BSYNC.RECONVERGENT B1 ;  /* 0x0000000000017941 */ /* 0x000fea0003800200 */
.L_x_2349:
        /* <DEDUP_REMOVED lines=20> */
.L_x_2352:
[----:B------:R-:W-:Y:S05]  /*5f50*/  BSYNC.RECONVERGENT B1 ;  /* 0x0000000000017941 */ /* 0x000fea0003800200 */
.L_x_2351:
[----:B------:R-:W-:Y:S01]  /*5f60*/  ISETP.GE.U32.AND P3, PT, R11, UR4, PT ;  /* 0x000000040b007c0c */ /* 0x000fe2000bf66070 */
[----:B------:R-:W-:Y:S01]  /*5f70*/  BSSY.RECONVERGENT B1, `(.L_x_2353) ;  /* 0x0000022000017945 */ /* 0x000fe20003800200 */
[----:B------:R-:W-:Y:S02]  /*5f80*/  SHF.R.S32.HI R0, RZ, 0x1f, R11 ;  /* 0x0000001fff007819 */ /* 0x000fe4000001140b */
[----:B------:R-:W-:Y:S02]  /*5f90*/  IADD3 R9, PT, PT, R34, 0x120, RZ ;  /* 0x0000012022097810 */ /* 0x000fe40007ffe0ff */
[----:B------:R-:W-:Y:S02]  /*5fa0*/  ISETP.GE.AND.EX P3, PT, R0, UR5, PT, P3 ;  /* 0x0000000500007c0c */ /* 0x000fe4000bf66330 */
[----:B------:R-:W-:Y:S02]  /*5fb0*/  IADD3 R7, PT, PT, R34, 0x150, RZ ;  /* 0x0000015022077810 */ /* 0x000fe40007ffe0ff */
[----:B------:R-:W-:-:S02]  /*5fc0*/  ISETP.GE.U32.AND P1, PT, R12, UR4, PT ;  /* 0x000000040c007c0c */ /* 0x000fc4000bf26070 */
[----:B------:R-:W-:Y:S02]  /*5fd0*/  ISETP.GE.U32.AND P4, PT, R9, UR4, PT ;  /* 0x0000000409007c0c */ /* 0x000fe4000bf86070 */
[----:B------:R-:W-:Y:S02]  /*5fe0*/  ISETP.GE.U32.AND P2, PT, R38, UR4, PT ;  /* 0x0000000426007c0c */ /* 0x000fe4000bf46070 */
[----:B------:R-:W-:Y:S02]  /*5ff0*/  SHF.R.S32.HI R6, RZ, 0x1f, R12 ;  /* 0x0000001fff067819 */ /* 0x000fe4000001140c */
[----:B------:R-:W-:Y:S02]  /*6000*/  SHF.R.S32.HI R8, RZ, 0x1f, R9 ;  /* 0x0000001fff087819 */ /* 0x000fe40000011409 */
[----:B------:R-:W-:Y:S02]  /*6010*/  ISETP.GE.U32.AND P5, PT, R111, UR4, PT ;  /* 0x000000046f007c0c */ /* 0x000fe4000bfa6070 */
[----:B------:R-:W-:-:S02]  /*6020*/  ISETP.GE.U32.AND P6, PT, R7, UR4, PT ;  /* 0x0000000407007c0c */ /* 0x000fc4000bfc6070 */
        /* <DEDUP_REMOVED lines=22> */
.L_x_2354:
[----:B------:R-:W-:Y:S05]  /*6190*/  BSYNC.RECONVERGENT B1 ;  /* 0x0000000000017941 */ /* 0x000fea0003800200 */
.L_x_2353:
        /* <DEDUP_REMOVED lines=20> */
.L_x_2356:
[----:B------:R-:W-:Y:S05]  /*62e0*/  BSYNC.RECONVERGENT B1 ;  /* 0x0000000000017941 */ /* 0x000fea0003800200 */
.L_x_2355:
        /* <DEDUP_REMOVED lines=20> */
.L_x_2358:
[----:B------:R-:W-:Y:S05]  /*6430*/  BSYNC.RECONVERGENT B1 ;  /* 0x0000000000017941 */ /* 0x000fea0003800200 */
.L_x_2357:
        /* <DEDUP_REMOVED lines=20> */
.L_x_2360:
[----:B------:R-:W-:Y:S05]  /*6580*/  BSYNC.RECONVERGENT B1 ;  /* 0x0000000000017941 */ /* 0x000fea0003800200 */
.L_x_2359:
[----:B------:R-:W-:Y:S01]  /*6590*/  ISETP.GE.AND.EX P5, PT, R91, UR5, PT, P5 ;  /* 0x000000055b007c0c */ /* 0x000fe2000bfa6350 */
[----:B------:R-:W-:Y:S01]  /*65a0*/  BSSY.RECONVERGENT B1, `(.L_x_2361) ;  /* 0x0000020000017945 */ /* 0x000fe20003800200 */
[----:B------:R-:W-:Y:S02]  /*65b0*/  ISETP.GE.U32.AND P1, PT, R110, UR4, PT ;  /* 0x000000046e007c0c */ /* 0x000fe4000bf26070 */
[----:B------:R-:W-:Y:S02]  /*65c0*/  ISETP.GE.U32.AND P2, PT, R109, UR4, PT ;  /* 0x000000046d007c0c */ /* 0x000fe4000bf46070 */
[----:B------:R-:W-:Y:S02]  /*65d0*/  SHF.R.S32.HI R8, RZ, 0x1f, R7 ;  /* 0x0000001fff087819 */ /* 0x000fe40000011407 */
[----:B------:R-:W-:Y:S02]  /*65e0*/  ISETP.GE.U32.AND P3, PT, R36, UR4, PT ;  /* 0x0000000424007c0c */ /* 0x000fe4000bf66070 */
[----:B------:R-:W-:-:S02]  /*65f0*/  ISETP.GE.U32.AND P4, PT, R108, UR4, PT ;  /* 0x000000046c007c0c */ /* 0x000fc4000bf86070 */
[----:B------:R-:W-:Y:S02]  /*6600*/  IADD3 R0, PT, PT, R34, 0x1c0, RZ ;  /* 0x000001c022007810 */ /* 0x000fe40007ffe0ff */
[----:B------:R-:W-:Y:S02]  /*6610*/  ISETP.GE.AND.EX P6, PT, R8, UR5, PT, P6 ;  /* 0x0000000508007c0c */ /* 0x000fe4000bfc6360 */
[----:B------:R-:W-:Y:S02]  /*6620*/  ISETP.GE.AND.EX P1, PT, R90, UR5, PT, P1 ;  /* 0x000000055a007c0c */ /* 0x000fe4000bf26310 */
[----:B------:R-:W-:Y:S02]  /*6630*/  ISETP.GE.AND.EX P2, PT, R89, UR5, PT, P2 ;  /* 0x0000000559007c0c */ /* 0x000fe4000bf46320 */
[----:B------:R-:W-:Y:S02]  /*6640*/  ISETP.GE.AND.EX P3, PT, R41, UR5, PT, P3 ;  /* 0x0000000529007c0c */ /* 0x000fe4000bf66330 */
[----:B------:R-:W-:-:S02]  /*6650*/  ISETP.GE.AND.EX P4, PT, R88, UR5, PT, P4 ;  /* 0x0000000558007c0c */ /* 0x000fc4000bf86340 */
[----:B------:R-:W-:Y:S01]  /*6660*/  IADD3 R34, PT, PT, R34, 0x1e0, RZ ;  /* 0x000001e022227810 */ /* 0x000fe20007ffe0ff */
[----:B------:R-:W-:Y:S10]  /*6670*/  @P5 BRA `(.L_x_2362) ;  /* 0x0000000000485947 */ /* 0x000ff40003800000 */
        /* <DEDUP_REMOVED lines=18> */
.L_x_2362:
[----:B------:R-:W-:Y:S05]  /*67a0*/  BSYNC.RECONVERGENT B1 ;  /* 0x0000000000017941 */ /* 0x000fea0003800200 */
.L_x_2361:
        /* <DEDUP_REMOVED lines=20> */
.L_x_2364:
[----:B------:R-:W-:Y:S05]  /*68f0*/  BSYNC.RECONVERGENT B1 ;  /* 0x0000000000017941 */ /* 0x000fea0003800200 */
.L_x_2363:
        /* <DEDUP_REMOVED lines=20> */
.L_x_2366:
[----:B------:R-:W-:Y:S05]  /*6a40*/  BSYNC.RECONVERGENT B1 ;  /* 0x0000000000017941 */ /* 0x000fea0003800200 */
.L_x_2365:
        /* <DEDUP_REMOVED lines=20> */
.L_x_2368:
[----:B------:R-:W-:Y:S05]  /*6b90*/  BSYNC.RECONVERGENT B1 ;  /* 0x0000000000017941 */ /* 0x000fea0003800200 */
.L_x_2367:
        /* <DEDUP_REMOVED lines=20> */
.L_x_2370:
[----:B------:R-:W-:Y:S05]  /*6ce0*/  BSYNC.RECONVERGENT B1 ;  /* 0x0000000000017941 */ /* 0x000fea0003800200 */
.L_x_2369:
        /* <DEDUP_REMOVED lines=20> */
.L_x_2372:
[----:B------:R-:W-:Y:S05]  /*6e30*/  BSYNC.RECONVERGENT B1 ;  /* 0x0000000000017941 */ /* 0x000fea0003800200 */
.L_x_2371:
        /* <DEDUP_REMOVED lines=34> */
.L_x_2374:
[----:B------:R-:W-:Y:S05]  /*7060*/  BSYNC.RECONVERGENT B1 ;  /* 0x0000000000017941 */ /* 0x000fea0003800200 */
.L_x_2373:
        /* <DEDUP_REMOVED lines=20> */
.L_x_2376:
[----:B------:R-:W-:Y:S05]  /*71b0*/  BSYNC.RECONVERGENT B1 ;  /* 0x0000000000017941 */ /* 0x000fea0003800200 */
.L_x_2375:
[----:B------:R-:W-:Y:S04]  /*71c0*/  BSSY.RECONVERGENT B1, `(.L_x_2377) ;  /* 0x0000014000017945 */ /* 0x000fe80003800200 */
[----:B------:R-:W-:Y:S05]  /*71d0*/  @P1 BRA `(.L_x_2378) ;  /* 0x0000000000481947 */ /* 0x000fea0003800000 */
[----:B------:R-:W5:Y:S01]  /*71e0*/  LDCU.64 UR8, c[0x0][0x3e0] ;  /* 0x00007c00ff0877ac */ /* 0x000f620008000a00 */
[--C-:B0-234-:R-:W-:Y:S01]  /*71f0*/  FADD.FTZ R5, R76, -R33.reuse ;  /* 0x800000214c057221 */ /* 0x11dfe20000010000 */
[----:B------:R-:W-:Y:S01]  /*7200*/  MOV R2, R120 ;  /* 0x0000007800027202 */ /* 0x000fe20000000f00 */
[----:B------:R-:W-:Y:S01]  /*7210*/  FADD.FTZ R77, R77, -R33 ;  /* 0x800000214d4d7221 */ /* 0x000fe20000010000 */
[----:B------:R-:W0:Y:S01]  /*7220*/  LDCU.64 UR10, c[0x0][0x380] ;  /* 0x00007000ff0a77ac */ /* 0x000e220008000a00 */
[----:B-1----:R-:W-:Y:S01]  /*7230*/  MOV R3, R123 ;  /* 0x0000007b00037202 */ /* 0x002fe20000000f00 */
[-C--:B------:R-:W-:Y:S01]  /*7240*/  FMUL.FTZ R7, R5, R32.reuse ;  /* 0x0000002005077220 */ /* 0x080fe20000410000 */
[----:B------:R-:W-:-:S03]  /*7250*/  FMUL.FTZ R77, R77, R32 ;  /* 0x000000204d4d7220 */ /* 0x000fc60000410000 */
        /* <DEDUP_REMOVED lines=10> */
.L_x_2378:
[----:B------:R-:W-:Y:S05]  /*7300*/  BSYNC.RECONVERGENT B1 ;  /* 0x0000000000017941 */ /* 0x000fea0003800200 */
.L_x_2377:
        /* <DEDUP_REMOVED lines=20> */
.L_x_2380:
[----:B------:R-:W-:Y:S05]  /*7450*/  BSYNC.RECONVERGENT B1 ;  /* 0x0000000000017941 */ /* 0x000fea0003800200 */
.L_x_2379:
        /* <DEDUP_REMOVED lines=20> */
.L_x_2382:
[----:B------:R-:W-:Y:S05]  /*75a0*/  BSYNC.RECONVERGENT B1 ;  /* 0x0000000000017941 */ /* 0x000fea0003800200 */
.L_x_2381:
[----:B------:R-:W-:Y:S05]  /*75b0*/  @P4 BRA `(.L_x_2383) ;  /* 0x0000004400304947 */ /* 0x000fea0003800000 */
[----:B------:R-:W5:Y:S01]  /*75c0*/  LDCU.64 UR4, c[0x0][0x3e0] ;  /* 0x00007c00ff0477ac */ /* 0x000f620008000a00 */
[--C-:B------:R-:W-:Y:S01]  /*75d0*/  FADD.FTZ R83, R83, -R33.reuse ;  /* 0x8000002153537221 */ /* 0x100fe20000010000 */
[----:B------:R-:W-:Y:S01]  /*75e0*/  MOV R121, R123 ;  /* 0x0000007b00797202 */ /* 0x000fe20000000f00 */
[----:B------:R-:W-:Y:S01]  /*75f0*/  FADD.FTZ R33, R82, -R33 ;  /* 0x8000002152217221 */ /* 0x000fe20000010000 */
[----:B------:R-:W1:Y:S01]  /*7600*/  LDCU.64 UR8, c[0x0][0x380] ;  /* 0x00007000ff0877ac */ /* 0x000e620008000a00 */
[-C--:B------:R-:W-:Y:S02]  /*7610*/  FMUL.FTZ R83, R83, R32.reuse ;  /* 0x0000002053537220 */ /* 0x080fe40000410000 */
[----:B------:R-:W-:Y:S02]  /*7620*/  FMUL.FTZ R33, R33, R32 ;  /* 0x0000002021217220 */ /* 0x000fe40000410000 */
[----:B0-234-:R-:W-:Y:S02]  /*7630*/  FFMA.FTZ R5, R42, R83, R45 ;  /* 0x000000532a057223 */ /* 0x01dfe4000001002d */
[----:B------:R-:W-:-:S05]  /*7640*/  FFMA.FTZ R44, R43, R33, R44 ;  /* 0x000000212b2c7223 */ /* 0x000fca000001002c */
[----:B------:R-:W-:Y:S01]  /*7650*/  F2FP.BF16.F32.PACK_AB R5, R44, R5 ;  /* 0x000000052c05723e */ /* 0x000fe200000010ff */
[----:B-----5:R-:W-:Y:S02]  /*7660*/  IMAD R0, R85, UR4, RZ ;  /* 0x0000000455007c24 */ /* 0x020fe4000f8e02ff */
[----:B------:R-:W-:-:S04]  /*7670*/  IMAD.WIDE.U32 R120, R105, UR4, R120 ;  /* 0x0000000469787c25 */ /* 0x000fc8000f8e0078 */
[----:B-1----:R-:W-:Y:S01]  /*7680*/  IMAD R3, R105, UR5, R0 ;  /* 0x0000000569037c24 */ /* 0x002fe2000f8e0200 */
[----:B------:R-:W-:-:S04]  /*7690*/  LEA R2, P1, R120, UR8, 0x1 ;  /* 0x0000000878027c11 */ /* 0x000fc8000f8208ff */
[----:B------:R-:W-:-:S04]  /*76a0*/  IADD3 R3, PT, PT, R121, R3, RZ ;  /* 0x0000000379037210 */ /* 0x000fc80007ffe0ff */
[----:B------:R-:W-:-:S05]  /*76b0*/  LEA.HI.X R3, R120, UR9, R3, 0x1, P1 ;  /* 0x0000000978037c11 */ /* 0x000fca00088f0c03 */
[----:B------:R0:W-:Y:S01]  /*76c0*/  STG.E desc[UR6][R2.64], R5 ;  /* 0x0000000502007986 */ /* 0x0001e2000c101906 */
[----:B------:R-:W-:Y:S05]  /*76d0*/  BRA `(.L_x_2383) ;  /* 0x0000004000e87947 */ /* 0x000fea0003800000 */
.L_x_2320:
        /* <DEDUP_REMOVED lines=33> */
[----:B------:R-:W-:Y:S02]  /*78f0*/  IADD3 R29, PT, PT, R31, R84, RZ ;  /* 0x000000541f1d7210 */ /* 0x000fe40007ffe0ff */
[C---:B-1----:R-:W-:Y:S02]  /*7900*/  LEA R28, P1, R30.reuse, UR10, 0x1 ;  /* 0x0000000a1e1c7c11 */ /* 0x042fe4000f8208ff */
[----:B------:R-:W-:Y:S02]  /*7910*/  F2FP.BF16.F32.PACK_AB R125, R125, R0 ;  /* 0x000000007d7d723e */ /* 0x000fe400000010ff */
[----:B------:R-:W-:-:S05]  /*7920*/  LEA.HI.X R29, R30, UR11, R29, 0x1, P1 ;  /* 0x0000000b1e1d7c11 */ /* 0x000fca00088f0c1d */
[----:B------:R0:W-:Y:S04]  /*7930*/  STG.E desc[UR6][R28.64], R125 ;  /* 0x0000007d1c007986 */ /* 0x0001e8000c101906 */
.L_x_2385:
[----:B------:R-:W-:Y:S05]  /*7940*/  BSYNC.RECONVERGENT B1 ;  /* 0x0000000000017941 */ /* 0x000fea0003800200 */
.L_x_2384:
[----:B------:R-:W-:Y:S04]  /*7950*/  BSSY.RECONVERGENT B1, `(.L_x_2386) ;  /* 0x000001e000017945 */ /* 0x000fe80003800200 */
[----:B------:R-:W-:Y:S05]  /*7960*/  @P2 BRA `(.L_x_2387) ;  /* 0x0000000000702947 */ /* 0x000fea0003800000 */
[--C-:B0-----:R-:W-:Y:S01]  /*7970*/  FADD.FTZ R29, R2, -R33.reuse ;  /* 0x80000021021d7221 */ /* 0x101fe20000010000 */
[----:B------:R-:W-:Y:S01]  /*7980*/  FADD.FTZ R3, R3, -R33 ;  /* 0x8000002103037221 */ /* 0x000fe20000010000 */
[----:B------:R-:W0:Y:S02]  /*7990*/  LDCU.64 UR8, c[0x0][0x3e0] ;  /* 0x00007c00ff0877ac */ /* 0x000e240008000a00 */
        /* <DEDUP_REMOVED lines=20> */
[----:B-1----:R-:W-:-:S04]  /*7ae0*/  LEA R2, P1, R28, UR10, 0x1 ;  /* 0x0000000a1c027c11 */ /* 0x002fc8000f8208ff */
[----:B------:R-:W-:Y:S01]  /*7af0*/  LEA.HI.X R3, R28, UR11, R125, 0x1, P1 ;  /* 0x0000000b1c037c11 */ /* 0x000fe200088f0c7d */
[----:B0-----:R-:W-:-:S05]  /*7b00*/  FMUL.FTZ R119, R0, R31 ;  /* 0x0000001f00777220 */ /* 0x001fca0000410000 */
[----:B------:R-:W-:-:S05]  /*7b10*/  F2FP.BF16.F32.PACK_AB R119, R119, R30 ;  /* 0x0000001e7777723e */ /* 0x000fca00000010ff */
[----:B------:R1:W-:Y:S02]  /*7b20*/  STG.E desc[UR6][R2.64], R119 ;  /* 0x0000007702007986 */ /* 0x0003e4000c101906 */
.L_x_2387:
[----:B------:R-:W-:Y:S05]  /*7b30*/  BSYNC.RECONVERGENT B1 ;  /* 0x0000000000017941 */ /* 0x000fea0003800200 */
.L_x_2386:
[----:B-1----:R-:W-:Y:S01]  /*7b40*/  IADD3 R3, PT, PT, R34, 0x20, RZ ;  /* 0x0000002022037810 */ /* 0x002fe20007ffe0ff */
[----:B------:R-:W-:Y:S01]  /*7b50*/  BSSY.RECONVERGENT B1, `(.L_x_2388) ;  /* 0x0000023000017945 */ /* 0x000fe20003800200 */
[----:B------:R-:W-:Y:S02]  /*7b60*/  ISETP.GE.U32.AND P2, PT, R116, UR4, PT ;  /* 0x0000000474007c0c */ /* 0x000fe4000bf46070 */
[----:B------:R-:W-:Y:S02]  /*7b70*/  ISETP.GE.U32.AND P1, PT, R3, UR4, PT ;  /* 0x0000000403007c0c */ /* 0x000fe4000bf26070 */
[----:B0-----:R-:W-:Y:S02]  /*7b80*/  SHF.R.S32.HI R28, RZ, 0x1f, R3 ;  /* 0x0000001fff1c7819 */ /* 0x001fe40000011403 */
[----:B------:R-:W-:Y:S02]  /*7b90*/  ISETP.GE.AND.EX P2, PT, R96, UR5, PT, P2 ;  /* 0x0000000560007c0c */ /* 0x000fe4000bf46320 */
[----:B------:R-:W-:-:S13]  /*7ba0*/  ISETP.GE.AND.EX P1, PT, R28, UR5, PT, P1 ;  /* 0x000000051c007c0c */ /* 0x000fda000bf26310 */
[----:B------:R-:W-:Y:S05]  /*7bb0*/  @P1 BRA `(.L_x_2389) ;  /* 0x0000000000701947 */ /* 0x000fea0003800000 */
[--C-:B------:R-:W-:Y:S01]  /*7bc0*/  FADD.FTZ R29, R4, -R33.reuse ;  /* 0x80000021041d7221 */ /* 0x100fe20000010000 */
        /* <DEDUP_REMOVED lines=27> */
.L_x_2389:
[----:B------:R-:W-:Y:S05]  /*7d80*/  BSYNC.RECONVERGENT B1 ;  /* 0x0000000000017941 */ /* 0x000fea0003800200 */
.L_x_2388:
[----:B------:R-:W-:Y:S01]  /*7d90*/  BSSY.RECONVERGENT B1, `(.L_x_2390) ;  /* 0x0000020000017945 */ /* 0x000fe20003800200 */
[C---:B------:R-:W-:Y:S02]  /*7da0*/  IADD3 R28, PT, PT, R34.reuse, 0x50, RZ ;  /* 0x00000050221c7810 */ /* 0x040fe40007ffe0ff */
[----:B------:R-:W-:Y:S01]  /*7db0*/  IADD3 R0, PT, PT, R34, 0x60, RZ ;  /* 0x0000006022007810 */ /* 0x000fe20007ffe0ff */
[----:B------:R-:W-:Y:S06]  /*7dc0*/  @P2 BRA `(.L_x_2391) ;  /* 0x0000000000702947 */ /* 0x000fec0003800000 */
[--C-:B------:R-:W-:Y:S01]  /*7dd0*/  FADD.FTZ R7, R7, -R33.reuse ;  /* 0x8000002107077221 */ /* 0x100fe20000010000 */
[----:B------:R-:W-:Y:S01]  /*7de0*/  FADD.FTZ R5, R6, -R33 ;  /* 0x8000002106057221 */ /* 0x000fe20000010000 */
[----:B------:R-:W1:Y:S02]  /*7df0*/  LDCU.64 UR8, c[0x0][0x3e0] ;  /* 0x00007c00ff0877ac */ /* 0x000e640008000a00 */
[-C--:B0-----:R-:W-:Y:S01]  /*7e00*/  FMUL.FTZ R3, R7, R32.reuse ;  /* 0x0000002007037220 */ /* 0x081fe20000410000 */
[----:B------:R-:W-:Y:S01]  /*7e10*/  FMUL.FTZ R2, R5, R32 ;  /* 0x0000002005027220 */ /* 0x000fe20000410000 */
[----:B------:R-:W0:Y:S01]  /*7e20*/  LDCU.64 UR10, c[0x0][0x380] ;  /* 0x00007000ff0a77ac */ /* 0x000e220008000a00 */
[----:B------:R-:W-:Y:S01]  /*7e30*/  MOV R5, R123 ;  /* 0x0000007b00057202 */ /* 0x000fe20000000f00 */
[----:B------:R-:W-:Y:S01]  /*7e40*/  FFMA.FTZ R3, R42, R3, R45 ;  /* 0x000000032a037223 */ /* 0x000fe2000001002d */
[----:B------:R-:W-:-:S03]  /*7e50*/  FFMA.FTZ R2, R43, R2, R44 ;  /* 0x000000022b027223 */ /* 0x000fc6000001002c */
        /* <DEDUP_REMOVED lines=11> */
[----:B------:R-:W-:-:S05]  /*7f10*/  IADD3 R31, PT, PT, R5, R31, RZ ;  /* 0x0000001f051f7210 */ /* 0x000fca0007ffe0ff */
[----:B------:R-:W1:Y:S01]  /*7f20*/  MUFU.RCP R29, R29 ;  /* 0x0000001d001d7308 */ /* 0x000e620000001000 */
[----:B--2---:R-:W-:Y:S01]  /*7f30*/  FMUL.FTZ R7, R3, R6 ;  /* 0x0000000603077220 */ /* 0x004fe20000410000 */
[----:B-1----:R-:W-:Y:S01]  /*7f40*/  FMUL.FTZ R30, R2, R29 ;  /* 0x0000001d021e7220 */ /* 0x002fe20000410000 */
[----:B0-----:R-:W-:-:S04]  /*7f50*/  LEA R2, P1, R4, UR10, 0x1 ;  /* 0x0000000a04027c11 */ /* 0x001fc8000f8208ff */
[----:B------:R-:W-:Y:S02]  /*7f60*/  LEA.HI.X R3, R4, UR11, R31, 0x1, P1 ;  /* 0x0000000b04037c11 */ /* 0x000fe400088f0c1f */
[----:B------:R-:W-:-:S05]  /*7f70*/  F2FP.BF16.F32.PACK_AB R7, R30, R7 ;  /* 0x000000071e07723e */ /* 0x000fca00000010ff */
[----:B------:R1:W-:Y:S02]  /*7f80*/  STG.E desc[UR6][R2.64], R7 ;  /* 0x0000000702007986 */ /* 0x0003e4000c101906 */
.L_x_2391:
[----:B------:R-:W-:Y:S05]  /*7f90*/  BSYNC.RECONVERGENT B1 ;  /* 0x0000000000017941 */ /* 0x000fea0003800200 */
.L_x_2390:
[----:B------:R-:W-:Y:S01]  /*7fa0*/  ISETP.GE.U32.AND P5, PT, R37, UR4, PT ;  /* 0x0000000425007c0c */ /* 0x000fe2000bfa6070 */
[----:B------:R-:W-:Y:S01]  /*7fb0*/  BSSY.RECONVERGENT B1, `(.L_x_2392) ;  /* 0x000002b000017945 */ /* 0x000fe20003800200 */
[----:B------:R-:W-:Y:S02]  /*7fc0*/  ISETP.GE.U32.AND P1, PT, R28, UR4, PT ;  /* 0x000000041c007c0c */ /* 0x000fe4000bf26070 */
[----:B------:R-:W-:Y:S02]  /*7fd0*/  ISETP.GE.AND.EX P5, PT, R46, UR5, PT, P5 ;  /* 0x000000052e007c0c */ /* 0x000fe4000bfa6350 */
[----:B------:R-:W-:Y:S02]  /*7fe0*/  ISETP.GE.U32.AND P6, PT, R0, UR4, PT ;  /* 0x0000000400007c0c */ /* 0x000fe4000bfc6070 */
[----:B------:R-:W-:Y:S02]  /*7ff0*/  ISETP.GE.U32.AND P2, PT, R114, UR4, PT ;  /* 0x0000000472007c0c */ /* 0x000fe4000bf46070 */
[----:B------:R-:W-:-:S02]  /*8000*/  SHF.R.S32.HI R30, RZ, 0x1f, R28 ;  /* 0x0000001fff1e7819 */ /* 0x000fc4000001141c */
[----:B------:R-:W-:Y:S02]  /*8010*/  SHF.R.S32.HI R6, RZ, 0x1f, R0 ;  /* 0x0000001fff067819 */ /* 0x000fe40000011400 */
[----:B------:R-:W-:Y:S02]  /*8020*/  ISETP.GE.U32.AND P3, PT, R113, UR4, PT ;  /* 0x0000000471007c0c */ /* 0x000fe4000bf66070 */
[----:B------:R-:W-:Y:S02]  /*8030*/  ISETP.GE.AND.EX P1, PT, R30, UR5, PT, P1 ;  /* 0x000000051e007c0c */ /* 0x000fe4000bf26310 */
[----:B------:R-:W-:Y:S02]  /*8040*/  ISETP.GE.AND.EX P6, PT, R6, UR5, PT, P6 ;  /* 0x0000000506007c0c */ /* 0x000fe4000bfc6360 */
[----:B------:R-:W-:Y:S02]  /*8050*/  ISETP.GE.AND.EX P2, PT, R94, UR5, PT, P2 ;  /* 0x000000055e007c0c */ /* 0x000fe4000bf46320 */
[----:B------:R-:W-:-:S02]  /*8060*/  ISETP.GE.AND.EX P3, PT, R93, UR5, PT, P3 ;  /* 0x000000055d007c0c */ /* 0x000fc4000bf66330 */
[C---:B-1----:R-:W-:Y:S02]  /*8070*/  IADD3 R7, PT, PT, R34.reuse, 0xa0, RZ ;  /* 0x000000a022077810 */ /* 0x042fe40007ffe0ff */
[----:B------:R-:W-:Y:S01]  /*8080*/  IADD3 R29, PT, PT, R34, 0xb0, RZ ;  /* 0x000000b0221d7810 */ /* 0x000fe20007ffe0ff */
[----:B------:R-:W-:Y:S08]  /*8090*/  @P5 BRA `(.L_x_2393) ;  /* 0x0000000000705947 */ /* 0x000ff00003800000 */
        /* <DEDUP_REMOVED lines=28> */
.L_x_2393:
[----:B------:R-:W-:Y:S05]  /*8260*/  BSYNC.RECONVERGENT B1 ;  /* 0x0000000000017941 */ /* 0x000fea0003800200 */
.L_x_2392:
[----:B------:R-:W-:Y:S04]  /*8270*/  BSSY.RECONVERGENT B1, `(.L_x_2394) ;  /* 0x000001e000017945 */ /* 0x000fe80003800200 */
[----:B------:R-:W-:Y:S05]  /*8280*/  @P1 BRA `(.L_x_2395) ;  /* 0x0000000000701947 */ /* 0x000fea0003800000 */
[--C-:B------:R-:W-:Y:S01]  /*8290*/  FADD.FTZ R11, R11, -R33.reuse ;  /* 0x800000210b0b7221 */ /* 0x100fe20000010000 */
[----:B01----:R-:W-:Y:S01]  /*82a0*/  FADD.FTZ R3, R10, -R33 ;  /* 0x800000210a037221 */ /* 0x003fe20000010000 */
[----:B------:R-:W0:Y:S02]  /*82b0*/  LDCU.64 UR8, c[0x0][0x3e0] ;  /* 0x00007c00ff0877ac */ /* 0x000e240008000a00 */
        /* <DEDUP_REMOVED lines=20> */
[----:B-1----:R-:W-:Y:S01]  /*8400*/  LEA R4, P1, R2, UR10, 0x1 ;  /* 0x0000000a02047c11 */ /* 0x002fe2000f8208ff */
[----:B0-----:R-:W-:-:S03]  /*8410*/  FMUL.FTZ R40, R5, R40 ;  /* 0x0000002805287220 */ /* 0x001fc60000410000 */
[----:B------:R-:W-:Y:S02]  /*8420*/  LEA.HI.X R5, R2, UR11, R31, 0x1, P1 ;  /* 0x0000000b02057c11 */ /* 0x000fe400088f0c1f */
[----:B------:R-:W-:-:S05]  /*8430*/  F2FP.BF16.F32.PACK_AB R9, R40, R9 ;  /* 0x000000092809723e */ /* 0x000fca00000010ff */
[----:B------:R2:W-:Y:S02]  /*8440*/  STG.E desc[UR6][R4.64], R9 ;  /* 0x0000000904007986 */ /* 0x0005e4000c101906 */
.L_x_2395:
[----:B------:R-:W-:Y:S05]  /*8450*/  BSYNC.RECONVERGENT B1 ;  /* 0x0000000000017941 */ /* 0x000fea0003800200 */
.L_x_2394:
[----:B------:R-:W-:Y:S04]  /*8460*/  BSSY.RECONVERGENT B1, `(.L_x_2396) ;  /* 0x000001e000017945 */ /* 0x000fe80003800200 */
[----:B------:R-:W-:Y:S05]  /*8470*/  @P6 BRA `(.L_x_2397) ;  /* 0x0000000000706947 */ /* 0x000fea0003800000 */
[--C-:B01----:R-:W-:Y:S01]  /*8480*/  FADD.FTZ R3, R12, -R33.reuse ;  /* 0x800000210c037221 */ /* 0x103fe20000010000 */
[----:B------:R-:W-:Y:S01]  /*8490*/  FADD.FTZ R13, R13, -R33 ;  /* 0x800000210d0d7221 */ /* 0x000fe20000010000 */
[----:B------:R-:W0:Y:S02]  /*84a0*/  LDCU.64 UR8, c[0x0][0x3e0] ;  /* 0x00007c00ff0877ac */ /* 0x000e240008000a00 */
[-C--:B------:R-:W-:Y:S01]  /*84b0*/  FMUL.FTZ R3, R3, R32.reuse ;  /* 0x0000002003037220 */ /* 0x080fe20000410000 */
[----:B------:R-:W-:Y:S01]  /*84c0*/  FMUL.FTZ R13, R13, R32 ;  /* 0x000000200d0d7220 */ /* 0x000fe20000410000 */
[----:B------:R-:W1:Y:S02]  /*84d0*/  LDCU.64 UR10, c[0x0][0x380] ;  /* 0x00007000ff0a77ac */ /* 0x000e640008000a00 */
[----:B--2---:R-:W-:Y:S01]  /*84e0*/  FFMA.FTZ R5, R42, R3, R45 ;  /* 0x000000032a057223 */ /* 0x004fe2000001002d */
        /* <DEDUP_REMOVED lines=21> */
.L_x_2397:
[----:B------:R-:W-:Y:S05]  /*8640*/  BSYNC.RECONVERGENT B1 ;  /* 0x0000000000017941 */ /* 0x000fea0003800200 */
.L_x_2396:
[----:B------:R-:W-:Y:S04]  /*8650*/  BSSY.RECONVERGENT B1, `(.L_x_2398) ;  /* 0x000001e000017945 */ /* 0x000fe80003800200 */
[----:B------:R-:W-:Y:S05]  /*8660*/  @P4 BRA `(.L_x_2399) ;  /* 0x0000000000704947 */ /* 0x000fea0003800000 */
[--C-:B------:R-:W-:Y:S01]  /*8670*/  FADD.FTZ R15, R15, -R33.reuse ;  /* 0x800000210f0f7221 */ /* 0x100fe20000010000 */
[----:B01----:R-:W-:Y:S01]  /*8680*/  FADD.FTZ R3, R14, -R33 ;  /* 0x800000210e037221 */ /* 0x003fe20000010000 */
[----:B------:R-:W0:Y:S01]  /*8690*/  LDCU.64 UR8, c[0x0][0x3e0] ;  /* 0x00007c00ff0877ac */ /* 0x000e220008000a00 */
[----:B--23--:R-:W-:Y:S01]  /*86a0*/  MOV R4, R120 ;  /* 0x0000007800047202 */ /* 0x00cfe20000000f00 */
        /* <DEDUP_REMOVED lines=20> */
[----:B0-----:R-:W-:Y:S01]  /*87f0*/  FMUL.FTZ R9, R3, R8 ;  /* 0x0000000803097220 */ /* 0x001fe20000410000 */
[----:B------:R-:W-:-:S04]  /*8800*/  LEA.HI.X R3, R4, UR11, R11, 0x1, P1 ;  /* 0x0000000b04037c11 */ /* 0x000fc800088f0c0b */
[----:B------:R-:W-:-:S05]  /*8810*/  F2FP.BF16.F32.PACK_AB R9, R9, R0 ;  /* 0x000000000909723e */ /* 0x000fca00000010ff */
[----:B------:R4:W-:Y:S02]  /*8820*/  STG.E desc[UR6][R2.64], R9 ;  /* 0x0000000902007986 */ /* 0x0009e4000c101906 */
.L_x_2399:
[----:B------:R-:W-:Y:S05]  /*8830*/  BSYNC.RECONVERGENT B1 ;  /* 0x0000000000017941 */ /* 0x000fea0003800200 */
.L_x_2398:
[----:B------:R-:W-:Y:S04]  /*8840*/  BSSY.RECONVERGENT B1, `(.L_x_2400) ;  /* 0x000001e000017945 */ /* 0x000fe80003800200 */
[----:B------:R-:W-:Y:S05]  /*8850*/  @P2 BRA `(.L_x_2401) ;  /* 0x0000000000702947 */ /* 0x000fea0003800000 */
[--C-:B------:R-:W-:Y:S01]  /*8860*/  FADD.FTZ R17, R17, -R33.reuse ;  /* 0x8000002111117221 */ /* 0x100fe20000010000 */
[----:B01--4-:R-:W-:Y:S01]  /*8870*/  FADD.FTZ R3, R16, -R33 ;  /* 0x8000002110037221 */ /* 0x013fe20000010000 */
        /* <DEDUP_REMOVED lines=26> */
.L_x_2401:
[----:B------:R-:W-:Y:S05]  /*8a20*/  BSYNC.RECONVERGENT B1 ;  /* 0x0000000000017941 */ /* 0x000fea0003800200 */
.L_x_2400:
        /* <DEDUP_REMOVED lines=30> */
.L_x_2403:
[----:B------:R-:W-:Y:S05]  /*8c10*/  BSYNC.RECONVERGENT B1 ;  /* 0x0000000000017941 */ /* 0x000fea0003800200 */
.L_x_2402:
[----:B------:R-:W-:Y:S01]  /*8c20*/  ISETP.GE.U32.AND P5, PT, R7, UR4, PT ;  /* 0x0000000407007c0c */ /* 0x000fe2000bfa6070 */
[----:B------:R-:W-:Y:S01]  /*8c30*/  BSSY.RECONVERGENT B1, `(.L_x_2404) ;  /* 0x0000031000017945 */ /* 0x000fe20003800200 */
[----:B01--4-:R-:W-:Y:S02]  /*8c40*/  SHF.R.S32.HI R3, RZ, 0x1f, R7 ;  /* 0x0000001fff037819 */ /* 0x013fe40000011407 */
[C---:B------:R-:W-:Y:S02]  /*8c50*/  IADD3 R0, PT, PT, R34.reuse, 0xe0, RZ ;  /* 0x000000e022007810 */ /* 0x040fe40007ffe0ff */
        /* <DEDUP_REMOVED lines=9> */
[----:B--2---:R-:W-:Y:S02]  /*8cf0*/  SHF.R.S32.HI R9, RZ, 0x1f, R6 ;  /* 0x0000001fff097819 */ /* 0x004fe40000011406 */
[----:B------:R-:W-:Y:S02]  /*8d00*/  ISETP.GE.AND.EX P2, PT, R12, UR5, PT, P2 ;  /* 0x000000050c007c0c */ /* 0x000fe4000bf46320 */
[----:B------:R-:W-:Y:S02]  /*8d10*/  ISETP.GE.AND.EX P1, PT, R92, UR5, PT, P1 ;  /* 0x000000055c007c0c */ /* 0x000fe4000bf26310 */
[----:B------:R-:W-:Y:S02]  /*8d20*/  ISETP.GE.AND.EX P6, PT, R118, UR5, PT, P6 ;  /* 0x0000000576007c0c */ /* 0x000fe4000bfc6360 */
[----:B------:R-:W-:Y:S02]  /*8d30*/  ISETP.GE.AND.EX P3, PT, R8, UR5, PT, P3 ;  /* 0x0000000508007c0c */ /* 0x000fe4000bf66330 */
[----:B------:R-:W-:-:S02]  /*8d40*/  ISETP.GE.AND.EX P4, PT, R9, UR5, PT, P4 ;  /* 0x0000000509007c0c */ /* 0x000fc4000bf86340 */
[C---:B------:R-:W-:Y:S02]  /*8d50*/  IADD3 R10, PT, PT, R34.reuse, 0x100, RZ ;  /* 0x00000100220a7810 */ /* 0x040fe40007ffe0ff */
[----:B---3--:R-:W-:Y:S01]  /*8d60*/  IADD3 R11, PT, PT, R34, 0x110, RZ ;  /* 0x00000110220b7810 */ /* 0x008fe20007ffe0ff */
[----:B------:R-:W-:Y:S08]  /*8d70*/  @P5 BRA `(.L_x_2405) ;  /* 0x0000000000705947 */ /* 0x000ff00003800000 */
        /* <DEDUP_REMOVED lines=28> */
.L_x_2405:
[----:B------:R-:W-:Y:S05]  /*8f40*/  BSYNC.RECONVERGENT B1 ;  /* 0x0000000000017941 */ /* 0x000fea0003800200 */
.L_x_2404:
[----:B------:R-:W-:Y:S04]  /*8f50*/  BSSY.RECONVERGENT B1, `(.L_x_2406) ;  /* 0x000001e000017945 */ /* 0x000fe80003800200 */
[----:B------:R-:W-:Y:S05]  /*8f60*/  @P2 BRA `(.L_x_2407) ;  /* 0x0000000000702947 */ /* 0x000fea0003800000 */
[--C-:B------:R-:W-:Y:S01]  /*8f70*/  FADD.FTZ R23, R23, -R33.reuse ;  /* 0x8000002117177221 */ /* 0x100fe20000010000 */
[----:B------:R-:W-:Y:S01]  /*8f80*/  FADD.FTZ R3, R22, -R33 ;  /* 0x8000002116037221 */ /* 0x000fe20000010000 */
[----:B------:R-:W1:Y:S02]  /*8f90*/  LDCU.64 UR8, c[0x0][0x3e0] ;  /* 0x00007c00ff0877ac */ /* 0x000e640008000a00 */
[-C--:B------:R-:W-:Y:S01]  /*8fa0*/  FMUL.FTZ R23, R23, R32.reuse ;  /* 0x0000002017177220 */ /* 0x080fe20000410000 */
[----:B------:R-:W-:Y:S01]  /*8fb0*/  FMUL.FTZ R3, R3, R32 ;  /* 0x0000002003037220 */ /* 0x000fe20000410000 */
[----:B------:R-:W2:Y:S02]  /*8fc0*/  LDCU.64 UR10, c[0x0][0x380] ;  /* 0x00007000ff0a77ac */ /* 0x000ea40008000a00 */
[----:B------:R-:W-:Y:S01]  /*8fd0*/  FFMA.FTZ R14, R42, R23, R45 ;  /* 0x000000172a0e7223 */ /* 0x000fe2000001002d */
[----:B------:R-:W-:Y:S01]  /*8fe0*/  FFMA.FTZ R16, R43, R3, R44 ;  /* 0x000000032b107223 */ /* 0x000fe2000001002c */
[----:B------:R-:W-:-:S02]  /*8ff0*/  MOV R3, R123 ;  /* 0x0000007b00037202 */ /* 0x000fc40000000f00 */
[----:B------:R-:W-:Y:S01]  /*9000*/  FMUL.FTZ R2, R14, -1.4426950216293334961 ;  /* 0xbfb8aa3b0e027820 */ /* 0x000fe20000410000 */
[----:B0-----:R-:W-:-:S05]  /*9010*/  FMUL.FTZ R4, R16, -1.4426950216293334961 ;  /* 0xbfb8aa3b10047820 */ /* 0x001fca0000410000 */
[----:B------:R-:W0:Y:S01]  /*9020*/  MUFU.EX2 R2, R2 ;  /* 0x0000000200027308 */ /* 0x000e220000000800 */
[----:B-1----:R-:W-:-:S07]  /*9030*/  IMAD R12, R12, UR8, RZ ;  /* 0x000000080c0c7c24 */ /* 0x002fce000f8e02ff */
[----:B------:R-:W1:Y:S01]  /*9040*/  MUFU.EX2 R4, R4 ;  /* 0x0000000400047308 */ /* 0x000e620000000800 */
[----:B0-----:R-:W-:Y:S01]  /*9050*/  FADD.FTZ R7, R2, 1 ;  /* 0x3f80000002077421 */ /* 0x001fe20000010000 */
[----:B------:R-:W-:-:S06]  /*9060*/  MOV R2, R120 ;  /* 0x0000007800027202 */ /* 0x000fcc0000000f00 */
[----:B------:R-:W0:Y:S01]  /*9070*/  MUFU.RCP R7, R7 ;  /* 0x0000000700077308 */ /* 0x000e220000001000 */
[----:B------:R-:W-:-:S04]  /*9080*/  IMAD.WIDE.U32 R2, R29, UR8, R2 ;  /* 0x000000081d027c25 */ /* 0x000fc8000f8e0002 */
[----:B-1----:R-:W-:Y:S01]  /*9090*/  FADD.FTZ R13, R4, 1 ;  /* 0x3f800000040d7421 */ /* 0x002fe20000010000 */
[----:B------:R-:W-:Y:S01]  /*90a0*/  IMAD R29, R29, UR9, R12 ;  /* 0x000000091d1d7c24 */ /* 0x000fe2000f8e020c */
[----:B--2---:R-:W-:-:S04]  /*90b0*/  LEA R4, P2, R2, UR10, 0x1 ;  /* 0x0000000a02047c11 */ /* 0x004fc8000f8408ff */
[----:B------:R-:W1:Y:S01]  /*90c0*/  MUFU.RCP R13, R13 ;  /* 0x0000000d000d7308 */ /* 0x000e620000001000 */
[----:B------:R-:W-:-:S04]  /*90d0*/  IADD3 R29, PT, PT, R3, R29, RZ ;  /* 0x0000001d031d7210 */ /* 0x000fc80007ffe0ff */
[----:B------:R-:W-:Y:S01]  /*90e0*/  LEA.HI.X R5, R2, UR11, R29, 0x1, P2 ;  /* 0x0000000b02057c11 */ /* 0x000fe200090f0c1d */
[----:B0-----:R-:W-:Y:S01]  /*90f0*/  FMUL.FTZ R12, R14, R7 ;  /* 0x000000070e0c7220 */ /* 0x001fe20000410000 */
[----:B-1----:R-:W-:-:S05]  /*9100*/  FMUL.FTZ R15, R16, R13 ;  /* 0x0000000d100f7220 */ /* 0x002fca0000410000 */
[----:B------:R-:W-:-:S05]  /*9110*/  F2FP.BF16.F32.PACK_AB R15, R15, R12 ;  /* 0x0000000c0f0f723e */ /* 0x000fca00000010ff */
[----:B------:R1:W-:Y:S02]  /*9120*/  STG.E desc[UR6][R4.64], R15 ;  /* 0x0000000f04007986 */ /* 0x0003e4000c101906 */
.L_x_2407:
[----:B------:R-:W-:Y:S05]  /*9130*/  BSYNC.RECONVERGENT B1 ;  /* 0x0000000000017941 */ /* 0x000fea0003800200 */
.L_x_2406:
[----:B------:R-:W-:Y:S04]  /*9140*/  BSSY.RECONVERGENT B1, `(.L_x_2408) ;  /* 0x000001e000017945 */ /* 0x000fe80003800200 */
[----:B------:R-:W-:Y:S05]  /*9150*/  @P1 BRA `(.L_x_2409) ;  /* 0x0000000000701947 */ /* 0x000fea0003800000 */
[--C-:B------:R-:W-:Y:S01]  /*9160*/  FADD.FTZ R25, R25, -R33.reuse ;  /* 0x8000002119197221 */ /* 0x100fe20000010000 */
[----:B------:R-:W-:Y:S01]  /*9170*/  FADD.FTZ R3, R24, -R33 ;  /* 0x8000002118037221 */ /* 0x000fe20000010000 */
[----:B------:R-:W2:Y:S01]  /*9180*/  LDCU.64 UR8, c[0x0][0x3e0] ;  /* 0x00007c00ff0877ac */ /* 0x000ea20008000a00 */
[----:B01----:R-:W-:Y:S01]  /*9190*/  MOV R4, R120 ;  /* 0x0000007800047202 */ /* 0x003fe20000000f00 */
        /* <DEDUP_REMOVED lines=24> */
.L_x_2409:
[----:B------:R-:W-:Y:S05]  /*9320*/  BSYNC.RECONVERGENT B1 ;  /* 0x0000000000017941 */ /* 0x000fea0003800200 */
.L_x_2408:
[----:B------:R-:W-:Y:S04]  /*9330*/  BSSY.RECONVERGENT B1, `(.L_x_2410) ;  /* 0x000001e000017945 */ /* 0x000fe80003800200 */
[----:B------:R-:W-:Y:S05]  /*9340*/  @P6 BRA `(.L_x_2411) ;  /* 0x0000000000706947 */ /* 0x000fea0003800000 */
[--C-:B------:R-:W-:Y:S01]  /*9350*/  FADD.FTZ R27, R27, -R33.reuse ;  /* 0x800000211b1b7221 */ /* 0x100fe20000010000 */
[----:B--2---:R-:W-:Y:S01]  /*9360*/  FADD.FTZ R3, R26, -R33 ;  /* 0x800000211a037221 */ /* 0x004fe20000010000 */
[----:B------:R-:W2:Y:S02]  /*9370*/  LDCU.64 UR8, c[0x0][0x3e0] ;  /* 0x00007c00ff0877ac */ /* 0x000ea40008000a00 */
[-C--:B------:R-:W-:Y:S01]  /*9380*/  FMUL.FTZ R27, R27, R32.reuse ;  /* 0x000000201b1b7220 */ /* 0x080fe20000410000 */
[----:B------:R-:W-:Y:S01]  /*9390*/  FMUL.FTZ R3, R3, R32 ;  /* 0x0000002003037220 */ /* 0x000fe20000410000 */
[----:B------:R-:W3:Y:S02]  /*93a0*/  LDCU.64 UR10, c[0x0][0x380] ;  /* 0x00007000ff0a77ac */ /* 0x000ee40008000a00 */
[----:B------:R-:W-:Y:S01]  /*93b0*/  FFMA.FTZ R12, R42, R27, R45 ;  /* 0x0000001b2a0c7223 */ /* 0x000fe2000001002d */
[----:B------:R-:W-:Y:S01]  /*93c0*/  FFMA.FTZ R14, R43, R3, R44 ;  /* 0x000000032b0e7223 */ /* 0x000fe2000001002c */
[----:B------:R-:W-:-:S02]  /*93d0*/  MOV R3, R123 ;  /* 0x0000007b00037202 */ /* 0x000fc40000000f00 */
[----:B------:R-:W-:Y:S01]  /*93e0*/  FMUL.FTZ R2, R12, -1.4426950216293334961 ;  /* 0xbfb8aa3b0c027820 */ /* 0x000fe20000410000 */
[----:B01----:R-:W-:-:S05]  /*93f0*/  FMUL.FTZ R4, R14, -1.4426950216293334961 ;  /* 0xbfb8aa3b0e047820 */ /* 0x003fca0000410000 */
[----:B------:R-:W0:Y:S01]  /*9400*/  MUFU.EX2 R2, R2 ;  /* 0x0000000200027308 */ /* 0x000e220000000800 */
[----:B--2---:R-:W-:-:S07]  /*9410*/  IMAD R118, R118, UR8, RZ ;  /* 0x0000000876767c24 */ /* 0x004fce000f8e02ff */
[----:B------:R-:W1:Y:S01]  /*9420*/  MUFU.EX2 R4, R4 ;  /* 0x0000000400047308 */ /* 0x000e620000000800 */
[----:B0-----:R-:W-:Y:S01]  /*9430*/  FADD.FTZ R7, R2, 1 ;  /* 0x3f80000002077421 */ /* 0x001fe20000010000 */
[----:B------:R-:W-:-:S06]  /*9440*/  MOV R2, R120 ;  /* 0x0000007800027202 */ /* 0x000fcc0000000f00 */
[----:B------:R-:W0:Y:S01]  /*9450*/  MUFU.RCP R7, R7 ;  /* 0x0000000700077308 */ /* 0x000e220000001000 */
[----:B------:R-:W-:-:S04]  /*9460*/  IMAD.WIDE.U32 R2, R39, UR8, R2 ;  /* 0x0000000827027c25 */ /* 0x000fc8000f8e0002 */
[----:B-1----:R-:W-:Y:S01]  /*9470*/  FADD.FTZ R13, R4, 1 ;  /* 0x3f800000040d7421 */ /* 0x002fe20000010000 */
[----:B------:R-:W-:Y:S01]  /*9480*/  IMAD R39, R39, UR9, R118 ;  /* 0x0000000927277c24 */ /* 0x000fe2000f8e0276 */
[----:B---3--:R-:W-:-:S04]  /*9490*/  LEA R4, P1, R2, UR10, 0x1 ;  /* 0x0000000a02047c11 */ /* 0x008fc8000f8208ff */
[----:B------:R-:W1:Y:S01]  /*94a0*/  MUFU.RCP R13, R13 ;  /* 0x0000000d000d7308 */ /* 0x000e620000001000 */
[----:B------:R-:W-:-:S04]  /*94b0*/  IADD3 R39, PT, PT, R3, R39, RZ ;  /* 0x0000002703277210 */ /* 0x000fc80007ffe0ff */
[----:B------:R-:W-:Y:S01]  /*94c0*/  LEA.HI.X R5, R2, UR11, R39, 0x1, P1 ;  /* 0x0000000b02057c11 */ /* 0x000fe200088f0c27 */
[----:B0-----:R-:W-:Y:S01]  /*94d0*/  FMUL.FTZ R12, R12, R7 ;  /* 0x000000070c0c7220 */ /* 0x001fe20000410000 */
[----:B-1----:R-:W-:-:S05]  /*94e0*/  FMUL.FTZ R15, R14, R13 ;  /* 0x0000000d0e0f7220 */ /* 0x002fca0000410000 */
[----:B------:R-:W-:-:S05]  /*94f0*/  F2FP.BF16.F32.PACK_AB R15, R15, R12 ;  /* 0x0000000c0f0f723e */ /* 0x000fca00000010ff */
[----:B------:R3:W-:Y:S02]  /*9500*/  STG.E desc[UR6][R4.64], R15 ;  /* 0x0000000f04007986 */ /* 0x0007e4000c101906 */
.L_x_2411:
[----:B------:R-:W-:Y:S05]  /*9510*/  BSYNC.RECONVERGENT B1 ;  /* 0x0000000000017941 */ /* 0x000fea0003800200 */
.L_x_2410:
[----:B------:R-:W-:Y:S04]  /*9520*/  BSSY.RECONVERGENT B1, `(.L_x_2412) ;  /* 0x000001e000017945 */ /* 0x000fe80003800200 */
[----:B------:R-:W-:Y:S05]  /*9530*/  @P3 BRA `(.L_x_2413) ;  /* 0x0000000000703947 */ /* 0x000fea0003800000 */
[--C-:B--2---:R-:W-:Y:S01]  /*9540*/  FADD.FTZ R3, R48, -R33.reuse ;  /* 0x8000002130037221 */ /* 0x104fe20000010000 */
[----:B------:R-:W-:Y:S01]  /*9550*/  FADD.FTZ R49, R49, -R33 ;  /* 0x8000002131317221 */ /* 0x000fe20000010000 */
[----:B------:R-:W2:Y:S02]  /*9560*/  LDCU.64 UR8, c[0x0][0x3e0] ;  /* 0x00007c00ff0877ac */ /* 0x000ea40008000a00 */
[-C--:B------:R-:W-:Y:S01]  /*9570*/  FMUL.FTZ R3, R3, R32.reuse ;  /* 0x0000002003037220 */ /* 0x080fe20000410000 */
[----:B------:R-:W-:Y:S01]  /*9580*/  FMUL.FTZ R49, R49, R32 ;  /* 0x0000002031317220 */ /* 0x000fe20000410000 */
[----:B------:R-:W4:Y:S02]  /*9590*/  LDCU.64 UR10, c[0x0][0x380] ;  /* 0x00007000ff0a77ac */ /* 0x000f240008000a00 */
[----:B------:R-:W-:Y:S01]  /*95a0*/  FFMA.FTZ R14, R42, R3, R45 ;  /* 0x000000032a0e7223 */ /* 0x000fe2000001002d */
[----:B------:R-:W-:Y:S01]  /*95b0*/  FFMA.FTZ R49, R43, R49, R44 ;  /* 0x000000312b317223 */ /* 0x000fe2000001002c */
[----:B------:R-:W-:-:S02]  /*95c0*/  MOV R3, R123 ;  /* 0x0000007b00037202 */ /* 0x000fc40000000f00 */
[----:B------:R-:W-:Y:S01]  /*95d0*/  FMUL.FTZ R2, R14, -1.4426950216293334961 ;  /* 0xbfb8aa3b0e027820 */ /* 0x000fe20000410000 */
[----:B01-3--:R-:W-:-:S05]  /*95e0*/  FMUL.FTZ R4, R49, -1.4426950216293334961 ;  /* 0xbfb8aa3b31047820 */ /* 0x00bfca0000410000 */
[----:B------:R-:W0:Y:S01]  /*95f0*/  MUFU.EX2 R2, R2 ;  /* 0x0000000200027308 */ /* 0x000e220000000800 */
[----:B--2---:R-:W-:-:S04]  /*9600*/  IMAD R5, R8, UR8, RZ ;  /* 0x0000000808057c24 */ /* 0x004fc8000f8e02ff */
[----:B------:R-:W-:-:S03]  /*9610*/  IMAD R5, R0, UR9, R5 ;  /* 0x0000000900057c24 */ /* 0x000fc6000f8e0205 */
[----:B------:R-:W1:Y:S01]  /*9620*/  MUFU.EX2 R4, R4 ;  /* 0x0000000400047308 */ /* 0x000e620000000800 */
[----:B0-----:R-:W-:Y:S01]  /*9630*/  FADD.FTZ R7, R2, 1 ;  /* 0x3f80000002077421 */ /* 0x001fe20000010000 */
[----:B------:R-:W-:-:S06]  /*9640*/  MOV R2, R120 ;  /* 0x0000007800027202 */ /* 0x000fcc0000000f00 */
[----:B------:R-:W0:Y:S01]  /*9650*/  MUFU.RCP R7, R7 ;  /* 0x0000000700077308 */ /* 0x000e220000001000 */
[----:B------:R-:W-:-:S04]  /*9660*/  IMAD.WIDE.U32 R2, R0, UR8, R2 ;  /* 0x0000000800027c25 */ /* 0x000fc8000f8e0002 */
[----:B-1----:R-:W-:Y:S01]  /*9670*/  FADD.FTZ R12, R4, 1 ;  /* 0x3f800000040c7421 */ /* 0x002fe20000010000 */
[----:B----4-:R-:W-:-:S05]  /*9680*/  LEA R4, P1, R2, UR10, 0x1 ;  /* 0x0000000a02047c11 */ /* 0x010fca000f8208ff */
[----:B------:R-:W1:Y:S01]  /*9690*/  MUFU.RCP R12, R12 ;  /* 0x0000000c000c7308 */ /* 0x000e620000001000 */
[----:B------:R-:W-:-:S04]  /*96a0*/  IADD3 R5, PT, PT, R3, R5, RZ ;  /* 0x0000000503057210 */ /* 0x000fc80007ffe0ff */
[----:B------:R-:W-:Y:S01]  /*96b0*/  LEA.HI.X R5, R2, UR11, R5, 0x1, P1 ;  /* 0x0000000b02057c11 */ /* 0x000fe200088f0c05 */
[----:B0-----:R-:W-:Y:S01]  /*96c0*/  FMUL.FTZ R0, R14, R7 ;  /* 0x000000070e007220 */ /* 0x001fe20000410000 */
[----:B-1----:R-:W-:-:S05]  /*96d0*/  FMUL.FTZ R13, R49, R12 ;  /* 0x0000000c310d7220 */ /* 0x002fca0000410000 */
[----:B------:R-:W-:-:S05]  /*96e0*/  F2FP.BF16.F32.PACK_AB R13, R13, R0 ;  /* 0x000000000d0d723e */ /* 0x000fca00000010ff */
[----:B------:R4:W-:Y:S02]  /*96f0*/  STG.E desc[UR6][R4.64], R13 ;  /* 0x0000000d04007986 */ /* 0x0009e4000c101906 */
.L_x_2413:
[----:B------:R-:W-:Y:S05]  /*9700*/  BSYNC.RECONVERGENT B1 ;  /* 0x0000000000017941 */ /* 0x000fea0003800200 */
.L_x_2412:
[----:B------:R-:W-:Y:S04]  /*9710*/  BSSY.RECONVERGENT B1, `(.L_x_2414) ;  /* 0x000001e000017945 */ /* 0x000fe80003800200 */
[----:B------:R-:W-:Y:S05]  /*9720*/  @P4 BRA `(.L_x_2415) ;  /* 0x0000000000704947 */ /* 0x000fea0003800000 */
[--C-:B------:R-:W-:Y:S01]  /*9730*/  FADD.FTZ R51, R51, -R33.reuse ;  /* 0x8000002133337221 */ /* 0x100fe20000010000 */
[----:B--2---:R-:W-:Y:S01]  /*9740*/  FADD.FTZ R3, R50, -R33 ;  /* 0x8000002132037221 */ /* 0x004fe20000010000 */
[----:B------:R-:W2:Y:S01]  /*9750*/  LDCU.64 UR8, c[0x0][0x3e0] ;  /* 0x00007c00ff0877ac */ /* 0x000ea20008000a00 */
[----:B------:R-:W-:Y:S01]  /*9760*/  MOV R2, R120 ;  /* 0x0000007800027202 */ /* 0x000fe20000000f00 */
[-C--:B------:R-:W-:Y:S01]  /*9770*/  FMUL.FTZ R51, R51, R32.reuse ;  /* 0x0000002033337220 */ /* 0x080fe20000410000 */
[----:B------:R-:W-:Y:S01]  /*9780*/  FMUL.FTZ R3, R3, R32 ;  /* 0x0000002003037220 */ /* 0x000fe20000410000 */
[----:B------:R-:W5:Y:S02]  /*9790*/  LDCU.64 UR10, c[0x0][0x380] ;  /* 0x00007000ff0a77ac */ /* 0x000f640008000a00 */
[----:B------:R-:W-:Y:S01]  /*97a0*/  FFMA.FTZ R12, R42, R51, R45 ;  /* 0x000000332a0c7223 */ /* 0x000fe2000001002d */
[----:B01-34-:R-:W-:Y:S01]  /*97b0*/  FFMA.FTZ R5, R43, R3, R44 ;  /* 0x000000032b057223 */ /* 0x01bfe2000001002c */
[----:B------:R-:W-:-:S02]  /*97c0*/  MOV R3, R123 ;  /* 0x0000007b00037202 */ /* 0x000fc40000000f00 */
        /* <DEDUP_REMOVED lines=14> */
[----:B-1----:R-:W-:Y:S01]  /*98b0*/  FMUL.FTZ R9, R5, R8 ;  /* 0x0000000805097220 */ /* 0x002fe20000410000 */
[----:B------:R-:W-:-:S04]  /*98c0*/  LEA.HI.X R5, R2, UR11, R13, 0x1, P1 ;  /* 0x0000000b02057c11 */ /* 0x000fc800088f0c0d */
[----:B------:R-:W-:-:S05]  /*98d0*/  F2FP.BF16.F32.PACK_AB R9, R9, R0 ;  /* 0x000000000909723e */ /* 0x000fca00000010ff */
[----:B------:R0:W-:Y:S02]  /*98e0*/  STG.E desc[UR6][R4.64], R9 ;  /* 0x0000000904007986 */ /* 0x0001e4000c101906 */
.L_x_2415:
[----:B------:R-:W-:Y:S05]  /*98f0*/  BSYNC.RECONVERGENT B1 ;  /* 0x0000000000017941 */ /* 0x000fea0003800200 */
.L_x_2414:
[----:B------:R-:W-:Y:S01]  /*9900*/  ISETP.GE.U32.AND P3, PT, R10, UR4, PT ;  /* 0x000000040a007c0c */ /* 0x000fe2000bf66070 */
[----:B------:R-:W-:Y:S01]  /*9910*/  BSSY.RECONVERGENT B1, `(.L_x_2416) ;  /* 0x000002c000017945 */ /* 0x000fe20003800200 */
[----:B--2---:R-:W-:Y:S02]  /*9920*/  SHF.R.S32.HI R3, RZ, 0x1f, R10 ;  /* 0x0000001fff037819 */ /* 0x004fe4000001140a */
[C---:B0-----:R-:W-:Y:S02]  /*9930*/  IADD3 R9, PT, PT, R34.reuse, 0x120, RZ ;  /* 0x0000012022097810 */ /* 0x041fe40007ffe0ff */
        /* <DEDUP_REMOVED lines=13> */
[--C-:B------:R-:W-:Y:S01]  /*9a10*/  FADD.FTZ R53, R53, -R33.reuse ;  /* 0x8000002135357221 */ /* 0x100fe20000010000 */
[----:B-1-34-:R-:W-:Y:S01]  /*9a20*/  FADD.FTZ R5, R52, -R33 ;  /* 0x8000002134057221 */ /* 0x01afe20000010000 */
        /* <DEDUP_REMOVED lines=26> */
.L_x_2417:
[----:B------:R-:W-:Y:S05]  /*9bd0*/  BSYNC.RECONVERGENT B1 ;  /* 0x0000000000017941 */ /* 0x000fea0003800200 */
.L_x_2416:
[----:B------:R-:W-:Y:S04]  /*9be0*/  BSSY.RECONVERGENT B1, `(.L_x_2418) ;  /* 0x000001e000017945 */ /* 0x000fe80003800200 */
[----:B------:R-:W-:Y:S05]  /*9bf0*/  @P1 BRA `(.L_x_2419) ;  /* 0x0000000000701947 */ /* 0x000fea0003800000 */
[--C-:B------:R-:W-:Y:S01]  /*9c00*/  FADD.FTZ R55, R55, -R33.reuse ;  /* 0x8000002137377221 */ /* 0x100fe20000010000 */
[----:B------:R-:W-:Y:S01]  /*9c10*/  FADD.FTZ R3, R54, -R33 ;  /* 0x8000002136037221 */ /* 0x000fe20000010000 */
[----:B------:R-:W2:Y:S02]  /*9c20*/  LDCU.64 UR8, c[0x0][0x3e0] ;  /* 0x00007c00ff0877ac */ /* 0x000ea40008000a00 */
        /* <DEDUP_REMOVED lines=17> */
[----:B-----5:R-:W-:-:S05]  /*9d40*/  LEA R4, P1, R2, UR10, 0x1 ;  /* 0x0000000a02047c11 */ /* 0x020fca000f8208ff */
[----:B------:R-:W1:Y:S01]  /*9d50*/  MUFU.RCP R10, R10 ;  /* 0x0000000a000a7308 */ /* 0x000e620000001000 */
[----:B------:R-:W-:Y:S01]  /*9d60*/  IADD3 R13, PT, PT, R3, R13, RZ ;  /* 0x0000000d030d7210 */ /* 0x000fe20007ffe0ff */
[----:B0-----:R-:W-:Y:S01]  /*9d70*/  FMUL.FTZ R6, R55, R8 ;  /* 0x0000000837067220 */ /* 0x001fe20000410000 */
[----:B-1----:R-:W-:Y:S02]  /*9d80*/  FMUL.FTZ R11, R5, R10 ;  /* 0x0000000a050b7220 */ /* 0x002fe40000410000 */
[----:B------:R-:W-:-:S03]  /*9d90*/  LEA.HI.X R5, R2, UR11, R13, 0x1, P1 ;  /* 0x0000000b02057c11 */ /* 0x000fc600088f0c0d */
[----:B------:R-:W-:-:S05]  /*9da0*/  F2FP.BF16.F32.PACK_AB R11, R11, R6 ;  /* 0x000000060b0b723e */ /* 0x000fca00000010ff */
[----:B------:R2:W-:Y:S02]  /*9db0*/  STG.E desc[UR6][R4.64], R11 ;  /* 0x0000000b04007986 */ /* 0x0005e4000c101906 */
.L_x_2419:
[----:B------:R-:W-:Y:S05]  /*9dc0*/  BSYNC.RECONVERGENT B1 ;  /* 0x0000000000017941 */ /* 0x000fea0003800200 */
.L_x_2418:
        /* <DEDUP_REMOVED lines=30> */
.L_x_2421:
[----:B------:R-:W-:Y:S05]  /*9fb0*/  BSYNC.RECONVERGENT B1 ;  /* 0x0000000000017941 */ /* 0x000fea0003800200 */
.L_x_2420:
[----:B------:R-:W-:Y:S04]  /*9fc0*/  BSSY.RECONVERGENT B1, `(.L_x_2422) ;  /* 0x000001e000017945 */ /* 0x000fe80003800200 */
[----:B------:R-:W-:Y:S05]  /*9fd0*/  @P2 BRA `(.L_x_2423) ;  /* 0x0000000000702947 */ /* 0x000fea0003800000 */
[--C-:B------:R-:W-:Y:S01]  /*9fe0*/  FADD.FTZ R59, R59, -R33.reuse ;  /* 0x800000213b3b7221 */ /* 0x100fe20000010000 */
[----:B0-----:R-:W-:Y:S01]  /*9ff0*/  FADD.FTZ R3, R58, -R33 ;  /* 0x800000213a037221 */ /* 0x001fe20000010000 */
[----:B------:R-:W0:Y:S01]  /*a000*/  LDCU.64 UR8, c[0x0][0x3e0] ;  /* 0x00007c00ff0877ac */ /* 0x000e220008000a00 */
[----:B------:R-:W-:Y:S01]  /*a010*/  MOV R2, R120 ;  /* 0x0000007800027202 */ /* 0x000fe20000000f00 */
[-C--:B------:R-:W-:Y:S01]  /*a020*/  FMUL.FTZ R59, R59, R32.reuse ;  /* 0x000000203b3b7220 */ /* 0x080fe20000410000 */
[----:B------:R-:W-:Y:S01]  /*a030*/  FMUL.FTZ R3, R3, R32 ;  /* 0x0000002003037220 */ /* 0x000fe20000410000 */
[----:B------:R-:W5:Y:S02]  /*a040*/  LDCU.64 UR10, c[0x0][0x380] ;  /* 0x00007000ff0a77ac */ /* 0x000f640008000a00 */
[----:B------:R-:W-:Y:S01]  /*a050*/  FFMA.FTZ R59, R42, R59, R45 ;  /* 0x0000003b2a3b7223 */ /* 0x000fe2000001002d */
[----:B------:R-:W-:Y:S01]  /*a060*/  FFMA.FTZ R9, R43, R3, R44 ;  /* 0x000000032b097223 */ /* 0x000fe2000001002c */
[----:B------:R-:W-:-:S02]  /*a070*/  MOV R3, R123 ;  /* 0x0000007b00037202 */ /* 0x000fc40000000f00 */
[----:B------:R-:W-:Y:S01]  /*a080*/  FMUL.FTZ R0, R59, -1.4426950216293334961 ;  /* 0xbfb8aa3b3b007820 */ /* 0x000fe20000410000 */
[----:B-1234-:R-:W-:-:S05]  /*a090*/  FMUL.FTZ R4, R9, -1.4426950216293334961 ;  /* 0xbfb8aa3b09047820 */ /* 0x01efca0000410000 */
        /* <DEDUP_REMOVED lines=9> */
[----:B-----5:R-:W-:-:S04]  /*a130*/  LEA R4, P1, R2, UR10, 0x1 ;  /* 0x0000000a02047c11 */ /* 0x020fc8000f8208ff */
[----:B------:R-:W-:Y:S02]  /*a140*/  LEA.HI.X R5, R2, UR11, R47, 0x1, P1 ;  /* 0x0000000b02057c11 */ /* 0x000fe400088f0c2f */
[----:B------:R-:W0:Y:S01]  /*a150*/  MUFU.RCP R8, R8 ;  /* 0x0000000800087308 */ /* 0x000e220000001000 */
[----:B-1----:R-:W-:Y:S01]  /*a160*/  FMUL.FTZ R0, R59, R6 ;  /* 0x000000063b007220 */ /* 0x002fe20000410000 */
[----:B0-----:R-:W-:-:S05]  /*a170*/  FMUL.FTZ R9, R9, R8 ;  /* 0x0000000809097220 */ /* 0x001fca0000410000 */
[----:B------:R-:W-:-:S05]  /*a180*/  F2FP.BF16.F32.PACK_AB R9, R9, R0 ;  /* 0x000000000909723e */ /* 0x000fca00000010ff */
[----:B------:R0:W-:Y:S02]  /*a190*/  STG.E desc[UR6][R4.64], R9 ;  /* 0x0000000904007986 */ /* 0x0001e4000c101906 */
.L_x_2423:
[----:B------:R-:W-:Y:S05]  /*a1a0*/  BSYNC.RECONVERGENT B1 ;  /* 0x0000000000017941 */ /* 0x000fea0003800200 */
.L_x_2422:
        /* <DEDUP_REMOVED lines=15> */
[--C-:B------:R-:W-:Y:S01]  /*a2a0*/  FADD.FTZ R61, R61, -R33.reuse ;  /* 0x800000213d3d7221 */ /* 0x100fe20000010000 */
[----:B0-----:R-:W-:Y:S01]  /*a2b0*/  FADD.FTZ R3, R60, -R33 ;  /* 0x800000213c037221 */ /* 0x001fe20000010000 */
[----:B------:R-:W0:Y:S01]  /*a2c0*/  LDCU.64 UR8, c[0x0][0x3e0] ;  /* 0x00007c00ff0877ac */ /* 0x000e220008000a00 */
[----:B-1234-:R-:W-:Y:S01]  /*a2d0*/  MOV R4, R120 ;  /* 0x0000007800047202 */ /* 0x01efe20000000f00 */
        /* <DEDUP_REMOVED lines=24> */
.L_x_2425:
[----:B------:R-:W-:Y:S05]  /*a460*/  BSYNC.RECONVERGENT B1 ;  /* 0x0000000000017941 */ /* 0x000fea0003800200 */
.L_x_2424:
[----:B------:R-:W-:Y:S04]  /*a470*/  BSSY.RECONVERGENT B1, `(.L_x_2426) ;  /* 0x000001e000017945 */ /* 0x000fe80003800200 */
[----:B------:R-:W-:Y:S05]  /*a480*/  @P6 BRA `(.L_x_2427) ;  /* 0x0000000000706947 */ /* 0x000fea0003800000 */
[--C-:B0-----:R-:W-:Y:S01]  /*a490*/  FADD.FTZ R3, R62, -R33.reuse ;  /* 0x800000213e037221 */ /* 0x101fe20000010000 */
[----:B------:R-:W-:Y:S01]  /*a4a0*/  FADD.FTZ R63, R63, -R33 ;  /* 0x800000213f3f7221 */ /* 0x000fe20000010000 */
        /* <DEDUP_REMOVED lines=26> */
.L_x_2427:
[----:B------:R-:W-:Y:S05]  /*a650*/  BSYNC.RECONVERGENT B1 ;  /* 0x0000000000017941 */ /* 0x000fea0003800200 */
.L_x_2426:
        /* <DEDUP_REMOVED lines=30> */
.L_x_2429:
[----:B------:R-:W-:Y:S05]  /*a840*/  BSYNC.RECONVERGENT B1 ;  /* 0x0000000000017941 */ /* 0x000fea0003800200 */
.L_x_2428:
[----:B------:R-:W-:Y:S04]  /*a850*/  BSSY.RECONVERGENT B1, `(.L_x_2430) ;  /* 0x000001e000017945 */ /* 0x000fe80003800200 */
[----:B------:R-:W-:Y:S05]  /*a860*/  @P2 BRA `(.L_x_2431) ;  /* 0x0000000000702947 */ /* 0x000fea0003800000 */
[--C-:B0-----:R-:W-:Y:S01]  /*a870*/  FADD.FTZ R3, R66, -R33.reuse ;  /* 0x8000002142037221 */ /* 0x101fe20000010000 */
[----:B------:R-:W-:Y:S01]  /*a880*/  FADD.FTZ R67, R67, -R33 ;  /* 0x8000002143437221 */ /* 0x000fe20000010000 */
[----:B------:R-:W0:Y:S02]  /*a890*/  LDCU.64 UR8, c[0x0][0x3e0] ;  /* 0x00007c00ff0877ac */ /* 0x000e240008000a00 */
        /* <DEDUP_REMOVED lines=9> */
[----:B0-----:R-:W-:-:S04]  /*a930*/  IMAD R10, R89, UR8, RZ ;  /* 0x00000008590a7c24 */ /* 0x001fc8000f8e02ff */
[----:B------:R-:W-:-:S03]  /*a940*/  IMAD R5, R109, UR9, R10 ;  /* 0x000000096d057c24 */ /* 0x000fc6000f8e020a */
[----:B------:R-:W0:Y:S01]  /*a950*/  MUFU.EX2 R4, R4 ;  /* 0x0000000400047308 */ /* 0x000e220000000800 */
[----:B-1----:R-:W-:Y:S01]  /*a960*/  FADD.FTZ R6, R2, 1 ;  /* 0x3f80000002067421 */ /* 0x002fe20000010000 */
[----:B------:R-:W-:-:S06]  /*a970*/  MOV R2, R120 ;  /* 0x0000007800027202 */ /* 0x000fcc0000000f00 */
[----:B------:R-:W1:Y:S01]  /*a980*/  MUFU.RCP R6, R6 ;  /* 0x0000000600067308 */ /* 0x000e620000001000 */
[----:B------:R-:W-:-:S04]  /*a990*/  IMAD.WIDE.U32 R2, R109, UR8, R2 ;  /* 0x000000086d027c25 */ /* 0x000fc8000f8e0002 */
[----:B0-----:R-:W-:Y:S01]  /*a9a0*/  FADD.FTZ R8, R4, 1 ;  /* 0x3f80000004087421 */ /* 0x001fe20000010000 */
[----:B-----5:R-:W-:-:S05]  /*a9b0*/  LEA R4, P1, R2, UR10, 0x1 ;  /* 0x0000000a02047c11 */ /* 0x020fca000f8208ff */
[----:B------:R-:W0:Y:S01]  /*a9c0*/  MUFU.RCP R8, R8 ;  /* 0x0000000800087308 */ /* 0x000e220000001000 */
[----:B------:R-:W-:-:S04]  /*a9d0*/  IADD3 R5, PT, PT, R3, R5, RZ ;  /* 0x0000000503057210 */ /* 0x000fc80007ffe0ff */
[----:B------:R-:W-:Y:S01]  /*a9e0*/  LEA.HI.X R5, R2, UR11, R5, 0x1, P1 ;  /* 0x0000000b02057c11 */ /* 0x000fe200088f0c05 */
[----:B-1----:R-:W-:Y:S01]  /*a9f0*/  FMUL.FTZ R7, R7, R6 ;  /* 0x0000000607077220 */ /* 0x002fe20000410000 */
[----:B0-----:R-:W-:-:S05]  /*aa00*/  FMUL.FTZ R10, R67, R8 ;  /* 0x00000008430a7220 */ /* 0x001fca0000410000 */
[----:B------:R-:W-:-:S05]  /*aa10*/  F2FP.BF16.F32.PACK_AB R7, R10, R7 ;  /* 0x000000070a07723e */ /* 0x000fca00000010ff */
[----:B------:R0:W-:Y:S02]  /*aa20*/  STG.E desc[UR6][R4.64], R7 ;  /* 0x0000000704007986 */ /* 0x0001e4000c101906 */
.L_x_2431:
[----:B------:R-:W-:Y:S05]  /*aa30*/  BSYNC.RECONVERGENT B1 ;  /* 0x0000000000017941 */ /* 0x000fea0003800200 */
.L_x_2430:
        /* <DEDUP_REMOVED lines=30> */
.L_x_2433:
[----:B------:R-:W-:Y:S05]  /*ac20*/  BSYNC.RECONVERGENT B1 ;  /* 0x0000000000017941 */ /* 0x000fea0003800200 */
.L_x_2432:
        /* <DEDUP_REMOVED lines=30> */
.L_x_2435:
[----:B------:R-:W-:Y:S05]  /*ae10*/  BSYNC.RECONVERGENT B1 ;  /* 0x0000000000017941 */ /* 0x000fea0003800200 */
.L_x_2434:
[----:B------:R-:W-:Y:S01]  /*ae20*/  ISETP.GE.U32.AND P5, PT, R107, UR4, PT ;  /* 0x000000046b007c0c */ /* 0x000fe2000bfa6070 */
[----:B------:R-:W-:Y:S01]  /*ae30*/  BSSY.RECONVERGENT B1, `(.L_x_2436) ;  /* 0x000002c000017945 */ /* 0x000fe20003800200 */
[----:B01234-:R-:W-:Y:S02]  /*ae40*/  SHF.R.S32.HI R5, RZ, 0x1f, R35 ;  /* 0x0000001fff057819 */ /* 0x01ffe40000011423 */
        /* <DEDUP_REMOVED lines=14> */
[--C-:B------:R-:W-:Y:S01]  /*af30*/  FADD.FTZ R73, R73, -R33.reuse ;  /* 0x8000002149497221 */ /* 0x100fe20000010000 */
[----:B------:R-:W-:Y:S01]  /*af40*/  FADD.FTZ R3, R72, -R33 ;  /* 0x8000002148037221 */ /* 0x000fe20000010000 */
        /* <DEDUP_REMOVED lines=26> */
.L_x_2437:
[----:B------:R-:W-:Y:S05]  /*b0f0*/  BSYNC.RECONVERGENT B1 ;  /* 0x0000000000017941 */ /* 0x000fea0003800200 */
.L_x_2436:
        /* <DEDUP_REMOVED lines=14> */
[----:B-1----:R-:W-:-:S04]  /*b1e0*/  IMAD R7, R86, UR8, RZ ;  /* 0x0000000856077c24 */ /* 0x002fc8000f8e02ff */
[----:B------:R-:W-:-:S03]  /*b1f0*/  IMAD R7, R106, UR9, R7 ;  /* 0x000000096a077c24 */ /* 0x000fc6000f8e0207 */
[----:B------:R-:W1:Y:S01]  /*b200*/  MUFU.EX2 R6, R6 ;  /* 0x0000000600067308 */ /* 0x000e620000000800 */
[----:B0-----:R-:W-:Y:S01]  /*b210*/  FADD.FTZ R9, R2, 1 ;  /* 0x3f80000002097421 */ /* 0x001fe20000010000 */
[----:B------:R-:W-:-:S06]  /*b220*/  MOV R2, R120 ;  /* 0x0000007800027202 */ /* 0x000fcc0000000f00 */
[----:B------:R-:W0:Y:S01]  /*b230*/  MUFU.RCP R9, R9 ;  /* 0x0000000900097308 */ /* 0x000e220000001000 */
[----:B------:R-:W-:-:S04]  /*b240*/  IMAD.WIDE.U32 R2, R106, UR8, R2 ;  /* 0x000000086a027c25 */ /* 0x000fc8000f8e0002 */
[----:B-1----:R-:W-:Y:S01]  /*b250*/  FADD.FTZ R11, R6, 1 ;  /* 0x3f800000060b7421 */ /* 0x002fe20000010000 */
[----:B--2---:R-:W-:-:S05]  /*b260*/  LEA R6, P2, R2, UR10, 0x1 ;  /* 0x0000000a02067c11 */ /* 0x004fca000f8408ff */
[----:B------:R-:W1:Y:S01]  /*b270*/  MUFU.RCP R11, R11 ;  /* 0x0000000b000b7308 */ /* 0x000e620000001000 */
[----:B------:R-:W-:-:S04]  /*b280*/  IADD3 R7, PT, PT, R3, R7, RZ ;  /* 0x0000000703077210 */ /* 0x000fc80007ffe0ff */
[----:B------:R-:W-:Y:S01]  /*b290*/  LEA.HI.X R7, R2, UR11, R7, 0x1, P2 ;  /* 0x0000000b02077c11 */ /* 0x000fe200090f0c07 */
[----:B0-----:R-:W-:Y:S01]  /*b2a0*/  FMUL.FTZ R10, R10, R9 ;  /* 0x000000090a0a7220 */ /* 0x001fe20000410000 */
[----:B-1----:R-:W-:-:S05]  /*b2b0*/  FMUL.FTZ R13, R12, R11 ;  /* 0x0000000b0c0d7220 */ /* 0x002fca0000410000 */
[----:B------:R-:W-:-:S05]  /*b2c0*/  F2FP.BF16.F32.PACK_AB R13, R13, R10 ;  /* 0x0000000a0d0d723e */ /* 0x000fca00000010ff */
[----:B------:R1:W-:Y:S02]  /*b2d0*/  STG.E desc[UR6][R6.64], R13 ;  /* 0x0000000d06007986 */ /* 0x0003e4000c101906 */
.L_x_2439:
[----:B------:R-:W-:Y:S05]  /*b2e0*/  BSYNC.RECONVERGENT B1 ;  /* 0x0000000000017941 */ /* 0x000fea0003800200 */
.L_x_2438:
[----:B------:R-:W-:Y:S04]  /*b2f0*/  BSSY.RECONVERGENT B1, `(.L_x_2440) ;  /* 0x000001e000017945 */ /* 0x000fe80003800200 */
[----:B------:R-:W-:Y:S05]  /*b300*/  @P1 BRA `(.L_x_2441) ;  /* 0x0000000000701947 */ /* 0x000fea0003800000 */
[--C-:B------:R-:W-:Y:S01]  /*b310*/  FADD.FTZ R3, R76, -R33.reuse ;  /* 0x800000214c037221 */ /* 0x100fe20000010000 */
[----:B------:R-:W-:Y:S01]  /*b320*/  FADD.FTZ R77, R77, -R33 ;  /* 0x800000214d4d7221 */ /* 0x000fe20000010000 */
        /* <DEDUP_REMOVED lines=18> */
[----:B---3--:R-:W-:-:S05]  /*b450*/  LEA R6, P1, R2, UR10, 0x1 ;  /* 0x0000000a02067c11 */ /* 0x008fca000f8208ff */
[----:B------:R-:W1:Y:S01]  /*b460*/  MUFU.RCP R10, R10 ;  /* 0x0000000a000a7308 */ /* 0x000e620000001000 */
[----:B------:R-:W-:-:S04]  /*b470*/  IADD3 R7, PT, PT, R3, R7, RZ ;  /* 0x0000000703077210 */ /* 0x000fc80007ffe0ff */
[----:B------:R-:W-:Y:S01]  /*b480*/  LEA.HI.X R7, R2, UR11, R7, 0x1, P1 ;  /* 0x0000000b02077c11 */ /* 0x000fe200088f0c07 */
[----:B0-----:R-:W-:Y:S01]  /*b490*/  FMUL.FTZ R0, R12, R9 ;  /* 0x000000090c007220 */ /* 0x001fe20000410000 */
[----:B-1----:R-:W-:-:S05]  /*b4a0*/  FMUL.FTZ R11, R77, R10 ;  /* 0x0000000a4d0b7220 */ /* 0x002fca0000410000 */
[----:B------:R-:W-:-:S05]  /*b4b0*/  F2FP.BF16.F32.PACK_AB R11, R11, R0 ;  /* 0x000000000b0b723e */ /* 0x000fca00000010ff */
[----:B------:R2:W-:Y:S02]  /*b4c0*/  STG.E desc[UR6][R6.64], R11 ;  /* 0x0000000b06007986 */ /* 0x0005e4000c101906 */
.L_x_2441:
[----:B------:R-:W-:Y:S05]  /*b4d0*/  BSYNC.RECONVERGENT B1 ;  /* 0x0000000000017941 */ /* 0x000fea0003800200 */
.L_x_2440:
        /* <DEDUP_REMOVED lines=10> */
[----:B------:R-:W-:Y:S01]  /*b580*/  FFMA.FTZ R10, R43, R3, R44 ;  /* 0x000000032b0a7223 */ /* 0x000fe2000001002c */
[----:B------:R-:W-:-:S02]  /*b590*/  MOV R3, R123 ;  /* 0x0000007b00037202 */ /* 0x000fc40000000f00 */
[----:B------:R-:W-:Y:S01]  /*b5a0*/  FMUL.FTZ R0, R79, -1.4426950216293334961 ;  /* 0xbfb8aa3b4f007820 */ /* 0x000fe20000410000 */
[----:B012---:R-:W-:-:S05]  /*b5b0*/  FMUL.FTZ R6, R10, -1.4426950216293334961 ;  /* 0xbfb8aa3b0a067820 */ /* 0x007fca0000410000 */
        /* <DEDUP_REMOVED lines=9> */
[----:B----4-:R-:W-:-:S04]  /*b650*/  LEA R6, P1, R2, UR10, 0x1 ;  /* 0x0000000a02067c11 */ /* 0x010fc8000f8208ff */
[----:B------:R-:W-:Y:S02]  /*b660*/  LEA.HI.X R7, R2, UR11, R35, 0x1, P1 ;  /* 0x0000000b02077c11 */ /* 0x000fe400088f0c23 */
[----:B------:R-:W1:Y:S01]  /*b670*/  MUFU.RCP R9, R9 ;  /* 0x0000000900097308 */ /* 0x000e620000001000 */
[----:B0-----:R-:W-:Y:S01]  /*b680*/  FMUL.FTZ R0, R79, R8 ;  /* 0x000000084f007220 */ /* 0x001fe20000410000 */
[----:B-1----:R-:W-:-:S05]  /*b690*/  FMUL.FTZ R5, R10, R9 ;  /* 0x000000090a057220 */ /* 0x002fca0000410000 */
[----:B------:R-:W-:-:S05]  /*b6a0*/  F2FP.BF16.F32.PACK_AB R5, R5, R0 ;  /* 0x000000000505723e */ /* 0x000fca00000010ff */
[----:B------:R3:W-:Y:S02]  /*b6b0*/  STG.E desc[UR6][R6.64], R5 ;  /* 0x0000000506007986 */ /* 0x0007e4000c101906 */
.L_x_2443:
[----:B------:R-:W-:Y:S05]  /*b6c0*/  BSYNC.RECONVERGENT B1 ;  /* 0x0000000000017941 */ /* 0x000fea0003800200 */
.L_x_2442:
        /* <DEDUP_REMOVED lines=13> */
[----:B---3--:R-:W-:-:S05]  /*b7a0*/  FMUL.FTZ R5, R8, -1.4426950216293334961 ;  /* 0xbfb8aa3b08057820 */ /* 0x008fca0000410000 */
[----:B------:R-:W0:Y:S01]  /*b7b0*/  MUFU.EX2 R0, R0 ;  /* 0x0000000000007308 */ /* 0x000e220000000800 */
[----:B----4-:R-:W-:Y:S02]  /*b7c0*/  IMAD R9, R4, UR8, RZ ;  /* 0x0000000804097c24 */ /* 0x010fe4000f8e02ff */
[----:B------:R-:W-:-:S05]  /*b7d0*/  IMAD.WIDE.U32 R2, R34, UR8, R2 ;  /* 0x0000000822027c25 */ /* 0x000fca000f8e0002 */
[----:B------:R-:W3:Y:S01]  /*b7e0*/  MUFU.EX2 R5, R5 ;  /* 0x0000000500057308 */ /* 0x000ee20000000800 */
[----:B--2---:R-:W-:Y:S01]  /*b7f0*/  IMAD R11, R34, UR9, R9 ;  /* 0x00000009220b7c24 */ /* 0x004fe2000f8e0209 */
[----:B-----5:R-:W-:-:S04]  /*b800*/  LEA R4, P1, R2, UR10, 0x1 ;  /* 0x0000000a02047c11 */ /* 0x020fc8000f8208ff */
[----:B------:R-:W-:Y:S01]  /*b810*/  IADD3 R11, PT, PT, R3, R11, RZ ;  /* 0x0000000b030b7210 */ /* 0x000fe20007ffe0ff */
[----:B01----:R-:W-:-:S06]  /*b820*/  FADD.FTZ R6, R0, 1 ;  /* 0x3f80000000067421 */ /* 0x003fcc0000010000 */
[----:B------:R-:W0:Y:S01]  /*b830*/  MUFU.RCP R6, R6 ;  /* 0x0000000600067308 */ /* 0x000e220000001000 */
[----:B---3--:R-:W-:Y:S01]  /*b840*/  FADD.FTZ R7, R5, 1 ;  /* 0x3f80000005077421 */ /* 0x008fe20000010000 */
[----:B------:R-:W-:-:S06]  /*b850*/  LEA.HI.X R5, R2, UR11, R11, 0x1, P1 ;  /* 0x0000000b02057c11 */ /* 0x000fcc00088f0c0b */
[----:B------:R-:W1:Y:S01]  /*b860*/  MUFU.RCP R7, R7 ;  /* 0x0000000700077308 */ /* 0x000e620000001000 */
[----:B0-----:R-:W-:Y:S01]  /*b870*/  FMUL.FTZ R0, R81, R6 ;  /* 0x0000000651007220 */ /* 0x001fe20000410000 */
[----:B-1----:R-:W-:-:S05]  /*b880*/  FMUL.FTZ R9, R8, R7 ;  /* 0x0000000708097220 */ /* 0x002fca0000410000 */
[----:B------:R-:W-:-:S05]  /*b890*/  F2FP.BF16.F32.PACK_AB R9, R9, R0 ;  /* 0x000000000909723e */ /* 0x000fca00000010ff */
[----:B------:R4:W-:Y:S02]  /*b8a0*/  STG.E desc[UR6][R4.64], R9 ;  /* 0x0000000904007986 */ /* 0x0009e4000c101906 */
.L_x_2445:
[----:B------:R-:W-:Y:S05]  /*b8b0*/  BSYNC.RECONVERGENT B1 ;  /* 0x0000000000017941 */ /* 0x000fea0003800200 */
.L_x_2444:
[----:B------:R-:W-:Y:S05]  /*b8c0*/  @P4 BRA `(.L_x_2383) ;  /* 0x00000000006c4947 */ /* 0x000fea0003800000 */
[--C-:B------:R-:W-:Y:S01]  /*b8d0*/  FADD.FTZ R83, R83, -R33.reuse ;  /* 0x8000002153537221 */ /* 0x100fe20000010000 */
[----:B------:R-:W-:Y:S01]  /*b8e0*/  FADD.FTZ R33, R82, -R33 ;  /* 0x8000002152217221 */ /* 0x000fe20000010000 */
[----:B------:R-:W0:Y:S01]  /*b8f0*/  LDCU.64 UR4, c[0x0][0x3e0] ;  /* 0x00007c00ff0477ac */ /* 0x000e220008000a00 */
[----:B------:R-:W-:Y:S01]  /*b900*/  MOV R121, R123 ;  /* 0x0000007b00797202 */ /* 0x000fe20000000f00 */
[-C--:B------:R-:W-:Y:S01]  /*b910*/  FMUL.FTZ R83, R83, R32.reuse ;  /* 0x0000002053537220 */ /* 0x080fe20000410000 */
[----:B------:R-:W-:Y:S01]  /*b920*/  FMUL.FTZ R33, R33, R32 ;  /* 0x0000002021217220 */ /* 0x000fe20000410000 */
[----:B------:R-:W5:Y:S02]  /*b930*/  LDCU.64 UR8, c[0x0][0x380] ;  /* 0x00007000ff0877ac */ /* 0x000f640008000a00 */
[----:B------:R-:W-:Y:S01]  /*b940*/  FFMA.FTZ R83, R42, R83, R45 ;  /* 0x000000532a537223 */ /* 0x000fe2000001002d */
[----:B------:R-:W-:-:S03]  /*b950*/  FFMA.FTZ R44, R43, R33, R44 ;  /* 0x000000212b2c7223 */ /* 0x000fc6000001002c */
[----:B------:R-:W-:Y:S01]  /*b960*/  FMUL.FTZ R0, R83, -1.4426950216293334961 ;  /* 0xbfb8aa3b53007820 */ /* 0x000fe20000410000 */
[----:B------:R-:W-:-:S05]  /*b970*/  FMUL.FTZ R2, R44, -1.4426950216293334961 ;  /* 0xbfb8aa3b2c027820 */ /* 0x000fca0000410000 */
[----:B------:R-:W4:Y:S01]  /*b980*/  MUFU.EX2 R0, R0 ;  /* 0x0000000000007308 */ /* 0x000f220000000800 */
[----:B0123--:R-:W-:Y:S02]  /*b990*/  IMAD R6, R85, UR4, RZ ;  /* 0x0000000455067c24 */ /* 0x00ffe4000f8e02ff */
[----:B------:R-:W-:-:S05]  /*b9a0*/  IMAD.WIDE.U32 R120, R105, UR4, R120 ;  /* 0x0000000469787c25 */ /* 0x000fca000f8e0078 */
[----:B------:R-:W0:Y:S01]  /*b9b0*/  MUFU.EX2 R2, R2 ;  /* 0x0000000200027308 */ /* 0x000e220000000800 */
[----:B------:R-:W-:-:S05]  /*b9c0*/  IMAD R3, R105, UR5, R6 ;  /* 0x0000000569037c24 */ /* 0x000fca000f8e0206 */
[----:B------:R-:W-:Y:S01]  /*b9d0*/  IADD3 R3, PT, PT, R121, R3, RZ ;  /* 0x0000000379037210 */ /* 0x000fe20007ffe0ff */
[----:B----4-:R-:W-:-:S06]  /*b9e0*/  FADD.FTZ R4, R0, 1 ;  /* 0x3f80000000047421 */ /* 0x010fcc0000010000 */
        /* <DEDUP_REMOVED lines=9> */
.L_x_2383:
[----:B------:R-:W-:Y:S05]  /*ba80*/  BSYNC.RECONVERGENT B0 ;  /* 0x0000000000007941 */ /* 0x000fea0003800200 */
.L_x_2319:
        /* <DEDUP_REMOVED lines=8> */
.L_x_2447:
        /* <DEDUP_REMOVED lines=15> */
.L_x_4536:


//--------------------- .text._Z35group_norm_nhwc_fwd_one_pass_kernelI11Bf16IOFp16WLi64ELi56ELi448EEv26Group_norm_nhwc_fwd_params --------------------------
	.section	.text._Z35group_norm_nhwc_fwd_one_pass_kernelI11Bf16IOFp16WLi64ELi56ELi448EEv26Group_norm_nhwc_fwd_params,"ax",@progbits
	.align	128
        .global         _Z35group_norm_nhwc_fwd_one_pass_kernelI11Bf16IOFp16WLi64ELi56ELi448EEv26Group_norm_nhwc_fwd_params
        .type           _Z35group_norm_nhwc_fwd_one_pass_kernelI11Bf16IOFp16WLi64ELi56ELi448EEv26Group_norm_nhwc_fwd_params,@function
        .size           _Z35group_norm_nhwc_fwd_one_pass_kernelI11Bf16IOFp16WLi64ELi56ELi448EEv26Group_norm_nhwc_fwd_params,(.L_x_4537 - _Z35group_norm_nhwc_fwd_one_pass_kernelI11Bf16IOFp16WLi64ELi56ELi448EEv26Group_norm_nhwc_fwd_params)
        .other          _Z35group_norm_nhwc_fwd_one_pass_kernelI11Bf16IOFp16WLi64ELi56ELi448EEv26Group_norm_nhwc_fwd_params,@"STO_CUDA_ENTRY STV_DEFAULT"
_Z35group_norm_nhwc_fwd_one_pass_kernelI11Bf16IOFp16WLi64ELi56ELi448EEv26Group_norm_nhwc_fwd_params:
.text._Z35group_norm_nhwc_fwd_one_pass_kernelI11Bf16IOFp16WLi64ELi56ELi448EEv26Group_norm_nhwc_fwd_params:
        /* <DEDUP_REMOVED lines=25> */
.L_x_2475:
[----:B0-23--:R-:W0:Y:S01]  /*0190*/  LDC R2, c[0x0][0x3f8] ;  /* 0x0000fe00ff027b82 */ /* 0x00de220000000800 */
[----:B------:R-:W-:Y:S01]  /*01a0*/  IABS R8, UR7 ;  /* 0x0000000700087c13 */ /* 0x000fe20008000000 */
[----:B-1----:R-:W1:Y:S01]  /*01b0*/  LDCU.64 UR8, c[0x0][0x3e8] ;  /* 0x00007d00ff0877ac */ /* 0x002e620008000a00 */
[----:B------:R-:W-:Y:S02]  /*01c0*/  SHF.R.S32.HI R15, RZ, 0x1f, R23 ;  /* 0x0000001fff0f7819 */ /* 0x000fe40000011417 */
[----:B------:R-:W-:Y:S01]  /*01d0*/  IADD3 R29, PT, PT, R23, 0x10, RZ ;  /* 0x00000010171d7810 */ /* 0x000fe20007ffe0ff */
        /* <DEDUP_REMOVED lines=8> */
[----:B0-----:R-:W-:Y:S01]  /*0260*/  HFMA2 R6, -RZ, RZ, 0, 0 ;  /* 0x00000000ff067431 */ /* 0x001fe200000001ff */
[----:B---3--:R-:W-:-:S05]  /*0270*/  IADD3 R4, PT, PT, RZ, -R7, RZ ;  /* 0x80000007ff047210 */ /* 0x008fca0007ffe0ff */
[----:B------:R-:W-:Y:S02]  /*0280*/  IMAD R5, R4, R3, RZ ;  /* 0x0000000304057224 */ /* 0x000fe400078e02ff */
[----:B------:R-:W0:Y:S02]  /*0290*/  S2R R4, SR_TID.X ;  /* 0x0000000000047919 */ /* 0x000e240000002100 */
[----:B------:R-:W-:-:S06]  /*02a0*/  IMAD.HI.U32 R7, R7, R5, R6 ;  /* 0x0000000507077227 */ /* 0x000fcc00078e0006 */
[----:B------:R-:W-:-:S04]  /*02b0*/  IMAD.HI.U32 R13, R7, R8, RZ ;  /* 0x00000008070d7227 */ /* 0x000fc800078e00ff */
[----:B------:R-:W-:-:S04]  /*02c0*/  IMAD.MOV R0, RZ, RZ, -R13 ;  /* 0x000000ffff007224 */ /* 0x000fc800078e0a0d */
[----:B------:R-:W-:-:S05]  /*02d0*/  IMAD R0, R3, R0, R8 ;  /* 0x0000000003007224 */ /* 0x000fca00078e0208 */
[----:B------:R-:W-:Y:S02]  /*02e0*/  ISETP.GT.U32.AND P2, PT, R3, R0, PT ;  /* 0x000000000300720c */ /* 0x000fe40003f44070 */
[----:B0-----:R-:W-:-:S11]  /*02f0*/  LOP3.LUT R5, R4, 0xffff, RZ, 0xc0, !PT ;  /* 0x0000ffff04057812 */ /* 0x001fd600078ec0ff */
[-C--:B------:R-:W-:Y:S02]  /*0300*/  @!P2 IADD3 R0, PT, PT, R0, -R3.reuse, RZ ;  /* 0x800000030000a210 */ /* 0x080fe40007ffe0ff */
[----:B------:R-:W-:Y:S01]  /*0310*/  @!P2 IADD3 R13, PT, PT, R13, 0x1, RZ ;  /* 0x000000010d0da810 */ /* 0x000fe20007ffe0ff */
[----:B------:R-:W-:Y:S01]  /*0320*/  IMAD R5, R5, 0x925, RZ ;  /* 0x0000092505057824 */ /* 0x000fe200078e02ff */
        /* <DEDUP_REMOVED lines=9> */
[----:B------:R-:W-:Y:S01]  /*03c0*/  ISETP.GE.AND.EX P2, PT, R15, UR9, PT, P2 ;  /* 0x000000090f007c0c */ /* 0x000fe2000bf46320 */
[----:B------:R-:W-:Y:S01]  /*03d0*/  @!P4 IMAD.MOV R13, RZ, RZ, -R13 ;  /* 0x000000ffff0dc224 */ /* 0x000fe200078e0a0d */
[----:B------:R-:W-:Y:S02]  /*03e0*/  IADD3 R0, PT, PT, RZ, -R0, RZ ;  /* 0x80000000ff007210 */ /* 0x000fe40007ffe0ff */
[----:B------:R-:W-:Y:S02]  /*03f0*/  ISETP.GE.AND.EX P1, PT, R17, UR9, PT, P1 ;  /* 0x0000000911007c0c */ /* 0x000fe4000bf26310 */
[----:B------:R-:W-:-:S02]  /*0400*/  @!P3 LOP3.LUT R13, RZ, R2, RZ, 0x33, !PT ;  /* 0x00000002ff0db212 */ /* 0x000fc400078e33ff */
[----:B------:R-:W-:Y:S02]  /*0410*/  PRMT R5, R0, 0x7710, RZ ;  /* 0x0000771000057816 */ /* 0x000fe400000000ff */
[----:B------:R-:W-:Y:S02]  /*0420*/  IADD3 R3, PT, PT, -R13, RZ, RZ ;  /* 0x000000ff0d037210 */ /* 0x000fe40007ffe1ff */
[----:B------:R-:W-:Y:S01]  /*0430*/  IADD3 R5, PT, PT, R5, R4, RZ ;  /* 0x0000000405057210 */ /* 0x000fe20007ffe0ff */
[----:B------:R-:W0:Y:S01]  /*0440*/  @!P2 LDC.64 R8, c[0x0][0x3e0] ;  /* 0x0000f800ff08ab82 */ /* 0x000e220000000a00 */
[----:B------:R-:W-:Y:S01]  /*0450*/  IADD3 R0, PT, PT, R23, 0x20, RZ ;  /* 0x0000002017007810 */ /* 0x000fe20007ffe0ff */
[----:B------:R-:W-:Y:S01]  /*0460*/  IMAD R20, R2, R3, UR7 ;  /* 0x0000000702147e24 */ /* 0x000fe2000f8e0203 */
[----:B------:R-:W-:Y:S01]  /*0470*/  SHF.R.S32.HI R3, RZ, 0x1f, R13 ;  /* 0x0000001fff037819 */ /* 0x000fe2000001140d */
[----:B------:R-:W-:Y:S01]  /*0480*/  IMAD.SHL.U32 R5, R5, 0x2, RZ ;  /* 0x0000000205057824 */ /* 0x000fe200078e00ff */
[----:B------:R-:W-:Y:S01]  /*0490*/  ISETP.GE.U32.AND P3, PT, R0, UR8, PT ;  /* 0x0000000800007c0c */ /* 0x000fe2000bf66070 */
[----:B------:R-:W-:Y:S01]  /*04a0*/  IMAD R20, R20, 0x38, RZ ;  /* 0x0000003814147824 */ /* 0x000fe200078e02ff */
[----:B------:R-:W-:Y:S01]  /*04b0*/  IADD3 R2, PT, PT, R23, 0x30, RZ ;  /* 0x0000003017027810 */ /* 0x000fe20007ffe0ff */
[----:B------:R-:W1:Y:S01]  /*04c0*/  @!P1 LDC.64 R6, c[0x0][0x3e0] ;  /* 0x0000f800ff069b82 */ /* 0x000e620000000a00 */
[----:B------:R-:W-:Y:S01]  /*04d0*/  LOP3.LUT R25, R5, 0xffff, RZ, 0xc0, !PT ;  /* 0x0000ffff05197812 */ /* 0x000fe200078ec0ff */
[----:B--2---:R-:W-:Y:S01]  /*04e0*/  IMAD R12, R3, UR10, RZ ;  /* 0x0000000a030c7c24 */ /* 0x004fe2000f8e02ff */
[----:B------:R-:W-:-:S02]  /*04f0*/  SHF.R.S32.HI R5, RZ, 0x1f, R0 ;  /* 0x0000001fff057819 */ /* 0x000fc40000011400 */
[C---:B------:R-:W-:Y:S01]  /*0500*/  IADD3 R24, P4, PT, R20.reuse, R25, RZ ;  /* 0x0000001914187210 */ /* 0x040fe20007f9e0ff */
[----:B------:R-:W-:Y:S01]  /*0510*/  IMAD R27, R13, UR11, R12 ;  /* 0x0000000b0d1b7c24 */ /* 0x000fe2000f8e020c */
[----:B------:R-:W-:Y:S01]  /*0520*/  ISETP.GE.AND.EX P3, PT, R5, UR9, PT, P3 ;  /* 0x0000000905007c0c */ /* 0x000fe2000bf66330 */
[----:B------:R-:W2:Y:S01]  /*0530*/  @!P2 LDC.64 R10, c[0x0][0x390] ;  /* 0x0000e400ff0aab82 */ /* 0x000ea20000000a00 */
[----:B------:R-:W-:Y:S02]  /*0540*/  LEA.HI.X.SX32 R25, R20, RZ, 0x1, P4 ;  /* 0x000000ff14197211 */ /* 0x000fe400020f0eff */
[----:B------:R-:W-:Y:S02]  /*0550*/  ISETP.GE.U32.AND P4, PT, R2, UR8, PT ;  /* 0x0000000802007c0c */ /* 0x000fe4000bf86070 */
[----:B------:R-:W-:Y:S01]  /*0560*/  SHF.R.S32.HI R3, RZ, 0x1f, R2 ;  /* 0x0000001fff037819 */ /* 0x000fe20000011402 */
[----:B------:R-:W-:Y:S02]  /*0570*/  IMAD.WIDE.U32 R24, R13, UR10, R24 ;  /* 0x0000000a0d187c25 */ /* 0x000fe4000f8e0018 */
[----:B------:R-:W3:Y:S01]  /*0580*/  @!P1 LDC.64 R12, c[0x0][0x390] ;  /* 0x0000e400ff0c9b82 */ /* 0x000ee20000000a00 */
[----:B------:R-:W-:Y:S01]  /*0590*/  ISETP.GE.AND.EX P4, PT, R3, UR9, PT, P4 ;  /* 0x0000000903007c0c */ /* 0x000fe2000bf86340 */
[----:B0-----:R-:W-:Y:S01]  /*05a0*/  @!P2 IMAD R16, R15, R8, RZ ;  /* 0x000000080f10a224 */ /* 0x001fe200078e02ff */
[----:B------:R-:W-:-:S02]  /*05b0*/  IADD3 R27, PT, PT, R25, R27, RZ ;  /* 0x0000001b191b7210 */ /* 0x000fc40007ffe0ff */
[----:B------:R-:W-:-:S03]  /*05c0*/  @!P2 MOV R26, R24 ;  /* 0x00000018001aa202 */ /* 0x000fc60000000f00 */
[----:B------:R-:W0:Y:S01]  /*05d0*/  @!P3 LDC.64 R14, c[0x0][0x3e0] ;  /* 0x0000f800ff0ebb82 */ /* 0x000e220000000a00 */
[----:B-1----:R-:W-:Y:S02]  /*05e0*/  @!P1 IMAD R18, R17, R6, RZ ;  /* 0x0000000611129224 */ /* 0x002fe400078e02ff */
        /* <DEDUP_REMOVED lines=10> */
[----:B------:R-:W-:Y:S01]  /*0690*/  @!P1 IADD3 R21, PT, PT, R19, R21, RZ ;  /* 0x0000001513159210 */ /* 0x000fe20007ffe0ff */
[----:B------:R-:W-:Y:S01]  /*06a0*/  @!P3 IMAD.MOV.U32 R19, RZ, RZ, R27 ;  /* 0x000000ffff13b224 */ /* 0x000fe200078e001b */
[----:B---3--:R-:W-:Y:S01]  /*06b0*/  @!P1 LEA R12, P5, R18, R12, 0x1 ;  /* 0x0000000c120c9211 */ /* 0x008fe200078a08ff */
[----:B0-----:R-:W-:-:S02]  /*06c0*/  @!P3 IMAD R5, R5, R14, RZ ;  /* 0x0000000e0505b224 */ /* 0x001fc400078e02ff */
[----:B------:R-:W0:Y:S01]  /*06d0*/  @!P3 LDC.64 R8, c[0x0][0x390] ;  /* 0x0000e400ff08bb82 */ /* 0x000e220000000a00 */
[----:B------:R-:W-:Y:S01]  /*06e0*/  @!P1 LEA.HI.X R13, R18, R13, R21, 0x1, P5 ;  /* 0x0000000d120d9211 */ /* 0x000fe200028f0c15 */
[----:B------:R-:W-:Y:S01]  /*06f0*/  HFMA2 R21, -RZ, RZ, 0, 0 ;  /* 0x00000000ff157431 */ /* 0x000fe200000001ff */
[----:B------:R-:W-:Y:S01]  /*0700*/  @!P3 MOV R18, R24 ;  /* 0x000000180012b202 */ /* 0x000fe20000000f00 */
[----:B------:R-:W-:-:S04]  /*0710*/  @!P3 IMAD R15, R0, R15, R5 ;  /* 0x0000000f000fb224 */ /* 0x000fc800078e0205 */
[----:B------:R-:W2:Y:S01]  /*0720*/  @!P4 LDC.64 R10, c[0x0][0x390] ;  /* 0x0000e400ff0acb82 */ /* 0x000ea20000000a00 */
[----:B------:R-:W-:-:S04]  /*0730*/  @!P3 IMAD.WIDE.U32 R18, R0, R14, R18 ;  /* 0x0000000e0012b225 */ /* 0x000fc800078e0012 */
[----:B------:R-:W-:Y:S01]  /*0740*/  HFMA2 R0, -RZ, RZ, 0, 0 ;  /* 0x00000000ff007431 */ /* 0x000fe200000001ff */
[----:B------:R-:W3:Y:S01]  /*0750*/  @!P2 LDG.E R21, desc[UR14][R16.64] ;  /* 0x0000000e1015a981 */ /* 0x000ee2000c1e1900 */
[----:B-1----:R-:W-:-:S04]  /*0760*/  @!P4 IMAD R3, R3, R6, RZ ;  /* 0x000000060303c224 */ /* 0x002fc800078e02ff */
[----:B------:R1:W5:Y:S01]  /*0770*/  @!P1 LDG.E R0, desc[UR14][R12.64] ;  /* 0x0000000e0c009981 */ /* 0x000362000c1e1900 */
[----:B------:R-:W-:Y:S01]  /*0780*/  @!P4 IMAD R7, R2, R7, R3 ;  /* 0x000000070207c224 */ /* 0x000fe200078e0203 */
[----:B------:R-:W-:Y:S02]  /*0790*/  @!P3 IADD3 R15, PT, PT, R19, R15, RZ ;  /* 0x0000000f130fb210 */ /* 0x000fe40007ffe0ff */
[----:B0-----:R-:W-:Y:S02]  /*07a0*/  @!P3 LEA R8, P2, R18, R8, 0x1 ;  /* 0x000000081208b211 */ /* 0x001fe400078408ff */
[----:B-1----:R-:W-:Y:S02]  /*07b0*/  @!P4 MOV R12, R24 ;  /* 0x00000018000cc202 */ /* 0x002fe40000000f00 */
[----:B------:R-:W-:Y:S01]  /*07c0*/  @!P4 MOV R13, R27 ;  /* 0x0000001b000dc202 */ /* 0x000fe20000000f00 */
[----:B------:R-:W-:Y:S02]  /*07d0*/  IMAD.MOV.U32 R5, RZ, RZ, RZ ;  /* 0x000000ffff057224 */ /* 0x000fe400078e00ff */
[----:B------:R-:W-:Y:S01]  /*07e0*/  @!P4 IMAD.WIDE.U32 R2, R2, R6, R12 ;  /* 0x000000060202c225 */ /* 0x000fe200078e000c */
[----:B------:R-:W-:-:S03]  /*07f0*/  @!P3 LEA.HI.X R9, R18, R9, R15, 0x1, P2 ;  /* 0x000000091209b211 */ /* 0x000fc600010f0c0f */
[----:B------:R-:W-:Y:S01]  /*0800*/  HFMA2 R17, -RZ, RZ, 0, 0 ;  /* 0x00000000ff117431 */ /* 0x000fe200000001ff */
[----:B------:R-:W-:Y:S01]  /*0810*/  @!P4 IADD3 R3, PT, PT, R3, R7, RZ ;  /* 0x000000070303c210 */ /* 0x000fe20007ffe0ff */
[----:B------:R-:W4:Y:S01]  /*0820*/  @!P3 LDG.E R5, desc[UR14][R8.64] ;  /* 0x0000000e0805b981 */ /* 0x000f22000c1e1900 */
[----:B--2---:R-:W-:-:S04]  /*0830*/  @!P4 LEA R10, P2, R2, R10, 0x1 ;  /* 0x0000000a020ac211 */ /* 0x004fc800078408ff */
[----:B------:R-:W-:-:S05]  /*0840*/  @!P4 LEA.HI.X R11, R2, R11, R3, 0x1, P2 ;  /* 0x0000000b020bc211 */ /* 0x000fca00010f0c03 */
[----:B------:R0:W2:Y:S02]  /*0850*/  @!P4 LDG.E R17, desc[UR14][R10.64] ;  /* 0x0000000e0a11c981 */ /* 0x0000a4000c1e1900 */
[----:B0-----:R-:W0:Y:S02]  /*0860*/  S2R R11, SR_LANEID ;  /* 0x00000000000b7919 */ /* 0x001e240000000000 */
[C---:B0-----:R-:W-:Y:S02]  /*0870*/  ISETP.GT.AND P2, PT, R11.reuse, 0x1e, PT ;  /* 0x0000001e0b00780c */ /* 0x041fe40003f44270 */
[----:B------:R-:W-:Y:S01]  /*0880*/  ISETP.GT.AND P3, PT, R11, 0xf, PT ;  /* 0x0000000f0b00780c */ /* 0x000fe20003f64270 */
[----:B------:R-:W-:Y:S01]  /*0890*/  BSSY.RECONVERGENT B0, `(.L_x_2448) ;  /* 0x0000043000007945 */ /* 0x000fe20003800200 */
[C---:B---3--:R-:W-:Y:S02]  /*08a0*/  PRMT R18, R21.reuse, 0x7632, R18 ;  /* 0x0000763215127816 */ /* 0x048fe40000000012 */
[----:B------:R-:W-:-:S02]  /*08b0*/  SHF.L.U32 R21, R21, 0x10, RZ ;  /* 0x0000001015157819 */ /* 0x000fc400000006ff */
[----:B------:R-:W-:Y:S02]  /*08c0*/  SHF.L.U32 R18, R18, 0x10, RZ ;  /* 0x0000001012127819 */ /* 0x000fe400000006ff */
[C---:B-----5:R-:W-:Y:S01]  /*08d0*/  PRMT R2, R0.reuse, 0x7632, R2 ;  /* 0x0000763200027816 */ /* 0x060fe20000000002 */
[----:B------:R-:W-:Y:S02]  /*08e0*/  IMAD.U32 R19, R0, 0x10000, RZ ;  /* 0x0001000000137824 */ /* 0x000fe400078e00ff */
[----:B------:R-:W-:Y:S01]  /*08f0*/  FMUL.FTZ R8, R18, R18 ;  /* 0x0000001212087220 */ /* 0x000fe20000410000 */
[----:B------:R-:W-:Y:S01]  /*0900*/  SHF.L.U32 R0, R2, 0x10, RZ ;  /* 0x0000001002007819 */ /* 0x000fe200000006ff */
[C---:B------:R-:W-:Y:S02]  /*0910*/  FADD.FTZ R2, R21.reuse, R18 ;  /* 0x0000001215027221 */ /* 0x040fe40000010000 */
[----:B------:R-:W-:Y:S02]  /*0920*/  FFMA.FTZ R8, R21, R21, R8 ;  /* 0x0000001515087223 */ /* 0x000fe40000010008 */
[----:B------:R-:W-:Y:S01]  /*0930*/  FADD.FTZ R6, RZ, R2 ;  /* 0x00000002ff067221 */ /* 0x000fe20000010000 */
[----:B------:R-:W-:Y:S01]  /*0940*/  FMUL.FTZ R10, R0, R0 ;  /* 0x00000000000a7220 */ /* 0x000fe20000410000 */
[----:B------:R-:W-:Y:S01]  /*0950*/  FADD.FTZ R3, R19, R0 ;  /* 0x0000000013037221 */ /* 0x000fe20000010000 */
[----:B------:R-:W-:-:S02]  /*0960*/  FADD.FTZ R8, RZ, R8 ;  /* 0x00000008ff087221 */ /* 0x000fc40000010000 */
[----:B------:R-:W-:Y:S01]  /*0970*/  FFMA.FTZ R7, R19, R19, R10 ;  /* 0x0000001313077223 */ /* 0x000fe2000001000a */
[----:B------:R-:W-:Y:S01]  /*0980*/  FADD.FTZ R6, R6, R3 ;  /* 0x0000000306067221 */ /* 0x000fe20000010000 */
[----:B----4-:R-:W-:-:S04]  /*0990*/  PRMT R2, R5, 0x7632, R2 ;  /* 0x0000763205027816 */ /* 0x010fc80000000002 */
[----:B------:R-:W-:Y:S01]  /*09a0*/  SHF.L.U32 R2, R2, 0x10, RZ ;  /* 0x0000001002027819 */ /* 0x000fe200000006ff */
[----:B------:R-:W-:Y:S01]  /*09b0*/  FADD.FTZ R7, R8, R7 ;  /* 0x0000000708077221 */ /* 0x000fe20000010000 */
[----:B------:R-:W-:Y:S02]  /*09c0*/  SHF.L.U32 R3, R5, 0x10, RZ ;  /* 0x0000001005037819 */ /* 0x000fe400000006ff */
[----:B--2---:R-:W-:Y:S01]  /*09d0*/  PRMT R16, R17, 0x7632, R16 ;  /* 0x0000763211107816 */ /* 0x004fe20000000010 */
[----:B------:R-:W-:-:S03]  /*09e0*/  FMUL.FTZ R8, R2, R2 ;  /* 0x0000000202087220 */ /* 0x000fc60000410000 */
[----:B------:R-:W-:Y:S01]  /*09f0*/  SHF.L.U32 R16, R16, 0x10, RZ ;  /* 0x0000001010107819 */ /* 0x000fe200000006ff */
[C---:B------:R-:W-:Y:S01]  /*0a00*/  FADD.FTZ R5, R3.reuse, R2 ;  /* 0x0000000203057221 */ /* 0x040fe20000010000 */
[----:B------:R-:W-:Y:S01]  /*0a10*/  FFMA.FTZ R8, R3, R3, R8 ;  /* 0x0000000303087223 */ /* 0x000fe20000010008 */
[----:B------:R-:W-:Y:S02]  /*0a20*/  IMAD.U32 R17, R17, 0x10000, RZ ;  /* 0x0001000011117824 */ /* 0x000fe400078e00ff */
        /* <DEDUP_REMOVED lines=41> */
.L_x_2449:
[----:B------:R-:W-:Y:S05]  /*0cc0*/  BSYNC.RECONVERGENT B0 ;  /* 0x0000000000007941 */ /* 0x000fea0003800200 */
.L_x_2448:
        /* <DEDUP_REMOVED lines=41> */
.L_x_2451:
[----:B------:R-:W-:Y:S05]  /*0f60*/  BSYNC.RECONVERGENT B0 ;  /* 0x0000000000007941 */ /* 0x000fea0003800200 */
.L_x_2450:
        /* <DEDUP_REMOVED lines=31> */
.L_x_2454:
[----:B---3--:R-:W3:Y:S04]  /*1160*/  LDG.E.STRONG.GPU R4, desc[UR14][R8.64] ;  /* 0x0000000e08047981 */ /* 0x008ee8000c1ef900 */
[----:B---3--:R-:W-:Y:S01]  /*1170*/  CCTL.IVALL ;  /* 0x00000000ff00798f */ /* 0x008fe20002000000 */
[----:B------:R-:W-:Y:S05]  /*1180*/  YIELD ;  /* 0x0000000000007946 */ /* 0x000fea0003800000 */
[----:B------:R-:W-:-:S13]  /*1190*/  ISETP.NE.AND P2, PT, R4, R11, PT ;  /* 0x0000000b0400720c */ /* 0x000fda0003f45270 */
[----:B------:R-:W-:Y:S05]  /*11a0*/  @P2 BRA `(.L_x_2454) ;  /* 0xfffffffc00ec2947 */ /* 0x000fea000383ffff */
.L_x_2453:
        /* <DEDUP_REMOVED lines=15> */
.L_x_2456:
        /* <DEDUP_REMOVED lines=91> */
.L_x_2455:
        /* <DEDUP_REMOVED lines=52> */
.L_x_2457:
        /* <DEDUP_REMOVED lines=28> */
.L_x_2458:
        /* <DEDUP_REMOVED lines=13> */
.L_x_2459:
[----:B------:R-:W-:Y:S05]  /*1e20*/  BSYNC.RECONVERGENT B0 ;  /* 0x0000000000007941 */ /* 0x000fea0003800200 */
.L_x_2452:
[----:B--2---:R-:W2:Y:S01]  /*1e30*/  S2R R12, SR_TID.X ;  /* 0x00000000000c7919 */ /* 0x004ea20000002100 */
[----:B------:R-:W4:Y:S01]  /*1e40*/  S2UR UR8, SR_CgaCtaId ;  /* 0x00000000000879c3 */ /* 0x000f220000008800 */
[----:B------:R-:W5:Y:S01]  /*1e50*/  LDCU UR9, c[0x0][0x414] ;  /* 0x00008280ff0977ac */ /* 0x000f620008000800 */
[----:B------:R-:W-:Y:S01]  /*1e60*/  MOV R29, UR7 ;  /* 0x00000007001d7c02 */ /* 0x000fe20008000f00 */
        /* <DEDUP_REMOVED lines=19> */
[----:B------:R-:W-:-:S04]  /*1fa0*/  IMAD.IADD R15, R20, 0x1, R15 ;  /* 0x00000001140f7824 */ /* 0x000fc800078e020f */
        /* <DEDUP_REMOVED lines=20> */
[----:B--2---:R-:W-:Y:S02]  /*20f0*/  HADD2.F32 R13, -RZ, R28.H0_H0 ;  /* 0x2000001cff0d7230 */ /* 0x004fe40000004100 */
[----:B---3--:R-:W-:Y:S02]  /*2100*/  HADD2.F32 R10, -RZ, R20.H0_H0 ;  /* 0x20000014ff0a7230 */ /* 0x008fe40000004100 */
[----:B----4-:R-:W-:Y:S02]  /*2110*/  HADD2.F32 R11, -RZ, R29.H0_H0 ;  /* 0x2000001dff0b7230 */ /* 0x010fe40000004100 */
[----:B-----5:R-:W-:Y:S01]  /*2120*/  HADD2.F32 R12, -RZ, R14.H0_H0 ;  /* 0x2000000eff0c7230 */ /* 0x020fe20000004100 */
        /* <DEDUP_REMOVED lines=28> */
.L_x_2463:
[----:B------:R-:W-:Y:S05]  /*22f0*/  BSYNC.RECONVERGENT B1 ;  /* 0x0000000000017941 */ /* 0x000fea0003800200 */
.L_x_2462:
        /* <DEDUP_REMOVED lines=29> */
.L_x_2465:
[----:B------:R-:W-:Y:S05]  /*24d0*/  BSYNC.RECONVERGENT B1 ;  /* 0x0000000000017941 */ /* 0x000fea0003800200 */
.L_x_2464:
[----:B------:R-:W-:Y:S04]  /*24e0*/  BSSY.RECONVERGENT B1, `(.L_x_2466) ;  /* 0x0000014000017945 */ /* 0x000fe80003800200 */
[----:B------:R-:W-:Y:S05]  /*24f0*/  @P2 BRA `(.L_x_2467) ;  /* 0x0000000000482947 */ /* 0x000fea0003800000 */
[----:B------:R-:W1:Y:S01]  /*2500*/  LDCU.64 UR8, c[0x0][0x3e0] ;  /* 0x00007c00ff0877ac */ /* 0x000e620008000a00 */
[--C-:B------:R-:W-:Y:S01]  /*2510*/  FADD.FTZ R6, R2, -R4.reuse ;  /* 0x8000000402067221 */ /* 0x100fe20000010000 */
[----:B------:R-:W-:Y:S01]  /*2520*/  FADD.FTZ R0, R3, -R4 ;  /* 0x8000000403007221 */ /* 0x000fe20000010000 */
[----:B------:R-:W-:Y:S01]  /*2530*/  MOV R2, R24 ;  /* 0x0000001800027202 */ /* 0x000fe20000000f00 */
[----:B------:R-:W2:Y:S01]  /*2540*/  LDCU.64 UR12, c[0x0][0x380] ;  /* 0x00007000ff0c77ac */ /* 0x000ea20008000a00 */
[----:B------:R-:W-:Y:S02]  /*2550*/  IMAD.MOV.U32 R3, RZ, RZ, R27 ;  /* 0x000000ffff037224 */ /* 0x000fe400078e001b */
        /* <DEDUP_REMOVED lines=12> */
.L_x_2467:
[----:B------:R-:W-:Y:S05]  /*2620*/  BSYNC.RECONVERGENT B1 ;  /* 0x0000000000017941 */ /* 0x000fea0003800200 */
.L_x_2466:
        /* <DEDUP_REMOVED lines=14> */
[----:B---3--:R-:W-:-:S04]  /*2710*/  LEA R2, P1, R24, UR10, 0x1 ;  /* 0x0000000a18027c11 */ /* 0x008fc8000f8208ff */
[----:B------:R-:W-:-:S04]  /*2720*/  IADD3 R15, PT, PT, R25, R15, RZ ;  /* 0x0000000f190f7210 */ /* 0x000fc80007ffe0ff */
[----:B-1----:R-:W-:-:S05]  /*2730*/  LEA.HI.X R3, R24, UR11, R15, 0x1, P1 ;  /* 0x0000000b18037c11 */ /* 0x002fca00088f0c0f */
[----:B------:R2:W-:Y:S01]  /*2740*/  STG.E desc[UR14][R2.64], R5 ;  /* 0x0000000502007986 */ /* 0x0005e2000c10190e */
[----:B------:R-:W-:Y:S05]  /*2750*/  BRA `(.L_x_2468) ;  /* 0x00000008001c7947 */ /* 0x000fea0003800000 */
.L_x_2461:
        /* <DEDUP_REMOVED lines=32> */
[----:B0-----:R-:W-:Y:S02]  /*2960*/  IMAD R9, R6, UR10, RZ ;  /* 0x0000000a06097c24 */ /* 0x001fe4000f8e02ff */
[----:B------:R-:W-:Y:S02]  /*2970*/  IMAD.MOV.U32 R6, RZ, RZ, R24 ;  /* 0x000000ffff067224 */ /* 0x000fe400078e0018 */
        /* <DEDUP_REMOVED lines=8> */
.L_x_2470:
[----:B------:R-:W-:Y:S05]  /*2a00*/  BSYNC.RECONVERGENT B1 ;  /* 0x0000000000017941 */ /* 0x000fea0003800200 */
.L_x_2469:
        /* <DEDUP_REMOVED lines=24> */
[----:B------:R-:W-:-:S04]  /*2b90*/  IMAD.WIDE.U32 R8, R29, UR10, R8 ;  /* 0x0000000a1d087c25 */ /* 0x000fc8000f8e0008 */
[----:B------:R-:W-:Y:S02]  /*2ba0*/  IMAD.IADD R21, R9, 0x1, R21 ;  /* 0x0000000109157824 */ /* 0x000fe400078e0215 */
[----:B0-----:R-:W-:Y:S01]  /*2bb0*/  FMUL.FTZ R0, R7, R0 ;  /* 0x0000000007007220 */ /* 0x001fe20000410000 */
[----:B-1----:R-:W-:Y:S01]  /*2bc0*/  FMUL.FTZ R29, R6, R19 ;  /* 0x00000013061d7220 */ /* 0x002fe20000410000 */
[----:B--2---:R-:W-:-:S04]  /*2bd0*/  LEA R6, P1, R8, UR12, 0x1 ;  /* 0x0000000c08067c11 */ /* 0x004fc8000f8208ff */
[----:B------:R-:W-:Y:S02]  /*2be0*/  LEA.HI.X R7, R8, UR13, R21, 0x1, P1 ;  /* 0x0000000d08077c11 */ /* 0x000fe400088f0c15 */
[----:B------:R-:W-:-:S05]  /*2bf0*/  F2FP.BF16.F32.PACK_AB R29, R29, R0 ;  /* 0x000000001d1d723e */ /* 0x000fca00000010ff */
[----:B------:R1:W-:Y:S02]  /*2c00*/  STG.E desc[UR14][R6.64], R29 ;  /* 0x0000001d06007986 */ /* 0x0003e4000c10190e */
.L_x_2472:
[----:B------:R-:W-:Y:S05]  /*2c10*/  BSYNC.RECONVERGENT B1 ;  /* 0x0000000000017941 */ /* 0x000fea0003800200 */
.L_x_2471:
        /* <DEDUP_REMOVED lines=30> */
.L_x_2474:
[----:B------:R-:W-:Y:S05]  /*2e00*/  BSYNC.RECONVERGENT B1 ;  /* 0x0000000000017941 */ /* 0x000fea0003800200 */
.L_x_2473:
        /* <DEDUP_REMOVED lines=28> */
.L_x_2468:
[----:B------:R-:W-:Y:S05]  /*2fd0*/  BSYNC.RECONVERGENT B0 ;  /* 0x0000000000007941 */ /* 0x000fea0003800200 */
.L_x_2460:
        /* <DEDUP_REMOVED lines=8> */
.L_x_2476:
        /* <DEDUP_REMOVED lines=10> */
.L_x_4537:


//--------------------- .text._Z35group_norm_nhwc_fwd_one_pass_kernelI11Bf16IOFp16WLi128ELi56ELi448EEv26Group_norm_nhwc_fwd_params --------------------------
	.section	.text._Z35group_norm_nhwc_fwd_one_pass_kernelI11Bf16IOFp16WLi128ELi56ELi448EEv26Group_norm_nhwc_fwd_params,"ax",@progbits
	.align	128
        .global         _Z35group_norm_nhwc_fwd_one_pass_kernelI11Bf16IOFp16WLi128ELi56ELi448EEv26Group_norm_nhwc_fwd_params
        .type           _Z35group_norm_nhwc_fwd_one_pass_kernelI11Bf16IOFp16WLi128ELi56ELi448EEv26Group_norm_nhwc_fwd_params,@function
        .size           _Z35group_norm_nhwc_fwd_one_pass_kernelI11Bf16IOFp16WLi128ELi56ELi448EEv26Group_norm_nhwc_fwd_params,(.L_x_4538 - _Z35group_norm_nhwc_fwd_one_pass_kernelI11Bf16IOFp16WLi128ELi56ELi448EEv26Group_norm_nhwc_fwd_params)
        .other          _Z35group_norm_nhwc_fwd_one_pass_kernelI11Bf16IOFp16WLi128ELi56ELi448EEv26Group_norm_nhwc_fwd_params,@"STO_CUDA_ENTRY STV_DEFAULT"
_Z35group_norm_nhwc_fwd_one_pass_kernelI11Bf16IOFp16WLi128ELi56ELi448EEv26Group_norm_nhwc_fwd_params:
.text._Z35group_norm_nhwc_fwd_one_pass_kernelI11Bf16IOFp16WLi128ELi56ELi448EEv26Group_norm_nhwc_fwd_params:
        /* <DEDUP_REMOVED lines=41> */
.L_x_2520:
        /* <DEDUP_REMOVED lines=256> */
.L_x_2478:
[----:B------:R-:W-:Y:S05]  /*1290*/  BSYNC.RECONVERGENT B0 ;  /* 0x0000000000007941 */ /* 0x000fea0003800200 */
.L_x_2477:
        /* <DEDUP_REMOVED lines=39> */
.L_x_2480:
[----:B------:R-:W-:Y:S05]  /*1510*/  BSYNC.RECONVERGENT B0 ;  /* 0x0000000000007941 */ /* 0x000fea0003800200 */
.L_x_2479:
        /* <DEDUP_REMOVED lines=26> */
.L_x_2483:
[----:B---3--:R-:W3:Y:S04]  /*16c0*/  LDG.E.STRONG.GPU R18, desc[UR6][R16.64] ;  /* 0x0000000610127981 */ /* 0x008ee8000c1ef900 */
[----:B---3--:R-:W-:Y:S01]  /*16d0*/  CCTL.IVALL ;  /* 0x00000000ff00798f */ /* 0x008fe20002000000 */
[----:B------:R-:W-:Y:S05]  /*16e0*/  YIELD ;  /* 0x0000000000007946 */ /* 0x000fea0003800000 */
[----:B------:R-:W-:-:S13]  /*16f0*/  ISETP.NE.AND P1, PT, R18, R23, PT ;  /* 0x000000171200720c */ /* 0x000fda0003f25270 */
[----:B------:R-:W-:Y:S05]  /*1700*/  @P1 BRA `(.L_x_2483) ;  /* 0xfffffffc00ec1947 */ /* 0x000fea000383ffff */
.L_x_2482:
        /* <DEDUP_REMOVED lines=14> */
.L_x_2485:
        /* <DEDUP_REMOVED lines=62> */
.L_x_2484:
        /* <DEDUP_REMOVED lines=36> */
.L_x_2486:
        /* <DEDUP_REMOVED lines=18> */
.L_x_2487:
        /* <DEDUP_REMOVED lines=9> */
.L_x_2488:
[----:B------:R-:W-:Y:S05]  /*1fc0*/  BSYNC.RECONVERGENT B0 ;  /* 0x0000000000007941 */ /* 0x000fea0003800200 */
.L_x_2481:
        /* <DEDUP_REMOVED lines=38> */
[----:B0-----:R-:W-:Y:S02]  /*2230*/  HADD2.F32 R24, -RZ, R30.H0_H0 ;  /* 0x2000001eff187230 */ /* 0x001fe40000004100 */
[----:B---3--:R-:W-:Y:S02]  /*2240*/  HADD2.F32 R25, -RZ, R31.H0_H0 ;  /* 0x2000001fff197230 */ /* 0x008fe40000004100 */
[----:B-----5:R-:W-:Y:S02]  /*2250*/  HADD2.F32 R27, -RZ, R53.H0_H0 ;  /* 0x20000035ff1b7230 */ /* 0x020fe40000004100 */
[----:B------:R-:W-:Y:S01]  /*2260*/  HADD2.F32 R26, -RZ, R55.H0_H0 ;  /* 0x20000037ff1a7230 */ /* 0x000fe20000004100 */
        /* <DEDUP_REMOVED lines=28> */
.L_x_2492:
[----:B------:R-:W-:Y:S05]  /*2430*/  BSYNC.RECONVERGENT B1 ;  /* 0x0000000000017941 */ /* 0x000fea0003800200 */
.L_x_2491:
        /* <DEDUP_REMOVED lines=20> */
.L_x_2494:
[----:B------:R-:W-:Y:S05]  /*2580*/  BSYNC.RECONVERGENT B1 ;  /* 0x0000000000017941 */ /* 0x000fea0003800200 */
.L_x_2493:
        /* <DEDUP_REMOVED lines=30> */
.L_x_2496:
[----:B------:R-:W-:Y:S05]  /*2770*/  BSYNC.RECONVERGENT B1 ;  /* 0x0000000000017941 */ /* 0x000fea0003800200 */
.L_x_2495:
        /* <DEDUP_REMOVED lines=20> */
.L_x_2498:
[----:B------:R-:W-:Y:S05]  /*28c0*/  BSYNC.RECONVERGENT B1 ;  /* 0x0000000000017941 */ /* 0x000fea0003800200 */
.L_x_2497:
        /* <DEDUP_REMOVED lines=20> */
.L_x_2500:
[----:B------:R-:W-:Y:S05]  /*2a10*/  BSYNC.RECONVERGENT B1 ;  /* 0x0000000000017941 */ /* 0x000fea0003800200 */
.L_x_2499:
        /* <DEDUP_REMOVED lines=20> */
.L_x_2502:
[----:B------:R-:W-:Y:S05]  /*2b60*/  BSYNC.RECONVERGENT B1 ;  /* 0x0000000000017941 */ /* 0x000fea0003800200 */
.L_x_2501:
        /* <DEDUP_REMOVED lines=20> */
.L_x_2504:
[----:B------:R-:W-:Y:S05]  /*2cb0*/  BSYNC.RECONVERGENT B1 ;  /* 0x0000000000017941 */ /* 0x000fea0003800200 */
.L_x_2503:
        /* <DEDUP_REMOVED lines=19> */
.L_x_2490:
        /* <DEDUP_REMOVED lines=37> */
.L_x_2507:
[----:B------:R-:W-:Y:S05]  /*3040*/  BSYNC.RECONVERGENT B1 ;  /* 0x0000000000017941 */ /* 0x000fea0003800200 */
.L_x_2506:
        /* <DEDUP_REMOVED lines=30> */
.L_x_2509:
[----:B------:R-:W-:Y:S05]  /*3230*/  BSYNC.RECONVERGENT B1 ;  /* 0x0000000000017941 */ /* 0x000fea0003800200 */
.L_x_2508:
        /* <DEDUP_REMOVED lines=40> */
.L_x_2511:
[----:B------:R-:W-:Y:S05]  /*34c0*/  BSYNC.RECONVERGENT B1 ;  /* 0x0000000000017941 */ /* 0x000fea0003800200 */
.L_x_2510:
        /* <DEDUP_REMOVED lines=30> */
.L_x_2513:
[----:B------:R-:W-:Y:S05]  /*36b0*/  BSYNC.RECONVERGENT B1 ;  /* 0x0000000000017941 */ /* 0x000fea0003800200 */
.L_x_2512:
        /* <DEDUP_REMOVED lines=30> */
.L_x_2515:
[----:B------:R-:W-:Y:S05]  /*38a0*/  BSYNC.RECONVERGENT B1 ;  /* 0x0000000000017941 */ /* 0x000fea0003800200 */
.L_x_2514:
        /* <DEDUP_REMOVED lines=30> */
.L_x_2517:
[----:B------:R-:W-:Y:S05]  /*3a90*/  BSYNC.RECONVERGENT B1 ;  /* 0x0000000000017941 */ /* 0x000fea0003800200 */
.L_x_2516:
        /* <DEDUP_REMOVED lines=30> */
.L_x_2519:
[----:B------:R-:W-:Y:S05]  /*3c80*/  BSYNC.RECONVERGENT B1 ;  /* 0x0000000000017941 */ /* 0x000fea0003800200 */
.L_x_2518:
        /* <DEDUP_REMOVED lines=28> */
.L_x_2505:
[----:B------:R-:W-:Y:S05]  /*3e50*/  BSYNC.RECONVERGENT B0 ;  /* 0x0000000000007941 */ /* 0x000fea0003800200 */
.L_x_2489:
        /* <DEDUP_REMOVED lines=8> */
.L_x_2521:
        /* <DEDUP_REMOVED lines=10> */
.L_x_4538:


//--------------------- .text._Z35group_norm_nhwc_fwd_one_pass_kernelI11Bf16IOFp16WLi256ELi56ELi448EEv26Group_norm_nhwc_fwd_params --------------------------
	.section	.text._Z35group_norm_nhwc_fwd_one_pass_kernelI11Bf16IOFp16WLi256ELi56ELi448EEv26Group_norm_nhwc_fwd_params,"ax",@progbits
	.align	128
        .global         _Z35group_norm_nhwc_fwd_one_pass_kernelI11Bf16IOFp16WLi256ELi56ELi448EEv26Group_norm_nhwc_fwd_params
        .type           _Z35group_norm_nhwc_fwd_one_pass_kernelI11Bf16IOFp16WLi256ELi56ELi448EEv26Group_norm_nhwc_fwd_params,@function
        .size           _Z35group_norm_nhwc_fwd_one_pass_kernelI11Bf16IOFp16WLi256ELi56ELi448EEv26Group_norm_nhwc_fwd_params,(.L_x_4539 - _Z35group_norm_nhwc_fwd_one_pass_kernelI11Bf16IOFp16WLi256ELi56ELi448EEv26Group_norm_nhwc_fwd_params)
        .other          _Z35group_norm_nhwc_fwd_one_pass_kernelI11Bf16IOFp16WLi256ELi56ELi448EEv26Group_norm_nhwc_fwd_params,@"STO_CUDA_ENTRY STV_DEFAULT"
_Z35group_norm_nhwc_fwd_one_pass_kernelI11Bf16IOFp16WLi256ELi56ELi448EEv26Group_norm_nhwc_fwd_params:
.text._Z35group_norm_nhwc_fwd_one_pass_kernelI11Bf16IOFp16WLi256ELi56ELi448EEv26Group_norm_nhwc_fwd_params:
        /* <DEDUP_REMOVED lines=61> */
.L_x_2597:
        /* <DEDUP_REMOVED lines=426> */
.L_x_2523:
[----:B------:R-:W-:Y:S05]  /*1e70*/  BSYNC.RECONVERGENT B0 ;  /* 0x0000000000007941 */ /* 0x000fea0003800200 */
.L_x_2522:
        /* <DEDUP_REMOVED lines=41> */
.L_x_2525:
[----:B------:R-:W-:Y:S05]  /*2110*/  BSYNC.RECONVERGENT B0 ;  /* 0x0000000000007941 */ /* 0x000fea0003800200 */
.L_x_2524:
        /* <DEDUP_REMOVED lines=24> */
.L_x_2528:
[----:B----4-:R-:W3:Y:S04]  /*22a0*/  LDG.E.STRONG.GPU R38, desc[UR6][R36.64] ;  /* 0x0000000624267981 */ /* 0x010ee8000c1ef900 */
[----:B---3--:R-:W-:Y:S01]  /*22b0*/  CCTL.IVALL ;  /* 0x00000000ff00798f */ /* 0x008fe20002000000 */
[----:B------:R-:W-:Y:S05]  /*22c0*/  YIELD ;  /* 0x0000000000007946 */ /* 0x000fea0003800000 */
[----:B------:R-:W-:-:S13]  /*22d0*/  ISETP.NE.AND P1, PT, R38, R43, PT ;  /* 0x0000002b2600720c */ /* 0x000fda0003f25270 */
[----:B------:R-:W-:Y:S05]  /*22e0*/  @P1 BRA `(.L_x_2528) ;  /* 0xfffffffc00ec1947 */ /* 0x000fea000383ffff */
.L_x_2527:
        /* <DEDUP_REMOVED lines=15> */
.L_x_2530:
        /* <DEDUP_REMOVED lines=60> */
.L_x_2529:
        /* <DEDUP_REMOVED lines=35> */
.L_x_2531:
        /* <DEDUP_REMOVED lines=18> */
.L_x_2532:
        /* <DEDUP_REMOVED lines=9> */
.L_x_2533:
[----:B------:R-:W-:Y:S05]  /*2b80*/  BSYNC.RECONVERGENT B0 ;  /* 0x0000000000007941 */ /* 0x000fea0003800200 */
.L_x_2526:
        /* <DEDUP_REMOVED lines=33> */
[----:B--2---:R-:W-:Y:S02]  /*2da0*/  HADD2.F32 R41, -RZ, R47.H0_H0 ;  /* 0x2000002fff297230 */ /* 0x004fe40000004100 */
[----:B---3--:R-:W-:Y:S02]  /*2db0*/  HADD2.F32 R42, -RZ, R48.H0_H0 ;  /* 0x20000030ff2a7230 */ /* 0x008fe40000004100 */
[----:B----4-:R-:W-:Y:S02]  /*2dc0*/  HADD2.F32 R44, -RZ, R49.H0_H0 ;  /* 0x20000031ff2c7230 */ /* 0x010fe40000004100 */
[----:B-----5:R-:W-:Y:S01]  /*2dd0*/  HADD2.F32 R43, -RZ, R50.H0_H0 ;  /* 0x20000032ff2b7230 */ /* 0x020fe20000004100 */
        /* <DEDUP_REMOVED lines=28> */
.L_x_2537:
[----:B------:R-:W-:Y:S05]  /*2fa0*/  BSYNC.RECONVERGENT B1 ;  /* 0x0000000000017941 */ /* 0x000fea0003800200 */
.L_x_2536:
        /* <DEDUP_REMOVED lines=20> */
.L_x_2539:
[----:B------:R-:W-:Y:S05]  /*30f0*/  BSYNC.RECONVERGENT B1 ;  /* 0x0000000000017941 */ /* 0x000fea0003800200 */
.L_x_2538:
        /* <DEDUP_REMOVED lines=28> */
.L_x_2541:
[----:B------:R-:W-:Y:S05]  /*32c0*/  BSYNC.RECONVERGENT B1 ;  /* 0x0000000000017941 */ /* 0x000fea0003800200 */
.L_x_2540:
        /* <DEDUP_REMOVED lines=20> */
.L_x_2543:
[----:B------:R-:W-:Y:S05]  /*3410*/  BSYNC.RECONVERGENT B1 ;  /* 0x0000000000017941 */ /* 0x000fea0003800200 */
.L_x_2542:
        /* <DEDUP_REMOVED lines=20> */
.L_x_2545:
[----:B------:R-:W-:Y:S05]  /*3560*/  BSYNC.RECONVERGENT B1 ;  /* 0x0000000000017941 */ /* 0x000fea0003800200 */
.L_x_2544:
        /* <DEDUP_REMOVED lines=20> */
.L_x_2547:
[----:B------:R-:W-:Y:S05]  /*36b0*/  BSYNC.RECONVERGENT B1 ;  /* 0x0000000000017941 */ /* 0x000fea0003800200 */
.L_x_2546:
        /* <DEDUP_REMOVED lines=28> */
.L_x_2549:
[----:B------:R-:W-:Y:S05]  /*3880*/  BSYNC.RECONVERGENT B1 ;  /* 0x0000000000017941 */ /* 0x000fea0003800200 */
.L_x_2548:
        /* <DEDUP_REMOVED lines=20> */
.L_x_2551:
[----:B------:R-:W-:Y:S05]  /*39d0*/  BSYNC.RECONVERGENT B1 ;  /* 0x0000000000017941 */ /* 0x000fea0003800200 */
.L_x_2550:
        /* <DEDUP_REMOVED lines=20> */
.L_x_2553:
[----:B------:R-:W-:Y:S05]  /*3b20*/  BSYNC.RECONVERGENT B1 ;  /* 0x0000000000017941 */ /* 0x000fea0003800200 */
.L_x_2552:
        /* <DEDUP_REMOVED lines=20> */
.L_x_2555:
[----:B------:R-:W-:Y:S05]  /*3c70*/  BSYNC.RECONVERGENT B1 ;  /* 0x0000000000017941 */ /* 0x000fea0003800200 */
.L_x_2554:
        /* <DEDUP_REMOVED lines=30> */
.L_x_2557:
[----:B------:R-:W-:Y:S05]  /*3e60*/  BSYNC.RECONVERGENT B1 ;  /* 0x0000000000017941 */ /* 0x000fea0003800200 */
.L_x_2556:
        /* <DEDUP_REMOVED lines=20> */
.L_x_2559:
[----:B------:R-:W-:Y:S05]  /*3fb0*/  BSYNC.RECONVERGENT B1 ;  /* 0x0000000000017941 */ /* 0x000fea0003800200 */
.L_x_2558:
        /* <DEDUP_REMOVED lines=20> */
.L_x_2561:
[----:B------:R-:W-:Y:S05]  /*4100*/  BSYNC.RECONVERGENT B1 ;  /* 0x0000000000017941 */ /* 0x000fea0003800200 */
.L_x_2560:
        /* <DEDUP_REMOVED lines=20> */
.L_x_2563:
[----:B------:R-:W-:Y:S05]  /*4250*/  BSYNC.RECONVERGENT B1 ;  /* 0x0000000000017941 */ /* 0x000fea0003800200 */
.L_x_2562:
        /* <DEDUP_REMOVED lines=20> */
.L_x_2565:
[----:B------:R-:W-:Y:S05]  /*43a0*/  BSYNC.RECONVERGENT B1 ;  /* 0x0000000000017941 */ /* 0x000fea0003800200 */
.L_x_2564:
        /* <DEDUP_REMOVED lines=19> */
.L_x_2535:
        /* <DEDUP_REMOVED lines=35> */
.L_x_2568:
[----:B------:R-:W-:Y:S05]  /*4710*/  BSYNC.RECONVERGENT B1 ;  /* 0x0000000000017941 */ /* 0x000fea0003800200 */
.L_x_2567:
        /* <DEDUP_REMOVED lines=30> */
.L_x_2570:
[----:B------:R-:W-:Y:S05]  /*4900*/  BSYNC.RECONVERGENT B1 ;  /* 0x0000000000017941 */ /* 0x000fea0003800200 */
.L_x_2569:
        /* <DEDUP_REMOVED lines=38> */
.L_x_2572:
[----:B------:R-:W-:Y:S05]  /*4b70*/  BSYNC.RECONVERGENT B1 ;  /* 0x0000000000017941 */ /* 0x000fea0003800200 */
.L_x_2571:
        /* <DEDUP_REMOVED lines=30> */
.L_x_2574:
[----:B------:R-:W-:Y:S05]  /*4d60*/  BSYNC.RECONVERGENT B1 ;  /* 0x0000000000017941 */ /* 0x000fea0003800200 */
.L_x_2573:
        /* <DEDUP_REMOVED lines=30> */
.L_x_2576:
[----:B------:R-:W-:Y:S05]  /*4f50*/  BSYNC.RECONVERGENT B1 ;  /* 0x0000000000017941 */ /* 0x000fea0003800200 */
.L_x_2575:
        /* <DEDUP_REMOVED lines=30> */
.L_x_2578:
[----:B------:R-:W-:Y:S05]  /*5140*/  BSYNC.RECONVERGENT B1 ;  /* 0x0000000000017941 */ /* 0x000fea0003800200 */
.L_x_2577:
        /* <DEDUP_REMOVED lines=38> */
.L_x_2580:
[----:B------:R-:W-:Y:S05]  /*53b0*/  BSYNC.RECONVERGENT B1 ;  /* 0x0000000000017941 */ /* 0x000fea0003800200 */
.L_x_2579:
        /* <DEDUP_REMOVED lines=30> */
.L_x_2582:
[----:B------:R-:W-:Y:S05]  /*55a0*/  BSYNC.RECONVERGENT B1 ;  /* 0x0000000000017941 */ /* 0x000fea0003800200 */
.L_x_2581:
        /* <DEDUP_REMOVED lines=30> */
.L_x_2584:
[----:B------:R-:W-:Y:S05]  /*5790*/  BSYNC.RECONVERGENT B1 ;  /* 0x0000000000017941 */ /* 0x000fea0003800200 */
.L_x_2583:
        /* <DEDUP_REMOVED lines=30> */
.L_x_2586:
[----:B------:R-:W-:Y:S05]  /*5980*/  BSYNC.RECONVERGENT B1 ;  /* 0x0000000000017941 */ /* 0x000fea0003800200 */
.L_x_2585:
        /* <DEDUP_REMOVED lines=40> */
.L_x_2588:
[----:B------:R-:W-:Y:S05]  /*5c10*/  BSYNC.RECONVERGENT B1 ;  /* 0x0000000000017941 */ /* 0x000fea0003800200 */
.L_x_2587:
        /* <DEDUP_REMOVED lines=30> */
.L_x_2590:
[----:B------:R-:W-:Y:S05]  /*5e00*/  BSYNC.RECONVERGENT B1 ;  /* 0x0000000000017941 */ /* 0x000fea0003800200 */
.L_x_2589:
        /* <DEDUP_REMOVED lines=30> */
.L_x_2592:
[----:B------:R-:W-:Y:S05]  /*5ff0*/  BSYNC.RECONVERGENT B1 ;  /* 0x0000000000017941 */ /* 0x000fea0003800200 */
.L_x_2591:
        /* <DEDUP_REMOVED lines=30> */
.L_x_2594:
[----:B------:R-:W-:Y:S05]  /*61e0*/  BSYNC.RECONVERGENT B1 ;  /* 0x0000000000017941 */ /* 0x000fea0003800200 */
.L_x_2593:
        /* <DEDUP_REMOVED lines=30> */
.L_x_2596:
[----:B------:R-:W-:Y:S05]  /*63d0*/  BSYNC.RECONVERGENT B1 ;  /* 0x0000000000017941 */ /* 0x000fea0003800200 */
.L_x_2595:
        /* <DEDUP_REMOVED lines=28> */
.L_x_2566:
[----:B------:R-:W-:Y:S05]  /*65a0*/  BSYNC.RECONVERGENT B0 ;  /* 0x0000000000007941 */ /* 0x000fea0003800200 */
.L_x_2534:
        /* <DEDUP_REMOVED lines=8> */
.L_x_2598:
        /* <DEDUP_REMOVED lines=13> */
.L_x_4539:


//--------------------- .text._Z35group_norm_nhwc_fwd_one_pass_kernelI11Bf16IOFp16WLi512ELi56ELi448EEv26Group_norm_nhwc_fwd_params --------------------------
	.section	.text._Z35group_norm_nhwc_fwd_one_pass_kernelI11Bf16IOFp16WLi512ELi56ELi448EEv26Group_norm_nhwc_fwd_params,"ax",@progbits
	.align	128
        .global         _Z35group_norm_nhwc_fwd_one_pass_kernelI11Bf16IOFp16WLi512ELi56ELi448EEv26Group_norm_nhwc_fwd_params
        .type           _Z35group_norm_nhwc_fwd_one_pass_kernelI11Bf16IOFp16WLi512ELi56ELi448EEv26Group_norm_nhwc_fwd_params,@function
        .size           _Z35group_norm_nhwc_fwd_one_pass_kernelI11Bf16IOFp16WLi512ELi56ELi448EEv26Group_norm_nhwc_fwd_params,(.L_x_4540 - _Z35group_norm_nhwc_fwd_one_pass_kernelI11Bf16IOFp16WLi512ELi56ELi448EEv26Group_norm_nhwc_fwd_params)
        .other          _Z35group_norm_nhwc_fwd_one_pass_kernelI11Bf16IOFp16WLi512ELi56ELi448EEv26Group_norm_nhwc_fwd_params,@"STO_CUDA_ENTRY STV_DEFAULT"
_Z35group_norm_nhwc_fwd_one_pass_kernelI11Bf16IOFp16WLi512ELi56ELi448EEv26Group_norm_nhwc_fwd_params:
.text._Z35group_norm_nhwc_fwd_one_pass_kernelI11Bf16IOFp16WLi512ELi56ELi448EEv26Group_norm_nhwc_fwd_params:
        /* <DEDUP_REMOVED lines=53> */
.L_x_2738:
        /* <DEDUP_REMOVED lines=817> */
.L_x_2600:
[----:B------:R-:W-:Y:S05]  /*3660*/  BSYNC.RECONVERGENT B0 ;  /* 0x0000000000007941 */ /* 0x000fea0003800200 */
.L_x_2599:
        /* <DEDUP_REMOVED lines=39> */
.L_x_2602:
[----:B------:R-:W-:Y:S05]  /*38e0*/  BSYNC.RECONVERGENT B0 ;  /* 0x0000000000007941 */ /* 0x000fea0003800200 */
.L_x_2601:
        /* <DEDUP_REMOVED lines=27> */
.L_x_2605:
[----:B------:R-:W2:Y:S04]  /*3aa0*/  LDG.E.STRONG.GPU R30, desc[UR6][R28.64] ;  /* 0x000000061c1e7981 */ /* 0x000ea8000c1ef900 */
[----:B--2---:R-:W-:Y:S01]  /*3ab0*/  CCTL.IVALL ;  /* 0x00000000ff00798f */ /* 0x004fe20002000000 */
[----:B------:R-:W-:Y:S05]  /*3ac0*/  YIELD ;  /* 0x0000000000007946 */ /* 0x000fea0003800000 */
[----:B------:R-:W-:-:S13]  /*3ad0*/  ISETP.NE.AND P1, PT, R30, R35, PT ;  /* 0x000000231e00720c */ /* 0x000fda0003f25270 */
[----:B------:R-:W-:Y:S05]  /*3ae0*/  @P1 BRA `(.L_x_2605) ;  /* 0xfffffffc00ec1947 */ /* 0x000fea000383ffff */
.L_x_2604:
        /* <DEDUP_REMOVED lines=16> */
.L_x_2607:
        /* <DEDUP_REMOVED lines=62> */
.L_x_2606:
        /* <DEDUP_REMOVED lines=38> */
.L_x_2608:
        /* <DEDUP_REMOVED lines=19> */
.L_x_2609:
        /* <DEDUP_REMOVED lines=9> */
.L_x_2610:
[----:B------:R-:W-:Y:S05]  /*43f0*/  BSYNC.RECONVERGENT B0 ;  /* 0x0000000000007941 */ /* 0x000fea0003800200 */
.L_x_2603:
        /* <DEDUP_REMOVED lines=44> */
[----:B------:R-:W-:Y:S01]  /*46c0*/  SHF.R.S32.HI R41, RZ, 0x1f, R36 ;  /* 0x0000001fff297819 */ /* 0x000fe20000011424 */
[----:B--2---:R-:W-:Y:S02]  /*46d0*/  HADD2.F32 R42, -RZ, R42.H0_H0 ;  /* 0x2000002aff2a7230 */ /* 0x004fe40000004100 */
[----:B---3--:R-:W-:Y:S02]  /*46e0*/  HADD2.F32 R43, -RZ, R43.H0_H0 ;  /* 0x2000002bff2b7230 */ /* 0x008fe40000004100 */
[----:B-----5:R-:W-:Y:S02]  /*46f0*/  HADD2.F32 R45, -RZ, R45.H0_H0 ;  /* 0x2000002dff2d7230 */ /* 0x020fe40000004100 */
[----:B------:R-:W-:Y:S01]  /*4700*/  HADD2.F32 R44, -RZ, R44.H0_H0 ;  /* 0x2000002cff2c7230 */ /* 0x000fe20000004100 */
        /* <DEDUP_REMOVED lines=29> */
.L_x_2614:
[----:B------:R-:W-:Y:S05]  /*48e0*/  BSYNC.RECONVERGENT B1 ;  /* 0x0000000000017941 */ /* 0x000fea0003800200 */
.L_x_2613:
        /* <DEDUP_REMOVED lines=20> */
.L_x_2616:
[----:B------:R-:W-:Y:S05]  /*4a30*/  BSYNC.RECONVERGENT B1 ;  /* 0x0000000000017941 */ /* 0x000fea0003800200 */
.L_x_2615:
        /* <DEDUP_REMOVED lines=26> */
.L_x_2618:
[----:B------:R-:W-:Y:S05]  /*4be0*/  BSYNC.RECONVERGENT B1 ;  /* 0x0000000000017941 */ /* 0x000fea0003800200 */
.L_x_2617:
        /* <DEDUP_REMOVED lines=22> */
.L_x_2620:
[----:B------:R-:W-:Y:S05]  /*4d50*/  BSYNC.RECONVERGENT B1 ;  /* 0x0000000000017941 */ /* 0x000fea0003800200 */
.L_x_2619:
        /* <DEDUP_REMOVED lines=34> */
.L_x_2622:
[----:B------:R-:W-:Y:S05]  /*4f80*/  BSYNC.RECONVERGENT B1 ;  /* 0x0000000000017941 */ /* 0x000fea0003800200 */
.L_x_2621:
        /* <DEDUP_REMOVED lines=22> */
.L_x_2624:
[----:B------:R-:W-:Y:S05]  /*50f0*/  BSYNC.RECONVERGENT B1 ;  /* 0x0000000000017941 */ /* 0x000fea0003800200 */
.L_x_2623:
        /* <DEDUP_REMOVED lines=20> */
.L_x_2626:
[----:B------:R-:W-:Y:S05]  /*5240*/  BSYNC.RECONVERGENT B1 ;  /* 0x0000000000017941 */ /* 0x000fea0003800200 */
.L_x_2625:
        /* <DEDUP_REMOVED lines=20> */
.L_x_2628:
[----:B------:R-:W-:Y:S05]  /*5390*/  BSYNC.RECONVERGENT B1 ;  /* 0x0000000000017941 */ /* 0x000fea0003800200 */
.L_x_2627:
        /* <DEDUP_REMOVED lines=20> */
.L_x_2630:
[----:B------:R-:W-:Y:S05]  /*54e0*/  BSYNC.RECONVERGENT B1 ;  /* 0x0000000000017941 */ /* 0x000fea0003800200 */
.L_x_2629:
        /* <DEDUP_REMOVED lines=20> */
.L_x_2632:
[----:B------:R-:W-:Y:S05]  /*5630*/  BSYNC.RECONVERGENT B1 ;  /* 0x0000000000017941 */ /* 0x000fea0003800200 */
.L_x_2631:
        /* <DEDUP_REMOVED lines=40> */
.L_x_2634:
[----:B------:R-:W-:Y:S05]  /*58c0*/  BSYNC.RECONVERGENT B1 ;  /* 0x0000000000017941 */ /* 0x000fea0003800200 */
.L_x_2633:
        /* <DEDUP_REMOVED lines=20> */
.L_x_2636:
[----:B------:R-:W-:Y:S05]  /*5a10*/  BSYNC.RECONVERGENT B1 ;  /* 0x0000000000017941 */ /* 0x000fea0003800200 */
.L_x_2635:
        /* <DEDUP_REMOVED lines=20> */
.L_x_2638:
[----:B------:R-:W-:Y:S05]  /*5b60*/  BSYNC.RECONVERGENT B1 ;  /* 0x0000000000017941 */ /* 0x000fea0003800200 */
.L_x_2637:
        /* <DEDUP_REMOVED lines=20> */
.L_x_2640:
[----:B------:R-:W-:Y:S05]  /*5cb0*/  BSYNC.RECONVERGENT B1 ;  /* 0x0000000000017941 */ /* 0x000fea0003800200 */
.L_x_2639:
        /* <DEDUP_REMOVED lines=20> */
.L_x_2642:
[----:B------:R-:W-:Y:S05]  /*5e00*/  BSYNC.RECONVERGENT B1 ;  /* 0x0000000000017941 */ /* 0x000fea0003800200 */
.L_x_2641:
        /* <DEDUP_REMOVED lines=20> */
.L_x_2644:
[----:B------:R-:W-:Y:S05]  /*5f50*/  BSYNC.RECONVERGENT B1 ;  /* 0x0000000000017941 */ /* 0x000fea0003800200 */
.L_x_2643:
        /* <DEDUP_REMOVED lines=35> */
.L_x_2646:
[----:B------:R-:W-:Y:S05]  /*6190*/  BSYNC.RECONVERGENT B1 ;  /* 0x0000000000017941 */ /* 0x000fea0003800200 */
.L_x_2645:
        /* <DEDUP_REMOVED lines=20> */
.L_x_2648:
[----:B------:R-:W-:Y:S05]  /*62e0*/  BSYNC.RECONVERGENT B1 ;  /* 0x0000000000017941 */ /* 0x000fea0003800200 */
.L_x_2647:
        /* <DEDUP_REMOVED lines=20> */
.L_x_2650:
[----:B------:R-:W-:Y:S05]  /*6430*/  BSYNC.RECONVERGENT B1 ;  /* 0x0000000000017941 */ /* 0x000fea0003800200 */
.L_x_2649:
        /* <DEDUP_REMOVED lines=20> */
.L_x_2652:
[----:B------:R-:W-:Y:S05]  /*6580*/  BSYNC.RECONVERGENT B1 ;  /* 0x0000000000017941 */ /* 0x000fea0003800200 */
.L_x_2651:
        /* <DEDUP_REMOVED lines=33> */
.L_x_2654:
[----:B------:R-:W-:Y:S05]  /*67a0*/  BSYNC.RECONVERGENT B1 ;  /* 0x0000000000017941 */ /* 0x000fea0003800200 */
.L_x_2653:
        /* <DEDUP_REMOVED lines=20> */
.L_x_2656:
[----:B------:R-:W-:Y:S05]  /*68f0*/  BSYNC.RECONVERGENT B1 ;  /* 0x0000000000017941 */ /* 0x000fea0003800200 */
.L_x_2655:
        /* <DEDUP_REMOVED lines=20> */
.L_x_2658:
[----:B------:R-:W-:Y:S05]  /*6a40*/  BSYNC.RECONVERGENT B1 ;  /* 0x0000000000017941 */ /* 0x000fea0003800200 */
.L_x_2657:
        /* <DEDUP_REMOVED lines=20> */
.L_x_2660:
[----:B------:R-:W-:Y:S05]  /*6b90*/  BSYNC.RECONVERGENT B1 ;  /* 0x0000000000017941 */ /* 0x000fea0003800200 */
.L_x_2659:
        /* <DEDUP_REMOVED lines=20> */
.L_x_2662:
[----:B------:R-:W-:Y:S05]  /*6ce0*/  BSYNC.RECONVERGENT B1 ;  /* 0x0000000000017941 */ /* 0x000fea0003800200 */
.L_x_2661:
        /* <DEDUP_REMOVED lines=20> */
.L_x_2664:
[----:B------:R-:W-:Y:S05]  /*6e30*/  BSYNC.RECONVERGENT B1 ;  /* 0x0000000000017941 */ /* 0x000fea0003800200 */
.L_x_2663:
        /* <DEDUP_REMOVED lines=34> */
.L_x_2666:
[----:B------:R-:W-:Y:S05]  /*7060*/  BSYNC.RECONVERGENT B1 ;  /* 0x0000000000017941 */ /* 0x000fea0003800200 */
.L_x_2665:
        /* <DEDUP_REMOVED lines=20> */
.L_x_2668:
[----:B------:R-:W-:Y:S05]  /*71b0*/  BSYNC.RECONVERGENT B1 ;  /* 0x0000000000017941 */ /* 0x000fea0003800200 */
.L_x_2667:
        /* <DEDUP_REMOVED lines=20> */
.L_x_2670:
[----:B------:R-:W-:Y:S05]  /*7300*/  BSYNC.RECONVERGENT B1 ;  /* 0x0000000000017941 */ /* 0x000fea0003800200 */
.L_x_2669:
        /* <DEDUP_REMOVED lines=20> */
.L_x_2672:
[----:B------:R-:W-:Y:S05]  /*7450*/  BSYNC.RECONVERGENT B1 ;  /* 0x0000000000017941 */ /* 0x000fea0003800200 */
.L_x_2671:
        /* <DEDUP_REMOVED lines=20> */
.L_x_2674:
[----:B------:R-:W-:Y:S05]  /*75a0*/  BSYNC.RECONVERGENT B1 ;  /* 0x0000000000017941 */ /* 0x000fea0003800200 */
.L_x_2673:
        /* <DEDUP_REMOVED lines=19> */
.L_x_2612:
        /* <DEDUP_REMOVED lines=38> */
.L_x_2677:
[----:B------:R-:W-:Y:S05]  /*7940*/  BSYNC.RECONVERGENT B1 ;  /* 0x0000000000017941 */ /* 0x000fea0003800200 */
.L_x_2676:
        /* <DEDUP_REMOVED lines=30> */
.L_x_2679:
[----:B------:R-:W-:Y:S05]  /*7b30*/  BSYNC.RECONVERGENT B1 ;  /* 0x0000000000017941 */ /* 0x000fea0003800200 */
.L_x_2678:
        /* <DEDUP_REMOVED lines=36> */
.L_x_2681:
[----:B------:R-:W-:Y:S05]  /*7d80*/  BSYNC.RECONVERGENT B1 ;  /* 0x0000000000017941 */ /* 0x000fea0003800200 */
.L_x_2680:
        /* <DEDUP_REMOVED lines=32> */
.L_x_2683:
[----:B------:R-:W-:Y:S05]  /*7f90*/  BSYNC.RECONVERGENT B1 ;  /* 0x0000000000017941 */ /* 0x000fea0003800200 */
.L_x_2682:
        /* <DEDUP_REMOVED lines=44> */
.L_x_2685:
[----:B------:R-:W-:Y:S05]  /*8260*/  BSYNC.RECONVERGENT B1 ;  /* 0x0000000000017941 */ /* 0x000fea0003800200 */
.L_x_2684:
        /* <DEDUP_REMOVED lines=30> */
.L_x_2687:
[----:B------:R-:W-:Y:S05]  /*8450*/  BSYNC.RECONVERGENT B1 ;  /* 0x0000000000017941 */ /* 0x000fea0003800200 */
.L_x_2686:
        /* <DEDUP_REMOVED lines=30> */
.L_x_2689:
[----:B------:R-:W-:Y:S05]  /*8640*/  BSYNC.RECONVERGENT B1 ;  /* 0x0000000000017941 */ /* 0x000fea0003800200 */
.L_x_2688:
        /* <DEDUP_REMOVED lines=30> */
.L_x_2691:
[----:B------:R-:W-:Y:S05]  /*8830*/  BSYNC.RECONVERGENT B1 ;  /* 0x0000000000017941 */ /* 0x000fea0003800200 */
.L_x_2690:
        /* <DEDUP_REMOVED lines=30> */
.L_x_2693:
[----:B------:R-:W-:Y:S05]  /*8a20*/  BSYNC.RECONVERGENT B1 ;  /* 0x0000000000017941 */ /* 0x000fea0003800200 */
.L_x_2692:
        /* <DEDUP_REMOVED lines=30> */
.L_x_2695:
[----:B------:R-:W-:Y:S05]  /*8c10*/  BSYNC.RECONVERGENT B1 ;  /* 0x0000000000017941 */ /* 0x000fea0003800200 */
.L_x_2694:
        /* <DEDUP_REMOVED lines=50> */
.L_x_2697:
[----:B------:R-:W-:Y:S05]  /*8f40*/  BSYNC.RECONVERGENT B1 ;  /* 0x0000000000017941 */ /* 0x000fea0003800200 */
.L_x_2696:
        /* <DEDUP_REMOVED lines=30> */
.L_x_2699:
[----:B------:R-:W-:Y:S05]  /*9130*/  BSYNC.RECONVERGENT B1 ;  /* 0x0000000000017941 */ /* 0x000fea0003800200 */
.L_x_2698:
        /* <DEDUP_REMOVED lines=30> */
.L_x_2701:
[----:B------:R-:W-:Y:S05]  /*9320*/  BSYNC.RECONVERGENT B1 ;  /* 0x0000000000017941 */ /* 0x000fea0003800200 */
.L_x_2700:
        /* <DEDUP_REMOVED lines=30> */
.L_x_2703:
[----:B------:R-:W-:Y:S05]  /*9510*/  BSYNC.RECONVERGENT B1 ;  /* 0x0000000000017941 */ /* 0x000fea0003800200 */
.L_x_2702:
        /* <DEDUP_REMOVED lines=30> */
.L_x_2705:
[----:B------:R-:W-:Y:S05]  /*9700*/  BSYNC.RECONVERGENT B1 ;  /* 0x0000000000017941 */ /* 0x000fea0003800200 */
.L_x_2704:
        /* <DEDUP_REMOVED lines=30> */
.L_x_2707:
[----:B------:R-:W-:Y:S05]  /*98f0*/  BSYNC.RECONVERGENT B1 ;  /* 0x0000000000017941 */ /* 0x000fea0003800200 */
.L_x_2706:
        /* <DEDUP_REMOVED lines=45> */
.L_x_2709:
[----:B------:R-:W-:Y:S05]  /*9bd0*/  BSYNC.RECONVERGENT B1 ;  /* 0x0000000000017941 */ /* 0x000fea0003800200 */
.L_x_2708:
        /* <DEDUP_REMOVED lines=30> */
.L_x_2711:
[----:B------:R-:W-:Y:S05]  /*9dc0*/  BSYNC.RECONVERGENT B1 ;  /* 0x0000000000017941 */ /* 0x000fea0003800200 */
.L_x_2710:
        /* <DEDUP_REMOVED lines=30> */
.L_x_2713:
[----:B------:R-:W-:Y:S05]  /*9fb0*/  BSYNC.RECONVERGENT B1 ;  /* 0x0000000000017941 */ /* 0x000fea0003800200 */
.L_x_2712:
        /* <DEDUP_REMOVED lines=30> */
.L_x_2715:
[----:B------:R-:W-:Y:S05]  /*a1a0*/  BSYNC.RECONVERGENT B1 ;  /* 0x0000000000017941 */ /* 0x000fea0003800200 */
.L_x_2714:
        /* <DEDUP_REMOVED lines=43> */
.L_x_2717:
[----:B------:R-:W-:Y:S05]  /*a460*/  BSYNC.RECONVERGENT B1 ;  /* 0x0000000000017941 */ /* 0x000fea0003800200 */
.L_x_2716:
        /* <DEDUP_REMOVED lines=30> */
.L_x_2719:
[----:B------:R-:W-:Y:S05]  /*a650*/  BSYNC.RECONVERGENT B1 ;  /* 0x0000000000017941 */ /* 0x000fea0003800200 */
.L_x_2718:
        /* <DEDUP_REMOVED lines=30> */
.L_x_2721:
[----:B------:R-:W-:Y:S05]  /*a840*/  BSYNC.RECONVERGENT B1 ;  /* 0x0000000000017941 */ /* 0x000fea0003800200 */
.L_x_2720:
        /* <DEDUP_REMOVED lines=30> */
.L_x_2723:
[----:B------:R-:W-:Y:S05]  /*aa30*/  BSYNC.RECONVERGENT B1 ;  /* 0x0000000000017941 */ /* 0x000fea0003800200 */
.L_x_2722:
        /* <DEDUP_REMOVED lines=30> */
.L_x_2725:
[----:B------:R-:W-:Y:S05]  /*ac20*/  BSYNC.RECONVERGENT B1 ;  /* 0x0000000000017941 */ /* 0x000fea0003800200 */
.L_x_2724:
        /* <DEDUP_REMOVED lines=30> */
.L_x_2727:
[----:B------:R-:W-:Y:S05]  /*ae10*/  BSYNC.RECONVERGENT B1 ;  /* 0x0000000000017941 */ /* 0x000fea0003800200 */
.L_x_2726:
        /* <DEDUP_REMOVED lines=45> */
.L_x_2729:
[----:B------:R-:W-:Y:S05]  /*b0f0*/  BSYNC.RECONVERGENT B1 ;  /* 0x0000000000017941 */ /* 0x000fea0003800200 */
.L_x_2728:
        /* <DEDUP_REMOVED lines=30> */
.L_x_2731:
[----:B------:R-:W-:Y:S05]  /*b2e0*/  BSYNC.RECONVERGENT B1 ;  /* 0x0000000000017941 */ /* 0x000fea0003800200 */
.L_x_2730:
        /* <DEDUP_REMOVED lines=30> */
.L_x_2733:
[----:B------:R-:W-:Y:S05]  /*b4d0*/  BSYNC.RECONVERGENT B1 ;  /* 0x0000000000017941 */ /* 0x000fea0003800200 */
.L_x_2732:
        /* <DEDUP_REMOVED lines=30> */
.L_x_2735:
[----:B------:R-:W-:Y:S05]  /*b6c0*/  BSYNC.RECONVERGENT B1 ;  /* 0x0000000000017941 */ /* 0x000fea0003800200 */
.L_x_2734:
        /* <DEDUP_REMOVED lines=30> */
.L_x_2737:
[----:B------:R-:W-:Y:S05]  /*b8b0*/  BSYNC.RECONVERGENT B1 ;  /* 0x0000000000017941 */ /* 0x000fea0003800200 */
.L_x_2736:
        /* <DEDUP_REMOVED lines=28> */
.L_x_2675:
[----:B------:R-:W-:Y:S05]  /*ba80*/  BSYNC.RECONVERGENT B0 ;  /* 0x0000000000007941 */ /* 0x000fea0003800200 */
.L_x_2611:
        /* <DEDUP_REMOVED lines=8> */
.L_x_2739:
        /* <DEDUP_REMOVED lines=15> */
.L_x_4540:


//--------------------- .text._Z35group_norm_nhwc_fwd_one_pass_kernelI11Fp16IOFp32WLi64ELi56ELi448EEv26Group_norm_nhwc_fwd_params --------------------------
	.section	.text._Z35group_norm_nhwc_fwd_one_pass_kernelI11Fp16IOFp32WLi64ELi56ELi448EEv26Group_norm_nhwc_fwd_params,"ax",@progbits
	.align	128
        .global         _Z35group_norm_nhwc_fwd_one_pass_kernelI11Fp16IOFp32WLi64ELi56ELi448EEv26Group_norm_nhwc_fwd_params
        .type           _Z35group_norm_nhwc_fwd_one_pass_kernelI11Fp16IOFp32WLi64ELi56ELi448EEv26Group_norm_nhwc_fwd_params,@function
        .size           _Z35group_norm_nhwc_fwd_one_pass_kernelI11Fp16IOFp32WLi64ELi56ELi448EEv26Group_norm_nhwc_fwd_params,(.L_x_4541 - _Z35group_norm_nhwc_fwd_one_pass_kernelI11Fp16IOFp32WLi64ELi56ELi448EEv26Group_norm_nhwc_fwd_params)
        .other          _Z35group_norm_nhwc_fwd_one_pass_kernelI11Fp16IOFp32WLi64ELi56ELi448EEv26Group_norm_nhwc_fwd_params,@"STO_CUDA_ENTRY STV_DEFAULT"
_Z35group_norm_nhwc_fwd_one_pass_kernelI11Fp16IOFp32WLi64ELi56ELi448EEv26Group_norm_nhwc_fwd_params:
.text._Z35group_norm_nhwc_fwd_one_pass_kernelI11Fp16IOFp32WLi64ELi56ELi448EEv26Group_norm_nhwc_fwd_params:
        /* <DEDUP_REMOVED lines=25> */
.L_x_2767:
[----:B---34-:R-:W0:Y:S01]  /*0190*/  LDC R2, c[0x0][0x3f8] ;  /* 0x0000fe00ff027b82 */ /* 0x018e220000000800 */
[----:B-----5:R-:W-:Y:S01]  /*01a0*/  IABS R8, UR7 ;  /* 0x0000000700087c13 */ /* 0x020fe20008000000 */
[----:B-1----:R-:W1:Y:S01]  /*01b0*/  LDCU.64 UR8, c[0x0][0x3e8] ;  /* 0x00007d00ff0877ac */ /* 0x002e620008000a00 */
[----:B------:R-:W-:Y:S02]  /*01c0*/  SHF.R.S32.HI R15, RZ, 0x1f, R23 ;  /* 0x0000001fff0f7819 */ /* 0x000fe40000011417 */
[----:B--2---:R-:W-:Y:S01]  /*01d0*/  IADD3 R29, PT, PT, R23, 0x10, RZ ;  /* 0x00000010171d7810 */ /* 0x004fe20007ffe0ff */
        /* <DEDUP_REMOVED lines=19> */
[----:B------:R-:W-:Y:S02]  /*0310*/  IMAD R5, R5, 0x925, RZ ;  /* 0x0000092505057824 */ /* 0x000fe400078e02ff */
[----:B------:R-:W-:Y:S01]  /*0320*/  @!P2 VIADD R13, R13, 0x1 ;  /* 0x000000010d0da836 */ /* 0x000fe20000000000 */
        /* <DEDUP_REMOVED lines=14> */
[----:B------:R-:W-:Y:S01]  /*0410*/  PRMT R5, R0, 0x7710, RZ ;  /* 0x0000771000057816 */ /* 0x000fe200000000ff */
[----:B------:R-:W-:Y:S01]  /*0420*/  VIADD R0, R23, 0x20 ;  /* 0x0000002017007836 */ /* 0x000fe20000000000 */
[----:B------:R-:W-:Y:S01]  /*0430*/  IADD3 R3, PT, PT, -R13, RZ, RZ ;  /* 0x000000ff0d037210 */ /* 0x000fe20007ffe1ff */
[----:B------:R-:W0:Y:S01]  /*0440*/  @!P2 LDC.64 R8, c[0x0][0x3e0] ;  /* 0x0000f800ff08ab82 */ /* 0x000e220000000a00 */
[----:B------:R-:W-:Y:S02]  /*0450*/  IADD3 R5, PT, PT, R5, R4, RZ ;  /* 0x0000000405057210 */ /* 0x000fe40007ffe0ff */
[----:B------:R-:W-:Y:S01]  /*0460*/  ISETP.GE.U32.AND P3, PT, R0, UR8, PT ;  /* 0x0000000800007c0c */ /* 0x000fe2000bf66070 */
[----:B------:R-:W-:Y:S01]  /*0470*/  IMAD R20, R2, R3, UR7 ;  /* 0x0000000702147e24 */ /* 0x000fe2000f8e0203 */
[----:B------:R-:W-:-:S02]  /*0480*/  SHF.L.U32 R5, R5, 0x1, RZ ;  /* 0x0000000105057819 */ /* 0x000fc400000006ff */
[----:B------:R-:W-:Y:S01]  /*0490*/  SHF.R.S32.HI R3, RZ, 0x1f, R13 ;  /* 0x0000001fff037819 */ /* 0x000fe2000001140d */
[----:B------:R-:W1:Y:S01]  /*04a0*/  @!P1 LDC.64 R6, c[0x0][0x3e0] ;  /* 0x0000f800ff069b82 */ /* 0x000e620000000a00 */
[----:B------:R-:W-:Y:S01]  /*04b0*/  IMAD R20, R20, 0x38, RZ ;  /* 0x0000003814147824 */ /* 0x000fe200078e02ff */
[----:B------:R-:W-:Y:S02]  /*04c0*/  LOP3.LUT R25, R5, 0xffff, RZ, 0xc0, !PT ;  /* 0x0000ffff05197812 */ /* 0x000fe400078ec0ff */
[----:B------:R-:W-:Y:S01]  /*04d0*/  SHF.R.S32.HI R5, RZ, 0x1f, R0 ;  /* 0x0000001fff057819 */ /* 0x000fe20000011400 */
[----:B--2---:R-:W-:Y:S01]  /*04e0*/  IMAD R12, R3, UR10, RZ ;  /* 0x0000000a030c7c24 */ /* 0x004fe2000f8e02ff */
[C---:B------:R-:W-:Y:S02]  /*04f0*/  IADD3 R24, P4, PT, R20.reuse, R25, RZ ;  /* 0x0000001914187210 */ /* 0x040fe40007f9e0ff */
[----:B------:R-:W-:Y:S01]  /*0500*/  ISETP.GE.AND.EX P3, PT, R5, UR9, PT, P3 ;  /* 0x0000000905007c0c */ /* 0x000fe2000bf66330 */
[----:B------:R-:W2:Y:S01]  /*0510*/  @!P2 LDC.64 R10, c[0x0][0x390] ;  /* 0x0000e400ff0aab82 */ /* 0x000ea20000000a00 */
[----:B------:R-:W-:Y:S01]  /*0520*/  LEA.HI.X.SX32 R25, R20, RZ, 0x1, P4 ;  /* 0x000000ff14197211 */ /* 0x000fe200020f0eff */
[----:B------:R-:W-:Y:S01]  /*0530*/  IMAD R27, R13, UR11, R12 ;  /* 0x0000000b0d1b7c24 */ /* 0x000fe2000f8e020c */
[----:B------:R-:W-:Y:S01]  /*0540*/  IADD3 R2, PT, PT, R23, 0x30, RZ ;  /* 0x0000003017027810 */ /* 0x000fe20007ffe0ff */
[----:B------:R-:W-:-:S03]  /*0550*/  IMAD.WIDE.U32 R24, R13, UR10, R24 ;  /* 0x0000000a0d187c25 */ /* 0x000fc6000f8e0018 */
[----:B------:R-:W-:Y:S01]  /*0560*/  ISETP.GE.U32.AND P4, PT, R2, UR8, PT ;  /* 0x0000000802007c0c */ /* 0x000fe2000bf86070 */
[----:B------:R-:W3:Y:S01]  /*0570*/  @!P1 LDC.64 R12, c[0x0][0x390] ;  /* 0x0000e400ff0c9b82 */ /* 0x000ee20000000a00 */
[----:B------:R-:W-:Y:S01]  /*0580*/  SHF.R.S32.HI R3, RZ, 0x1f, R2 ;  /* 0x0000001fff037819 */ /* 0x000fe20000011402 */
[----:B0-----:R-:W-:Y:S01]  /*0590*/  @!P2 IMAD R16, R15, R8, RZ ;  /* 0x000000080f10a224 */ /* 0x001fe200078e02ff */
[----:B------:R-:W-:Y:S02]  /*05a0*/  IADD3 R27, PT, PT, R25, R27, RZ ;  /* 0x0000001b191b7210 */ /* 0x000fe40007ffe0ff */
[----:B------:R-:W-:Y:S01]  /*05b0*/  ISETP.GE.AND.EX P4, PT, R3, UR9, PT, P4 ;  /* 0x0000000903007c0c */ /* 0x000fe2000bf86340 */
[----:B-1----:R-:W-:Y:S02]  /*05c0*/  @!P1 IMAD R18, R17, R6, RZ ;  /* 0x0000000611129224 */ /* 0x002fe400078e02ff */
[----:B------:R-:W0:Y:S01]  /*05d0*/  @!P3 LDC.64 R14, c[0x0][0x3e0] ;  /* 0x0000f800ff0ebb82 */ /* 0x000e220000000a00 */
[-C--:B------:R-:W-:Y:S01]  /*05e0*/  @!P2 MOV R26, R24.reuse ;  /* 0x00000018001aa202 */ /* 0x080fe20000000f00 */
[----:B------:R-:W-:Y:S01]  /*05f0*/  @!P2 IMAD R17, R23, R9, R16 ;  /* 0x000000091711a224 */ /* 0x000fe200078e0210 */
[----:B------:R-:W-:Y:S01]  /*0600*/  @!P1 MOV R19, R27 ;  /* 0x0000001b00139202 */ /* 0x000fe20000000f00 */
[----:B------:R-:W-:Y:S01]  /*0610*/  @!P1 IMAD R21, R29, R7, R18 ;  /* 0x000000071d159224 */ /* 0x000fe200078e0212 */
[----:B------:R-:W-:Y:S01]  /*0620*/  @!P1 MOV R18, R24 ;  /* 0x0000001800129202 */ /* 0x000fe20000000f00 */
[----:B------:R-:W-:-:S04]  /*0630*/  @!P2 IMAD.WIDE.U32 R8, R23, R8, R26 ;  /* 0x000000081708a225 */ /* 0x000fc800078e001a */
[----:B------:R-:W-:Y:S01]  /*0640*/  @!P2 IMAD.IADD R17, R9, 0x1, R17 ;  /* 0x000000010911a824 */ /* 0x000fe200078e0211 */
[C---:B--2---:R-:W-:Y:S01]  /*0650*/  @!P2 LEA R16, P5, R8.reuse, R10, 0x1 ;  /* 0x0000000a0810a211 */ /* 0x044fe200078a08ff */
[----:B------:R-:W-:Y:S02]  /*0660*/  @!P1 IMAD.WIDE.U32 R18, R29, R6, R18 ;  /* 0x000000061d129225 */ /* 0x000fe400078e0012 */
[----:B------:R-:W1:Y:S01]  /*0670*/  @!P4 LDC.64 R6, c[0x0][0x3e0] ;  /* 0x0000f800ff06cb82 */ /* 0x000e620000000a00 */
[----:B------:R-:W-:Y:S02]  /*0680*/  @!P2 LEA.HI.X R17, R8, R11, R17, 0x1, P5 ;  /* 0x0000000b0811a211 */ /* 0x000fe400028f0c11 */
[----:B------:R-:W-:Y:S02]  /*0690*/  @!P1 IADD3 R21, PT, PT, R19, R21, RZ ;  /* 0x0000001513159210 */ /* 0x000fe40007ffe0ff */
[C---:B---3--:R-:W-:Y:S02]  /*06a0*/  @!P1 LEA R12, P5, R18.reuse, R12, 0x1 ;  /* 0x0000000c120c9211 */ /* 0x048fe400078a08ff */
[----:B------:R-:W-:Y:S01]  /*06b0*/  @!P3 MOV R19, R27 ;  /* 0x0000001b0013b202 */ /* 0x000fe20000000f00 */
[----:B------:R-:W2:Y:S01]  /*06c0*/  @!P3 LDC.64 R8, c[0x0][0x390] ;  /* 0x0000e400ff08bb82 */ /* 0x000ea20000000a00 */
[----:B------:R-:W-:Y:S01]  /*06d0*/  @!P1 LEA.HI.X R13, R18, R13, R21, 0x1, P5 ;  /* 0x0000000d120d9211 */ /* 0x000fe200028f0c15 */
[----:B0-----:R-:W-:Y:S01]  /*06e0*/  @!P3 IMAD R5, R5, R14, RZ ;  /* 0x0000000e0505b224 */ /* 0x001fe200078e02ff */
[----:B------:R-:W-:-:S03]  /*06f0*/  @!P3 MOV R18, R24 ;  /* 0x000000180012b202 */ /* 0x000fc60000000f00 */
[C---:B------:R-:W-:Y:S02]  /*0700*/  @!P3 IMAD R15, R0.reuse, R15, R5 ;  /* 0x0000000f000fb224 */ /* 0x040fe400078e0205 */
[----:B------:R-:W-:Y:S01]  /*0710*/  HFMA2 R5, -RZ, RZ, 0, 0 ;  /* 0x00000000ff057431 */ /* 0x000fe200000001ff */
[----:B------:R-:W0:Y:S01]  /*0720*/  @!P4 LDC.64 R10, c[0x0][0x390] ;  /* 0x0000e400ff0acb82 */ /* 0x000e220000000a00 */
[----:B------:R-:W-:-:S04]  /*0730*/  @!P3 IMAD.WIDE.U32 R18, R0, R14, R18 ;  /* 0x0000000e0012b225 */ /* 0x000fc800078e0012 */
[----:B------:R-:W-:Y:S02]  /*0740*/  HFMA2 R0, -RZ, RZ, 0, 0 ;  /* 0x00000000ff007431 */ /* 0x000fe400000001ff */
[----:B-1----:R-:W-:Y:S01]  /*0750*/  @!P4 IMAD R3, R3, R6, RZ ;  /* 0x000000060303c224 */ /* 0x002fe200078e02ff */
[----:B------:R-:W3:Y:S04]  /*0760*/  @!P2 LDG.E R5, desc[UR14][R16.64] ;  /* 0x0000000e1005a981 */ /* 0x000ee8000c1e1900 */
[----:B------:R1:W5:Y:S01]  /*0770*/  @!P1 LDG.E R0, desc[UR14][R12.64] ;  /* 0x0000000e0c009981 */ /* 0x000362000c1e1900 */
[----:B------:R-:W-:Y:S01]  /*0780*/  @!P4 IMAD R7, R2, R7, R3 ;  /* 0x000000070207c224 */ /* 0x000fe200078e0203 */
[----:B------:R-:W-:Y:S02]  /*0790*/  @!P3 IADD3 R15, PT, PT, R19, R15, RZ ;  /* 0x0000000f130fb210 */ /* 0x000fe40007ffe0ff */
[----:B--2---:R-:W-:-:S04]  /*07a0*/  @!P3 LEA R8, P2, R18, R8, 0x1 ;  /* 0x000000081208b211 */ /* 0x004fc800078408ff */
[----:B------:R-:W-:Y:S02]  /*07b0*/  @!P3 LEA.HI.X R9, R18, R9, R15, 0x1, P2 ;  /* 0x000000091209b211 */ /* 0x000fe400010f0c0f */
[----:B-1----:R-:W-:Y:S01]  /*07c0*/  @!P4 MOV R13, R27 ;  /* 0x0000001b000dc202 */ /* 0x002fe20000000f00 */
[----:B------:R-:W-:-:S04]  /*07d0*/  @!P4 IMAD.MOV.U32 R12, RZ, RZ, R24 ;  /* 0x000000ffff0cc224 */ /* 0x000fc800078e0018 */
[----:B------:R-:W-:-:S04]  /*07e0*/  @!P4 IMAD.WIDE.U32 R2, R2, R6, R12 ;  /* 0x000000060202c225 */ /* 0x000fc800078e000c */
[----:B------:R-:W-:Y:S01]  /*07f0*/  HFMA2 R6, -RZ, RZ, 0, 0 ;  /* 0x00000000ff067431 */ /* 0x000fe200000001ff */
[----:B------:R-:W-:Y:S02]  /*0800*/  MOV R17, RZ ;  /* 0x000000ff00117202 */ /* 0x000fe40000000f00 */
[----:B------:R-:W-:Y:S02]  /*0810*/  @!P4 IADD3 R3, PT, PT, R3, R7, RZ ;  /* 0x000000070303c210 */ /* 0x000fe40007ffe0ff */
[----:B0-----:R-:W-:-:S04]  /*0820*/  @!P4 LEA R10, P2, R2, R10, 0x1 ;  /* 0x0000000a020ac211 */ /* 0x001fc800078408ff */
[----:B------:R-:W-:Y:S01]  /*0830*/  @!P4 LEA.HI.X R11, R2, R11, R3, 0x1, P2 ;  /* 0x0000000b020bc211 */ /* 0x000fe200010f0c03 */
[----:B------:R-:W2:Y:S04]  /*0840*/  @!P3 LDG.E R6, desc[UR14][R8.64] ;  /* 0x0000000e0806b981 */ /* 0x000ea8000c1e1900 */
[----:B------:R0:W4:Y:S01]  /*0850*/  @!P4 LDG.E R17, desc[UR14][R10.64] ;  /* 0x0000000e0a11c981 */ /* 0x000122000c1e1900 */
[----:B------:R-:W-:Y:S01]  /*0860*/  BSSY.RECONVERGENT B0, `(.L_x_2740) ;  /* 0x0000042000007945 */ /* 0x000fe20003800200 */
[----:B0-----:R-:W0:Y:S02]  /*0870*/  S2R R11, SR_LANEID ;  /* 0x00000000000b7919 */ /* 0x001e240000000000 */
[C---:B0-----:R-:W-:Y:S02]  /*0880*/  ISETP.GT.AND P2, PT, R11.reuse, 0x1e, PT ;  /* 0x0000001e0b00780c */ /* 0x041fe40003f44270 */
[----:B------:R-:W-:Y:S01]  /*0890*/  ISETP.GT.AND P3, PT, R11, 0xf, PT ;  /* 0x0000000f0b00780c */ /* 0x000fe20003f64270 */
[----:B---3--:R-:W-:-:S02]  /*08a0*/  HADD2.F32 R21, -RZ, R5.H0_H0 ;  /* 0x20000005ff157230 */ /* 0x008fc40000004100 */
[----:B------:R-:W-:Y:S02]  /*08b0*/  HADD2.F32 R18, -RZ, R5.H1_H1 ;  /* 0x30000005ff127230 */ /* 0x000fe40000004100 */
[--C-:B-----5:R-:W-:Y:S02]  /*08c0*/  HADD2.F32 R19, -RZ, R0.reuse.H0_H0 ;  /* 0x20000000ff137230 */ /* 0x120fe40000004100 */
[----:B------:R-:W-:Y:S02]  /*08d0*/  HADD2.F32 R0, -RZ, R0.H1_H1 ;  /* 0x30000000ff007230 */ /* 0x000fe40000004100 */
[----:B------:R-:W-:Y:S01]  /*08e0*/  FADD.FTZ R2, R21, R18 ;  /* 0x0000001215027221 */ /* 0x000fe20000010000 */
[----:B------:R-:W-:Y:S02]  /*08f0*/  FMUL.FTZ R12, R18, R18 ;  /* 0x00000012120c7220 */ /* 0x000fe40000410000 */
[----:B------:R-:W-:Y:S01]  /*0900*/  FADD.FTZ R14, R19, R0 ;  /* 0x00000000130e7221 */ /* 0x000fe20000010000 */
[----:B------:R-:W-:Y:S01]  /*0910*/  FADD.FTZ R3, RZ, R2 ;  /* 0x00000002ff037221 */ /* 0x000fe20000010000 */
[----:B------:R-:W-:Y:S01]  /*0920*/  FMUL.FTZ R8, R0, R0 ;  /* 0x0000000000087220 */ /* 0x000fe20000410000 */
[----:B------:R-:W-:-:S02]  /*0930*/  FFMA.FTZ R12, R21, R21, R12 ;  /* 0x00000015150c7223 */ /* 0x000fc4000001000c */
[----:B------:R-:W-:Y:S01]  /*0940*/  FADD.FTZ R14, R3, R14 ;  /* 0x0000000e030e7221 */ /* 0x000fe20000010000 */
[----:B------:R-:W-:Y:S01]  /*0950*/  FFMA.FTZ R5, R19, R19, R8 ;  /* 0x0000001313057223 */ /* 0x000fe20000010008 */
[----:B------:R-:W-:-:S04]  /*0960*/  FADD.FTZ R12, RZ, R12 ;  /* 0x0000000cff0c7221 */ /* 0x000fc80000010000 */
[----:B------:R-:W-:Y:S01]  /*0970*/  FADD.FTZ R5, R12, R5 ;  /* 0x000000050c057221 */ /* 0x000fe20000010000 */
[--C-:B--2---:R-:W-:Y:S02]  /*0980*/  HADD2.F32 R2, -RZ, R6.reuse.H1_H1 ;  /* 0x30000006ff027230 */ /* 0x104fe40000004100 */
[----:B------:R-:W-:Y:S02]  /*0990*/  HADD2.F32 R3, -RZ, R6.H0_H0 ;  /* 0x20000006ff037230 */ /* 0x000fe40000004100 */
[--C-:B----4-:R-:W-:Y:S02]  /*09a0*/  HADD2.F32 R16, -RZ, R17.reuse.H1_H1 ;  /* 0x30000011ff107230 */ /* 0x110fe40000004100 */
[----:B------:R-:W-:Y:S01]  /*09b0*/  FMUL.FTZ R6, R2, R2 ;  /* 0x0000000202067220 */ /* 0x000fe20000410000 */
[----:B------:R-:W-:Y:S02]  /*09c0*/  HADD2.F32 R17, -RZ, R17.H0_H0 ;  /* 0x20000011ff117230 */ /* 0x000fe40000004100 */
[C---:B------:R-:W-:Y:S01]  /*09d0*/  FADD.FTZ R7, R3.reuse, R2 ;  /* 0x0000000203077221 */ /* 0x040fe20000010000 */
[----:B------:R-:W-:Y:S01]  /*09e0*/  FFMA.FTZ R6, R3, R3, R6 ;  /* 0x0000000303067223 */ /* 0x000fe20000010006 */
[----:B------:R-:W-:-:S02]  /*09f0*/  FMUL.FTZ R10, R16, R16 ;  /* 0x00000010100a7220 */ /* 0x000fc40000410000 */
[----:B------:R-:W-:Y:S01]  /*0a00*/  FADD.FTZ R7, R14, R7 ;  /* 0x000000070e077221 */ /* 0x000fe20000010000 */
[----:B------:R-:W-:Y:S01]  /*0a10*/  FADD.FTZ R8, R17, R16 ;  /* 0x0000001011087221 */ /* 0x000fe20000010000 */
[----:B------:R-:W-:Y:S01]  /*0a20*/  FADD.FTZ R6, R5, R6 ;  /* 0x0000000605067221 */ /* 0x000fe20000010000 */
[----:B------:R-:W-:Y:S02]  /*0a30*/  FFMA.FTZ R9, R17, R17, R10 ;  /* 0x0000001111097223 */ /* 0x000fe4000001000a */
[----:B------:R-:W-:Y:S02]  /*0a40*/  FADD.FTZ R5, R7, R8 ;  /* 0x0000000807057221 */ /* 0x000fe40000010000 */
[----:B------:R-:W-:-:S03]  /*0a50*/  FADD.FTZ R8, R6, R9 ;  /* 0x0000000906087221 */ /* 0x000fc60000010000 */
[----:B------:R-:W0:Y:S04]  /*0a60*/  SHFL.DOWN PT, R6, R5, 0x1, 0x1f ;  /* 0x08201f0005067f89 */ /* 0x000e2800000e0000 */
[----:B------:R-:W1:Y:S01]  /*0a70*/  SHFL.DOWN PT, R7, R8, 0x1, 0x1f ;  /* 0x08201f0008077f89 */ /* 0x000e6200000e0000 */
        /* <DEDUP_REMOVED lines=32> */
.L_x_2741:
[----:B------:R-:W-:Y:S05]  /*0c80*/  BSYNC.RECONVERGENT B0 ;  /* 0x0000000000007941 */ /* 0x000fea0003800200 */
.L_x_2740:
        /* <DEDUP_REMOVED lines=41> */
.L_x_2743:
[----:B------:R-:W-:Y:S05]  /*0f20*/  BSYNC.RECONVERGENT B0 ;  /* 0x0000000000007941 */ /* 0x000fea0003800200 */
.L_x_2742:
        /* <DEDUP_REMOVED lines=17> */
[----:B------:R-:W-:Y:S01]  /*1040*/  IMAD.U32 R5, RZ, RZ, UR11 ;  /* 0x0000000bff057e24 */ /* 0x000fe2000f8e00ff */
[----:B------:R-:W-:Y:S01]  /*1050*/  UIMAD.WIDE.U32 UR8, UR8, 0x8, UR16 ;  /* 0x00000008080878a5 */ /* 0x000fe2000f8e0010 */
[----:B------:R-:W-:-:S03]  /*1060*/  SEL R11, R22, RZ, !P2 ;  /* 0x000000ff160b7207 */ /* 0x000fc60005000000 */
[----:B-1----:R-:W-:Y:S02]  /*1070*/  MOV R13, UR5 ;  /* 0x00000005000d7c02 */ /* 0x002fe40008000f00 */
[----:B------:R-:W-:Y:S02]  /*1080*/  ISETP.NE.AND P2, PT, R11, -0x1, PT ;  /* 0xffffffff0b00780c */ /* 0x000fe40003f45270 */
[----:B------:R-:W-:Y:S01]  /*1090*/  MOV R4, UR8 ;  /* 0x0000000800047c02 */ /* 0x000fe20008000f00 */
        /* <DEDUP_REMOVED lines=8> */
.L_x_2746:
[----:B---3--:R-:W3:Y:S04]  /*1120*/  LDG.E.STRONG.GPU R4, desc[UR14][R8.64] ;  /* 0x0000000e08047981 */ /* 0x008ee8000c1ef900 */
[----:B---3--:R-:W-:Y:S01]  /*1130*/  CCTL.IVALL ;  /* 0x00000000ff00798f */ /* 0x008fe20002000000 */
[----:B------:R-:W-:Y:S05]  /*1140*/  YIELD ;  /* 0x0000000000007946 */ /* 0x000fea0003800000 */
[----:B------:R-:W-:-:S13]  /*1150*/  ISETP.NE.AND P2, PT, R4, R11, PT ;  /* 0x0000000b0400720c */ /* 0x000fda0003f45270 */
[----:B------:R-:W-:Y:S05]  /*1160*/  @P2 BRA `(.L_x_2746) ;  /* 0xfffffffc00ec2947 */ /* 0x000fea000383ffff */
.L_x_2745:
        /* <DEDUP_REMOVED lines=15> */
.L_x_2748:
        /* <DEDUP_REMOVED lines=23> */
[----:B------:R-:W-:Y:S02]  /*13d0*/  MOV R10, UR26 ;  /* 0x0000001a000a7c02 */ /* 0x000fe40008000f00 */
[----:B------:R-:W-:Y:S02]  /*13e0*/  MOV R11, UR27 ;  /* 0x0000001b000b7c02 */ /* 0x000fe40008000f00 */
[----:B------:R-:W3:Y:S01]  /*13f0*/  @!P4 LDG.E.64 R8, desc[UR14][R8.64] ;  /* 0x0000000e0808c981 */ /* 0x000ee2000c1e1b00 */
[----:B--2---:R-:W-:Y:S01]  /*1400*/  MOV R12, UR24 ;  /* 0x00000018000c7c02 */ /* 0x004fe20008000f00 */
[----:B-1----:R-:W-:-:S02]  /*1410*/  IMAD.U32 R13, RZ, RZ, UR25 ;  /* 0x00000019ff0d7e24 */ /* 0x002fc4000f8e00ff */
[----:B------:R-:W2:Y:S04]  /*1420*/  @!P6 LDG.E.64 R10, desc[UR14][R10.64] ;  /* 0x0000000e0a0ae981 */ /* 0x000ea8000c1e1b00 */
[----:B------:R-:W4:Y:S01]  /*1430*/  @!P5 LDG.E.64 R12, desc[UR14][R12.64] ;  /* 0x0000000e0c0cd981 */ /* 0x000f22000c1e1b00 */
[----:B------:R-:W-:Y:S02]  /*1440*/  UIADD3 UR23, UPT, UPT, UR5, 0x4, URZ ;  /* 0x0000000405177890 */ /* 0x000fe4000fffe0ff */
[----:B------:R-:W-:Y:S01]  /*1450*/  UIADD3 UR24, UPT, UPT, UR5, 0x6, URZ ;  /* 0x0000000605187890 */ /* 0x000fe2000fffe0ff */
[----:B0-----:R-:W-:-:S03]  /*1460*/  @!P2 FADD.FTZ R6, R6, R4 ;  /* 0x000000040606a221 */ /* 0x001fc60000010000 */
[----:B------:R-:W-:Y:S01]  /*1470*/  MOV R4, UR23 ;  /* 0x0000001700047c02 */ /* 0x000fe20008000f00 */
[----:B------:R-:W-:Y:S01]  /*1480*/  UIADD3 UR23, UPT, UPT, UR5, 0x5, URZ ;  /* 0x0000000505177890 */ /* 0x000fe2000fffe0ff */
[----:B------:R-:W-:Y:S01]  /*1490*/  @!P2 FADD.FTZ R7, R7, R5 ;  /* 0x000000050707a221 */ /* 0x000fe20000010000 */
[----:B------:R-:W-:Y:S02]  /*14a0*/  MOV R5, UR24 ;  /* 0x0000001800057c02 */ /* 0x000fe40008000f00 */
[----:B------:R-:W-:Y:S02]  /*14b0*/  ISETP.EQ.OR P2, PT, R4, UR18, P3 ;  /* 0x0000001204007c0c */ /* 0x000fe40009f42670 */
[----:B------:R-:W-:Y:S01]  /*14c0*/  MOV R4, UR23 ;  /* 0x0000001700047c02 */ /* 0x000fe20008000f00 */
[----:B------:R-:W-:Y:S01]  /*14d0*/  UIADD3 UR23, UPT, UPT, UR5, 0x7, URZ ;  /* 0x0000000705177890 */ /* 0x000fe2000fffe0ff */
[----:B---3--:R-:W-:Y:S01]  /*14e0*/  @!P4 FADD.FTZ R6, R6, R8 ;  /* 0x000000080606c221 */ /* 0x008fe20000010000 */
[----:B------:R-:W-:Y:S01]  /*14f0*/  @!P4 FADD.FTZ R7, R7, R9 ;  /* 0x000000090707c221 */ /* 0x000fe20000010000 */
[----:B------:R-:W-:-:S02]  /*1500*/  ISETP.EQ.OR P4, PT, R4, UR18, P3 ;  /* 0x0000001204007c0c */ /* 0x000fc40009f82670 */
        /* <DEDUP_REMOVED lines=48> */
.L_x_2747:
[----:B------:R-:W-:-:S13]  /*1810*/  LOP3.LUT P2, RZ, R22, 0x7, RZ, 0xc0, !PT ;  /* 0x0000000716ff7812 */ /* 0x000fda000784c0ff */
[----:B------:R-:W-:Y:S05]  /*1820*/  @!P2 BRA `(.L_x_2744) ;  /* 0x000000040070a947 */ /* 0x000fea0003800000 */
[----:B---3--:R-:W-:-:S04]  /*1830*/  LOP3.LUT R4, R22, 0x7, RZ, 0xc0, !PT ;  /* 0x0000000716047812 */ /* 0x008fc800078ec0ff */
[----:B------:R-:W-:-:S04]  /*1840*/  IADD3 R4, PT, PT, R4, -0x1, RZ ;  /* 0xffffffff04047810 */ /* 0x000fc80007ffe0ff */
[----:B------:R-:W-:-:S13]  /*1850*/  ISETP.GE.U32.AND P2, PT, R4, 0x3, PT ;  /* 0x000000030400780c */ /* 0x000fda0003f46070 */
[----:B------:R-:W-:Y:S05]  /*1860*/  @!P2 BRA `(.L_x_2749) ;  /* 0x0000000000b8a947 */ /* 0x000fea0003800000 */
[----:B------:R-:W-:Y:S02]  /*1870*/  UIADD3 UR10, UPT, UPT, UR5, 0x1, URZ ;  /* 0x00000001050a7890 */ /* 0x000fe4000fffe0ff */
[----:B------:R-:W-:Y:S01]  /*1880*/  IMAD.U32 R4, RZ, RZ, UR5 ;  /* 0x00000005ff047e24 */ /* 0x000fe2000f8e00ff */
[----:B------:R-:W-:Y:S02]  /*1890*/  UIADD3 UR12, UPT, UPT, UR5, 0x2, URZ ;  /* 0x00000002050c7890 */ /* 0x000fe4000fffe0ff */
[----:B------:R-:W-:Y:S02]  /*18a0*/  UIADD3 UR13, UPT, UPT, UR5, 0x3, URZ ;  /* 0x00000003050d7890 */ /* 0x000fe4000fffe0ff */
        /* <DEDUP_REMOVED lines=14> */
[----:B------:R-:W-:Y:S01]  /*1990*/  MOV R4, UR8 ;  /* 0x0000000800047c02 */ /* 0x000fe20008000f00 */
[----:B------:R-:W-:Y:S01]  /*19a0*/  @!UP0 UIMAD UR12, UR12, UR19, UR6 ;  /* 0x000000130c0c82a4 */ /* 0x000fe2000f8e0206 */
[----:B------:R-:W-:Y:S01]  /*19b0*/  MOV R5, UR9 ;  /* 0x0000000900057c02 */ /* 0x000fe20008000f00 */
[----:B------:R-:W-:Y:S02]  /*19c0*/  @!UP1 UIMAD.WIDE.U32 UR10, UR10, 0x8, UR16 ;  /* 0x000000080a0a98a5 */ /* 0x000fe4000f8e0010 */
[----:B------:R-:W-:Y:S02]  /*19d0*/  @!UP2 UIMAD UR13, UR13, UR19, UR6 ;  /* 0x000000130d0da2a4 */ /* 0x000fe4000f8e0206 */
[----:B------:R-:W-:Y:S01]  /*19e0*/  @!UP0 UIMAD.WIDE.U32 UR8, UR12, 0x8, UR16 ;  /* 0x000000080c0888a5 */ /* 0x000fe2000f8e0010 */
[----:B------:R-:W0:Y:S01]  /*19f0*/  @!P2 LDG.E.64 R4, desc[UR14][R4.64] ;  /* 0x0000000e0404a981 */ /* 0x000e22000c1e1b00 */
[----:B------:R-:W-:Y:S01]  /*1a00*/  MOV R8, UR10 ;  /* 0x0000000a00087c02 */ /* 0x000fe20008000f00 */
[----:B------:R-:W-:Y:S01]  /*1a10*/  IMAD.U32 R9, RZ, RZ, UR11 ;  /* 0x0000000bff097e24 */ /* 0x000fe2000f8e00ff */
[----:B------:R-:W-:-:S02]  /*1a20*/  @!UP2 UIMAD.WIDE.U32 UR10, UR13, 0x8, UR16 ;  /* 0x000000080d0aa8a5 */ /* 0x000fc4000f8e0010 */
[----:B------:R-:W-:Y:S02]  /*1a30*/  MOV R10, UR8 ;  /* 0x00000008000a7c02 */ /* 0x000fe40008000f00 */
[----:B------:R-:W-:Y:S01]  /*1a40*/  MOV R11, UR9 ;  /* 0x00000009000b7c02 */ /* 0x000fe20008000f00 */
[----:B------:R-:W3:Y:S01]  /*1a50*/  @!P4 LDG.E.64 R8, desc[UR14][R8.64] ;  /* 0x0000000e0808c981 */ /* 0x000ee2000c1e1b00 */
[----:B--2---:R-:W-:Y:S02]  /*1a60*/  MOV R12, UR10 ;  /* 0x0000000a000c7c02 */ /* 0x004fe40008000f00 */
[----:B-1----:R-:W-:Y:S02]  /*1a70*/  MOV R13, UR11 ;  /* 0x0000000b000d7c02 */ /* 0x002fe40008000f00 */
[----:B------:R-:W2:Y:S04]  /*1a80*/  @!P5 LDG.E.64 R10, desc[UR14][R10.64] ;  /* 0x0000000e0a0ad981 */ /* 0x000ea8000c1e1b00 */
        /* <DEDUP_REMOVED lines=12> */
.L_x_2749:
        /* <DEDUP_REMOVED lines=18> */
[----:B------:R-:W0:Y:S01]  /*1c70*/  @!P4 LDG.E.64 R4, desc[UR14][R4.64] ;  /* 0x0000000e0404c981 */ /* 0x000e22000c1e1b00 */
[----:B------:R-:W-:-:S06]  /*1c80*/  MOV R9, UR9 ;  /* 0x0000000900097c02 */ /* 0x000fcc0008000f00 */
[----:B------:R-:W3:Y:S01]  /*1c90*/  @!P2 LDG.E.64 R8, desc[UR14][R8.64] ;  /* 0x0000000e0808a981 */ /* 0x000ee2000c1e1b00 */
[----:B------:R-:W-:-:S05]  /*1ca0*/  MOV R10, UR5 ;  /* 0x00000005000a7c02 */ /* 0x000fca0008000f00 */
[----:B------:R-:W-:-:S05]  /*1cb0*/  VIADD R10, R10, 0x2 ;  /* 0x000000020a0a7836 */ /* 0x000fca0000000000 */
[----:B------:R-:W-:Y:S01]  /*1cc0*/  R2UR UR5, R10 ;  /* 0x000000000a0572ca */ /* 0x000fe200000e0000 */
[----:B0-----:R-:W-:Y:S01]  /*1cd0*/  @!P4 FADD.FTZ R6, R6, R4 ;  /* 0x000000040606c221 */ /* 0x001fe20000010000 */
[----:B------:R-:W-:-:S03]  /*1ce0*/  @!P4 FADD.FTZ R7, R7, R5 ;  /* 0x000000050707c221 */ /* 0x000fc60000010000 */
[----:B---3--:R-:W-:Y:S01]  /*1cf0*/  @!P2 FADD.FTZ R6, R6, R8 ;  /* 0x000000080606a221 */ /* 0x008fe20000010000 */
[----:B------:R-:W-:-:S09]  /*1d00*/  @!P2 FADD.FTZ R7, R7, R9 ;  /* 0x000000090707a221 */ /* 0x000fd20000010000 */
.L_x_2750:
        /* <DEDUP_REMOVED lines=8> */
[----:B------:R-:W-:-:S05]  /*1d90*/  MOV R4, UR8 ;  /* 0x0000000800047c02 */ /* 0x000fca0008000f00 */
[----:B------:R-:W-:-:S06]  /*1da0*/  IMAD.WIDE.U32 R4, R4, R5, UR16 ;  /* 0x0000001004047e25 */ /* 0x000fcc000f8e0005 */
[----:B------:R-:W0:Y:S02]  /*1db0*/  LDG.E.64 R4, desc[UR14][R4.64] ;  /* 0x0000000e04047981 */ /* 0x000e24000c1e1b00 */
[----:B0-----:R-:W-:Y:S01]  /*1dc0*/  FADD.FTZ R6, R6, R4 ;  /* 0x0000000406067221 */ /* 0x001fe20000010000 */
[----:B------:R-:W-:-:S07]  /*1dd0*/  FADD.FTZ R7, R7, R5 ;  /* 0x0000000507077221 */ /* 0x000fce0000010000 */
.L_x_2751:
[----:B------:R-:W-:Y:S05]  /*1de0*/  BSYNC.RECONVERGENT B0 ;  /* 0x0000000000007941 */ /* 0x000fea0003800200 */
.L_x_2744:
[----:B------:R-:W4:Y:S01]  /*1df0*/  S2R R10, SR_TID.X ;  /* 0x00000000000a7919 */ /* 0x000f220000002100 */
[----:B------:R-:W0:Y:S01]  /*1e00*/  S2UR UR8, SR_CgaCtaId ;  /* 0x00000000000879c3 */ /* 0x000e220000008800 */
[----:B------:R-:W1:Y:S01]  /*1e10*/  LDCU UR9, c[0x0][0x414] ;  /* 0x00008280ff0977ac */ /* 0x000e620008000800 */
[----:B------:R-:W-:Y:S01]  /*1e20*/  IMAD.U32 R15, RZ, RZ, UR7 ;  /* 0x00000007ff0f7e24 */ /* 0x000fe2000f8e00ff */
        /* <DEDUP_REMOVED lines=19> */
[----:B------:R-:W-:-:S04]  /*1f60*/  LOP3.LUT R13, R11, 0xffff, RZ, 0xc0, !PT ;  /* 0x0000ffff0b0d7812 */ /* 0x000fc800078ec0ff */
[----:B------:R-:W-:-:S05]  /*1f70*/  IADD3 R13, PT, PT, R20, R13, RZ ;  /* 0x0000000d140d7210 */ /* 0x000fca0007ffe0ff */
        /* <DEDUP_REMOVED lines=42> */
[----:B------:R-:W-:Y:S02]  /*2220*/  F2FP.F16.F32.PACK_AB R7, R21, R18 ;  /* 0x000000121507723e */ /* 0x000fe400000000ff */
[----:B------:R-:W-:-:S05]  /*2230*/  LEA.HI.X R11, R6, UR9, R11, 0x1, P1 ;  /* 0x00000009060b7c11 */ /* 0x000fca00088f0c0b */
[----:B------:R0:W-:Y:S02]  /*2240*/  STG.E desc[UR14][R10.64], R7 ;  /* 0x000000070a007986 */ /* 0x0001e4000c10190e */
.L_x_2755:
[----:B------:R-:W-:Y:S05]  /*2250*/  BSYNC.RECONVERGENT B1 ;  /* 0x0000000000017941 */ /* 0x000fea0003800200 */
.L_x_2754:
        /* <DEDUP_REMOVED lines=29> */
.L_x_2757:
[----:B------:R-:W-:Y:S05]  /*2430*/  BSYNC.RECONVERGENT B1 ;  /* 0x0000000000017941 */ /* 0x000fea0003800200 */
.L_x_2756:
        /* <DEDUP_REMOVED lines=17> */
[----:B------:R-:W-:Y:S02]  /*2550*/  F2FP.F16.F32.PACK_AB R3, R11, R0 ;  /* 0x000000000b03723e */ /* 0x000fe400000000ff */
[----:B------:R-:W-:-:S05]  /*2560*/  LEA.HI.X R7, R2, UR13, R21, 0x1, P1 ;  /* 0x0000000d02077c11 */ /* 0x000fca00088f0c15 */
[----:B------:R2:W-:Y:S02]  /*2570*/  STG.E desc[UR14][R6.64], R3 ;  /* 0x0000000306007986 */ /* 0x0005e4000c10190e */
.L_x_2759:
[----:B------:R-:W-:Y:S05]  /*2580*/  BSYNC.RECONVERGENT B1 ;  /* 0x0000000000017941 */ /* 0x000fea0003800200 */
.L_x_2758:
[----:B------:R-:W-:Y:S05]  /*2590*/  @P3 BRA `(.L_x_2760) ;  /* 0x0000000800643947 */ /* 0x000fea0003800000 */
[----:B------:R-:W3:Y:S01]  /*25a0*/  LDCU.64 UR8, c[0x0][0x3e0] ;  /* 0x00007c00ff0877ac */ /* 0x000ee20008000a00 */
[--C-:B------:R-:W-:Y:S01]  /*25b0*/  FADD.FTZ R0, R17, -R12.reuse ;  /* 0x8000000c11007221 */ /* 0x100fe20000010000 */
[----:B------:R-:W-:Y:S02]  /*25c0*/  IMAD.MOV.U32 R25, RZ, RZ, R27 ;  /* 0x000000ffff197224 */ /* 0x000fe400078e001b */
[----:B------:R-:W-:Y:S01]  /*25d0*/  FADD.FTZ R12, R16, -R12 ;  /* 0x8000000c100c7221 */ /* 0x000fe20000010000 */
[----:B------:R-:W4:Y:S01]  /*25e0*/  LDCU.64 UR10, c[0x0][0x380] ;  /* 0x00007000ff0a77ac */ /* 0x000f220008000a00 */
[-C--:B-12---:R-:W-:Y:S02]  /*25f0*/  FMUL.FTZ R3, R0, R13.reuse ;  /* 0x0000000d00037220 */ /* 0x086fe40000410000 */
[----:B------:R-:W-:Y:S02]  /*2600*/  FMUL.FTZ R12, R12, R13 ;  /* 0x0000000d0c0c7220 */ /* 0x000fe40000410000 */
[----:B-----5:R-:W-:-:S02]  /*2610*/  FFMA.FTZ R4, R4, R3, R8 ;  /* 0x0000000304047223 */ /* 0x020fc40000010008 */
[----:B------:R-:W-:-:S05]  /*2620*/  FFMA.FTZ R5, R5, R12, R9 ;  /* 0x0000000c05057223 */ /* 0x000fca0000010009 */
[----:B------:R-:W-:Y:S01]  /*2630*/  F2FP.F16.F32.PACK_AB R5, R5, R4 ;  /* 0x000000040505723e */ /* 0x000fe200000000ff */
[----:B---3--:R-:W-:Y:S02]  /*2640*/  IMAD R18, R18, UR8, RZ ;  /* 0x0000000812127c24 */ /* 0x008fe4000f8e02ff */
[----:B------:R-:W-:-:S04]  /*2650*/  IMAD.WIDE.U32 R24, R15, UR8, R24 ;  /* 0x000000080f187c25 */ /* 0x000fc8000f8e0018 */
[----:B------:R-:W-:Y:S01]  /*2660*/  IMAD R15, R15, UR9, R18 ;  /* 0x000000090f0f7c24 */ /* 0x000fe2000f8e0212 */
[----:B----4-:R-:W-:-:S04]  /*2670*/  LEA R2, P1, R24, UR10, 0x1 ;  /* 0x0000000a18027c11 */ /* 0x010fc8000f8208ff */
[----:B------:R-:W-:-:S04]  /*2680*/  IADD3 R15, PT, PT, R25, R15, RZ ;  /* 0x0000000f190f7210 */ /* 0x000fc80007ffe0ff */
[----:B------:R-:W-:-:S05]  /*2690*/  LEA.HI.X R3, R24, UR11, R15, 0x1, P1 ;  /* 0x0000000b18037c11 */ /* 0x000fca00088f0c0f */
[----:B------:R3:W-:Y:S01]  /*26a0*/  STG.E desc[UR14][R2.64], R5 ;  /* 0x0000000502007986 */ /* 0x0007e2000c10190e */
[----:B------:R-:W-:Y:S05]  /*26b0*/  BRA `(.L_x_2760) ;  /* 0x00000008001c7947 */ /* 0x000fea0003800000 */
.L_x_2753:
        /* <DEDUP_REMOVED lines=39> */
[----:B------:R-:W-:Y:S02]  /*2930*/  F2FP.F16.F32.PACK_AB R21, R21, R18 ;  /* 0x000000121515723e */ /* 0x000fe400000000ff */
[----:B------:R-:W-:-:S05]  /*2940*/  LEA.HI.X R11, R6, UR13, R11, 0x1, P4 ;  /* 0x0000000d060b7c11 */ /* 0x000fca000a0f0c0b */
[----:B------:R0:W-:Y:S04]  /*2950*/  STG.E desc[UR14][R10.64], R21 ;  /* 0x000000150a007986 */ /* 0x0001e8000c10190e */
.L_x_2762:
[----:B------:R-:W-:Y:S05]  /*2960*/  BSYNC.RECONVERGENT B1 ;  /* 0x0000000000017941 */ /* 0x000fea0003800200 */
.L_x_2761:
        /* <DEDUP_REMOVED lines=23> */
[----:B------:R-:W-:-:S04]  /*2ae0*/  IMAD.MOV.U32 R10, RZ, RZ, R24 ;  /* 0x000000ffff0a7224 */ /* 0x000fc800078e0018 */
[----:B------:R-:W-:-:S04]  /*2af0*/  IMAD.WIDE.U32 R10, R29, UR10, R10 ;  /* 0x0000000a1d0a7c25 */ /* 0x000fc8000f8e000a */
[----:B0-----:R-:W-:Y:S01]  /*2b00*/  FMUL.FTZ R29, R6, R19 ;  /* 0x00000013061d7220 */ /* 0x001fe20000410000 */
[----:B------:R-:W-:Y:S02]  /*2b10*/  IADD3 R21, PT, PT, R11, R21, RZ ;  /* 0x000000150b157210 */ /* 0x000fe40007ffe0ff */
[----:B-1----:R-:W-:Y:S01]  /*2b20*/  LEA R6, P1, R10, UR12, 0x1 ;  /* 0x0000000c0a067c11 */ /* 0x002fe2000f8208ff */
[----:B--2---:R-:W-:-:S03]  /*2b30*/  FMUL.FTZ R0, R7, R0 ;  /* 0x0000000007007220 */ /* 0x004fc60000410000 */
[----:B------:R-:W-:Y:S02]  /*2b40*/  LEA.HI.X R7, R10, UR13, R21, 0x1, P1 ;  /* 0x0000000d0a077c11 */ /* 0x000fe400088f0c15 */
[----:B------:R-:W-:-:S05]  /*2b50*/  F2FP.F16.F32.PACK_AB R29, R29, R0 ;  /* 0x000000001d1d723e */ /* 0x000fca00000000ff */
[----:B------:R2:W-:Y:S02]  /*2b60*/  STG.E desc[UR14][R6.64], R29 ;  /* 0x0000001d06007986 */ /* 0x0005e4000c10190e */
.L_x_2764:
[----:B------:R-:W-:Y:S05]  /*2b70*/  BSYNC.RECONVERGENT B1 ;  /* 0x0000000000017941 */ /* 0x000fea0003800200 */
.L_x_2763:
        /* <DEDUP_REMOVED lines=18> */
[----:B------:R-:W-:-:S06]  /*2ca0*/  MOV R2, R24 ;  /* 0x0000001800027202 */ /* 0x000fcc0000000f00 */
        /* <DEDUP_REMOVED lines=9> */
[----:B------:R-:W-:-:S05]  /*2d40*/  F2FP.F16.F32.PACK_AB R11, R0, R11 ;  /* 0x0000000b000b723e */ /* 0x000fca00000000ff */
[----:B------:R3:W-:Y:S02]  /*2d50*/  STG.E desc[UR14][R6.64], R11 ;  /* 0x0000000b06007986 */ /* 0x0007e4000c10190e */
.L_x_2766:
[----:B------:R-:W-:Y:S05]  /*2d60*/  BSYNC.RECONVERGENT B1 ;  /* 0x0000000000017941 */ /* 0x000fea0003800200 */
.L_x_2765:
        /* <DEDUP_REMOVED lines=26> */
[----:B------:R-:W-:-:S05]  /*2f10*/  F2FP.F16.F32.PACK_AB R7, R7, R0 ;  /* 0x000000000707723e */ /* 0x000fca00000000ff */
[----:B------:R4:W-:Y:S02]  /*2f20*/  STG.E desc[UR14][R2.64], R7 ;  /* 0x0000000702007986 */ /* 0x0009e4000c10190e */
.L_x_2760:
[----:B------:R-:W-:Y:S05]  /*2f30*/  BSYNC.RECONVERGENT B0 ;  /* 0x0000000000007941 */ /* 0x000fea0003800200 */
.L_x_2752:
        /* <DEDUP_REMOVED lines=8> */
.L_x_2768:
        /* <DEDUP_REMOVED lines=12> */
.L_x_4541:


//--------------------- .text._Z35group_norm_nhwc_fwd_one_pass_kernelI11Fp16IOFp32WLi128ELi56ELi448EEv26Group_norm_nhwc_fwd_params --------------------------
	.section	.text._Z35group_norm_nhwc_fwd_one_pass_kernelI11Fp16IOFp32WLi128ELi56ELi448EEv26Group_norm_nhwc_fwd_params,"ax",@progbits
	.align	128
        .global         _Z35group_norm_nhwc_fwd_one_pass_kernelI11Fp16IOFp32WLi128ELi56ELi448EEv26Group_norm_nhwc_fwd_params
        .type           _Z35group_norm_nhwc_fwd_one_pass_kernelI11Fp16IOFp32WLi128ELi56ELi448EEv26Group_norm_nhwc_fwd_params,@function
        .size           _Z35group_norm_nhwc_fwd_one_pass_kernelI11Fp16IOFp32WLi128ELi56ELi448EEv26Group_norm_nhwc_fwd_params,(.L_x_4542 - _Z35group_norm_nhwc_fwd_one_pass_kernelI11Fp16IOFp32WLi128ELi56ELi448EEv26Group_norm_nhwc_fwd_params)
        .other          _Z35group_norm_nhwc_fwd_one_pass_kernelI11Fp16IOFp32WLi128ELi56ELi448EEv26Group_norm_nhwc_fwd_params,@"STO_CUDA_ENTRY STV_DEFAULT"
_Z35group_norm_nhwc_fwd_one_pass_kernelI11Fp16IOFp32WLi128ELi56ELi448EEv26Group_norm_nhwc_fwd_params:
.text._Z35group_norm_nhwc_fwd_one_pass_kernelI11Fp16IOFp32WLi128ELi56ELi448EEv26Group_norm_nhwc_fwd_params:
        /* <DEDUP_REMOVED lines=41> */
.L_x_2812:
[----:B0-234-:R-:W0:Y:S01]  /*0290*/  LDC R23, c[0x0][0x3f8] ;  /* 0x0000fe00ff177b82 */ /* 0x01de220000000800 */
[----:B------:R-:W1:Y:S01]  /*02a0*/  LDCU UR8, c[0x0][0x404] ;  /* 0x00008080ff0877ac */ /* 0x000e620008000800 */
[----:B------:R-:W-:Y:S01]  /*02b0*/  LOP3.LUT R56, R10, 0xffff, RZ, 0xc0, !PT ;  /* 0x0000ffff0a387812 */ /* 0x000fe200078ec0ff */
[----:B------:R-:W2:Y:S01]  /*02c0*/  LDCU.64 UR4, c[0x0][0x3e8] ;  /* 0x00007d00ff0477ac */ /* 0x000ea20008000a00 */
[----:B-1----:R-:W-:Y:S01]  /*02d0*/  IMAD R37, R3, UR8, R54 ;  /* 0x0000000803257c24 */ /* 0x002fe2000f8e0236 */
[----:B------:R-:W1:Y:S01]  /*02e0*/  LDCU.64 UR8, c[0x0][0x3f0] ;  /* 0x00007e00ff0877ac */ /* 0x000e620008000a00 */
[----:B--2---:R-:W-:Y:S02]  /*02f0*/  ISETP.GE.U32.AND P6, PT, R48, UR4, PT ;  /* 0x0000000430007c0c */ /* 0x004fe4000bfc6070 */
[----:B0----5:R-:W-:Y:S02]  /*0300*/  IABS R19, R23 ;  /* 0x0000001700137213 */ /* 0x021fe40000000000 */
[----:B------:R-:W-:-:S02]  /*0310*/  ISETP.GE.U32.AND P4, PT, R37, UR4, PT ;  /* 0x0000000425007c0c */ /* 0x000fc4000bf86070 */
[----:B------:R-:W0:Y:S01]  /*0320*/  I2F.RP R12, R19 ;  /* 0x00000013000c7306 */ /* 0x000e220000209400 */
[----:B------:R-:W-:Y:S02]  /*0330*/  SHF.R.S32.HI R25, RZ, 0x1f, R37 ;  /* 0x0000001fff197819 */ /* 0x000fe40000011425 */
[----:B------:R-:W-:Y:S02]  /*0340*/  IADD3 R27, PT, PT, R37, 0x20, RZ ;  /* 0x00000020251b7810 */ /* 0x000fe40007ffe0ff */
[----:B------:R-:W-:Y:S02]  /*0350*/  ISETP.GE.AND.EX P4, PT, R25, UR5, PT, P4 ;  /* 0x0000000519007c0c */ /* 0x000fe4000bf86340 */
[----:B------:R-:W-:Y:S01]  /*0360*/  SHF.R.S32.HI R29, RZ, 0x1f, R27 ;  /* 0x0000001fff1d7819 */ /* 0x000fe2000001141b */
        /* <DEDUP_REMOVED lines=44> */
[----:B------:R-:W-:-:S05]  /*0630*/  @!P4 MOV R58, R56 ;  /* 0x00000038003ac202 */ /* 0x000fca0000000f00 */
[----:B------:R-:W-:-:S03]  /*0640*/  @!P4 IMAD.WIDE.U32 R24, R37, R16, R58 ;  /* 0x000000102518c225 */ /* 0x000fc600078e003a */
[----:B------:R-:W3:Y:S01]  /*0650*/  @!P1 LDC.64 R16, c[0x0][0x3e0] ;  /* 0x0000f800ff109b82 */ /* 0x000ee20000000a00 */
[----:B-1----:R-:W-:Y:S01]  /*0660*/  @!P3 IMAD R14, R29, R22, RZ ;  /* 0x000000161d0eb224 */ /* 0x002fe200078e02ff */
[----:B------:R-:W-:Y:S02]  /*0670*/  @!P4 IADD3 R12, PT, PT, R25, R31, RZ ;  /* 0x0000001f190cc210 */ /* 0x000fe40007ffe0ff */
[C---:B0-----:R-:W-:Y:S01]  /*0680*/  @!P4 LEA R20, P5, R24.reuse, R20, 0x1 ;  /* 0x000000141814c211 */ /* 0x041fe200078a08ff */
[----:B------:R-:W-:Y:S01]  /*0690*/  @!P3 IMAD R29, R27, R23, R14 ;  /* 0x000000171b1db224 */ /* 0x000fe200078e020e */
[----:B------:R-:W-:Y:S02]  /*06a0*/  @!P3 MOV R25, R59 ;  /* 0x0000003b0019b202 */ /* 0x000fe40000000f00 */
[----:B------:R-:W-:Y:S02]  /*06b0*/  @!P4 LEA.HI.X R21, R24, R21, R12, 0x1, P5 ;  /* 0x000000151815c211 */ /* 0x000fe400028f0c0c */
[----:B------:R-:W-:-:S02]  /*06c0*/  @!P3 MOV R24, R56 ;  /* 0x000000380018b202 */ /* 0x000fc40000000f00 */
[----:B------:R-:W-:Y:S02]  /*06d0*/  MOV R14, RZ ;  /* 0x000000ff000e7202 */ /* 0x000fe40000000f00 */
[----:B------:R-:W-:Y:S01]  /*06e0*/  ISETP.GE.U32.AND P5, PT, R46, UR4, PT ;  /* 0x000000042e007c0c */ /* 0x000fe2000bfa6070 */
[----:B------:R-:W-:Y:S02]  /*06f0*/  @!P3 IMAD.WIDE.U32 R22, R27, R22, R24 ;  /* 0x000000161b16b225 */ /* 0x000fe400078e0018 */
[----:B------:R-:W0:Y:S01]  /*0700*/  @!P2 LDC.64 R24, c[0x0][0x3e0] ;  /* 0x0000f800ff18ab82 */ /* 0x000e220000000a00 */
[----:B------:R1:W4:Y:S01]  /*0710*/  @!P4 LDG.E R14, desc[UR6][R20.64] ;  /* 0x00000006140ec981 */ /* 0x000322000c1e1900 */
[----:B------:R-:W-:-:S06]  /*0720*/  ISETP.GE.AND.EX P4, PT, R13, UR5, PT, P6 ;  /* 0x000000050d007c0c */ /* 0x000fcc000bf86360 */
[----:B------:R-:W5:Y:S01]  /*0730*/  @!P1 LDC.64 R26, c[0x0][0x390] ;  /* 0x0000e400ff1a9b82 */ /* 0x000f620000000a00 */
[----:B------:R-:W-:Y:S02]  /*0740*/  ISETP.GE.AND.EX P5, PT, R15, UR5, PT, P5 ;  /* 0x000000050f007c0c */ /* 0x000fe4000bfa6350 */
[----:B------:R-:W-:Y:S01]  /*0750*/  @!P3 IADD3 R12, PT, PT, R23, R29, RZ ;  /* 0x0000001d170cb210 */ /* 0x000fe20007ffe0ff */
[----:B---3--:R-:W-:Y:S01]  /*0760*/  @!P1 IMAD R23, R9, R16, RZ ;  /* 0x0000001009179224 */ /* 0x008fe200078e02ff */
[----:B-1----:R-:W-:Y:S02]  /*0770*/  @!P1 MOV R20, R56 ;  /* 0x0000003800149202 */ /* 0x002fe40000000f00 */
[----:B------:R-:W-:Y:S02]  /*0780*/  @!P1 MOV R21, R59 ;  /* 0x0000003b00159202 */ /* 0x000fe40000000f00 */
[----:B--2---:R-:W-:Y:S01]  /*0790*/  @!P3 LEA R18, P6, R22, R18, 0x1 ;  /* 0x000000121612b211 */ /* 0x004fe200078c08ff */
[C---:B------:R-:W-:Y:S01]  /*07a0*/  @!P1 IMAD R37, R52.reuse, R17, R23 ;  /* 0x0000001134259224 */ /* 0x040fe200078e0217 */
[----:B------:R-:W-:Y:S01]  /*07b0*/  MOV R41, RZ ;  /* 0x000000ff00297202 */ /* 0x000fe20000000f00 */
[----:B------:R-:W-:Y:S01]  /*07c0*/  @!P1 IMAD.WIDE.U32 R16, R52, R16, R20 ;  /* 0x0000001034109225 */ /* 0x000fe200078e0014 */
[----:B------:R-:W-:Y:S01]  /*07d0*/  @!P3 LEA.HI.X R19, R22, R19, R12, 0x1, P6 ;  /* 0x000000131613b211 */ /* 0x000fe200030f0c0c */
[----:B------:R-:W1:Y:S03]  /*07e0*/  @!P4 LDC.64 R28, c[0x0][0x3e0] ;  /* 0x0000f800ff1ccb82 */ /* 0x000e660000000a00 */
[----:B------:R-:W-:Y:S01]  /*07f0*/  @!P1 IADD3 R12, PT, PT, R17, R37, RZ ;  /* 0x00000025110c9210 */ /* 0x000fe20007ffe0ff */
[----:B0-----:R-:W-:Y:S01]  /*0800*/  @!P2 IMAD R17, R11, R24, RZ ;  /* 0x000000180b11a224 */ /* 0x001fe200078e02ff */
[----:B------:R0:W2:Y:S03]  /*0810*/  @!P3 LDG.E R41, desc[UR6][R18.64] ;  /* 0x000000061229b981 */ /* 0x0000a6000c1e1900 */
[----:B------:R-:W3:Y:S01]  /*0820*/  @!P2 LDC.64 R22, c[0x0][0x390] ;  /* 0x0000e400ff16ab82 */ /* 0x000ee20000000a00 */
[----:B------:R-:W-:-:S02]  /*0830*/  ISETP.GE.U32.AND P3, PT, R44, UR4, PT ;  /* 0x000000042c007c0c */ /* 0x000fc4000bf66070 */
[----:B-----5:R-:W-:Y:S01]  /*0840*/  @!P1 LEA R26, P6, R16, R26, 0x1 ;  /* 0x0000001a101a9211 */ /* 0x020fe200078c08ff */
[----:B------:R-:W-:-:S04]  /*0850*/  @!P2 IMAD R37, R50, R25, R17 ;  /* 0x000000193225a224 */ /* 0x000fc800078e0211 */
[----:B------:R-:W5:Y:S01]  /*0860*/  @!P5 LDC.64 R30, c[0x0][0x3e0] ;  /* 0x0000f800ff1edb82 */ /* 0x000f620000000a00 */
[----:B------:R-:W-:Y:S02]  /*0870*/  @!P1 LEA.HI.X R27, R16, R27, R12, 0x1, P6 ;  /* 0x0000001b101b9211 */ /* 0x000fe400030f0c0c */
[----:B------:R-:W-:Y:S02]  /*0880*/  ISETP.GE.AND.EX P3, PT, R33, UR5, PT, P3 ;  /* 0x0000000521007c0c */ /* 0x000fe4000bf66330 */
[----:B------:R-:W-:-:S03]  /*0890*/  ISETP.GE.U32.AND P6, PT, R7, UR4, PT ;  /* 0x0000000407007c0c */ /* 0x000fc6000bfc6070 */
[----:B------:R-:W5:Y:S01]  /*08a0*/  @!P4 LDC.64 R16, c[0x0][0x390] ;  /* 0x0000e400ff10cb82 */ /* 0x000f620000000a00 */
[----:B0-----:R-:W-:Y:S02]  /*08b0*/  @!P2 MOV R18, R56 ;  /* 0x000000380012a202 */ /* 0x001fe40000000f00 */
[----:B------:R-:W-:Y:S02]  /*08c0*/  @!P2 MOV R19, R59 ;  /* 0x0000003b0013a202 */ /* 0x000fe40000000f00 */
[----:B------:R-:W-:Y:S02]  /*08d0*/  ISETP.GE.AND.EX P6, PT, R35, UR5, PT, P6 ;  /* 0x0000000523007c0c */ /* 0x000fe4000bfc6360 */
[----:B------:R-:W-:Y:S01]  /*08e0*/  MOV R39, RZ ;  /* 0x000000ff00277202 */ /* 0x000fe20000000f00 */
[----:B------:R-:W-:Y:S01]  /*08f0*/  @!P2 IMAD.WIDE.U32 R24, R50, R24, R18 ;  /* 0x000000183218a225 */ /* 0x000fe200078e0012 */
[----:B------:R-:W0:Y:S03]  /*0900*/  @!P3 LDC.64 R20, c[0x0][0x3e0] ;  /* 0x0000f800ff14bb82 */ /* 0x000e260000000a00 */
[----:B-1----:R-:W-:Y:S01]  /*0910*/  @!P4 IMAD R32, R13, R28, RZ ;  /* 0x0000001c0d20c224 */ /* 0x002fe200078e02ff */
[----:B------:R1:W2:Y:S01]  /*0920*/  @!P1 LDG.E R39, desc[UR6][R26.64] ;  /* 0x000000061a279981 */ /* 0x0002a2000c1e1900 */
[----:B------:R-:W-:-:S02]  /*0930*/  @!P2 IADD3 R12, PT, PT, R25, R37, RZ ;  /* 0x00000025190ca210 */ /* 0x000fc40007ffe0ff */
[----:B---3--:R-:W-:Y:S01]  /*0940*/  @!P2 LEA R22, P1, R24, R22, 0x1 ;  /* 0x000000161816a211 */ /* 0x008fe200078208ff */
[----:B------:R-:W3:Y:S01]  /*0950*/  @!P5 LDC.64 R18, c[0x0][0x390] ;  /* 0x0000e400ff12db82 */ /* 0x000ee20000000a00 */
[----:B------:R-:W-:Y:S01]  /*0960*/  @!P4 IMAD R45, R48, R29, R32 ;  /* 0x0000001d302dc224 */ /* 0x000fe200078e0220 */
[----:B-1----:R-:W-:Y:S02]  /*0970*/  @!P4 MOV R26, R56 ;  /* 0x00000038001ac202 */ /* 0x002fe40000000f00 */
[----:B------:R-:W-:Y:S02]  /*0980*/  @!P4 MOV R27, R59 ;  /* 0x0000003b001bc202 */ /* 0x000fe40000000f00 */
[----:B------:R-:W-:Y:S01]  /*0990*/  @!P2 LEA.HI.X R23, R24, R23, R12, 0x1, P1 ;  /* 0x000000171817a211 */ /* 0x000fe200008f0c0c */
[----:B-----5:R-:W-:Y:S01]  /*09a0*/  @!P5 IMAD R12, R15, R30, RZ ;  /* 0x0000001e0f0cd224 */ /* 0x020fe200078e02ff */
[----:B------:R-:W1:Y:S01]  /*09b0*/  @!P6 LDC.64 R24, c[0x0][0x3e0] ;  /* 0x0000f800ff18eb82 */ /* 0x000e620000000a00 */
[----:B------:R-:W-:Y:S01]  /*09c0*/  @!P4 IMAD.WIDE.U32 R28, R48, R28, R26 ;  /* 0x0000001c301cc225 */ /* 0x000fe200078e001a */
[----:B------:R-:W-:-:S03]  /*09d0*/  @!P5 MOV R36, R56 ;  /* 0x000000380024d202 */ /* 0x000fc60000000f00 */
[----:B------:R-:W-:Y:S01]  /*09e0*/  @!P5 IMAD R47, R46, R31, R12 ;  /* 0x0000001f2e2fd224 */ /* 0x000fe200078e020c */
[----:B------:R-:W-:Y:S02]  /*09f0*/  @!P4 IADD3 R12, PT, PT, R29, R45, RZ ;  /* 0x0000002d1d0cc210 */ /* 0x000fe40007ffe0ff */
[----:B------:R-:W5:Y:S01]  /*0a00*/  @!P3 LDC.64 R26, c[0x0][0x390] ;  /* 0x0000e400ff1abb82 */ /* 0x000f620000000a00 */
[C---:B------:R-:W-:Y:S02]  /*0a10*/  @!P4 LEA R16, P1, R28.reuse, R16, 0x1 ;  /* 0x000000101c10c211 */ /* 0x040fe400078208ff */
[----:B------:R-:W-:Y:S02]  /*0a20*/  @!P5 MOV R37, R59 ;  /* 0x0000003b0025d202 */ /* 0x000fe40000000f00 */
[----:B------:R-:W-:Y:S02]  /*0a30*/  @!P4 LEA.HI.X R17, R28, R17, R12, 0x1, P1 ;  /* 0x000000111c11c211 */ /* 0x000fe400008f0c0c */
[----:B------:R-:W-:Y:S01]  /*0a40*/  MOV R45, RZ ;  /* 0x000000ff002d7202 */ /* 0x000fe20000000f00 */
[----:B------:R-:W5:Y:S01]  /*0a50*/  @!P6 LDC.64 R28, c[0x0][0x390] ;  /* 0x0000e400ff1ceb82 */ /* 0x000f620000000a00 */
[----:B------:R-:W-:Y:S01]  /*0a60*/  @!P5 IMAD.WIDE.U32 R30, R46, R30, R36 ;  /* 0x0000001e2e1ed225 */ /* 0x000fe200078e0024 */
[----:B------:R-:W-:-:S03]  /*0a70*/  MOV R43, RZ ;  /* 0x000000ff002b7202 */ /* 0x000fc60000000f00 */
[----:B------:R3:W2:Y:S01]  /*0a80*/  @!P4 LDG.E R45, desc[UR6][R16.64] ;  /* 0x00000006102dc981 */ /* 0x0006a2000c1e1900 */
[----:B------:R-:W-:Y:S01]  /*0a90*/  @!P5 IADD3 R12, PT, PT, R31, R47, RZ ;  /* 0x0000002f1f0cd210 */ /* 0x000fe20007ffe0ff */
[----:B0-----:R-:W-:Y:S01]  /*0aa0*/  @!P3 IMAD R31, R33, R20, RZ ;  /* 0x00000014211fb224 */ /* 0x001fe200078e02ff */
[----:B---3--:R-:W-:Y:S01]  /*0ab0*/  @!P5 LEA R18, P1, R30, R18, 0x1 ;  /* 0x000000121e12d211 */ /* 0x008fe200078208ff */
[----:B------:R-:W3:Y:S02]  /*0ac0*/  @!P2 LDG.E R43, desc[UR6][R22.64] ;  /* 0x00000006162ba981 */ /* 0x000ee4000c1e1900 */
[----:B------:R-:W-:Y:S01]  /*0ad0*/  @!P3 IMAD R31, R44, R21, R31 ;  /* 0x000000152c1fb224 */ /* 0x000fe200078e021f */
[----:B------:R-:W-:Y:S02]  /*0ae0*/  @!P3 MOV R16, R56 ;  /* 0x000000380010b202 */ /* 0x000fe40000000f00 */
[----:B------:R-:W-:Y:S02]  /*0af0*/  @!P3 MOV R17, R59 ;  /* 0x0000003b0011b202 */ /* 0x000fe40000000f00 */
[----:B------:R-:W-:Y:S01]  /*0b00*/  @!P5 LEA.HI.X R19, R30, R19, R12, 0x1, P1 ;  /* 0x000000131e13d211 */ /* 0x000fe200008f0c0c */
[----:B-1----:R-:W-:-:S02]  /*0b10*/  @!P6 IMAD R12, R35, R24, RZ ;  /* 0x00000018230ce224 */ /* 0x002fc400078e02ff */
[----:B------:R-:W-:Y:S01]  /*0b20*/  @!P3 IMAD.WIDE.U32 R20, R44, R20, R16 ;  /* 0x000000142c14b225 */ /* 0x000fe200078e0010 */
[----:B------:R-:W-:Y:S02]  /*0b30*/  @!P6 MOV R16, R56 ;  /* 0x000000380010e202 */ /* 0x000fe40000000f00 */
[----:B------:R-:W-:Y:S01]  /*0b40*/  @!P6 MOV R17, R59 ;  /* 0x0000003b0011e202 */ /* 0x000fe20000000f00 */
[----:B------:R-:W-:Y:S01]  /*0b50*/  @!P6 IMAD R25, R7, R25, R12 ;  /* 0x000000190719e224 */ /* 0x000fe200078e020c */
[----:B------:R-:W-:Y:S02]  /*0b60*/  MOV R47, RZ ;  /* 0x000000ff002f7202 */ /* 0x000fe40000000f00 */
[----:B------:R-:W-:Y:S01]  /*0b70*/  @!P3 IADD3 R12, PT, PT, R21, R31, RZ ;  /* 0x0000001f150cb210 */ /* 0x000fe20007ffe0ff */
[----:B------:R-:W-:Y:S01]  /*0b80*/  @!P6 IMAD.WIDE.U32 R16, R7, R24, R16 ;  /* 0x000000180710e225 */ /* 0x000fe200078e0010 */
[C---:B-----5:R-:W-:Y:S02]  /*0b90*/  @!P3 LEA R26, P1, R20.reuse, R26, 0x1 ;  /* 0x0000001a141ab211 */ /* 0x060fe400078208ff */
[----:B------:R-:W-:Y:S01]  /*0ba0*/  MOV R49, RZ ;  /* 0x000000ff00317202 */ /* 0x000fe20000000f00 */
[----:B------:R0:W5:Y:S01]  /*0bb0*/  @!P5 LDG.E R47, desc[UR6][R18.64] ;  /* 0x00000006122fd981 */ /* 0x000162000c1e1900 */
[----:B------:R-:W-:-:S02]  /*0bc0*/  @!P3 LEA.HI.X R27, R20, R27, R12, 0x1, P1 ;  /* 0x0000001b141bb211 */ /* 0x000fc400008f0c0c */
[----:B------:R-:W-:Y:S02]  /*0bd0*/  @!P6 IADD3 R12, PT, PT, R17, R25, RZ ;  /* 0x00000019110ce210 */ /* 0x000fe40007ffe0ff */
[C---:B------:R-:W-:Y:S01]  /*0be0*/  @!P6 LEA R28, P1, R16.reuse, R28, 0x1 ;  /* 0x0000001c101ce211 */ /* 0x040fe200078208ff */
[----:B------:R-:W5:Y:S01]  /*0bf0*/  @!P3 LDG.E R49, desc[UR6][R26.64] ;  /* 0x000000061a31b981 */ /* 0x000f62000c1e1900 */
[----:B------:R-:W-:Y:S02]  /*0c00*/  MOV R51, RZ ;  /* 0x000000ff00337202 */ /* 0x000fe40000000f00 */
[----:B------:R-:W-:-:S05]  /*0c10*/  @!P6 LEA.HI.X R29, R16, R29, R12, 0x1, P1 ;  /* 0x0000001d101de211 */ /* 0x000fca00008f0c0c */
[----:B------:R-:W5:Y:S01]  /*0c20*/  @!P6 LDG.E R51, desc[UR6][R28.64] ;  /* 0x000000061c33e981 */ /* 0x000f62000c1e1900 */
[----:B------:R-:W-:Y:S01]  /*0c30*/  ISETP.GT.AND P1, PT, R4, 0x1e, PT ;  /* 0x0000001e0400780c */ /* 0x000fe20003f24270 */
[--C-:B----4-:R-:W-:Y:S02]  /*0c40*/  HADD2.F32 R37, -RZ, R14.reuse.H1_H1 ;  /* 0x3000000eff257230 */ /* 0x110fe40000004100 */
[----:B------:R-:W-:-:S03]  /*0c50*/  HADD2.F32 R12, -RZ, R14.H0_H0 ;  /* 0x2000000eff0c7230 */ /* 0x000fc60000004100 */
[----:B------:R-:W-:Y:S02]  /*0c60*/  FMUL.FTZ R17, R37, R37 ;  /* 0x0000002525117220 */ /* 0x000fe40000410000 */
[C---:B------:R-:W-:Y:S02]  /*0c70*/  FADD.FTZ R16, R12.reuse, R37 ;  /* 0x000000250c107221 */ /* 0x040fe40000010000 */
[----:B------:R-:W-:Y:S02]  /*0c80*/  FFMA.FTZ R17, R12, R12, R17 ;  /* 0x0000000c0c117223 */ /* 0x000fe40000010011 */
[----:B------:R-:W-:Y:S02]  /*0c90*/  FADD.FTZ R16, RZ, R16 ;  /* 0x00000010ff107221 */ /* 0x000fe40000010000 */
[----:B------:R-:W-:Y:S01]  /*0ca0*/  FADD.FTZ R17, RZ, R17 ;  /* 0x00000011ff117221 */ /* 0x000fe20000010000 */
[--C-:B--2---:R-:W-:Y:S02]  /*0cb0*/  HADD2.F32 R32, -RZ, R41.reuse.H1_H1 ;  /* 0x30000029ff207230 */ /* 0x104fe40000004100 */
[----:B------:R-:W-:-:S03]  /*0cc0*/  HADD2.F32 R41, -RZ, R41.H0_H0 ;  /* 0x20000029ff297230 */ /* 0x000fc60000004100 */
[----:B------:R-:W-:-:S04]  /*0cd0*/  FMUL.FTZ R20, R32, R32 ;  /* 0x0000002020147220 */ /* 0x000fc80000410000 */
[----:B------:R-:W-:Y:S01]  /*0ce0*/  FFMA.FTZ R20, R41, R41, R20 ;  /* 0x0000002929147223 */ /* 0x000fe20000010014 */
[--C-:B------:R-:W-:Y:S02]  /*0cf0*/  HADD2.F32 R14, -RZ, R39.reuse.H0_H0 ;  /* 0x20000027ff0e7230 */ /* 0x100fe40000004100 */
[----:B------:R-:W-:-:S05]  /*0d00*/  HADD2.F32 R39, -RZ, R39.H1_H1 ;  /* 0x30000027ff277230 */ /* 0x000fca0000004100 */
[----:B------:R-:W-:Y:S01]  /*0d10*/  FMUL.FTZ R21, R39, R39 ;  /* 0x0000002727157220 */ /* 0x000fe20000410000 */
[----:B0-----:R-:W-:-:S03]  /*0d20*/  FADD.FTZ R19, R14, R39 ;  /* 0x000000270e137221 */ /* 0x001fc60000010000 */
[----:B------:R-:W-:Y:S01]  /*0d30*/  FFMA.FTZ R18, R14, R14, R21 ;  /* 0x0000000e0e127223 */ /* 0x000fe20000010015 */
[----:B------:R-:W-:Y:S01]  /*0d40*/  FADD.FTZ R16, R16, R19 ;  /* 0x0000001310107221 */ /* 0x000fe20000010000 */
[----:B------:R-:W-:Y:S02]  /*0d50*/  FADD.FTZ R19, R41, R32 ;  /* 0x0000002029137221 */ /* 0x000fe40000010000 */
[----:B------:R-:W-:Y:S02]  /*0d60*/  FADD.FTZ R17, R17, R18 ;  /* 0x0000001211117221 */ /* 0x000fe40000010000 */
[----:B------:R-:W-:Y:S02]  /*0d70*/  FADD.FTZ R16, R16, R19 ;  /* 0x0000001310107221 */ /* 0x000fe40000010000 */
[----:B------:R-:W-:Y:S01]  /*0d80*/  FADD.FTZ R17, R17, R20 ;  /* 0x0000001411117221 */ /* 0x000fe20000010000 */
[--C-:B---3--:R-:W-:Y:S02]  /*0d90*/  HADD2.F32 R34, -RZ, R43.reuse.H1_H1 ;  /* 0x3000002bff227230 */ /* 0x108fe40000004100 */
[----:B------:R-:W-:-:S03]  /*0da0*/  HADD2.F32 R43, -RZ, R43.H0_H0 ;  /* 0x2000002bff2b7230 */ /* 0x000fc60000004100 */
[----:B------:R-:W-:Y:S01]  /*0db0*/  FMUL.FTZ R18, R34, R34 ;  /* 0x0000002222127220 */ /* 0x000fe20000410000 */
[--C-:B------:R-:W-:Y:S02]  /*0dc0*/  HADD2.F32 R36, -RZ, R45.reuse.H1_H1 ;  /* 0x3000002dff247230 */ /* 0x100fe40000004100 */
[C---:B------:R-:W-:Y:S01]  /*0dd0*/  FADD.FTZ R19, R43.reuse, R34 ;  /* 0x000000222b137221 */ /* 0x040fe20000010000 */
[----:B------:R-:W-:Y:S01]  /*0de0*/  FFMA.FTZ R18, R43, R43, R18 ;  /* 0x0000002b2b127223 */ /* 0x000fe20000010012 */
[----:B------:R-:W-:Y:S02]  /*0df0*/  HADD2.F32 R45, -RZ, R45.H0_H0 ;  /* 0x2000002dff2d7230 */ /* 0x000fe40000004100 */
[----:B------:R-:W-:Y:S01]  /*0e00*/  FADD.FTZ R16, R16, R19 ;  /* 0x0000001310107221 */ /* 0x000fe20000010000 */
[----:B------:R-:W-:Y:S01]  /*0e10*/  FADD.FTZ R17, R17, R18 ;  /* 0x0000001211117221 */ /* 0x000fe20000010000 */
[----:B------:R-:W-:Y:S01]  /*0e20*/  FMUL.FTZ R18, R36, R36 ;  /* 0x0000002424127220 */ /* 0x000fe20000410000 */
[----:B------:R-:W-:-:S03]  /*0e30*/  FADD.FTZ R19, R45, R36 ;  /* 0x000000242d137221 */ /* 0x000fc60000010000 */
[----:B------:R-:W-:Y:S01]  /*0e40*/  FFMA.FTZ R18, R45, R45, R18 ;  /* 0x0000002d2d127223 */ /* 0x000fe20000010012 */
[--C-:B-----5:R-:W-:Y:S02]  /*0e50*/  HADD2.F32 R38, -RZ, R47.reuse.H1_H1 ;  /* 0x3000002fff267230 */ /* 0x120fe40000004100 */
[----:B------:R-:W-:Y:S02]  /*0e60*/  HADD2.F32 R47, -RZ, R47.H0_H0 ;  /* 0x2000002fff2f7230 */ /* 0x000fe40000004100 */
[----:B------:R-:W-:Y:S01]  /*0e70*/  FADD.FTZ R16, R16, R19 ;  /* 0x0000001310107221 */ /* 0x000fe20000010000 */
[----:B------:R-:W-:Y:S01]  /*0e80*/  FMUL.FTZ R20, R38, R38 ;  /* 0x0000002626147220 */ /* 0x000fe20000410000 */
[--C-:B------:R-:W-:Y:S02]  /*0e90*/  HADD2.F32 R40, -RZ, R49.reuse.H1_H1 ;  /* 0x30000031ff287230 */ /* 0x100fe40000004100 */
[----:B------:R-:W-:Y:S01]  /*0ea0*/  FADD.FTZ R19, R47, R38 ;  /* 0x000000262f137221 */ /* 0x000fe20000010000 */
[----:B------:R-:W-:-:S02]  /*0eb0*/  HADD2.F32 R49, -RZ, R49.H0_H0 ;  /* 0x20000031ff317230 */ /* 0x000fc40000004100 */
[----:B------:R-:W-:Y:S01]  /*0ec0*/  FADD.FTZ R17, R17, R18 ;  /* 0x0000001211117221 */ /* 0x000fe20000010000 */
[----:B------:R-:W-:Y:S01]  /*0ed0*/  FFMA.FTZ R20, R47, R47, R20 ;  /* 0x0000002f2f147223 */ /* 0x000fe20000010014 */
[----:B------:R-:W-:Y:S01]  /*0ee0*/  FMUL.FTZ R18, R40, R40 ;  /* 0x0000002828127220 */ /* 0x000fe20000410000 */
[--C-:B------:R-:W-:Y:S02]  /*0ef0*/  HADD2.F32 R42, -RZ, R51.reuse.H1_H1 ;  /* 0x30000033ff2a7230 */ /* 0x100fe40000004100 */
[----:B------:R-:W-:Y:S01]  /*0f00*/  FADD.FTZ R16, R16, R19 ;  /* 0x0000001310107221 */ /* 0x000fe20000010000 */
[----:B------:R-:W-:Y:S01]  /*0f10*/  FADD.FTZ R17, R17, R20 ;  /* 0x0000001411117221 */ /* 0x000fe20000010000 */
[----:B------:R-:W-:Y:S02]  /*0f20*/  HADD2.F32 R51, -RZ, R51.H0_H0 ;  /* 0x20000033ff337230 */ /* 0x000fe40000004100 */
        /* <DEDUP_REMOVED lines=46> */
.L_x_2770:
[----:B------:R-:W-:Y:S05]  /*1210*/  BSYNC.RECONVERGENT B0 ;  /* 0x0000000000007941 */ /* 0x000fea0003800200 */
.L_x_2769:
        /* <DEDUP_REMOVED lines=39> */
.L_x_2772:
[----:B------:R-:W-:Y:S05]  /*1490*/  BSYNC.RECONVERGENT B0 ;  /* 0x0000000000007941 */ /* 0x000fea0003800200 */
.L_x_2771:
        /* <DEDUP_REMOVED lines=26> */
.L_x_2775:
[----:B---3--:R-:W2:Y:S04]  /*1640*/  LDG.E.STRONG.GPU R18, desc[UR6][R16.64] ;  /* 0x0000000610127981 */ /* 0x008ea8000c1ef900 */
[----:B--2---:R-:W-:Y:S01]  /*1650*/  CCTL.IVALL ;  /* 0x00000000ff00798f */ /* 0x004fe20002000000 */
[----:B------:R-:W-:Y:S05]  /*1660*/  YIELD ;  /* 0x0000000000007946 */ /* 0x000fea0003800000 */
[----:B------:R-:W-:-:S13]  /*1670*/  ISETP.NE.AND P1, PT, R18, R23, PT ;  /* 0x000000171200720c */ /* 0x000fda0003f25270 */
[----:B------:R-:W-:Y:S05]  /*1680*/  @P1 BRA `(.L_x_2775) ;  /* 0xfffffffc00ec1947 */ /* 0x000fea000383ffff */
.L_x_2774:
        /* <DEDUP_REMOVED lines=14> */
.L_x_2777:
        /* <DEDUP_REMOVED lines=62> */
.L_x_2776:
        /* <DEDUP_REMOVED lines=36> */
.L_x_2778:
        /* <DEDUP_REMOVED lines=18> */
.L_x_2779:
        /* <DEDUP_REMOVED lines=9> */
.L_x_2780:
[----:B------:R-:W-:Y:S05]  /*1f40*/  BSYNC.RECONVERGENT B0 ;  /* 0x0000000000007941 */ /* 0x000fea0003800200 */
.L_x_2773:
        /* <DEDUP_REMOVED lines=61> */
[----:B------:R-:W-:Y:S02]  /*2320*/  F2FP.F16.F32.PACK_AB R21, R12, R27 ;  /* 0x0000001b0c15723e */ /* 0x000fe400000000ff */
[----:B------:R-:W-:-:S05]  /*2330*/  LEA.HI.X R23, R20, UR5, R29, 0x1, P2 ;  /* 0x0000000514177c11 */ /* 0x000fca00090f0c1d */
[----:B------:R2:W-:Y:S02]  /*2340*/  STG.E desc[UR6][R22.64], R21 ;  /* 0x0000001516007986 */ /* 0x0005e4000c101906 */
.L_x_2784:
[----:B------:R-:W-:Y:S05]  /*2350*/  BSYNC.RECONVERGENT B1 ;  /* 0x0000000000017941 */ /* 0x000fea0003800200 */
.L_x_2783:
        /* <DEDUP_REMOVED lines=17> */
[----:B------:R-:W-:Y:S02]  /*2470*/  F2FP.F16.F32.PACK_AB R21, R27, R14 ;  /* 0x0000000e1b15723e */ /* 0x000fe400000000ff */
[----:B------:R-:W-:-:S05]  /*2480*/  LEA.HI.X R23, R20, UR11, R29, 0x1, P2 ;  /* 0x0000000b14177c11 */ /* 0x000fca00090f0c1d */
[----:B------:R3:W-:Y:S02]  /*2490*/  STG.E desc[UR6][R22.64], R21 ;  /* 0x0000001516007986 */ /* 0x0007e4000c101906 */
.L_x_2786:
[----:B------:R-:W-:Y:S05]  /*24a0*/  BSYNC.RECONVERGENT B1 ;  /* 0x0000000000017941 */ /* 0x000fea0003800200 */
.L_x_2785:
        /* <DEDUP_REMOVED lines=27> */
[----:B------:R-:W-:Y:S02]  /*2660*/  F2FP.F16.F32.PACK_AB R21, R12, R41 ;  /* 0x000000290c15723e */ /* 0x000fe400000000ff */
[----:B------:R-:W-:-:S05]  /*2670*/  LEA.HI.X R23, R20, UR11, R25, 0x1, P5 ;  /* 0x0000000b14177c11 */ /* 0x000fca000a8f0c19 */
[----:B------:R4:W-:Y:S02]  /*2680*/  STG.E desc[UR6][R22.64], R21 ;  /* 0x0000001516007986 */ /* 0x0009e4000c101906 */
.L_x_2788:
[----:B------:R-:W-:Y:S05]  /*2690*/  BSYNC.RECONVERGENT B1 ;  /* 0x0000000000017941 */ /* 0x000fea0003800200 */
.L_x_2787:
        /* <DEDUP_REMOVED lines=17> */
[----:B------:R-:W-:Y:S02]  /*27b0*/  F2FP.F16.F32.PACK_AB R21, R12, R43 ;  /* 0x0000002b0c15723e */ /* 0x000fe400000000ff */
[----:B------:R-:W-:-:S05]  /*27c0*/  LEA.HI.X R23, R20, UR11, R25, 0x1, P1 ;  /* 0x0000000b14177c11 */ /* 0x000fca00088f0c19 */
[----:B------:R0:W-:Y:S02]  /*27d0*/  STG.E desc[UR6][R22.64], R21 ;  /* 0x0000001516007986 */ /* 0x0001e4000c101906 */
.L_x_2790:
[----:B------:R-:W-:Y:S05]  /*27e0*/  BSYNC.RECONVERGENT B1 ;  /* 0x0000000000017941 */ /* 0x000fea0003800200 */
.L_x_2789:
        /* <DEDUP_REMOVED lines=17> */
[----:B------:R-:W-:Y:S02]  /*2900*/  F2FP.F16.F32.PACK_AB R21, R12, R45 ;  /* 0x0000002d0c15723e */ /* 0x000fe400000000ff */
[----:B------:R-:W-:-:S05]  /*2910*/  LEA.HI.X R23, R20, UR11, R25, 0x1, P1 ;  /* 0x0000000b14177c11 */ /* 0x000fca00088f0c19 */
[----:B------:R0:W-:Y:S02]  /*2920*/  STG.E desc[UR6][R22.64], R21 ;  /* 0x0000001516007986 */ /* 0x0001e4000c101906 */
.L_x_2792:
[----:B------:R-:W-:Y:S05]  /*2930*/  BSYNC.RECONVERGENT B1 ;  /* 0x0000000000017941 */ /* 0x000fea0003800200 */
.L_x_2791:
        /* <DEDUP_REMOVED lines=20> */
.L_x_2794:
[----:B------:R-:W-:Y:S05]  /*2a80*/  BSYNC.RECONVERGENT B1 ;  /* 0x0000000000017941 */ /* 0x000fea0003800200 */
.L_x_2793:
        /* <DEDUP_REMOVED lines=20> */
.L_x_2796:
[----:B------:R-:W-:Y:S05]  /*2bd0*/  BSYNC.RECONVERGENT B1 ;  /* 0x0000000000017941 */ /* 0x000fea0003800200 */
.L_x_2795:
        /* <DEDUP_REMOVED lines=10> */
[----:B------:R-:W-:Y:S01]  /*2c80*/  F2FP.F16.F32.PACK_AB R19, R24, R51 ;  /* 0x000000331813723e */ /* 0x000fe200000000ff */
        /* <DEDUP_REMOVED lines=8> */
.L_x_2782:
        /* <DEDUP_REMOVED lines=35> */
[----:B------:R-:W-:-:S05]  /*2f40*/  F2FP.F16.F32.PACK_AB R27, R27, R12 ;  /* 0x0000000c1b1b723e */ /* 0x000fca00000000ff */
[----:B------:R2:W-:Y:S02]  /*2f50*/  STG.E desc[UR6][R20.64], R27 ;  /* 0x0000001b14007986 */ /* 0x0005e4000c101906 */
.L_x_2799:
[----:B------:R-:W-:Y:S05]  /*2f60*/  BSYNC.RECONVERGENT B1 ;  /* 0x0000000000017941 */ /* 0x000fea0003800200 */
.L_x_2798:
        /* <DEDUP_REMOVED lines=30> */
.L_x_2801:
[----:B------:R-:W-:Y:S05]  /*3150*/  BSYNC.RECONVERGENT B1 ;  /* 0x0000000000017941 */ /* 0x000fea0003800200 */
.L_x_2800:
        /* <DEDUP_REMOVED lines=38> */
[----:B------:R-:W-:-:S05]  /*33c0*/  F2FP.F16.F32.PACK_AB R25, R25, R12 ;  /* 0x0000000c1919723e */ /* 0x000fca00000000ff */
[----:B------:R4:W-:Y:S02]  /*33d0*/  STG.E desc[UR6][R22.64], R25 ;  /* 0x0000001916007986 */ /* 0x0009e4000c101906 */
.L_x_2803:
[----:B------:R-:W-:Y:S05]  /*33e0*/  BSYNC.RECONVERGENT B1 ;  /* 0x0000000000017941 */ /* 0x000fea0003800200 */
.L_x_2802:
        /* <DEDUP_REMOVED lines=30> */
.L_x_2805:
[----:B------:R-:W-:Y:S05]  /*35d0*/  BSYNC.RECONVERGENT B1 ;  /* 0x0000000000017941 */ /* 0x000fea0003800200 */
.L_x_2804:
[----:B------:R-:W-:Y:S04]  /*35e0*/  BSSY.RECONVERGENT B1, `(.L_x_2806) ;  /* 0x000001e000017945 */ /* 0x000fe80003800200 */
[----:B------:R-:W-:Y:S05]  /*35f0*/  @P6 BRA `(.L_x_2807) ;  /* 0x0000000000706947 */ /* 0x000fea0003800000 */
[--C-:B------:R-:W-:Y:S01]  /*3600*/  FADD.FTZ R45, R45, -R30.reuse ;  /* 0x8000001e2d2d7221 */ /* 0x100fe20000010000 */
[----:B0-23--:R-:W-:Y:S01]  /*3610*/  FADD.FTZ R21, R36, -R30 ;  /* 0x8000001e24157221 */ /* 0x00dfe20000010000 */
        /* <DEDUP_REMOVED lines=19> */
[----:B--2---:R-:W-:-:S04]  /*3750*/  LEA R20, P1, R22, UR10, 0x1 ;  /* 0x0000000a16147c11 */ /* 0x004fc8000f8208ff */
[----:B------:R-:W-:Y:S02]  /*3760*/  LEA.HI.X R21, R22, UR11, R21, 0x1, P1 ;  /* 0x0000000b16157c11 */ /* 0x000fe400088f0c15 */
[----:B------:R-:W0:Y:S01]  /*3770*/  MUFU.RCP R25, R25 ;  /* 0x0000001900197308 */ /* 0x000e220000001000 */
[----:B-1----:R-:W-:Y:S01]  /*3780*/  FMUL.FTZ R12, R45, R14 ;  /* 0x0000000e2d0c7220 */ /* 0x002fe20000410000 */
[----:B0-----:R-:W-:-:S05]  /*3790*/  FMUL.FTZ R27, R26, R25 ;  /* 0x000000191a1b7220 */ /* 0x001fca0000410000 */
[----:B------:R-:W-:-:S05]  /*37a0*/  F2FP.F16.F32.PACK_AB R27, R27, R12 ;  /* 0x0000000c1b1b723e */ /* 0x000fca00000000ff */
[----:B------:R0:W-:Y:S02]  /*37b0*/  STG.E desc[UR6][R20.64], R27 ;  /* 0x0000001b14007986 */ /* 0x0001e4000c101906 */
.L_x_2807:
[----:B------:R-:W-:Y:S05]  /*37c0*/  BSYNC.RECONVERGENT B1 ;  /* 0x0000000000017941 */ /* 0x000fea0003800200 */
.L_x_2806:
        /* <DEDUP_REMOVED lines=28> */
[----:B------:R-:W-:-:S05]  /*3990*/  F2FP.F16.F32.PACK_AB R27, R27, R12 ;  /* 0x0000000c1b1b723e */ /* 0x000fca00000000ff */
[----:B------:R0:W-:Y:S02]  /*39a0*/  STG.E desc[UR6][R22.64], R27 ;  /* 0x0000001b16007986 */ /* 0x0001e4000c101906 */
.L_x_2809:
[----:B------:R-:W-:Y:S05]  /*39b0*/  BSYNC.RECONVERGENT B1 ;  /* 0x0000000000017941 */ /* 0x000fea0003800200 */
.L_x_2808:
        /* <DEDUP_REMOVED lines=30> */
.L_x_2811:
[----:B------:R-:W-:Y:S05]  /*3ba0*/  BSYNC.RECONVERGENT B1 ;  /* 0x0000000000017941 */ /* 0x000fea0003800200 */
.L_x_2810:
        /* <DEDUP_REMOVED lines=26> */
[----:B------:R-:W-:-:S05]  /*3d50*/  F2FP.F16.F32.PACK_AB R19, R19, R12 ;  /* 0x0000000c1313723e */ /* 0x000fca00000000ff */
[----:B------:R0:W-:Y:S02]  /*3d60*/  STG.E desc[UR6][R16.64], R19 ;  /* 0x0000001310007986 */ /* 0x0001e4000c101906 */
.L_x_2797:
[----:B------:R-:W-:Y:S05]  /*3d70*/  BSYNC.RECONVERGENT B0 ;  /* 0x0000000000007941 */ /* 0x000fea0003800200 */
.L_x_2781:
        /* <DEDUP_REMOVED lines=8> */
.L_x_2813:
        /* <DEDUP_REMOVED lines=16> */
.L_x_4542:


//--------------------- .text._Z35group_norm_nhwc_fwd_one_pass_kernelI11Fp16IOFp32WLi256ELi56ELi448EEv26Group_norm_nhwc_fwd_params --------------------------
	.section	.text._Z35group_norm_nhwc_fwd_one_pass_kernelI11Fp16IOFp32WLi256ELi56ELi448EEv26Group_norm_nhwc_fwd_params,"ax",@progbits
	.align	128
        .global         _Z35group_norm_nhwc_fwd_one_pass_kernelI11Fp16IOFp32WLi256ELi56ELi448EEv26Group_norm_nhwc_fwd_params
        .type           _Z35group_norm_nhwc_fwd_one_pass_kernelI11Fp16IOFp32WLi256ELi56ELi448EEv26Group_norm_nhwc_fwd_params,@function
        .size           _Z35group_norm_nhwc_fwd_one_pass_kernelI11Fp16IOFp32WLi256ELi56ELi448EEv26Group_norm_nhwc_fwd_params,(.L_x_4543 - _Z35group_norm_nhwc_fwd_one_pass_kernelI11Fp16IOFp32WLi256ELi56ELi448EEv26Group_norm_nhwc_fwd_params)
        .other          _Z35group_norm_nhwc_fwd_one_pass_kernelI11Fp16IOFp32WLi256ELi56ELi448EEv26Group_norm_nhwc_fwd_params,@"STO_CUDA_ENTRY STV_DEFAULT"
_Z35group_norm_nhwc_fwd_one_pass_kernelI11Fp16IOFp32WLi256ELi56ELi448EEv26Group_norm_nhwc_fwd_params:
.text._Z35group_norm_nhwc_fwd_one_pass_kernelI11Fp16IOFp32WLi256ELi56ELi448EEv26Group_norm_nhwc_fwd_params:
        /* <DEDUP_REMOVED lines=61> */
.L_x_2889:
[----:B01-34-:R-:W0:Y:S01]  /*03d0*/  LDC R43, c[0x0][0x3f8] ;  /* 0x0000fe00ff2b7b82 */ /* 0x01be220000000800 */
[----:B------:R-:W1:Y:S01]  /*03e0*/  LDCU.64 UR4, c[0x0][0x3e8] ;  /* 0x00007d00ff0477ac */ /* 0x000e620008000a00 */
[----:B------:R-:W-:Y:S02]  /*03f0*/  LOP3.LUT R103, R14, 0xffff, RZ, 0xc0, !PT ;  /* 0x0000ffff0e677812 */ /* 0x000fe400078ec0ff */
[----:B------:R-:W-:Y:S01]  /*0400*/  MOV R69, RZ ;  /* 0x000000ff00457202 */ /* 0x000fe20000000f00 */
[----:B------:R-:W2:Y:S01]  /*0410*/  LDCU.64 UR8, c[0x0][0x3f0] ;  /* 0x00007e00ff0877ac */ /* 0x000ea20008000a00 */
[----:B-1----:R-:W-:-:S04]  /*0420*/  ISETP.GE.U32.AND P5, PT, R92, UR4, PT ;  /* 0x000000045c007c0c */ /* 0x002fc8000bfa6070 */
[----:B------:R-:W-:Y:S02]  /*0430*/  ISETP.GE.AND.EX P5, PT, R15, UR5, PT, P5 ;  /* 0x000000050f007c0c */ /* 0x000fe4000bfa6350 */
[----:B0----5:R-:W-:Y:S02]  /*0440*/  IABS R39, R43 ;  /* 0x0000002b00277213 */ /* 0x021fe40000000000 */
[----:B------:R-:W-:Y:S02]  /*0450*/  ISETP.NE.AND P3, PT, R43, RZ, PT ;  /* 0x000000ff2b00720c */ /* 0x000fe40003f65270 */
[----:B------:R-:W0:Y:S08]  /*0460*/  I2F.RP R16, R39 ;  /* 0x0000002700107306 */ /* 0x000e300000209400 */
[----:B0-----:R-:W0:Y:S02]  /*0470*/  MUFU.RCP R16, R16 ;  /* 0x0000001000107308 */ /* 0x001e240000001000 */
[----:B0-----:R-:W-:-:S06]  /*0480*/  IADD3 R36, PT, PT, R16, 0xffffffe, RZ ;  /* 0x0ffffffe10247810 */ /* 0x001fcc0007ffe0ff */
[----:B------:R0:W1:Y:S02]  /*0490*/  F2I.FTZ.U32.TRUNC.NTZ R37, R36 ;  /* 0x0000002400257305 */ /* 0x000064000021f000 */
[----:B0-----:R-:W-:Y:S02]  /*04a0*/  MOV R36, RZ ;  /* 0x000000ff00247202 */ /* 0x001fe40000000f00 */
[----:B-1----:R-:W-:-:S05]  /*04b0*/  IADD3 R18, PT, PT, RZ, -R37, RZ ;  /* 0x80000025ff127210 */ /* 0x002fca0007ffe0ff */
        /* <DEDUP_REMOVED lines=10> */
[----:B------:R-:W-:Y:S01]  /*0560*/  LOP3.LUT R16, R8, R43, RZ, 0x3c, !PT ;  /* 0x0000002b08107212 */ /* 0x000fe200078e3cff */
[----:B------:R-:W0:Y:S01]  /*0570*/  @!P5 LDC.64 R38, c[0x0][0x3e0] ;  /* 0x0000f800ff26db82 */ /* 0x000e220000000a00 */
[----:B------:R-:W-:Y:S02]  /*0580*/  ISETP.GE.U32.AND P2, PT, R94, UR4, PT ;  /* 0x000000045e007c0c */ /* 0x000fe4000bf46070 */
[----:B------:R-:W-:-:S02]  /*0590*/  ISETP.GE.AND P4, PT, R16, RZ, PT ;  /* 0x000000ff1000720c */ /* 0x000fc40003f86270 */
[----:B------:R-:W-:-:S05]  /*05a0*/  ISETP.GE.AND.EX P2, PT, R13, UR5, PT, P2 ;  /* 0x000000050d007c0c */ /* 0x000fca000bf46320 */
[----:B------:R-:W-:Y:S02]  /*05b0*/  @P1 IADD3 R37, PT, PT, R37, 0x1, RZ ;  /* 0x0000000125251810 */ /* 0x000fe40007ffe0ff */
[----:B------:R-:W-:Y:S02]  /*05c0*/  ISETP.GE.U32.AND P1, PT, R90, UR4, PT ;  /* 0x000000045a007c0c */ /* 0x000fe4000bf26070 */
[----:B------:R-:W-:Y:S02]  /*05d0*/  MOV R41, R37 ;  /* 0x0000002500297202 */ /* 0x000fe40000000f00 */
[----:B------:R-:W-:Y:S02]  /*05e0*/  ISETP.GE.AND.EX P1, PT, R17, UR5, PT, P1 ;  /* 0x0000000511007c0c */ /* 0x000fe4000bf26310 */
[----:B------:R-:W-:Y:S01]  /*05f0*/  @!P4 IADD3 R41, PT, PT, -R41, RZ, RZ ;  /* 0x000000ff2929c210 */ /* 0x000fe20007ffe1ff */
[----:B------:R-:W1:Y:S01]  /*0600*/  @!P2 LDC.64 R46, c[0x0][0x3e0] ;  /* 0x0000f800ff2eab82 */ /* 0x000e620000000a00 */
[----:B------:R-:W-:-:S02]  /*0610*/  @!P3 LOP3.LUT R41, RZ, R43, RZ, 0x33, !PT ;  /* 0x0000002bff29b212 */ /* 0x000fc400078e33ff */
[----:B------:R-:W-:Y:S02]  /*0620*/  ISETP.GE.U32.AND P4, PT, R86, UR4, PT ;  /* 0x0000000456007c0c */ /* 0x000fe4000bf86070 */
[----:B------:R-:W-:Y:S02]  /*0630*/  IADD3 R37, PT, PT, -R41, RZ, RZ ;  /* 0x000000ff29257210 */ /* 0x000fe40007ffe1ff */
[----:B------:R-:W-:Y:S02]  /*0640*/  SHF.R.S32.HI R16, RZ, 0x1f, R41 ;  /* 0x0000001fff107819 */ /* 0x000fe40000011429 */
[----:B------:R-:W-:Y:S01]  /*0650*/  ISETP.GE.AND.EX P4, PT, R21, UR5, PT, P4 ;  /* 0x0000000515007c0c */ /* 0x000fe2000bf86340 */
[----:B------:R-:W-:Y:S02]  /*0660*/  IMAD R98, R43, R37, R8 ;  /* 0x000000252b627224 */ /* 0x000fe400078e0208 */
[----:B------:R-:W3:Y:S01]  /*0670*/  @!P2 LDC.64 R36, c[0x0][0x390] ;  /* 0x0000e400ff24ab82 */ /* 0x000ee20000000a00 */
[----:B--2---:R-:W-:-:S02]  /*0680*/  IMAD R16, R16, UR8, RZ ;  /* 0x0000000810107c24 */ /* 0x004fc4000f8e02ff */
[----:B------:R-:W-:Y:S02]  /*0690*/  IMAD R98, R98, 0x38, RZ ;  /* 0x0000003862627824 */ /* 0x000fe400078e02ff */
[----:B------:R-:W-:-:S03]  /*06a0*/  IMAD R101, R41, UR9, R16 ;  /* 0x0000000929657c24 */ /* 0x000fc6000f8e0210 */
[C---:B------:R-:W-:Y:S01]  /*06b0*/  IADD3 R102, P3, PT, R98.reuse, R103, RZ ;  /* 0x0000006762667210 */ /* 0x040fe20007f7e0ff */
[----:B------:R-:W2:Y:S03]  /*06c0*/  @!P5 LDC.64 R42, c[0x0][0x390] ;  /* 0x0000e400ff2adb82 */ /* 0x000ea60000000a00 */
[----:B------:R-:W-:Y:S01]  /*06d0*/  LEA.HI.X.SX32 R103, R98, RZ, 0x1, P3 ;  /* 0x000000ff62677211 */ /* 0x000fe200018f0eff */
[----:B-1----:R-:W-:Y:S01]  /*06e0*/  @!P2 IMAD R16, R13, R46, RZ ;  /* 0x0000002e0d10a224 */ /* 0x002fe200078e02ff */
[----:B------:R-:W-:Y:S01]  /*06f0*/  ISETP.GE.U32.AND P3, PT, R88, UR4, PT ;  /* 0x0000000458007c0c */ /* 0x000fe2000bf66070 */
[----:B------:R-:W-:-:S03]  /*0700*/  IMAD.WIDE.U32 R102, R41, UR8, R102 ;  /* 0x0000000829667c25 */ /* 0x000fc6000f8e0066 */
[----:B------:R-:W-:Y:S01]  /*0710*/  ISETP.GE.AND.EX P3, PT, R19, UR5, PT, P3 ;  /* 0x0000000513007c0c */ /* 0x000fe2000bf66330 */
[----:B------:R-:W1:Y:S01]  /*0720*/  @!P1 LDC.64 R40, c[0x0][0x3e0] ;  /* 0x0000f800ff289b82 */ /* 0x000e620000000a00 */
[----:B------:R-:W-:Y:S01]  /*0730*/  @!P2 IMAD R47, R94, R47, R16 ;  /* 0x0000002f5e2fa224 */ /* 0x000fe200078e0210 */
[----:B------:R-:W-:Y:S01]  /*0740*/  IADD3 R101, PT, PT, R103, R101, RZ ;  /* 0x0000006567657210 */ /* 0x000fe20007ffe0ff */
[----:B0-----:R-:W-:Y:S01]  /*0750*/  @!P5 IMAD R16, R15, R38, RZ ;  /* 0x000000260f10d224 */ /* 0x001fe200078e02ff */
[-C--:B------:R-:W-:Y:S02]  /*0760*/  @!P2 MOV R100, R102.reuse ;  /* 0x000000660064a202 */ /* 0x080fe40000000f00 */
[----:B------:R-:W-:Y:S01]  /*0770*/  @!P5 MOV R50, R102 ;  /* 0x000000660032d202 */ /* 0x000fe20000000f00 */
[----:B------:R-:W-:Y:S01]  /*0780*/  @!P5 IMAD R53, R92, R39, R16 ;  /* 0x000000275c35d224 */ /* 0x000fe200078e0210 */
[----:B------:R-:W-:Y:S01]  /*0790*/  @!P5 MOV R51, R101 ;  /* 0x000000650033d202 */ /* 0x000fe20000000f00 */
[----:B------:R-:W-:-:S04]  /*07a0*/  @!P2 IMAD.WIDE.U32 R44, R94, R46, R100 ;  /* 0x0000002e5e2ca225 */ /* 0x000fc800078e0064 */
[----:B------:R-:W-:Y:S01]  /*07b0*/  @!P5 IMAD.WIDE.U32 R50, R92, R38, R50 ;  /* 0x000000265c32d225 */ /* 0x000fe200078e0032 */
[----:B------:R-:W-:Y:S01]  /*07c0*/  @!P2 IADD3 R16, PT, PT, R45, R47, RZ ;  /* 0x0000002f2d10a210 */ /* 0x000fe20007ffe0ff */
[----:B------:R-:W0:Y:S01]  /*07d0*/  @!P3 LDC.64 R38, c[0x0][0x3e0] ;  /* 0x0000f800ff26bb82 */ /* 0x000e220000000a00 */
[----:B---3--:R-:W-:-:S04]  /*07e0*/  @!P2 LEA R48, P6, R44, R36, 0x1 ;  /* 0x000000242c30a211 */ /* 0x008fc800078c08ff */
[----:B------:R-:W-:Y:S02]  /*07f0*/  @!P2 LEA.HI.X R49, R44, R37, R16, 0x1, P6 ;  /* 0x000000252c31a211 */ /* 0x000fe400030f0c10 */
[----:B------:R-:W-:Y:S01]  /*0800*/  @!P5 IADD3 R16, PT, PT, R51, R53, RZ ;  /* 0x000000353310d210 */ /* 0x000fe20007ffe0ff */
[----:B------:R-:W3:Y:S01]  /*0810*/  @!P1 LDC.64 R46, c[0x0][0x390] ;  /* 0x0000e400ff2e9b82 */ /* 0x000ee20000000a00 */
[C---:B--2---:R-:W-:Y:S01]  /*0820*/  @!P5 LEA R42, P6, R50.reuse, R42, 0x1 ;  /* 0x0000002a322ad211 */ /* 0x044fe200078c08ff */
[----:B-1----:R-:W-:Y:S01]  /*0830*/  @!P1 IMAD R18, R17, R40, RZ ;  /* 0x0000002811129224 */ /* 0x002fe200078e02ff */
[----:B------:R-:W-:Y:S01]  /*0840*/  MOV R71, RZ ;  /* 0x000000ff00477202 */ /* 0x000fe20000000f00 */
[----:B------:R-:W2:Y:S01]  /*0850*/  @!P2 LDG.E R69, desc[UR6][R48.64] ;  /* 0x000000063045a981 */ /* 0x000ea2000c1e1900 */
[----:B------:R-:W-:-:S03]  /*0860*/  @!P5 LEA.HI.X R43, R50, R43, R16, 0x1, P6 ;  /* 0x0000002b322bd211 */ /* 0x000fc600030f0c10 */
[----:B------:R-:W1:Y:S01]  /*0870*/  @!P4 LDC.64 R36, c[0x0][0x3e0] ;  /* 0x0000f800ff24cb82 */ /* 0x000e620000000a00 */
[----:B------:R-:W-:Y:S02]  /*0880*/  @!P1 MOV R50, R102 ;  /* 0x0000006600329202 */ /* 0x000fe40000000f00 */
[----:B------:R-:W-:Y:S01]  /*0890*/  @!P1 MOV R51, R101 ;  /* 0x0000006500339202 */ /* 0x000fe20000000f00 */
[----:B------:R-:W-:Y:S01]  /*08a0*/  @!P1 IMAD R53, R90, R41, R18 ;  /* 0x000000295a359224 */ /* 0x000fe200078e0212 */
[----:B------:R-:W-:Y:S01]  /*08b0*/  ISETP.GE.U32.AND P6, PT, R84, UR4, PT ;  /* 0x0000000454007c0c */ /* 0x000fe2000bfc6070 */
[----:B------:R4:W5:Y:S02]  /*08c0*/  @!P5 LDG.E R71, desc[UR6][R42.64] ;  /* 0x000000062a47d981 */ /* 0x000964000c1e1900 */
[----:B------:R-:W1:Y:S01]  /*08d0*/  @!P3 LDC.64 R44, c[0x0][0x390] ;  /* 0x0000e400ff2cbb82 */ /* 0x000e620000000a00 */
[----:B------:R-:W-:Y:S01]  /*08e0*/  @!P1 IMAD.WIDE.U32 R50, R90, R40, R50 ;  /* 0x000000285a329225 */ /* 0x000fe200078e0032 */
[----:B------:R-:W-:-:S02]  /*08f0*/  ISETP.GE.AND.EX P5, PT, R23, UR5, PT, P6 ;  /* 0x0000000517007c0c */ /* 0x000fc4000bfa6360 */
[----:B------:R-:W-:Y:S02]  /*0900*/  ISETP.GE.U32.AND P2, PT, R82, UR4, PT ;  /* 0x0000000452007c0c */ /* 0x000fe4000bf46070 */
[----:B------:R-:W-:Y:S02]  /*0910*/  @!P1 IADD3 R16, PT, PT, R51, R53, RZ ;  /* 0x0000003533109210 */ /* 0x000fe40007ffe0ff */
[C---:B---3--:R-:W-:Y:S01]  /*0920*/  @!P1 LEA R46, P6, R50.reuse, R46, 0x1 ;  /* 0x0000002e322e9211 */ /* 0x048fe200078c08ff */
[----:B------:R-:W3:Y:S01]  /*0930*/  @!P4 LDC.64 R40, c[0x0][0x390] ;  /* 0x0000e400ff28cb82 */ /* 0x000ee20000000a00 */
[----:B------:R-:W-:Y:S02]  /*0940*/  ISETP.GE.AND.EX P2, PT, R25, UR5, PT, P2 ;  /* 0x0000000519007c0c */ /* 0x000fe4000bf46320 */
[----:B------:R-:W-:Y:S01]  /*0950*/  @!P1 LEA.HI.X R47, R50, R47, R16, 0x1, P6 ;  /* 0x0000002f322f9211 */ /* 0x000fe200030f0c10 */
[----:B0-----:R-:W-:Y:S01]  /*0960*/  @!P3 IMAD R18, R19, R38, RZ ;  /* 0x000000261312b224 */ /* 0x001fe200078e02ff */
[----:B------:R-:W-:-:S02]  /*0970*/  @!P3 MOV R50, R102 ;  /* 0x000000660032b202 */ /* 0x000fc40000000f00 */
[----:B------:R-:W-:Y:S01]  /*0980*/  @!P3 MOV R51, R101 ;  /* 0x000000650033b202 */ /* 0x000fe20000000f00 */
[----:B----4-:R-:W0:Y:S01]  /*0990*/  @!P5 LDC.64 R42, c[0x0][0x3e0] ;  /* 0x0000f800ff2adb82 */ /* 0x010e220000000a00 */
[C---:B------:R-:W-:Y:S02]  /*09a0*/  @!P3 IMAD R49, R88.reuse, R39, R18 ;  /* 0x000000275831b224 */ /* 0x040fe400078e0212 */
[----:B-1----:R-:W-:Y:S02]  /*09b0*/  @!P4 IMAD R16, R21, R36, RZ ;  /* 0x000000241510c224 */ /* 0x002fe400078e02ff */
[----:B------:R-:W-:Y:S01]  /*09c0*/  @!P3 IMAD.WIDE.U32 R50, R88, R38, R50 ;  /* 0x000000265832b225 */ /* 0x000fe200078e0032 */
[----:B------:R-:W-:Y:S02]  /*09d0*/  MOV R73, RZ ;  /* 0x000000ff00497202 */ /* 0x000fe40000000f00 */
[----:B------:R-:W1:Y:S01]  /*09e0*/  @!P2 LDC.64 R38, c[0x0][0x3e0] ;  /* 0x0000f800ff26ab82 */ /* 0x000e620000000a00 */
[----:B------:R-:W-:Y:S01]  /*09f0*/  @!P4 IMAD R55, R86, R37, R16 ;  /* 0x000000255637c224 */ /* 0x000fe200078e0210 */
[----:B------:R-:W-:-:S02]  /*0a00*/  @!P3 IADD3 R16, PT, PT, R51, R49, RZ ;  /* 0x000000313310b210 */ /* 0x000fc40007ffe0ff */
[C---:B------:R-:W-:Y:S01]  /*0a10*/  @!P3 LEA R48, P6, R50.reuse, R44, 0x1 ;  /* 0x0000002c3230b211 */ /* 0x040fe200078c08ff */
[----:B------:R4:W5:Y:S01]  /*0a20*/  @!P1 LDG.E R73, desc[UR6][R46.64] ;  /* 0x000000062e499981 */ /* 0x000962000c1e1900 */
[----:B------:R-:W-:Y:S02]  /*0a30*/  @!P4 MOV R52, R102 ;  /* 0x000000660034c202 */ /* 0x000fe40000000f00 */
[----:B------:R-:W-:Y:S02]  /*0a40*/  @!P4 MOV R53, R101 ;  /* 0x000000650035c202 */ /* 0x000fe40000000f00 */
[----:B------:R-:W-:Y:S02]  /*0a50*/  MOV R75, RZ ;  /* 0x000000ff004b7202 */ /* 0x000fe40000000f00 */
[----:B------:R-:W-:Y:S01]  /*0a60*/  @!P3 LEA.HI.X R49, R50, R45, R16, 0x1, P6 ;  /* 0x0000002d3231b211 */ /* 0x000fe200030f0c10 */
[----:B------:R-:W-:Y:S01]  /*0a70*/  @!P4 IMAD.WIDE.U32 R36, R86, R36, R52 ;  /* 0x000000245624c225 */ /* 0x000fe200078e0034 */
[----:B------:R-:W1:Y:S01]  /*0a80*/  @!P5 LDC.64 R44, c[0x0][0x390] ;  /* 0x0000e400ff2cdb82 */ /* 0x000e620000000a00 */
[----:B------:R-:W-:-:S02]  /*0a90*/  ISETP.GE.U32.AND P1, PT, R80, UR4, PT ;  /* 0x0000000450007c0c */ /* 0x000fc4000bf26070 */
[----:B------:R-:W5:Y:S01]  /*0aa0*/  @!P3 LDG.E R75, desc[UR6][R48.64] ;  /* 0x00000006304bb981 */ /* 0x000f62000c1e1900 */
[----:B------:R-:W-:Y:S02]  /*0ab0*/  ISETP.GE.U32.AND P3, PT, R96, UR4, PT ;  /* 0x0000000460007c0c */ /* 0x000fe4000bf66070 */
[----:B------:R-:W-:Y:S02]  /*0ac0*/  ISETP.GE.AND.EX P1, PT, R27, UR5, PT, P1 ;  /* 0x000000051b007c0c */ /* 0x000fe4000bf26310 */
[----:B------:R-:W-:Y:S01]  /*0ad0*/  @!P4 IADD3 R16, PT, PT, R37, R55, RZ ;  /* 0x000000372510c210 */ /* 0x000fe20007ffe0ff */
[----:B----4-:R-:W4:Y:S01]  /*0ae0*/  @!P2 LDC.64 R46, c[0x0][0x390] ;  /* 0x0000e400ff2eab82 */ /* 0x010f220000000a00 */
[----:B---3--:R-:W-:Y:S02]  /*0af0*/  @!P4 LEA R40, P6, R36, R40, 0x1 ;  /* 0x000000282428c211 */ /* 0x008fe400078c08ff */
[----:B------:R-:W-:Y:S02]  /*0b00*/  MOV R77, RZ ;  /* 0x000000ff004d7202 */ /* 0x000fe40000000f00 */
[----:B------:R-:W-:-:S02]  /*0b10*/  ISETP.GE.AND.EX P3, PT, R9, UR5, PT, P3 ;  /* 0x0000000509007c0c */ /* 0x000fc4000bf66330 */
[----:B------:R-:W-:Y:S01]  /*0b20*/  @!P4 LEA.HI.X R41, R36, R41, R16, 0x1, P6 ;  /* 0x000000292429c211 */ /* 0x000fe200030f0c10 */
[----:B0-----:R-:W-:Y:S01]  /*0b30*/  @!P5 IMAD R16, R23, R42, RZ ;  /* 0x0000002a1710d224 */ /* 0x001fe200078e02ff */
[----:B------:R-:W-:Y:S02]  /*0b40*/  @!P5 MOV R50, R102 ;  /* 0x000000660032d202 */ /* 0x000fe40000000f00 */
[----:B------:R-:W-:Y:S01]  /*0b50*/  @!P5 MOV R51, R101 ;  /* 0x000000650033d202 */ /* 0x000fe20000000f00 */
[----:B------:R0:W3:Y:S01]  /*0b60*/  @!P4 LDG.E R77, desc[UR6][R40.64] ;  /* 0x00000006284dc981 */ /* 0x0000e2000c1e1900 */
[----:B------:R-:W-:Y:S01]  /*0b70*/  ISETP.GE.U32.AND P4, PT, R78, UR4, PT ;  /* 0x000000044e007c0c */ /* 0x000fe2000bf86070 */
[C---:B------:R-:W-:Y:S02]  /*0b80*/  @!P5 IMAD R53, R84.reuse, R43, R16 ;  /* 0x0000002b5435d224 */ /* 0x040fe400078e0210 */
[----:B------:R-:W-:Y:S02]  /*0b90*/  @!P5 IMAD.WIDE.U32 R50, R84, R42, R50 ;  /* 0x0000002a5432d225 */ /* 0x000fe400078e0032 */
[----:B------:R-:W4:Y:S01]  /*0ba0*/  @!P1 LDC.64 R42, c[0x0][0x3e0] ;  /* 0x0000f800ff2a9b82 */ /* 0x000f220000000a00 */
[----:B------:R-:W-:Y:S01]  /*0bb0*/  ISETP.GE.AND.EX P4, PT, R29, UR5, PT, P4 ;  /* 0x000000051d007c0c */ /* 0x000fe2000bf86340 */
[----:B-1----:R-:W-:Y:S01]  /*0bc0*/  @!P2 IMAD R16, R25, R38, RZ ;  /* 0x000000261910a224 */ /* 0x002fe200078e02ff */
[----:B0-----:R-:W-:-:S02]  /*0bd0*/  @!P2 MOV R40, R102 ;  /* 0x000000660028a202 */ /* 0x001fc40000000f00 */
[----:B------:R-:W-:-:S03]  /*0be0*/  @!P2 MOV R41, R101 ;  /* 0x000000650029a202 */ /* 0x000fc60000000f00 */
[----:B------:R-:W0:Y:S01]  /*0bf0*/  @!P3 LDC.64 R36, c[0x0][0x3e0] ;  /* 0x0000f800ff24bb82 */ /* 0x000e220000000a00 */
[C---:B------:R-:W-:Y:S01]  /*0c00*/  @!P2 IMAD R55, R82.reuse, R39, R16 ;  /* 0x000000275237a224 */ /* 0x040fe200078e0210 */
[----:B------:R-:W-:Y:S01]  /*0c10*/  @!P5 IADD3 R16, PT, PT, R51, R53, RZ ;  /* 0x000000353310d210 */ /* 0x000fe20007ffe0ff */
[----:B------:R-:W-:Y:S01]  /*0c20*/  @!P2 IMAD.WIDE.U32 R38, R82, R38, R40 ;  /* 0x000000265226a225 */ /* 0x000fe200078e0028 */
[C---:B------:R-:W-:Y:S02]  /*0c30*/  @!P5 LEA R48, P6, R50.reuse, R44, 0x1 ;  /* 0x0000002c3230d211 */ /* 0x040fe400078c08ff */
[----:B------:R-:W-:Y:S02]  /*0c40*/  MOV R79, RZ ;  /* 0x000000ff004f7202 */ /* 0x000fe40000000f00 */
[----:B------:R-:W1:Y:S01]  /*0c50*/  @!P1 LDC.64 R40, c[0x0][0x390] ;  /* 0x0000e400ff289b82 */ /* 0x000e620000000a00 */
[----:B------:R-:W-:Y:S02]  /*0c60*/  @!P5 LEA.HI.X R49, R50, R45, R16, 0x1, P6 ;  /* 0x0000002d3231d211 */ /* 0x000fe400030f0c10 */
[----:B------:R-:W-:-:S02]  /*0c70*/  @!P2 IADD3 R16, PT, PT, R39, R55, RZ ;  /* 0x000000372710a210 */ /* 0x000fc40007ffe0ff */
[----:B----4-:R-:W-:Y:S01]  /*0c80*/  @!P2 LEA R50, P6, R38, R46, 0x1 ;  /* 0x0000002e2632a211 */ /* 0x010fe200078c08ff */
[----:B------:R4:W3:Y:S02]  /*0c90*/  @!P5 LDG.E R79, desc[UR6][R48.64] ;  /* 0x00000006304fd981 */ /* 0x0008e4000c1e1900 */
[----:B------:R-:W1:Y:S01]  /*0ca0*/  @!P4 LDC.64 R44, c[0x0][0x3e0] ;  /* 0x0000f800ff2ccb82 */ /* 0x000e620000000a00 */
[----:B------:R-:W-:Y:S02]  /*0cb0*/  ISETP.GE.U32.AND P5, PT, R76, UR4, PT ;  /* 0x000000044c007c0c */ /* 0x000fe4000bfa6070 */
[----:B------:R-:W-:Y:S02]  /*0cc0*/  @!P2 LEA.HI.X R51, R38, R47, R16, 0x1, P6 ;  /* 0x0000002f2633a211 */ /* 0x000fe400030f0c10 */
[----:B------:R-:W-:-:S03]  /*0cd0*/  ISETP.GE.AND.EX P5, PT, R31, UR5, PT, P5 ;  /* 0x000000051f007c0c */ /* 0x000fc6000bfa6350 */
[----:B------:R-:W1:Y:S01]  /*0ce0*/  @!P3 LDC.64 R46, c[0x0][0x390] ;  /* 0x0000e400ff2ebb82 */ /* 0x000e620000000a00 */
[----:B----4-:R-:W-:Y:S01]  /*0cf0*/  @!P1 MOV R48, R102 ;  /* 0x0000006600309202 */ /* 0x010fe20000000f00 */
[----:B------:R-:W-:Y:S01]  /*0d00*/  @!P1 IMAD R18, R27, R42, RZ ;  /* 0x0000002a1b129224 */ /* 0x000fe200078e02ff */
[----:B------:R-:W-:Y:S02]  /*0d10*/  @!P1 MOV R49, R101 ;  /* 0x0000006500319202 */ /* 0x000fe40000000f00 */
[----:B------:R-:W-:Y:S01]  /*0d20*/  MOV R81, RZ ;  /* 0x000000ff00517202 */ /* 0x000fe20000000f00 */
[----:B0-----:R-:W-:Y:S02]  /*0d30*/  @!P3 IMAD R16, R9, R36, RZ ;  /* 0x000000240910b224 */ /* 0x001fe400078e02ff */
[C---:B------:R-:W-:Y:S02]  /*0d40*/  @!P1 IMAD R55, R80.reuse, R43, R18 ;  /* 0x0000002b50379224 */ /* 0x040fe400078e0212 */
[----:B------:R-:W-:Y:S01]  /*0d50*/  @!P1 IMAD.WIDE.U32 R48, R80, R42, R48 ;  /* 0x0000002a50309225 */ /* 0x000fe200078e0030 */
[----:B------:R0:W4:Y:S01]  /*0d60*/  @!P2 LDG.E R81, desc[UR6][R50.64] ;  /* 0x000000063251a981 */ /* 0x000122000c1e1900 */
[----:B------:R-:W-:Y:S01]  /*0d70*/  ISETP.GE.U32.AND P2, PT, R74, UR4, PT ;  /* 0x000000044a007c0c */ /* 0x000fe2000bf46070 */
[----:B------:R-:W0:Y:S01]  /*0d80*/  @!P4 LDC.64 R42, c[0x0][0x390] ;  /* 0x0000e400ff2acb82 */ /* 0x000e220000000a00 */
[----:B------:R-:W-:Y:S01]  /*0d90*/  @!P3 IMAD R53, R96, R37, R16 ;  /* 0x000000256035b224 */ /* 0x000fe200078e0210 */
[----:B------:R-:W-:-:S02]  /*0da0*/  @!P1 IADD3 R16, PT, PT, R49, R55, RZ ;  /* 0x0000003731109210 */ /* 0x000fc40007ffe0ff */
[C---:B-1----:R-:W-:Y:S02]  /*0db0*/  @!P1 LEA R40, P6, R48.reuse, R40, 0x1 ;  /* 0x0000002830289211 */ /* 0x042fe400078c08ff */
[----:B------:R-:W-:Y:S02]  /*0dc0*/  ISETP.GE.AND.EX P2, PT, R33, UR5, PT, P2 ;  /* 0x0000000521007c0c */ /* 0x000fe4000bf46320 */
[----:B------:R-:W1:Y:S01]  /*0dd0*/  @!P5 LDC.64 R38, c[0x0][0x3e0] ;  /* 0x0000f800ff26db82 */ /* 0x000e620000000a00 */
[----:B0-----:R-:W-:Y:S02]  /*0de0*/  @!P3 MOV R50, R102 ;  /* 0x000000660032b202 */ /* 0x001fe40000000f00 */
[----:B------:R-:W-:Y:S02]  /*0df0*/  @!P3 MOV R51, R101 ;  /* 0x000000650033b202 */ /* 0x000fe40000000f00 */
[----:B------:R-:W-:Y:S01]  /*0e00*/  @!P1 LEA.HI.X R41, R48, R41, R16, 0x1, P6 ;  /* 0x0000002930299211 */ /* 0x000fe200030f0c10 */
[----:B------:R-:W-:Y:S01]  /*0e10*/  @!P4 IMAD R18, R29, R44, RZ ;  /* 0x0000002c1d12c224 */ /* 0x000fe200078e02ff */
[----:B------:R-:W-:Y:S01]  /*0e20*/  @!P4 MOV R48, R102 ;  /* 0x000000660030c202 */ /* 0x000fe20000000f00 */
[----:B------:R-:W-:Y:S01]  /*0e30*/  @!P3 IMAD.WIDE.U32 R36, R96, R36, R50 ;  /* 0x000000246024b225 */ /* 0x000fe200078e0032 */
[----:B------:R-:W-:-:S03]  /*0e40*/  @!P4 MOV R49, R101 ;  /* 0x000000650031c202 */ /* 0x000fc60000000f00 */
[C---:B------:R-:W-:Y:S01]  /*0e50*/  @!P4 IMAD R51, R78.reuse, R45, R18 ;  /* 0x0000002d4e33c224 */ /* 0x040fe200078e0212 */
[----:B------:R-:W-:Y:S01]  /*0e60*/  @!P3 IADD3 R16, PT, PT, R37, R53, RZ ;  /* 0x000000352510b210 */ /* 0x000fe20007ffe0ff */
[----:B------:R-:W-:Y:S01]  /*0e70*/  @!P4 IMAD.WIDE.U32 R48, R78, R44, R48 ;  /* 0x0000002c4e30c225 */ /* 0x000fe200078e0030 */
[C---:B------:R-:W-:Y:S01]  /*0e80*/  @!P3 LEA R46, P6, R36.reuse, R46, 0x1 ;  /* 0x0000002e242eb211 */ /* 0x040fe200078c08ff */
[----:B------:R-:W0:Y:S03]  /*0e90*/  @!P5 LDC.64 R44, c[0x0][0x390] ;  /* 0x0000e400ff2cdb82 */ /* 0x000e260000000a00 */
[----:B------:R-:W-:Y:S02]  /*0ea0*/  @!P3 LEA.HI.X R47, R36, R47, R16, 0x1, P6 ;  /* 0x0000002f242fb211 */ /* 0x000fe400030f0c10 */
[----:B------:R-:W-:-:S03]  /*0eb0*/  MOV R83, RZ ;  /* 0x000000ff00537202 */ /* 0x000fc60000000f00 */
[----:B------:R-:W0:Y:S01]  /*0ec0*/  @!P2 LDC.64 R36, c[0x0][0x3e0] ;  /* 0x0000f800ff24ab82 */ /* 0x000e220000000a00 */
[----:B------:R-:W-:Y:S01]  /*0ed0*/  @!P4 IADD3 R16, PT, PT, R49, R51, RZ ;  /* 0x000000333110c210 */ /* 0x000fe20007ffe0ff */
[----:B-1----:R-:W-:Y:S01]  /*0ee0*/  @!P5 IMAD R18, R31, R38, RZ ;  /* 0x000000261f12d224 */ /* 0x002fe200078e02ff */
[----:B------:R-:W-:Y:S01]  /*0ef0*/  @!P4 LEA R42, P6, R48, R42, 0x1 ;  /* 0x0000002a302ac211 */ /* 0x000fe200078c08ff */
[----:B------:R1:W4:Y:S01]  /*0f00*/  @!P1 LDG.E R83, desc[UR6][R40.64] ;  /* 0x0000000628539981 */ /* 0x000322000c1e1900 */
[----:B------:R-:W-:Y:S02]  /*0f10*/  ISETP.GE.U32.AND P1, PT, R72, UR4, PT ;  /* 0x0000000448007c0c */ /* 0x000fe4000bf26070 */
[----:B------:R-:W-:Y:S01]  /*0f20*/  MOV R85, RZ ;  /* 0x000000ff00557202 */ /* 0x000fe20000000f00 */
[----:B------:R-:W2:Y:S01]  /*0f30*/  @!P2 LDC.64 R50, c[0x0][0x390] ;  /* 0x0000e400ff32ab82 */ /* 0x000ea20000000a00 */
[----:B------:R-:W-:Y:S01]  /*0f40*/  @!P4 LEA.HI.X R43, R48, R43, R16, 0x1, P6 ;  /* 0x0000002b302bc211 */ /* 0x000fe200030f0c10 */
[----:B------:R-:W-:Y:S01]  /*0f50*/  @!P5 IMAD R49, R76, R39, R18 ;  /* 0x000000274c31d224 */ /* 0x000fe200078e0212 */
[----:B-1----:R-:W-:-:S03]  /*0f60*/  @!P5 MOV R40, R102 ;  /* 0x000000660028d202 */ /* 0x002fc60000000f00 */
[----:B------:R-:W4:Y:S01]  /*0f70*/  @!P4 LDG.E R85, desc[UR6][R42.64] ;  /* 0x000000062a55c981 */ /* 0x000f22000c1e1900 */
[----:B------:R-:W-:Y:S02]  /*0f80*/  @!P5 MOV R41, R101 ;  /* 0x000000650029d202 */ /* 0x000fe40000000f00 */
[----:B------:R-:W-:Y:S02]  /*0f90*/  ISETP.GE.U32.AND P6, PT, R10, UR4, PT ;  /* 0x000000040a007c0c */ /* 0x000fe4000bfc6070 */
[----:B------:R-:W-:Y:S01]  /*0fa0*/  ISETP.GE.AND.EX P1, PT, R35, UR5, PT, P1 ;  /* 0x0000000523007c0c */ /* 0x000fe2000bf26310 */
[----:B------:R-:W-:Y:S01]  /*0fb0*/  @!P5 IMAD.WIDE.U32 R38, R76, R38, R40 ;  /* 0x000000264c26d225 */ /* 0x000fe200078e0028 */
[----:B------:R-:W-:Y:S02]  /*0fc0*/  MOV R67, RZ ;  /* 0x000000ff00437202 */ /* 0x000fe40000000f00 */
[----:B------:R-:W-:Y:S02]  /*0fd0*/  ISETP.GE.AND.EX P4, PT, R61, UR5, PT, P6 ;  /* 0x000000053d007c0c */ /* 0x000fe4000bf86360 */
[----:B------:R-:W-:-:S02]  /*0fe0*/  @!P5 IADD3 R16, PT, PT, R39, R49, RZ ;  /* 0x000000312710d210 */ /* 0x000fc40007ffe0ff */
[C---:B0-----:R-:W-:Y:S01]  /*0ff0*/  @!P5 LEA R40, P6, R38.reuse, R44, 0x1 ;  /* 0x0000002c2628d211 */ /* 0x041fe200078c08ff */
[----:B------:R0:W3:Y:S01]  /*1000*/  @!P3 LDG.E R67, desc[UR6][R46.64] ;  /* 0x000000062e43b981 */ /* 0x0000e2000c1e1900 */
[----:B------:R-:W-:Y:S01]  /*1010*/  @!P2 IMAD R18, R33, R36, RZ ;  /* 0x000000242112a224 */ /* 0x000fe200078e02ff */
[----:B------:R-:W-:Y:S02]  /*1020*/  @!P2 MOV R39, R101 ;  /* 0x000000650027a202 */ /* 0x000fe40000000f00 */
[----:B------:R-:W-:Y:S01]  /*1030*/  @!P5 LEA.HI.X R41, R38, R45, R16, 0x1, P6 ;  /* 0x0000002d2629d211 */ /* 0x000fe200030f0c10 */
[----:B------:R-:W1:Y:S01]  /*1040*/  @!P1 LDC.64 R48, c[0x0][0x3e0] ;  /* 0x0000f800ff309b82 */ /* 0x000e620000000a00 */
[----:B------:R-:W-:Y:S01]  /*1050*/  @!P2 MOV R38, R102 ;  /* 0x000000660026a202 */ /* 0x000fe20000000f00 */
[----:B------:R-:W-:Y:S01]  /*1060*/  @!P2 IMAD R45, R74, R37, R18 ;  /* 0x000000254a2da224 */ /* 0x000fe200078e0212 */
[----:B------:R-:W-:-:S03]  /*1070*/  MOV R87, RZ ;  /* 0x000000ff00577202 */ /* 0x000fc60000000f00 */
[----:B------:R-:W-:Y:S02]  /*1080*/  @!P2 IMAD.WIDE.U32 R36, R74, R36, R38 ;  /* 0x000000244a24a225 */ /* 0x000fe400078e0026 */
[----:B0-----:R-:W0:Y:S01]  /*1090*/  @!P4 LDC.64 R46, c[0x0][0x3e0] ;  /* 0x0000f800ff2ecb82 */ /* 0x001e220000000a00 */
[----:B------:R1:W4:Y:S01]  /*10a0*/  @!P5 LDG.E R87, desc[UR6][R40.64] ;  /* 0x000000062857d981 */ /* 0x000322000c1e1900 */
[----:B------:R-:W-:Y:S02]  /*10b0*/  ISETP.GE.U32.AND P5, PT, R11, UR4, PT ;  /* 0x000000040b007c0c */ /* 0x000fe4000bfa6070 */
[----:B------:R-:W-:Y:S02]  /*10c0*/  @!P2 IADD3 R16, PT, PT, R37, R45, RZ ;  /* 0x0000002d2510a210 */ /* 0x000fe40007ffe0ff */
[----:B--2---:R-:W-:Y:S02]  /*10d0*/  @!P2 LEA R50, P6, R36, R50, 0x1 ;  /* 0x000000322432a211 */ /* 0x004fe400078c08ff */
[----:B------:R-:W2:Y:S01]  /*10e0*/  @!P1 LDC.64 R44, c[0x0][0x390] ;  /* 0x0000e400ff2c9b82 */ /* 0x000ea20000000a00 */
[----:B------:R-:W-:-:S02]  /*10f0*/  ISETP.GE.AND.EX P5, PT, R63, UR5, PT, P5 ;  /* 0x000000053f007c0c */ /* 0x000fc4000bfa6350 */
[----:B------:R-:W-:Y:S02]  /*1100*/  @!P2 LEA.HI.X R51, R36, R51, R16, 0x1, P6 ;  /* 0x000000332433a211 */ /* 0x000fe400030f0c10 */
[----:B------:R-:W-:-:S03]  /*1110*/  ISETP.GE.U32.AND P6, PT, R12, UR4, PT ;  /* 0x000000040c007c0c */ /* 0x000fc6000bfc6070 */
[----:B------:R-:W2:Y:S01]  /*1120*/  @!P4 LDC.64 R38, c[0x0][0x390] ;  /* 0x0000e400ff26cb82 */ /* 0x000ea20000000a00 */
[----:B------:R-:W-:Y:S01]  /*1130*/  ISETP.GE.AND.EX P6, PT, R65, UR5, PT, P6 ;  /* 0x0000000541007c0c */ /* 0x000fe2000bfc6360 */
[----:B-1----:R-:W-:Y:S01]  /*1140*/  @!P1 IMAD R16, R35, R48, RZ ;  /* 0x0000003023109224 */ /* 0x002fe200078e02ff */
[----:B------:R-:W-:Y:S02]  /*1150*/  @!P1 MOV R42, R102 ;  /* 0x00000066002a9202 */ /* 0x000fe40000000f00 */
[----:B------:R-:W-:-:S03]  /*1160*/  @!P1 MOV R43, R101 ;  /* 0x00000065002b9202 */ /* 0x000fc60000000f00 */
[----:B------:R-:W1:Y:S01]  /*1170*/  @!P5 LDC.64 R40, c[0x0][0x3e0] ;  /* 0x0000f800ff28db82 */ /* 0x000e620000000a00 */
[----:B------:R-:W-:Y:S01]  /*1180*/  MOV R89, RZ ;  /* 0x000000ff00597202 */ /* 0x000fe20000000f00 */
[C---:B------:R-:W-:Y:S02]  /*1190*/  @!P1 IMAD R53, R72.reuse, R49, R16 ;  /* 0x0000003148359224 */ /* 0x040fe400078e0210 */
[----:B0-----:R-:W-:Y:S02]  /*11a0*/  @!P4 IMAD R16, R61, R46, RZ ;  /* 0x0000002e3d10c224 */ /* 0x001fe400078e02ff */
[----:B------:R-:W-:Y:S01]  /*11b0*/  @!P1 IMAD.WIDE.U32 R48, R72, R48, R42 ;  /* 0x0000003048309225 */ /* 0x000fe200078e002a */
[----:B------:R0:W4:Y:S01]  /*11c0*/  @!P2 LDG.E R89, desc[UR6][R50.64] ;  /* 0x000000063259a981 */ /* 0x000122000c1e1900 */
[----:B------:R-:W1:Y:S02]  /*11d0*/  @!P6 LDC.64 R36, c[0x0][0x3e0] ;  /* 0x0000f800ff24eb82 */ /* 0x000e640000000a00 */
[----:B------:R-:W-:Y:S01]  /*11e0*/  @!P4 IMAD R55, R10, R47, R16 ;  /* 0x0000002f0a37c224 */ /* 0x000fe200078e0210 */
[----:B------:R-:W-:-:S02]  /*11f0*/  @!P1 IADD3 R16, PT, PT, R49, R53, RZ ;  /* 0x0000003531109210 */ /* 0x000fc40007ffe0ff */
[----:B--2---:R-:W-:-:S03]  /*1200*/  @!P1 LEA R44, P2, R48, R44, 0x1 ;  /* 0x0000002c302c9211 */ /* 0x004fc600078408ff */
[----:B------:R-:W2:Y:S01]  /*1210*/  @!P5 LDC.64 R42, c[0x0][0x390] ;  /* 0x0000e400ff2adb82 */ /* 0x000ea20000000a00 */
[----:B0-----:R-:W-:Y:S02]  /*1220*/  @!P4 MOV R50, R102 ;  /* 0x000000660032c202 */ /* 0x001fe40000000f00 */
[----:B------:R-:W-:Y:S02]  /*1230*/  @!P4 MOV R51, R101 ;  /* 0x000000650033c202 */ /* 0x000fe40000000f00 */
[----:B------:R-:W-:Y:S01]  /*1240*/  @!P1 LEA.HI.X R45, R48, R45, R16, 0x1, P2 ;  /* 0x0000002d302d9211 */ /* 0x000fe200010f0c10 */
[----:B------:R-:W-:Y:S02]  /*1250*/  @!P4 IMAD.WIDE.U32 R46, R10, R46, R50 ;  /* 0x0000002e0a2ec225 */ /* 0x000fe400078e0032 */
[----:B------:R-:W0:Y:S01]  /*1260*/  @!P6 LDC.64 R48, c[0x0][0x390] ;  /* 0x0000e400ff30eb82 */ /* 0x000e220000000a00 */
[----:B------:R-:W-:Y:S02]  /*1270*/  MOV R91, RZ ;  /* 0x000000ff005b7202 */ /* 0x000fe40000000f00 */
[----:B------:R-:W-:-:S02]  /*1280*/  @!P4 IADD3 R16, PT, PT, R47, R55, RZ ;  /* 0x000000372f10c210 */ /* 0x000fc40007ffe0ff */
[C---:B------:R-:W-:Y:S02]  /*1290*/  @!P4 LEA R38, P2, R46.reuse, R38, 0x1 ;  /* 0x000000262e26c211 */ /* 0x040fe400078408ff */
[----:B------:R1:W4:Y:S01]  /*12a0*/  @!P1 LDG.E R91, desc[UR6][R44.64] ;  /* 0x000000062c5b9981 */ /* 0x000322000c1e1900 */
[----:B------:R-:W-:Y:S01]  /*12b0*/  MOV R93, RZ ;  /* 0x000000ff005d7202 */ /* 0x000fe20000000f00 */
[----:B-1----:R-:W-:Y:S01]  /*12c0*/  @!P5 IMAD R18, R63, R40, RZ ;  /* 0x000000283f12d224 */ /* 0x002fe200078e02ff */
[----:B------:R-:W-:Y:S01]  /*12d0*/  @!P4 LEA.HI.X R39, R46, R39, R16, 0x1, P2 ;  /* 0x000000272e27c211 */ /* 0x000fe200010f0c10 */
[----:B------:R-:W-:Y:S02]  /*12e0*/  @!P6 IMAD R16, R65, R36, RZ ;  /* 0x000000244110e224 */ /* 0x000fe400078e02ff */
[----:B------:R-:W-:Y:S02]  /*12f0*/  @!P5 IMAD R47, R11, R41, R18 ;  /* 0x000000290b2fd224 */ /* 0x000fe400078e0212 */
[----:B------:R1:W4:Y:S01]  /*1300*/  @!P4 LDG.E R93, desc[UR6][R38.64] ;  /* 0x00000006265dc981 */ /* 0x000322000c1e1900 */
[----:B------:R-:W-:-:S02]  /*1310*/  @!P5 MOV R44, R102 ;  /* 0x00000066002cd202 */ /* 0x000fc40000000f00 */
[----:B------:R-:W-:Y:S01]  /*1320*/  @!P5 MOV R45, R101 ;  /* 0x00000065002dd202 */ /* 0x000fe20000000f00 */
[----:B------:R-:W-:Y:S02]  /*1330*/  @!P6 IMAD R51, R12, R37, R16 ;  /* 0x000000250c33e224 */ /* 0x000fe400078e0210 */
[----:B------:R-:W-:Y:S01]  /*1340*/  @!P5 IMAD.WIDE.U32 R40, R11, R40, R44 ;  /* 0x000000280b28d225 */ /* 0x000fe200078e002c */
[----:B-1----:R-:W-:Y:S02]  /*1350*/  @!P6 MOV R38, R102 ;  /* 0x000000660026e202 */ /* 0x002fe40000000f00 */
[----:B------:R-:W-:Y:S02]  /*1360*/  @!P6 MOV R39, R101 ;  /* 0x000000650027e202 */ /* 0x000fe40000000f00 */
[----:B------:R-:W-:Y:S02]  /*1370*/  @!P5 IADD3 R16, PT, PT, R41, R47, RZ ;  /* 0x0000002f2910d210 */ /* 0x000fe40007ffe0ff */
[----:B--2---:R-:W-:Y:S01]  /*1380*/  @!P5 LEA R42, P1, R40, R42, 0x1 ;  /* 0x0000002a282ad211 */ /* 0x004fe200078208ff */
[----:B------:R-:W-:Y:S01]  /*1390*/  @!P6 IMAD.WIDE.U32 R36, R12, R36, R38 ;  /* 0x000000240c24e225 */ /* 0x000fe200078e0026 */
[----:B------:R-:W-:-:S02]  /*13a0*/  MOV R95, RZ ;  /* 0x000000ff005f7202 */ /* 0x000fc40000000f00 */
[----:B------:R-:W-:Y:S02]  /*13b0*/  @!P5 LEA.HI.X R43, R40, R43, R16, 0x1, P1 ;  /* 0x0000002b282bd211 */ /* 0x000fe400008f0c10 */
[----:B------:R-:W-:Y:S02]  /*13c0*/  @!P6 IADD3 R16, PT, PT, R37, R51, RZ ;  /* 0x000000332510e210 */ /* 0x000fe40007ffe0ff */
[C---:B0-----:R-:W-:Y:S01]  /*13d0*/  @!P6 LEA R48, P1, R36.reuse, R48, 0x1 ;  /* 0x000000302430e211 */ /* 0x041fe200078208ff */
[----:B------:R-:W2:Y:S01]  /*13e0*/  @!P5 LDG.E R95, desc[UR6][R42.64] ;  /* 0x000000062a5fd981 */ /* 0x000ea2000c1e1900 */
[----:B------:R-:W-:Y:S02]  /*13f0*/  MOV R97, RZ ;  /* 0x000000ff00617202 */ /* 0x000fe40000000f00 */
[----:B------:R-:W-:-:S05]  /*1400*/  @!P6 LEA.HI.X R49, R36, R49, R16, 0x1, P1 ;  /* 0x000000312431e211 */ /* 0x000fca00008f0c10 */
[----:B------:R-:W2:Y:S01]  /*1410*/  @!P6 LDG.E R97, desc[UR6][R48.64] ;  /* 0x000000063061e981 */ /* 0x000ea2000c1e1900 */
[--C-:B------:R-:W-:Y:S02]  /*1420*/  HADD2.F32 R18, -RZ, R69.reuse.H0_H0 ;  /* 0x20000045ff127230 */ /* 0x100fe40000004100 */
[----:B------:R-:W-:-:S05]  /*1430*/  HADD2.F32 R69, -RZ, R69.H1_H1 ;  /* 0x30000045ff457230 */ /* 0x000fca0000004100 */
[C---:B------:R-:W-:Y:S01]  /*1440*/  FADD.FTZ R39, R18.reuse, R69 ;  /* 0x0000004512277221 */ /* 0x040fe20000010000 */
[----:B------:R-:W-:Y:S01]  /*1450*/  FMUL.FTZ R41, R69, R69 ;  /* 0x0000004545297220 */ /* 0x000fe20000410000 */
[--C-:B-----5:R-:W-:Y:S02]  /*1460*/  HADD2.F32 R20, -RZ, R71.reuse.H0_H0 ;  /* 0x20000047ff147230 */ /* 0x120fe40000004100 */
[----:B------:R-:W-:Y:S02]  /*1470*/  HADD2.F32 R71, -RZ, R71.H1_H1 ;  /* 0x30000047ff477230 */ /* 0x000fe40000004100 */
[----:B------:R-:W-:-:S03]  /*1480*/  FFMA.FTZ R24, R18, R18, R41 ;  /* 0x0000001212187223 */ /* 0x000fc60000010029 */
[----:B------:R-:W-:Y:S01]  /*1490*/  FADD.FTZ R26, R20, R71 ;  /* 0x00000047141a7221 */ /* 0x000fe20000010000 */
[----:B------:R-:W-:-:S04]  /*14a0*/  FMUL.FTZ R41, R71, R71 ;  /* 0x0000004747297220 */ /* 0x000fc80000410000 */
[----:B------:R-:W-:Y:S01]  /*14b0*/  FFMA.FTZ R28, R20, R20, R41 ;  /* 0x00000014141c7223 */ /* 0x000fe20000010029 */
[----:B------:R-:W-:Y:S01]  /*14c0*/  ISETP.GT.AND P1, PT, R4, 0x1e, PT ;  /* 0x0000001e0400780c */ /* 0x000fe20003f24270 */
[--C-:B---3--:R-:W-:Y:S02]  /*14d0*/  HADD2.F32 R16, -RZ, R67.reuse.H0_H0 ;  /* 0x20000043ff107230 */ /* 0x108fe40000004100 */
[----:B------:R-:W-:-:S05]  /*14e0*/  HADD2.F32 R67, -RZ, R67.H1_H1 ;  /* 0x30000043ff437230 */ /* 0x000fca0000004100 */
[----:B------:R-:W-:Y:S01]  /*14f0*/  FADD.FTZ R22, R16, R67 ;  /* 0x0000004310167221 */ /* 0x000fe20000010000 */
[----:B------:R-:W-:-:S03]  /*1500*/  FMUL.FTZ R37, R67, R67 ;  /* 0x0000004343257220 */ /* 0x000fc60000410000 */
[----:B------:R-:W-:Y:S01]  /*1510*/  FADD.FTZ R22, RZ, R22 ;  /* 0x00000016ff167221 */ /* 0x000fe20000010000 */
[----:B------:R-:W-:-:S03]  /*1520*/  FFMA.FTZ R37, R16, R16, R37 ;  /* 0x0000001010257223 */ /* 0x000fc60000010025 */
[----:B------:R-:W-:Y:S01]  /*1530*/  FADD.FTZ R39, R22, R39 ;  /* 0x0000002716277221 */ /* 0x000fe20000010000 */
[--C-:B------:R-:W-:Y:S02]  /*1540*/  HADD2.F32 R22, -RZ, R73.reuse.H0_H0 ;  /* 0x20000049ff167230 */ /* 0x100fe40000004100 */
[----:B------:R-:W-:Y:S01]  /*1550*/  FADD.FTZ R37, RZ, R37 ;  /* 0x00000025ff257221 */ /* 0x000fe20000010000 */
[----:B------:R-:W-:Y:S02]  /*1560*/  HADD2.F32 R73, -RZ, R73.H1_H1 ;  /* 0x30000049ff497230 */ /* 0x000fe40000004100 */
[----:B------:R-:W-:Y:S01]  /*1570*/  FADD.FTZ R26, R39, R26 ;  /* 0x0000001a271a7221 */ /* 0x000fe20000010000 */
[----:B------:R-:W-:Y:S01]  /*1580*/  FADD.FTZ R37, R37, R24 ;  /* 0x0000001825257221 */ /* 0x000fe20000010000 */
[--C-:B------:R-:W-:Y:S02]  /*1590*/  HADD2.F32 R24, -RZ, R75.reuse.H0_H0 ;  /* 0x2000004bff187230 */ /* 0x100fe40000004100 */
[----:B------:R-:W-:Y:S01]  /*15a0*/  FADD.FTZ R39, R22, R73 ;  /* 0x0000004916277221 */ /* 0x000fe20000010000 */
[----:B------:R-:W-:-:S02]  /*15b0*/  HADD2.F32 R75, -RZ, R75.H1_H1 ;  /* 0x3000004bff4b7230 */ /* 0x000fc40000004100 */
[----:B------:R-:W-:Y:S01]  /*15c0*/  FMUL.FTZ R41, R73, R73 ;  /* 0x0000004949297220 */ /* 0x000fe20000410000 */
[----:B------:R-:W-:Y:S01]  /*15d0*/  FADD.FTZ R28, R37, R28 ;  /* 0x0000001c251c7221 */ /* 0x000fe20000010000 */
[----:B------:R-:W-:Y:S01]  /*15e0*/  FADD.FTZ R39, R26, R39 ;  /* 0x000000271a277221 */ /* 0x000fe20000010000 */
[--C-:B------:R-:W-:Y:S02]  /*15f0*/  HADD2.F32 R26, -RZ, R77.reuse.H0_H0 ;  /* 0x2000004dff1a7230 */ /* 0x100fe40000004100 */
[----:B------:R-:W-:Y:S01]  /*1600*/  FFMA.FTZ R41, R22, R22, R41 ;  /* 0x0000001616297223 */ /* 0x000fe20000010029 */
[----:B------:R-:W-:Y:S02]  /*1610*/  HADD2.F32 R77, -RZ, R77.H1_H1 ;  /* 0x3000004dff4d7230 */ /* 0x000fe40000004100 */
[----:B------:R-:W-:Y:S01]  /*1620*/  FMUL.FTZ R37, R75, R75 ;  /* 0x0000004b4b257220 */ /* 0x000fe20000410000 */
[----:B------:R-:W-:Y:S01]  /*1630*/  FADD.FTZ R30, R24, R75 ;  /* 0x0000004b181e7221 */ /* 0x000fe20000010000 */
[----:B------:R-:W-:Y:S01]  /*1640*/  FADD.FTZ R41, R28, R41 ;  /* 0x000000291c297221 */ /* 0x000fe20000010000 */
[----:B------:R-:W-:-:S02]  /*1650*/  HADD2.F32 R28, -RZ, R79.H0_H0 ;  /* 0x2000004fff1c7230 */ /* 0x000fc40000004100 */
[----:B------:R-:W-:Y:S01]  /*1660*/  FFMA.FTZ R32, R24, R24, R37 ;  /* 0x0000001818207223 */ /* 0x000fe20000010025 */
[----:B------:R-:W-:Y:S01]  /*1670*/  FADD.FTZ R30, R39, R30 ;  /* 0x0000001e271e7221 */ /* 0x000fe20000010000 */
[----:B------:R-:W-:Y:S01]  /*1680*/  FADD.FTZ R37, R26, R77 ;  /* 0x0000004d1a257221 */ /* 0x000fe20000010000 */
[----:B------:R-:W-:Y:S02]  /*1690*/  HADD2.F32 R79, -RZ, R79.H1_H1 ;  /* 0x3000004fff4f7230 */ /* 0x000fe40000004100 */
[----:B------:R-:W-:Y:S01]  /*16a0*/  FMUL.FTZ R39, R77, R77 ;  /* 0x0000004d4d277220 */ /* 0x000fe20000410000 */
[----:B------:R-:W-:Y:S01]  /*16b0*/  FADD.FTZ R37, R30, R37 ;  /* 0x000000251e257221 */ /* 0x000fe20000010000 */
[--C-:B----4-:R-:W-:Y:S02]  /*16c0*/  HADD2.F32 R30, -RZ, R81.reuse.H0_H0 ;  /* 0x20000051ff1e7230 */ /* 0x110fe40000004100 */
[----:B------:R-:W-:Y:S01]  /*16d0*/  FADD.FTZ R34, R28, R79 ;  /* 0x0000004f1c227221 */ /* 0x000fe20000010000 */
[----:B------:R-:W-:-:S02]  /*16e0*/  HADD2.F32 R81, -RZ, R81.H1_H1 ;  /* 0x30000051ff517230 */ /* 0x000fc40000004100 */
[----:B------:R-:W-:Y:S01]  /*16f0*/  FADD.FTZ R32, R41, R32 ;  /* 0x0000002029207221 */ /* 0x000fe20000010000 */
[----:B------:R-:W-:Y:S01]  /*1700*/  FFMA.FTZ R39, R26, R26, R39 ;  /* 0x0000001a1a277223 */ /* 0x000fe20000010027 */
[----:B------:R-:W-:Y:S01]  /*1710*/  FMUL.FTZ R41, R79, R79 ;  /* 0x0000004f4f297220 */ /* 0x000fe20000410000 */
[----:B------:R-:W-:Y:S01]  /*1720*/  FADD.FTZ R34, R37, R34 ;  /* 0x0000002225227221 */ /* 0x000fe20000010000 */
[----:B------:R-:W-:Y:S01]  /*1730*/  FADD.FTZ R37, R30, R81 ;  /* 0x000000511e257221 */ /* 0x000fe20000010000 */
[----:B------:R-:W-:Y:S01]  /*1740*/  FADD.FTZ R39, R32, R39 ;  /* 0x0000002720277221 */ /* 0x000fe20000010000 */
[--C-:B------:R-:W-:Y:S02]  /*1750*/  HADD2.F32 R32, -RZ, R83.reuse.H0_H0 ;  /* 0x20000053ff207230 */ /* 0x100fe40000004100 */
[----:B------:R-:W-:Y:S01]  /*1760*/  FFMA.FTZ R36, R28, R28, R41 ;  /* 0x0000001c1c247223 */ /* 0x000fe20000010029 */
[----:B------:R-:W-:Y:S02]  /*1770*/  HADD2.F32 R83, -RZ, R83.H1_H1 ;  /* 0x30000053ff537230 */ /* 0x000fe40000004100 */
[----:B------:R-:W-:Y:S01]  /*1780*/  FMUL.FTZ R41, R81, R81 ;  /* 0x0000005151297220 */ /* 0x000fe20000410000 */
[----:B------:R-:W-:Y:S01]  /*1790*/  FADD.FTZ R37, R34, R37 ;  /* 0x0000002522257221 */ /* 0x000fe20000010000 */
[----:B------:R-:W-:-:S02]  /*17a0*/  HADD2.F32 R34, -RZ, R85.H0_H0 ;  /* 0x20000055ff227230 */ /* 0x000fc40000004100 */
[----:B------:R-:W-:Y:S01]  /*17b0*/  FADD.FTZ R36, R39, R36 ;  /* 0x0000002427247221 */ /* 0x000fe20000010000 */
[----:B------:R-:W-:Y:S01]  /*17c0*/  FFMA.FTZ R41, R30, R30, R41 ;  /* 0x0000001e1e297223 */ /* 0x000fe20000010029 */
[----:B------:R-:W-:Y:S02]  /*17d0*/  HADD2.F32 R85, -RZ, R85.H1_H1 ;  /* 0x30000055ff557230 */ /* 0x000fe40000004100 */
[----:B------:R-:W-:Y:S01]  /*17e0*/  FMUL.FTZ R39, R83, R83 ;  /* 0x0000005353277220 */ /* 0x000fe20000410000 */
[----:B------:R-:W-:Y:S01]  /*17f0*/  FADD.FTZ R38, R32, R83 ;  /* 0x0000005320267221 */ /* 0x000fe20000010000 */
[----:B------:R-:W-:Y:S01]  /*1800*/  FADD.FTZ R36, R36, R41 ;  /* 0x0000002924247221 */ /* 0x000fe20000010000 */
[--C-:B------:R-:W-:Y:S02]  /*1810*/  HADD2.F32 R60, -RZ, R87.reuse.H1_H1 ;  /* 0x30000057ff3c7230 */ /* 0x100fe40000004100 */
[----:B------:R-:W-:Y:S01]  /*1820*/  FFMA.FTZ R39, R32, R32, R39 ;  /* 0x0000002020277223 */ /* 0x000fe20000010027 */
[----:B------:R-:W-:Y:S01]  /*1830*/  FMUL.FTZ R41, R85, R85 ;  /* 0x0000005555297220 */ /* 0x000fe20000410000 */
[----:B------:R-:W-:Y:S01]  /*1840*/  FADD.FTZ R37, R37, R38 ;  /* 0x0000002625257221 */ /* 0x000fe20000010000 */
[----:B------:R-:W-:Y:S01]  /*1850*/  FADD.FTZ R38, R34, R85 ;  /* 0x0000005522267221 */ /* 0x000fe20000010000 */
[----:B------:R-:W-:-:S02]  /*1860*/  HADD2.F32 R87, -RZ, R87.H0_H0 ;  /* 0x20000057ff577230 */ /* 0x000fc40000004100 */
[----:B------:R-:W-:Y:S01]  /*1870*/  FADD.FTZ R36, R36, R39 ;  /* 0x0000002724247221 */ /* 0x000fe20000010000 */
[----:B------:R-:W-:Y:S01]  /*1880*/  FFMA.FTZ R41, R34, R34, R41 ;  /* 0x0000002222297223 */ /* 0x000fe20000010029 */
[----:B------:R-:W-:Y:S01]  /*1890*/  FMUL.FTZ R40, R60, R60 ;  /* 0x0000003c3c287220 */ /* 0x000fe20000410000 */
[--C-:B------:R-:W-:Y:S02]  /*18a0*/  HADD2.F32 R62, -RZ, R89.reuse.H1_H1 ;  /* 0x30000059ff3e7230 */ /* 0x100fe40000004100 */
[----:B------:R-:W-:Y:S01]  /*18b0*/  FADD.FTZ R37, R37, R38 ;  /* 0x0000002625257221 */ /* 0x000fe20000010000 */
[C---:B------:R-:W-:Y:S01]  /*18c0*/  FADD.FTZ R38, R87.reuse, R60 ;  /* 0x0000003c57267221 */ /* 0x040fe20000010000 */
[----:B------:R-:W-:Y:S01]  /*18d0*/  FADD.FTZ R36, R36, R41 ;  /* 0x0000002924247221 */ /* 0x000fe20000010000 */
[----:B------:R-:W-:Y:S01]  /*18e0*/  FFMA.FTZ R39, R87, R87, R40 ;  /* 0x0000005757277223 */ /* 0x000fe20000010028 */
[----:B------:R-:W-:Y:S02]  /*18f0*/  HADD2.F32 R89, -RZ, R89.H0_H0 ;  /* 0x20000059ff597230 */ /* 0x000fe40000004100 */
[----:B------:R-:W-:Y:S01]  /*1900*/  FMUL.FTZ R40, R62, R62 ;  /* 0x0000003e3e287220 */ /* 0x000fe20000410000 */
[----:B------:R-:W-:-:S02]  /*1910*/  HADD2.F32 R64, -RZ, R91.H1_H1 ;  /* 0x3000005bff407230 */ /* 0x000fc40000004100 */
[----:B------:R-:W-:Y:S01]  /*1920*/  FADD.FTZ R37, R37, R38 ;  /* 0x0000002625257221 */ /* 0x000fe20000010000 */
[----:B------:R-:W-:Y:S01]  /*1930*/  FADD.FTZ R36, R36, R39 ;  /* 0x0000002724247221 */ /* 0x000fe20000010000 */
[C---:B------:R-:W-:Y:S01]  /*1940*/  FADD.FTZ R38, R89.reuse, R62 ;  /* 0x0000003e59267221 */ /* 0x040fe20000010000 */
[----:B------:R-:W-:Y:S01]  /*1950*/  FFMA.FTZ R39, R89, R89, R40 ;  /* 0x0000005959277223 */ /* 0x000fe20000010028 */
[----:B------:R-:W-:Y:S02]  /*1960*/  HADD2.F32 R91, -RZ, R91.H0_H0 ;  /* 0x2000005bff5b7230 */ /* 0x000fe40000004100 */
[----:B------:R-:W-:Y:S01]  /*1970*/  FMUL.FTZ R40, R64, R64 ;  /* 0x0000004040287220 */ /* 0x000fe20000410000 */
[--C-:B------:R-:W-:Y:S02]  /*1980*/  HADD2.F32 R66, -RZ, R93.reuse.H1_H1 ;  /* 0x3000005dff427230 */ /* 0x100fe40000004100 */
[----:B------:R-:W-:Y:S01]  /*1990*/  FADD.FTZ R37, R37, R38 ;  /* 0x0000002625257221 */ /* 0x000fe20000010000 */
[----:B------:R-:W-:Y:S01]  /*19a0*/  FADD.FTZ R36, R36, R39 ;  /* 0x0000002724247221 */ /* 0x000fe20000010000 */
[----:B------:R-:W-:Y:S01]  /*19b0*/  FADD.FTZ R38, R91, R64 ;  /* 0x000000405b267221 */ /* 0x000fe20000010000 */
[----:B------:R-:W-:-:S02]  /*19c0*/  HADD2.F32 R93, -RZ, R93.H0_H0 ;  /* 0x2000005dff5d7230 */ /* 0x000fc40000004100 */
[----:B------:R-:W-:Y:S01]  /*19d0*/  FFMA.FTZ R39, R91, R91, R40 ;  /* 0x0000005b5b277223 */ /* 0x000fe20000010028 */
[----:B------:R-:W-:Y:S01]  /*19e0*/  FMUL.FTZ R40, R66, R66 ;  /* 0x0000004242287220 */ /* 0x000fe20000410000 */
[----:B------:R-:W-:Y:S02]  /*19f0*/  FADD.FTZ R37, R37, R38 ;  /* 0x0000002625257221 */ /* 0x000fe40000010000 */
[----:B------:R-:W-:Y:S01]  /*1a00*/  FADD.FTZ R36, R36, R39 ;  /* 0x0000002724247221 */ /* 0x000fe20000010000 */
[C---:B------:R-:W-:Y:S01]  /*1a10*/  FADD.FTZ R38, R93.reuse, R66 ;  /* 0x000000425d267221 */ /* 0x040fe20000010000 */
[----:B------:R-:W-:Y:S01]  /*1a20*/  FFMA.FTZ R39, R93, R93, R40 ;  /* 0x0000005d5d277223 */ /* 0x000fe20000010028 */
[--C-:B--2---:R-:W-:Y:S02]  /*1a30*/  HADD2.F32 R68, -RZ, R95.reuse.H1_H1 ;  /* 0x3000005fff447230 */ /* 0x104fe40000004100 */
[----:B------:R-:W-:-:S03]  /*1a40*/  HADD2.F32 R95, -RZ, R95.H0_H0 ;  /* 0x2000005fff5f7230 */ /* 0x000fc60000004100 */
[----:B------:R-:W-:Y:S01]  /*1a50*/  FMUL.FTZ R40, R68, R68 ;  /* 0x0000004444287220 */ /* 0x000fe20000410000 */
[--C-:B------:R-:W-:Y:S02]  /*1a60*/  HADD2.F32 R70, -RZ, R97.reuse.H1_H1 ;  /* 0x30000061ff467230 */ /* 0x100fe40000004100 */
[----:B------:R-:W-:Y:S01]  /*1a70*/  FADD.FTZ R37, R37, R38 ;  /* 0x0000002625257221 */ /* 0x000fe20000010000 */
[----:B------:R-:W-:Y:S01]  /*1a80*/  FADD.FTZ R36, R36, R39 ;  /* 0x0000002724247221 */ /* 0x000fe20000010000 */
[----:B------:R-:W-:Y:S02]  /*1a90*/  HADD2.F32 R97, -RZ, R97.H0_H0 ;  /* 0x20000061ff617230 */ /* 0x000fe40000004100 */
        /* <DEDUP_REMOVED lines=45> */
.L_x_2815:
[----:B------:R-:W-:Y:S05]  /*1d70*/  BSYNC.RECONVERGENT B0 ;  /* 0x0000000000007941 */ /* 0x000fea0003800200 */
.L_x_2814:
        /* <DEDUP_REMOVED lines=41> */
.L_x_2817:
[----:B------:R-:W-:Y:S05]  /*2010*/  BSYNC.RECONVERGENT B0 ;  /* 0x0000000000007941 */ /* 0x000fea0003800200 */
.L_x_2816:
        /* <DEDUP_REMOVED lines=24> */
.L_x_2820:
[----:B---3--:R-:W3:Y:S04]  /*21a0*/  LDG.E.STRONG.GPU R38, desc[UR6][R36.64] ;  /* 0x0000000624267981 */ /* 0x008ee8000c1ef900 */
[----:B---3--:R-:W-:Y:S01]  /*21b0*/  CCTL.IVALL ;  /* 0x00000000ff00798f */ /* 0x008fe20002000000 */
[----:B------:R-:W-:Y:S05]  /*21c0*/  YIELD ;  /* 0x0000000000007946 */ /* 0x000fea0003800000 */
[----:B------:R-:W-:-:S13]  /*21d0*/  ISETP.NE.AND P1, PT, R38, R43, PT ;  /* 0x0000002b2600720c */ /* 0x000fda0003f25270 */
[----:B------:R-:W-:Y:S05]  /*21e0*/  @P1 BRA `(.L_x_2820) ;  /* 0xfffffffc00ec1947 */ /* 0x000fea000383ffff */
.L_x_2819:
        /* <DEDUP_REMOVED lines=15> */
.L_x_2822:
        /* <DEDUP_REMOVED lines=60> */
.L_x_2821:
        /* <DEDUP_REMOVED lines=35> */
.L_x_2823:
        /* <DEDUP_REMOVED lines=18> */
.L_x_2824:
        /* <DEDUP_REMOVED lines=9> */
.L_x_2825:
[----:B------:R-:W-:Y:S05]  /*2a80*/  BSYNC.RECONVERGENT B0 ;  /* 0x0000000000007941 */ /* 0x000fea0003800200 */
.L_x_2818:
        /* <DEDUP_REMOVED lines=48> */
[----:B------:R-:W-:-:S04]  /*2d90*/  FMUL.FTZ R16, R67, R44 ;  /* 0x0000002c43107220 */ /* 0x000fc80000410000 */
[----:B-----5:R-:W-:Y:S01]  /*2da0*/  FFMA.FTZ R16, R37, R16, R39 ;  /* 0x0000001025107223 */ /* 0x020fe20000010027 */
[----:B---3--:R-:W-:Y:S02]  /*2db0*/  IMAD R45, R9, UR10, RZ ;  /* 0x0000000a092d7c24 */ /* 0x008fe4000f8e02ff */
[----:B------:R-:W-:-:S04]  /*2dc0*/  IMAD.WIDE.U32 R40, R96, UR10, R40 ;  /* 0x0000000a60287c25 */ /* 0x000fc8000f8e0028 */
[----:B------:R-:W-:Y:S02]  /*2dd0*/  IMAD R47, R96, UR11, R45 ;  /* 0x0000000b602f7c24 */ /* 0x000fe4000f8e022d */
[----:B------:R-:W-:Y:S01]  /*2de0*/  FFMA.FTZ R45, R36, R43, R38 ;  /* 0x0000002b242d7223 */ /* 0x000fe20000010026 */
[----:B--2---:R-:W-:Y:S02]  /*2df0*/  LEA R42, P1, R40, UR4, 0x1 ;  /* 0x00000004282a7c11 */ /* 0x004fe4000f8208ff */
[----:B------:R-:W-:Y:S02]  /*2e00*/  IADD3 R47, PT, PT, R41, R47, RZ ;  /* 0x0000002f292f7210 */ /* 0x000fe40007ffe0ff */
[----:B------:R-:W-:Y:S02]  /*2e10*/  F2FP.F16.F32.PACK_AB R41, R16, R45 ;  /* 0x0000002d1029723e */ /* 0x000fe400000000ff */
[----:B------:R-:W-:-:S05]  /*2e20*/  LEA.HI.X R43, R40, UR5, R47, 0x1, P1 ;  /* 0x00000005282b7c11 */ /* 0x000fca00088f0c2f */
[----:B------:R3:W-:Y:S02]  /*2e30*/  STG.E desc[UR6][R42.64], R41 ;  /* 0x000000292a007986 */ /* 0x0007e4000c101906 */
.L_x_2829:
[----:B------:R-:W-:Y:S05]  /*2e40*/  BSYNC.RECONVERGENT B1 ;  /* 0x0000000000017941 */ /* 0x000fea0003800200 */
.L_x_2828:
        /* <DEDUP_REMOVED lines=17> */
[----:B------:R-:W-:Y:S02]  /*2f60*/  F2FP.F16.F32.PACK_AB R41, R45, R18 ;  /* 0x000000122d29723e */ /* 0x000fe400000000ff */
[----:B------:R-:W-:-:S05]  /*2f70*/  LEA.HI.X R43, R40, UR11, R47, 0x1, P1 ;  /* 0x0000000b282b7c11 */ /* 0x000fca00088f0c2f */
[----:B------:R4:W-:Y:S02]  /*2f80*/  STG.E desc[UR6][R42.64], R41 ;  /* 0x000000292a007986 */ /* 0x0009e4000c101906 */
.L_x_2831:
[----:B------:R-:W-:Y:S05]  /*2f90*/  BSYNC.RECONVERGENT B1 ;  /* 0x0000000000017941 */ /* 0x000fea0003800200 */
.L_x_2830:
        /* <DEDUP_REMOVED lines=28> */
.L_x_2833:
[----:B------:R-:W-:Y:S05]  /*3160*/  BSYNC.RECONVERGENT B1 ;  /* 0x0000000000017941 */ /* 0x000fea0003800200 */
.L_x_2832:
        /* <DEDUP_REMOVED lines=17> */
[----:B------:R-:W-:Y:S02]  /*3280*/  F2FP.F16.F32.PACK_AB R41, R45, R18 ;  /* 0x000000122d29723e */ /* 0x000fe400000000ff */
[----:B------:R-:W-:-:S05]  /*3290*/  LEA.HI.X R43, R40, UR11, R47, 0x1, P5 ;  /* 0x0000000b282b7c11 */ /* 0x000fca000a8f0c2f */
[----:B------:R0:W-:Y:S02]  /*32a0*/  STG.E desc[UR6][R42.64], R41 ;  /* 0x000000292a007986 */ /* 0x0001e4000c101906 */
.L_x_2835:
[----:B------:R-:W-:Y:S05]  /*32b0*/  BSYNC.RECONVERGENT B1 ;  /* 0x0000000000017941 */ /* 0x000fea0003800200 */
.L_x_2834:
        /* <DEDUP_REMOVED lines=20> */
.L_x_2837:
[----:B------:R-:W-:Y:S05]  /*3400*/  BSYNC.RECONVERGENT B1 ;  /* 0x0000000000017941 */ /* 0x000fea0003800200 */
.L_x_2836:
        /* <DEDUP_REMOVED lines=20> */
.L_x_2839:
[----:B------:R-:W-:Y:S05]  /*3550*/  BSYNC.RECONVERGENT B1 ;  /* 0x0000000000017941 */ /* 0x000fea0003800200 */
.L_x_2838:
        /* <DEDUP_REMOVED lines=28> */
.L_x_2841:
[----:B------:R-:W-:Y:S05]  /*3720*/  BSYNC.RECONVERGENT B1 ;  /* 0x0000000000017941 */ /* 0x000fea0003800200 */
.L_x_2840:
        /* <DEDUP_REMOVED lines=20> */
.L_x_2843:
[----:B------:R-:W-:Y:S05]  /*3870*/  BSYNC.RECONVERGENT B1 ;  /* 0x0000000000017941 */ /* 0x000fea0003800200 */
.L_x_2842:
        /* <DEDUP_REMOVED lines=20> */
.L_x_2845:
[----:B------:R-:W-:Y:S05]  /*39c0*/  BSYNC.RECONVERGENT B1 ;  /* 0x0000000000017941 */ /* 0x000fea0003800200 */
.L_x_2844:
        /* <DEDUP_REMOVED lines=20> */
.L_x_2847:
[----:B------:R-:W-:Y:S05]  /*3b10*/  BSYNC.RECONVERGENT B1 ;  /* 0x0000000000017941 */ /* 0x000fea0003800200 */
.L_x_2846:
        /* <DEDUP_REMOVED lines=30> */
.L_x_2849:
[----:B------:R-:W-:Y:S05]  /*3d00*/  BSYNC.RECONVERGENT B1 ;  /* 0x0000000000017941 */ /* 0x000fea0003800200 */
.L_x_2848:
        /* <DEDUP_REMOVED lines=20> */
.L_x_2851:
[----:B------:R-:W-:Y:S05]  /*3e50*/  BSYNC.RECONVERGENT B1 ;  /* 0x0000000000017941 */ /* 0x000fea0003800200 */
.L_x_2850:
        /* <DEDUP_REMOVED lines=20> */
.L_x_2853:
[----:B------:R-:W-:Y:S05]  /*3fa0*/  BSYNC.RECONVERGENT B1 ;  /* 0x0000000000017941 */ /* 0x000fea0003800200 */
.L_x_2852:
        /* <DEDUP_REMOVED lines=20> */
.L_x_2855:
[----:B------:R-:W-:Y:S05]  /*40f0*/  BSYNC.RECONVERGENT B1 ;  /* 0x0000000000017941 */ /* 0x000fea0003800200 */
.L_x_2854:
        /* <DEDUP_REMOVED lines=20> */
.L_x_2857:
[----:B------:R-:W-:Y:S05]  /*4240*/  BSYNC.RECONVERGENT B1 ;  /* 0x0000000000017941 */ /* 0x000fea0003800200 */
.L_x_2856:
        /* <DEDUP_REMOVED lines=10> */
[----:B------:R-:W-:Y:S01]  /*42f0*/  F2FP.F16.F32.PACK_AB R39, R44, R97 ;  /* 0x000000612c27723e */ /* 0x000fe200000000ff */
        /* <DEDUP_REMOVED lines=8> */
.L_x_2827:
        /* <DEDUP_REMOVED lines=33> */
[----:B------:R-:W-:-:S05]  /*4590*/  F2FP.F16.F32.PACK_AB R47, R47, R16 ;  /* 0x000000102f2f723e */ /* 0x000fca00000000ff */
[----:B------:R3:W-:Y:S02]  /*45a0*/  STG.E desc[UR6][R40.64], R47 ;  /* 0x0000002f28007986 */ /* 0x0007e4000c101906 */
.L_x_2860:
[----:B------:R-:W-:Y:S05]  /*45b0*/  BSYNC.RECONVERGENT B1 ;  /* 0x0000000000017941 */ /* 0x000fea0003800200 */
.L_x_2859:
        /* <DEDUP_REMOVED lines=28> */
[----:B------:R-:W-:-:S05]  /*4780*/  F2FP.F16.F32.PACK_AB R47, R47, R16 ;  /* 0x000000102f2f723e */ /* 0x000fca00000000ff */
[----:B------:R4:W-:Y:S02]  /*4790*/  STG.E desc[UR6][R40.64], R47 ;  /* 0x0000002f28007986 */ /* 0x0009e4000c101906 */
.L_x_2862:
[----:B------:R-:W-:Y:S05]  /*47a0*/  BSYNC.RECONVERGENT B1 ;  /* 0x0000000000017941 */ /* 0x000fea0003800200 */
.L_x_2861:
        /* <DEDUP_REMOVED lines=36> */
[----:B------:R-:W-:-:S05]  /*49f0*/  F2FP.F16.F32.PACK_AB R47, R47, R16 ;  /* 0x000000102f2f723e */ /* 0x000fca00000000ff */
[----:B------:R1:W-:Y:S02]  /*4a00*/  STG.E desc[UR6][R40.64], R47 ;  /* 0x0000002f28007986 */ /* 0x0003e4000c101906 */
.L_x_2864:
[----:B------:R-:W-:Y:S05]  /*4a10*/  BSYNC.RECONVERGENT B1 ;  /* 0x0000000000017941 */ /* 0x000fea0003800200 */
.L_x_2863:
        /* <DEDUP_REMOVED lines=28> */
[----:B------:R-:W-:-:S05]  /*4be0*/  F2FP.F16.F32.PACK_AB R45, R45, R16 ;  /* 0x000000102d2d723e */ /* 0x000fca00000000ff */
[----:B------:R1:W-:Y:S02]  /*4bf0*/  STG.E desc[UR6][R40.64], R45 ;  /* 0x0000002d28007986 */ /* 0x0003e4000c101906 */
.L_x_2866:
[----:B------:R-:W-:Y:S05]  /*4c00*/  BSYNC.RECONVERGENT B1 ;  /* 0x0000000000017941 */ /* 0x000fea0003800200 */
.L_x_2865:
        /* <DEDUP_REMOVED lines=30> */
.L_x_2868:
[----:B------:R-:W-:Y:S05]  /*4df0*/  BSYNC.RECONVERGENT B1 ;  /* 0x0000000000017941 */ /* 0x000fea0003800200 */
.L_x_2867:
        /* <DEDUP_REMOVED lines=30> */
.L_x_2870:
[----:B------:R-:W-:Y:S05]  /*4fe0*/  BSYNC.RECONVERGENT B1 ;  /* 0x0000000000017941 */ /* 0x000fea0003800200 */
.L_x_2869:
        /* <DEDUP_REMOVED lines=38> */
.L_x_2872:
[----:B------:R-:W-:Y:S05]  /*5250*/  BSYNC.RECONVERGENT B1 ;  /* 0x0000000000017941 */ /* 0x000fea0003800200 */
.L_x_2871:
        /* <DEDUP_REMOVED lines=30> */
.L_x_2874:
[----:B------:R-:W-:Y:S05]  /*5440*/  BSYNC.RECONVERGENT B1 ;  /* 0x0000000000017941 */ /* 0x000fea0003800200 */
.L_x_2873:
        /* <DEDUP_REMOVED lines=30> */
.L_x_2876:
[----:B------:R-:W-:Y:S05]  /*5630*/  BSYNC.RECONVERGENT B1 ;  /* 0x0000000000017941 */ /* 0x000fea0003800200 */
.L_x_2875:
        /* <DEDUP_REMOVED lines=28> */
[----:B------:R-:W-:-:S05]  /*5800*/  F2FP.F16.F32.PACK_AB R45, R45, R16 ;  /* 0x000000102d2d723e */ /* 0x000fca00000000ff */
[----:B------:R1:W-:Y:S02]  /*5810*/  STG.E desc[UR6][R42.64], R45 ;  /* 0x0000002d2a007986 */ /* 0x0003e4000c101906 */
.L_x_2878:
[----:B------:R-:W-:Y:S05]  /*5820*/  BSYNC.RECONVERGENT B1 ;  /* 0x0000000000017941 */ /* 0x000fea0003800200 */
.L_x_2877:
        /* <DEDUP_REMOVED lines=38> */
[----:B------:R-:W-:-:S05]  /*5a90*/  F2FP.F16.F32.PACK_AB R45, R45, R16 ;  /* 0x000000102d2d723e */ /* 0x000fca00000000ff */
[----:B------:R1:W-:Y:S02]  /*5aa0*/  STG.E desc[UR6][R42.64], R45 ;  /* 0x0000002d2a007986 */ /* 0x0003e4000c101906 */
.L_x_2880:
[----:B------:R-:W-:Y:S05]  /*5ab0*/  BSYNC.RECONVERGENT B1 ;  /* 0x0000000000017941 */ /* 0x000fea0003800200 */
.L_x_2879:
        /* <DEDUP_REMOVED lines=30> */
.L_x_2882:
[----:B------:R-:W-:Y:S05]  /*5ca0*/  BSYNC.RECONVERGENT B1 ;  /* 0x0000000000017941 */ /* 0x000fea0003800200 */
.L_x_2881:
        /* <DEDUP_REMOVED lines=30> */
.L_x_2884:
[----:B------:R-:W-:Y:S05]  /*5e90*/  BSYNC.RECONVERGENT B1 ;  /* 0x0000000000017941 */ /* 0x000fea0003800200 */
.L_x_2883:
        /* <DEDUP_REMOVED lines=30> */
.L_x_2886:
[----:B------:R-:W-:Y:S05]  /*6080*/  BSYNC.RECONVERGENT B1 ;  /* 0x0000000000017941 */ /* 0x000fea0003800200 */
.L_x_2885:
        /* <DEDUP_REMOVED lines=30> */
.L_x_2888:
[----:B------:R-:W-:Y:S05]  /*6270*/  BSYNC.RECONVERGENT B1 ;  /* 0x0000000000017941 */ /* 0x000fea0003800200 */
.L_x_2887:
        /* <DEDUP_REMOVED lines=26> */
[----:B------:R-:W-:-:S05]  /*6420*/  F2FP.F16.F32.PACK_AB R39, R39, R16 ;  /* 0x000000102727723e */ /* 0x000fca00000000ff */
[----:B------:R1:W-:Y:S02]  /*6430*/  STG.E desc[UR6][R36.64], R39 ;  /* 0x0000002724007986 */ /* 0x0003e4000c101906 */
.L_x_2858:
[----:B------:R-:W-:Y:S05]  /*6440*/  BSYNC.RECONVERGENT B0 ;  /* 0x0000000000007941 */ /* 0x000fea0003800200 */
.L_x_2826:
        /* <DEDUP_REMOVED lines=8> */
.L_x_2890:
        /* <DEDUP_REMOVED lines=11> */
.L_x_4543:


//--------------------- .text._Z35group_norm_nhwc_fwd_one_pass_kernelI11Fp16IOFp32WLi512ELi56ELi448EEv26Group_norm_nhwc_fwd_params --------------------------
	.section	.text._Z35group_norm_nhwc_fwd_one_pass_kernelI11Fp16IOFp32WLi512ELi56ELi448EEv26Group_norm_nhwc_fwd_params,"ax",@progbits
	.align	128
        .global         _Z35group_norm_nhwc_fwd_one_pass_kernelI11Fp16IOFp32WLi512ELi56ELi448EEv26Group_norm_nhwc_fwd_params
        .type           _Z35group_norm_nhwc_fwd_one_pass_kernelI11Fp16IOFp32WLi512ELi56ELi448EEv26Group_norm_nhwc_fwd_params,@function
        .size           _Z35group_norm_nhwc_fwd_one_pass_kernelI11Fp16IOFp32WLi512ELi56ELi448EEv26Group_norm_nhwc_fwd_params,(.L_x_4544 - _Z35group_norm_nhwc_fwd_one_pass_kernelI11Fp16IOFp32WLi512ELi56ELi448EEv26Group_norm_nhwc_fwd_params)
        .other          _Z35group_norm_nhwc_fwd_one_pass_kernelI11Fp16IOFp32WLi512ELi56ELi448EEv26Group_norm_nhwc_fwd_params,@"STO_CUDA_ENTRY STV_DEFAULT"
_Z35group_norm_nhwc_fwd_one_pass_kernelI11Fp16IOFp32WLi512ELi56ELi448EEv26Group_norm_nhwc_fwd_params:
.text._Z35group_norm_nhwc_fwd_one_pass_kernelI11Fp16IOFp32WLi512ELi56ELi448EEv26Group_norm_nhwc_fwd_params:
        /* <DEDUP_REMOVED lines=53> */
.L_x_3030:
[----:B0-----:R-:W0:Y:S01]  /*0350*/  LDC R13, c[0x0][0x3f8] ;  /* 0x0000fe00ff0d7b82 */ /* 0x001e220000000800 */
[----:B------:R-:W1:Y:S01]  /*0360*/  LDCU UR8, c[0x0][0x404] ;  /* 0x00008080ff0877ac */ /* 0x000e620008000800 */
[----:B------:R-:W-:Y:S02]  /*0370*/  LOP3.LUT R121, R104, 0xffff, RZ, 0xc0, !PT ;  /* 0x0000ffff68797812 */ /* 0x000fe400078ec0ff */
[----:B------:R-:W-:Y:S01]  /*0380*/  MOV R83, RZ ;  /* 0x000000ff00537202 */ /* 0x000fe20000000f00 */
[----:B--2---:R-:W2:Y:S01]  /*0390*/  LDCU.64 UR4, c[0x0][0x3e8] ;  /* 0x00007d00ff0477ac */ /* 0x004ea20008000a00 */
[----:B0---4-:R-:W-:Y:S02]  /*03a0*/  IABS R5, R13 ;  /* 0x0000000d00057213 */ /* 0x011fe40000000000 */
[----:B------:R-:W-:Y:S02]  /*03b0*/  ISETP.NE.AND P4, PT, R13, RZ, PT ;  /* 0x000000ff0d00720c */ /* 0x000fe40003f85270 */
[----:B------:R-:W0:Y:S08]  /*03c0*/  I2F.RP R0, R5 ;  /* 0x0000000500007306 */ /* 0x000e300000209400 */
[----:B0-----:R-:W0:Y:S02]  /*03d0*/  MUFU.RCP R0, R0 ;  /* 0x0000000000007308 */ /* 0x001e240000001000 */
[----:B0-----:R-:W-:-:S06]  /*03e0*/  IADD3 R2, PT, PT, R0, 0xffffffe, RZ ;  /* 0x0ffffffe00027810 */ /* 0x001fcc0007ffe0ff */
[----:B---3--:R0:W3:Y:S02]  /*03f0*/  F2I.FTZ.U32.TRUNC.NTZ R3, R2 ;  /* 0x0000000200037305 */ /* 0x0080e4000021f000 */
        /* <DEDUP_REMOVED lines=61> */
[C---:B-----5:R-:W-:Y:S01]  /*07d0*/  @!P3 IMAD R31, R15.reuse, R5, R2 ;  /* 0x000000050f1fb224 */ /* 0x060fe200078e0202 */
        /* <DEDUP_REMOVED lines=9> */
[----:B------:R-:W-:-:S07]  /*0870*/  @!P3 LEA.HI.X R13, R4, R9, R5, 0x1, P6 ;  /* 0x00000009040db211 */ /* 0x000fce00030f0c05 */
[----:B------:R-:W5:Y:S01]  /*0880*/  @!P5 LDC.64 R8, c[0x0][0x390] ;  /* 0x0000e400ff08db82 */ /* 0x000f620000000a00 */
[----:B------:R-:W-:Y:S02]  /*0890*/  CS2R R80, SRZ ;  /* 0x0000000000507805 */ /* 0x000fe4000001ff00 */
[----:B------:R-:W-:Y:S02]  /*08a0*/  ISETP.GE.U32.AND P2, PT, R29, UR4, PT ;  /* 0x000000041d007c0c */ /* 0x000fe4000bf46070 */
[----:B------:R-:W-:Y:S01]  /*08b0*/  SHF.R.S32.HI R35, RZ, 0x1f, R29 ;  /* 0x0000001fff237819 */ /* 0x000fe2000001141d */
[----:B0-----:R-:W-:Y:S01]  /*08c0*/  @!P4 IMAD R16, R25, R10, RZ ;  /* 0x0000000a1910c224 */ /* 0x001fe200078e02ff */
[----:B-1----:R-:W-:Y:S01]  /*08d0*/  @!P4 MOV R14, R120 ;  /* 0x00000078000ec202 */ /* 0x002fe20000000f00 */
[----:B------:R0:W3:Y:S01]  /*08e0*/  @!P3 LDG.E R81, desc[UR6][R12.64] ;  /* 0x000000060c51b981 */ /* 0x0000e2000c1e1900 */
[----:B------:R-:W1:Y:S01]  /*08f0*/  @!P1 LDC.64 R4, c[0x0][0x3e0] ;  /* 0x0000f800ff049b82 */ /* 0x000e620000000a00 */
[----:B------:R-:W-:-:S02]  /*0900*/  @!P4 MOV R15, R123 ;  /* 0x0000007b000fc202 */ /* 0x000fc40000000f00 */
[----:B------:R-:W-:Y:S02]  /*0910*/  IADD3 R31, PT, PT, R0, 0x90, RZ ;  /* 0x00000090001f7810 */ /* 0x000fe40007ffe0ff */
[----:B------:R-:W-:Y:S01]  /*0920*/  ISETP.GE.AND.EX P2, PT, R35, UR5, PT, P2 ;  /* 0x0000000523007c0c */ /* 0x000fe2000bf46320 */
[----:B------:R-:W-:Y:S01]  /*0930*/  @!P4 IMAD R11, R19, R11, R16 ;  /* 0x0000000b130bc224 */ /* 0x000fe200078e0210 */
[----:B------:R-:W-:Y:S01]  /*0940*/  ISETP.GE.U32.AND P3, PT, R31, UR4, PT ;  /* 0x000000041f007c0c */ /* 0x000fe2000bf66070 */
[----:B------:R-:W-:Y:S01]  /*0950*/  @!P4 IMAD.WIDE.U32 R14, R19, R10, R14 ;  /* 0x0000000a130ec225 */ /* 0x000fe200078e000e */
[----:B------:R-:W-:Y:S02]  /*0960*/  SHF.R.S32.HI R37, RZ, 0x1f, R31 ;  /* 0x0000001fff257819 */ /* 0x000fe4000001141f */
[----:B0-----:R-:W-:Y:S02]  /*0970*/  @!P5 MOV R12, R120 ;  /* 0x00000078000cd202 */ /* 0x001fe40000000f00 */
[----:B------:R-:W-:Y:S01]  /*0980*/  @!P5 MOV R13, R123 ;  /* 0x0000007b000dd202 */ /* 0x000fe20000000f00 */
[----:B--2---:R-:W-:Y:S01]  /*0990*/  @!P5 IMAD R16, R27, R2, RZ ;  /* 0x000000021b10d224 */ /* 0x004fe200078e02ff */
[----:B------:R-:W-:-:S02]  /*09a0*/  ISETP.GE.AND.EX P3, PT, R37, UR5, PT, P3 ;  /* 0x0000000525007c0c */ /* 0x000fc4000bf66330 */
[----:B------:R-:W-:Y:S01]  /*09b0*/  @!P4 IADD3 R15, PT, PT, R15, R11, RZ ;  /* 0x0000000b0f0fc210 */ /* 0x000fe20007ffe0ff */
[C---:B------:R-:W-:Y:S01]  /*09c0*/  @!P5 IMAD.WIDE.U32 R12, R21.reuse, R2, R12 ;  /* 0x00000002150cd225 */ /* 0x040fe200078e000c */
[C---:B----4-:R-:W-:Y:S01]  /*09d0*/  @!P4 LEA R6, P6, R14.reuse, R6, 0x1 ;  /* 0x000000060e06c211 */ /* 0x050fe200078c08ff */
[----:B------:R-:W0:Y:S02]  /*09e0*/  @!P1 LDC.64 R10, c[0x0][0x390] ;  /* 0x0000e400ff0a9b82 */ /* 0x000e240000000a00 */
[----:B------:R-:W-:Y:S01]  /*09f0*/  @!P5 IMAD R17, R21, R3, R16 ;  /* 0x000000031511d224 */ /* 0x000fe200078e0210 */
[----:B------:R-:W-:Y:S02]  /*0a00*/  @!P4 LEA.HI.X R7, R14, R7, R15, 0x1, P6 ;  /* 0x000000070e07c211 */ /* 0x000fe400030f0c0f */
[C---:B-----5:R-:W-:Y:S01]  /*0a10*/  @!P5 LEA R14, P6, R12.reuse, R8, 0x1 ;  /* 0x000000080c0ed211 */ /* 0x060fe200078c08ff */
[----:B-1----:R-:W-:Y:S01]  /*0a20*/  @!P1 IMAD R8, R33, R4, RZ ;  /* 0x0000000421089224 */ /* 0x002fe200078e02ff */
[----:B------:R-:W-:Y:S01]  /*0a30*/  @!P5 IADD3 R13, PT, PT, R13, R17, RZ ;  /* 0x000000110d0dd210 */ /* 0x000fe20007ffe0ff */
[----:B------:R-:W1:Y:S01]  /*0a40*/  @!P2 LDC.64 R2, c[0x0][0x3e0] ;  /* 0x0000f800ff02ab82 */ /* 0x000e620000000a00 */
[----:B------:R-:W-:Y:S01]  /*0a50*/  CS2R R26, SRZ ;  /* 0x00000000001a7805 */ /* 0x000fe2000001ff00 */
[----:B------:R-:W-:Y:S01]  /*0a60*/  @!P1 IMAD R5, R23, R5, R8 ;  /* 0x0000000517059224 */ /* 0x000fe200078e0208 */
[----:B------:R-:W-:-:S02]  /*0a70*/  @!P5 LEA.HI.X R15, R12, R9, R13, 0x1, P6 ;  /* 0x000000090c0fd211 */ /* 0x000fc400030f0c0d */
[----:B------:R-:W-:Y:S02]  /*0a80*/  IADD3 R19, PT, PT, R0, 0xa0, RZ ;  /* 0x000000a000137810 */ /* 0x000fe40007ffe0ff */
[----:B------:R2:W4:Y:S01]  /*0a90*/  @!P4 LDG.E R27, desc[UR6][R6.64] ;  /* 0x00000006061bc981 */ /* 0x000522000c1e1900 */
[----:B------:R-:W5:Y:S01]  /*0aa0*/  @!P3 LDC.64 R8, c[0x0][0x3e0] ;  /* 0x0000f800ff08bb82 */ /* 0x000f620000000a00 */
[----:B------:R-:W-:Y:S02]  /*0ab0*/  @!P1 MOV R16, R120 ;  /* 0x0000007800109202 */ /* 0x000fe40000000f00 */
[----:B------:R-:W-:Y:S02]  /*0ac0*/  @!P1 MOV R17, R123 ;  /* 0x0000007b00119202 */ /* 0x000fe40000000f00 */
[----:B------:R-:W-:Y:S02]  /*0ad0*/  ISETP.GE.U32.AND P4, PT, R19, UR4, PT ;  /* 0x0000000413007c0c */ /* 0x000fe4000bf86070 */
[----:B------:R-:W-:-:S02]  /*0ae0*/  SHF.R.S32.HI R39, RZ, 0x1f, R19 ;  /* 0x0000001fff277819 */ /* 0x000fc40000011413 */
[----:B------:R-:W-:Y:S01]  /*0af0*/  CS2R R24, SRZ ;  /* 0x0000000000187805 */ /* 0x000fe2000001ff00 */
[----:B------:R-:W5:Y:S01]  /*0b00*/  @!P2 LDC.64 R12, c[0x0][0x390] ;  /* 0x0000e400ff0cab82 */ /* 0x000f620000000a00 */
[----:B------:R-:W-:Y:S01]  /*0b10*/  @!P1 IMAD.WIDE.U32 R16, R23, R4, R16 ;  /* 0x0000000417109225 */ /* 0x000fe200078e0010 */
[----:B------:R-:W-:-:S03]  /*0b20*/  ISETP.GE.AND.EX P4, PT, R39, UR5, PT, P4 ;  /* 0x0000000527007c0c */ /* 0x000fc6000bf86340 */
[----:B------:R1:W4:Y:S01]  /*0b30*/  @!P5 LDG.E R25, desc[UR6][R14.64] ;  /* 0x000000060e19d981 */ /* 0x000322000c1e1900 */
[----:B--2---:R-:W-:Y:S02]  /*0b40*/  @!P1 IADD3 R6, PT, PT, R17, R5, RZ ;  /* 0x0000000511069210 */ /* 0x004fe40007ffe0ff */
[----:B0-----:R-:W-:Y:S02]  /*0b50*/  @!P1 LEA R10, P5, R16, R10, 0x1 ;  /* 0x0000000a100a9211 */ /* 0x001fe400078a08ff */
[----:B------:R-:W-:Y:S01]  /*0b60*/  IADD3 R33, PT, PT, R0, 0xb0, RZ ;  /* 0x000000b000217810 */ /* 0x000fe20007ffe0ff */
[----:B-1----:R-:W-:Y:S01]  /*0b70*/  @!P2 IMAD R18, R35, R2, RZ ;  /* 0x000000022312a224 */ /* 0x002fe200078e02ff */
[----:B------:R-:W0:Y:S01]  /*0b80*/  @!P3 LDC.64 R4, c[0x0][0x390] ;  /* 0x0000e400ff04bb82 */ /* 0x000e220000000a00 */
[----:B------:R-:W-:Y:S02]  /*0b90*/  @!P1 LEA.HI.X R11, R16, R11, R6, 0x1, P5 ;  /* 0x0000000b100b9211 */ /* 0x000fe400028f0c06 */
[----:B------:R-:W-:-:S02]  /*0ba0*/  @!P2 MOV R14, R120 ;  /* 0x00000078000ea202 */ /* 0x000fc40000000f00 */
[----:B------:R-:W-:Y:S02]  /*0bb0*/  @!P2 MOV R15, R123 ;  /* 0x0000007b000fa202 */ /* 0x000fe40000000f00 */
[----:B------:R-:W-:Y:S02]  /*0bc0*/  ISETP.GE.U32.AND P5, PT, R33, UR4, PT ;  /* 0x0000000421007c0c */ /* 0x000fe4000bfa6070 */
[----:B------:R-:W-:Y:S01]  /*0bd0*/  SHF.R.S32.HI R41, RZ, 0x1f, R33 ;  /* 0x0000001fff297819 */ /* 0x000fe20000011421 */
[C---:B------:R-:W-:Y:S01]  /*0be0*/  @!P2 IMAD R17, R29.reuse, R3, R18 ;  /* 0x000000031d11a224 */ /* 0x040fe200078e0212 */
[----:B------:R-:W1:Y:S01]  /*0bf0*/  @!P4 LDC.64 R6, c[0x0][0x3e0] ;  /* 0x0000f800ff06cb82 */ /* 0x000e620000000a00 */
[----:B------:R-:W-:Y:S01]  /*0c00*/  @!P2 IMAD.WIDE.U32 R2, R29, R2, R14 ;  /* 0x000000021d02a225 */ /* 0x000fe200078e000e */
[----:B------:R-:W-:Y:S02]  /*0c10*/  ISETP.GE.AND.EX P5, PT, R41, UR5, PT, P5 ;  /* 0x0000000529007c0c */ /* 0x000fe4000bfa6350 */
[----:B------:R-:W-:Y:S01]  /*0c20*/  MOV R23, RZ ;  /* 0x000000ff00177202 */ /* 0x000fe20000000f00 */
[----:B-----5:R-:W-:Y:S01]  /*0c30*/  @!P3 IMAD R16, R37, R8, RZ ;  /* 0x000000082510b224 */ /* 0x020fe200078e02ff */
[----:B------:R-:W-:-:S02]  /*0c40*/  @!P2 IADD3 R3, PT, PT, R3, R17, RZ ;  /* 0x000000110303a210 */ /* 0x000fc40007ffe0ff */
[----:B------:R-:W-:Y:S01]  /*0c50*/  @!P3 MOV R17, R123 ;  /* 0x0000007b0011b202 */ /* 0x000fe20000000f00 */
[----:B------:R-:W-:Y:S01]  /*0c60*/  @!P3 IMAD R29, R31, R9, R16 ;  /* 0x000000091f1db224 */ /* 0x000fe200078e0210 */
[----:B------:R-:W-:Y:S01]  /*0c70*/  @!P3 MOV R16, R120 ;  /* 0x000000780010b202 */ /* 0x000fe20000000f00 */
[----:B------:R2:W5:Y:S01]  /*0c80*/  @!P1 LDG.E R23, desc[UR6][R10.64] ;  /* 0x000000060a179981 */ /* 0x000562000c1e1900 */
[----:B------:R-:W-:-:S03]  /*0c90*/  @!P2 LEA R14, P1, R2, R12, 0x1 ;  /* 0x0000000c020ea211 */ /* 0x000fc600078208ff */
[----:B------:R-:W-:Y:S01]  /*0ca0*/  @!P3 IMAD.WIDE.U32 R16, R31, R8, R16 ;  /* 0x000000081f10b225 */ /* 0x000fe200078e0010 */
[----:B------:R-:W-:Y:S01]  /*0cb0*/  @!P2 LEA.HI.X R15, R2, R13, R3, 0x1, P1 ;  /* 0x0000000d020fa211 */ /* 0x000fe200008f0c03 */
[----:B------:R-:W2:Y:S01]  /*0cc0*/  @!P4 LDC.64 R8, c[0x0][0x390] ;  /* 0x0000e400ff08cb82 */ /* 0x000ea20000000a00 */
[----:B------:R-:W-:Y:S02]  /*0cd0*/  CS2R R20, SRZ ;  /* 0x0000000000147805 */ /* 0x000fe4000001ff00 */
[----:B------:R-:W-:-:S05]  /*0ce0*/  @!P3 IADD3 R13, PT, PT, R17, R29, RZ ;  /* 0x0000001d110db210 */ /* 0x000fca0007ffe0ff */
[----:B------:R-:W2:Y:S01]  /*0cf0*/  @!P5 LDC.64 R2, c[0x0][0x3e0] ;  /* 0x0000f800ff02db82 */ /* 0x000ea20000000a00 */
[----:B0-----:R-:W-:Y:S01]  /*0d00*/  @!P3 LEA R12, P1, R16, R4, 0x1 ;  /* 0x00000004100cb211 */ /* 0x001fe200078208ff */
[----:B------:R0:W5:Y:S01]  /*0d10*/  @!P2 LDG.E R21, desc[UR6][R14.64] ;  /* 0x000000060e15a981 */ /* 0x000162000c1e1900 */
[C---:B------:R-:W-:Y:S02]  /*0d20*/  IADD3 R17, PT, PT, R0.reuse, 0xc0, RZ ;  /* 0x000000c000117810 */ /* 0x040fe40007ffe0ff */
[----:B------:R-:W-:Y:S01]  /*0d30*/  IADD3 R35, PT, PT, R0, 0xd0, RZ ;  /* 0x000000d000237810 */ /* 0x000fe20007ffe0ff */
[----:B-1----:R-:W-:Y:S01]  /*0d40*/  @!P4 IMAD R4, R39, R6, RZ ;  /* 0x000000062704c224 */ /* 0x002fe200078e02ff */
[----:B------:R-:W-:Y:S02]  /*0d50*/  @!P3 LEA.HI.X R13, R16, R5, R13, 0x1, P1 ;  /* 0x00000005100db211 */ /* 0x000fe400008f0c0d */
[----:B--2---:R-:W-:Y:S02]  /*0d60*/  @!P4 MOV R10, R120 ;  /* 0x00000078000ac202 */ /* 0x004fe40000000f00 */
[----:B------:R-:W-:-:S02]  /*0d70*/  @!P4 MOV R11, R123 ;  /* 0x0000007b000bc202 */ /* 0x000fc40000000f00 */
[----:B------:R-:W-:Y:S02]  /*0d80*/  ISETP.GE.U32.AND P1, PT, R17, UR4, PT ;  /* 0x0000000411007c0c */ /* 0x000fe4000bf26070 */
[----:B------:R-:W-:Y:S02]  /*0d90*/  SHF.R.S32.HI R31, RZ, 0x1f, R17 ;  /* 0x0000001fff1f7819 */ /* 0x000fe40000011411 */
[----:B------:R-:W-:Y:S02]  /*0da0*/  ISETP.GE.U32.AND P2, PT, R35, UR4, PT ;  /* 0x0000000423007c0c */ /* 0x000fe4000bf46070 */
[----:B------:R-:W-:Y:S01]  /*0db0*/  SHF.R.S32.HI R37, RZ, 0x1f, R35 ;  /* 0x0000001fff257819 */ /* 0x000fe20000011423 */
[----:B------:R-:W-:Y:S01]  /*0dc0*/  @!P4 IMAD R5, R19, R7, R4 ;  /* 0x000000071305c224 */ /* 0x000fe200078e0204 */
[----:B------:R-:W-:Y:S01]  /*0dd0*/  ISETP.GE.AND.EX P1, PT, R31, UR5, PT, P1 ;  /* 0x000000051f007c0c */ /* 0x000fe2000bf26310 */
[----:B------:R-:W-:Y:S01]  /*0de0*/  @!P4 IMAD.WIDE.U32 R10, R19, R6, R10 ;  /* 0x00000006130ac225 */ /* 0x000fe200078e000a */
[----:B------:R-:W-:Y:S01]  /*0df0*/  MOV R16, RZ ;  /* 0x000000ff00107202 */ /* 0x000fe20000000f00 */
[----:B------:R-:W1:Y:S01]  /*0e00*/  @!P5 LDC.64 R6, c[0x0][0x390] ;  /* 0x0000e400ff06db82 */ /* 0x000e620000000a00 */
[----:B------:R-:W-:-:S02]  /*0e10*/  ISETP.GE.AND.EX P2, PT, R37, UR5, PT, P2 ;  /* 0x0000000525007c0c */ /* 0x000fc4000bf46320 */
[----:B------:R-:W-:Y:S02]  /*0e20*/  @!P4 IADD3 R11, PT, PT, R11, R5, RZ ;  /* 0x000000050b0bc210 */ /* 0x000fe40007ffe0ff */
[----:B------:R2:W5:Y:S01]  /*0e30*/  @!P3 LDG.E R16, desc[UR6][R12.64] ;  /* 0x000000060c10b981 */ /* 0x000562000c1e1900 */
[----:B------:R-:W-:Y:S01]  /*0e40*/  @!P4 LEA R28, P3, R10, R8, 0x1 ;  /* 0x000000080a1cc211 */ /* 0x000fe200078608ff */
[----:B------:R-:W-:Y:S01]  /*0e50*/  @!P5 IMAD R8, R41, R2, RZ ;  /* 0x000000022908d224 */ /* 0x000fe200078e02ff */
[----:B------:R-:W-:Y:S02]  /*0e60*/  IADD3 R19, PT, PT, R0, 0xe0, RZ ;  /* 0x000000e000137810 */ /* 0x000fe40007ffe0ff */
[----:B------:R-:W-:Y:S01]  /*0e70*/  @!P4 LEA.HI.X R29, R10, R9, R11, 0x1, P3 ;  /* 0x000000090a1dc211 */ /* 0x000fe200018f0c0b */
[----:B------:R-:W1:Y:S01]  /*0e80*/  @!P1 LDC.64 R4, c[0x0][0x3e0] ;  /* 0x0000f800ff049b82 */ /* 0x000e620000000a00 */
[----:B------:R-:W-:Y:S01]  /*0e90*/  ISETP.GE.U32.AND P3, PT, R19, UR4, PT ;  /* 0x0000000413007c0c */ /* 0x000fe2000bf66070 */
[----:B0-----:R-:W-:Y:S01]  /*0ea0*/  @!P5 IMAD R15, R33, R3, R8 ;  /* 0x00000003210fd224 */ /* 0x001fe200078e0208 */
[----:B------:R-:W-:-:S02]  /*0eb0*/  SHF.R.S32.HI R39, RZ, 0x1f, R19 ;  /* 0x0000001fff277819 */ /* 0x000fc40000011413 */
[----:B------:R-:W-:Y:S02]  /*0ec0*/  @!P5 MOV R8, R120 ;  /* 0x000000780008d202 */ /* 0x000fe40000000f00 */
[----:B------:R-:W-:Y:S01]  /*0ed0*/  @!P5 MOV R9, R123 ;  /* 0x0000007b0009d202 */ /* 0x000fe20000000f00 */
[----:B------:R-:W0:Y:S01]  /*0ee0*/  @!P2 LDC.64 R10, c[0x0][0x3e0] ;  /* 0x0000f800ff0aab82 */ /* 0x000e220000000a00 */
[----:B------:R-:W-:Y:S01]  /*0ef0*/  ISETP.GE.AND.EX P3, PT, R39, UR5, PT, P3 ;  /* 0x0000000527007c0c */ /* 0x000fe2000bf66330 */
[----:B------:R-:W-:Y:S01]  /*0f00*/  @!P5 IMAD.WIDE.U32 R2, R33, R2, R8 ;  /* 0x000000022102d225 */ /* 0x000fe200078e0008 */
[----:B------:R-:W-:-:S05]  /*0f10*/  MOV R18, RZ ;  /* 0x000000ff00127202 */ /* 0x000fca0000000f00 */
[----:B--2---:R-:W2:Y:S01]  /*0f20*/  @!P1 LDC.64 R12, c[0x0][0x390] ;  /* 0x0000e400ff0c9b82 */ /* 0x004ea20000000a00 */
[----:B------:R-:W-:Y:S02]  /*0f30*/  @!P5 IADD3 R3, PT, PT, R3, R15, RZ ;  /* 0x0000000f0303d210 */ /* 0x000fe40007ffe0ff */
[----:B-1----:R-:W-:Y:S01]  /*0f40*/  @!P5 LEA R14, P6, R2, R6, 0x1 ;  /* 0x00000006020ed211 */ /* 0x002fe200078c08ff */
[----:B------:R1:W5:Y:S01]  /*0f50*/  @!P4 LDG.E R18, desc[UR6][R28.64] ;  /* 0x000000061c12c981 */ /* 0x000362000c1e1900 */
[----:B------:R-:W-:Y:S02]  /*0f60*/  IADD3 R33, PT, PT, R0, 0x110, RZ ;  /* 0x0000011000217810 */ /* 0x000fe40007ffe0ff */
[----:B------:R-:W-:Y:S01]  /*0f70*/  @!P5 LEA.HI.X R15, R2, R7, R3, 0x1, P6 ;  /* 0x00000007020fd211 */ /* 0x000fe200030f0c03 */
[----:B------:R-:W2:Y:S01]  /*0f80*/  @!P2 LDC.64 R8, c[0x0][0x390] ;  /* 0x0000e400ff08ab82 */ /* 0x000ea20000000a00 */
[----:B------:R-:W-:Y:S02]  /*0f90*/  ISETP.GE.U32.AND P4, PT, R33, UR4, PT ;  /* 0x0000000421007c0c */ /* 0x000fe4000bf86070 */
[----:B------:R-:W-:Y:S01]  /*0fa0*/  SHF.R.S32.HI R41, RZ, 0x1f, R33 ;  /* 0x0000001fff297819 */ /* 0x000fe20000011421 */
[----:B------:R-:W-:-:S04]  /*0fb0*/  @!P1 IMAD R2, R31, R4, RZ ;  /* 0x000000041f029224 */ /* 0x000fc800078e02ff */
[----:B------:R-:W3:Y:S01]  /*0fc0*/  @!P3 LDC.64 R6, c[0x0][0x3e0] ;  /* 0x0000f800ff06bb82 */ /* 0x000ee20000000a00 */
[----:B------:R-:W-:Y:S01]  /*0fd0*/  ISETP.GE.AND.EX P4, PT, R41, UR5, PT, P4 ;  /* 0x0000000529007c0c */ /* 0x000fe2000bf86340 */
[----:B0-----:R-:W-:Y:S01]  /*0fe0*/  @!P2 IMAD R22, R37, R10, RZ ;  /* 0x0000000a2516a224 */ /* 0x001fe200078e02ff */
[-C--:B------:R-:W-:Y:S01]  /*0ff0*/  @!P1 MOV R30, R120.reuse ;  /* 0x00000078001e9202 */ /* 0x080fe20000000f00 */
[----:B------:R2:W5:Y:S01]  /*1000*/  @!P5 LDG.E R20, desc[UR6][R14.64] ;  /* 0x000000060e14d981 */ /* 0x000562000c1e1900 */
[-C--:B------:R-:W-:Y:S02]  /*1010*/  @!P1 MOV R31, R123.reuse ;  /* 0x0000007b001f9202 */ /* 0x080fe40000000f00 */
[----:B-1----:R-:W-:Y:S02]  /*1020*/  @!P2 MOV R28, R120 ;  /* 0x00000078001ca202 */ /* 0x002fe40000000f00 */
[----:B------:R-:W-:Y:S01]  /*1030*/  @!P2 MOV R29, R123 ;  /* 0x0000007b001da202 */ /* 0x000fe20000000f00 */
[----:B------:R-:W-:-:S02]  /*1040*/  @!P1 IMAD R5, R17, R5, R2 ;  /* 0x0000000511059224 */ /* 0x000fc400078e0202 */
[----:B------:R-:W-:Y:S01]  /*1050*/  @!P1 IMAD.WIDE.U32 R30, R17, R4, R30 ;  /* 0x00000004111e9225 */ /* 0x000fe200078e001e */
[----:B------:R-:W0:Y:S03]  /*1060*/  @!P3 LDC.64 R2, c[0x0][0x390] ;  /* 0x0000e400ff02bb82 */ /* 0x000e260000000a00 */
[C---:B------:R-:W-:Y:S02]  /*1070*/  @!P2 IMAD R11, R35.reuse, R11, R22 ;  /* 0x0000000b230ba224 */ /* 0x040fe400078e0216 */
[----:B------:R-:W-:Y:S01]  /*1080*/  @!P2 IMAD.WIDE.U32 R28, R35, R10, R28 ;  /* 0x0000000a231ca225 */ /* 0x000fe200078e001c */
[----:B------:R-:W-:Y:S02]  /*1090*/  IADD3 R35, PT, PT, R0, 0x140, RZ ;  /* 0x0000014000237810 */ /* 0x000fe40007ffe0ff */
[----:B------:R-:W-:Y:S02]  /*10a0*/  @!P1 IADD3 R10, PT, PT, R31, R5, RZ ;  /* 0x000000051f0a9210 */ /* 0x000fe40007ffe0ff */
[----:B--2---:R-:W-:Y:S01]  /*10b0*/  @!P1 LEA R14, P6, R30, R12, 0x1 ;  /* 0x0000000c1e0e9211 */ /* 0x004fe200078c08ff */
[----:B------:R-:W1:Y:S01]  /*10c0*/  @!P4 LDC.64 R4, c[0x0][0x3e0] ;  /* 0x0000f800ff04cb82 */ /* 0x000e620000000a00 */
[----:B------:R-:W-:-:S02]  /*10d0*/  ISETP.GE.U32.AND P5, PT, R35, UR4, PT ;  /* 0x0000000423007c0c */ /* 0x000fc4000bfa6070 */
[----:B------:R-:W-:Y:S02]  /*10e0*/  SHF.R.S32.HI R37, RZ, 0x1f, R35 ;  /* 0x0000001fff257819 */ /* 0x000fe40000011423 */
[----:B------:R-:W-:Y:S02]  /*10f0*/  @!P1 LEA.HI.X R15, R30, R13, R10, 0x1, P6 ;  /* 0x0000000d1e0f9211 */ /* 0x000fe400030f0c0a */
[----:B------:R-:W-:Y:S01]  /*1100*/  ISETP.GE.AND.EX P5, PT, R37, UR5, PT, P5 ;  /* 0x0000000525007c0c */ /* 0x000fe2000bfa6350 */
[----:B------:R-:W2:Y:S01]  /*1110*/  @!P4 LDC.64 R12, c[0x0][0x390] ;  /* 0x0000e400ff0ccb82 */ /* 0x000ea20000000a00 */
[----:B------:R-:W-:Y:S01]  /*1120*/  @!P2 LEA R10, P6, R28, R8, 0x1 ;  /* 0x000000081c0aa211 */ /* 0x000fe200078c08ff */
[----:B---3--:R-:W-:Y:S01]  /*1130*/  @!P3 IMAD R8, R39, R6, RZ ;  /* 0x000000062708b224 */ /* 0x008fe200078e02ff */
[----:B------:R-:W-:-:S03]  /*1140*/  @!P2 IADD3 R11, PT, PT, R29, R11, RZ ;  /* 0x0000000b1d0ba210 */ /* 0x000fc60007ffe0ff */
[C---:B------:R-:W-:Y:S01]  /*1150*/  @!P3 IMAD R29, R19.reuse, R7, R8 ;  /* 0x00000007131db224 */ /* 0x040fe200078e0208 */
[----:B------:R-:W-:Y:S02]  /*1160*/  @!P2 LEA.HI.X R11, R28, R9, R11, 0x1, P6 ;  /* 0x000000091c0ba211 */ /* 0x000fe400030f0c0b */
[----:B------:R-:W-:Y:S02]  /*1170*/  @!P3 MOV R8, R120 ;  /* 0x000000780008b202 */ /* 0x000fe40000000f00 */
[----:B------:R-:W-:Y:S01]  /*1180*/  @!P3 MOV R9, R123 ;  /* 0x0000007b0009b202 */ /* 0x000fe20000000f00 */
[----:B------:R-:W3:Y:S01]  /*1190*/  @!P2 LDG.E R24, desc[UR6][R10.64] ;  /* 0x000000060a18a981 */ /* 0x000ee2000c1e1900 */
[----:B------:R-:W-:Y:S02]  /*11a0*/  MOV R22, RZ ;  /* 0x000000ff00167202 */ /* 0x000fe40000000f00 */
[----:B------:R-:W-:Y:S01]  /*11b0*/  IADD3 R17, PT, PT, R0, 0x150, RZ ;  /* 0x0000015000117810 */ /* 0x000fe20007ffe0ff */
[----:B------:R-:W-:-:S02]  /*11c0*/  @!P3 IMAD.WIDE.U32 R8, R19, R6, R8 ;  /* 0x000000061308b225 */ /* 0x000fc400078e0008 */
[----:B------:R-:W2:Y:S01]  /*11d0*/  @!P5 LDC.64 R6, c[0x0][0x3e0] ;  /* 0x0000f800ff06db82 */ /* 0x000ea20000000a00 */
[----:B------:R1:W3:Y:S01]  /*11e0*/  @!P1 LDG.E R22, desc[UR6][R14.64] ;  /* 0x000000060e169981 */ /* 0x0002e2000c1e1900 */
[----:B------:R-:W-:Y:S02]  /*11f0*/  ISETP.GE.U32.AND P1, PT, R17, UR4, PT ;  /* 0x0000000411007c0c */ /* 0x000fe4000bf26070 */
[----:B------:R-:W-:Y:S02]  /*1200*/  SHF.R.S32.HI R39, RZ, 0x1f, R17 ;  /* 0x0000001fff277819 */ /* 0x000fe40000011411 */
[----:B------:R-:W-:Y:S02]  /*1210*/  @!P3 IADD3 R9, PT, PT, R9, R29, RZ ;  /* 0x0000001d0909b210 */ /* 0x000fe40007ffe0ff */
[----:B------:R-:W-:Y:S01]  /*1220*/  ISETP.GE.AND.EX P1, PT, R39, UR5, PT, P1 ;  /* 0x0000000527007c0c */ /* 0x000fe2000bf26310 */
[----:B-1----:R-:W-:Y:S01]  /*1230*/  @!P4 IMAD R14, R41, R4, RZ ;  /* 0x00000004290ec224 */ /* 0x002fe200078e02ff */
[----:B0-----:R-:W-:-:S02]  /*1240*/  @!P3 LEA R2, P6, R8, R2, 0x1 ;  /* 0x000000020802b211 */ /* 0x001fc400078c08ff */
[----:B------:R-:W-:Y:S01]  /*1250*/  @!P4 MOV R15, R123 ;  /* 0x0000007b000fc202 */ /* 0x000fe20000000f00 */
[C---:B------:R-:W-:Y:S01]  /*1260*/  @!P4 IMAD R19, R33.reuse, R5, R14 ;  /* 0x000000052113c224 */ /* 0x040fe200078e020e */
[----:B------:R-:W-:Y:S02]  /*1270*/  @!P4 MOV R14, R120 ;  /* 0x00000078000ec202 */ /* 0x000fe40000000f00 */
[----:B------:R-:W-:Y:S02]  /*1280*/  @!P3 LEA.HI.X R3, R8, R3, R9, 0x1, P6 ;  /* 0x000000030803b211 */ /* 0x000fe400030f0c09 */
[C---:B------:R-:W-:Y:S01]  /*1290*/  IADD3 R31, PT, PT, R0.reuse, 0x170, RZ ;  /* 0x00000170001f7810 */ /* 0x040fe20007ffe0ff */
[----:B------:R-:W0:Y:S01]  /*12a0*/  @!P5 LDC.64 R8, c[0x0][0x390] ;  /* 0x0000e400ff08db82 */ /* 0x000e220000000a00 */
[----:B------:R-:W-:Y:S01]  /*12b0*/  @!P4 IMAD.WIDE.U32 R14, R33, R4, R14 ;  /* 0x00000004210ec225 */ /* 0x000fe200078e000e */
[----:B------:R-:W-:Y:S01]  /*12c0*/  IADD3 R33, PT, PT, R0, 0x190, RZ ;  /* 0x0000019000217810 */ /* 0x000fe20007ffe0ff */
[----:B------:R1:W3:Y:S01]  /*12d0*/  @!P3 LDG.E R26, desc[UR6][R2.64] ;  /* 0x00000006021ab981 */ /* 0x0002e2000c1e1900 */
[----:B------:R-:W-:-:S02]  /*12e0*/  ISETP.GE.U32.AND P2, PT, R31, UR4, PT ;  /* 0x000000041f007c0c */ /* 0x000fc4000bf46070 */
[----:B------:R-:W-:Y:S02]  /*12f0*/  SHF.R.S32.HI R41, RZ, 0x1f, R31 ;  /* 0x0000001fff297819 */ /* 0x000fe4000001141f */
[----:B------:R-:W4:Y:S01]  /*1300*/  @!P1 LDC.64 R4, c[0x0][0x3e0] ;  /* 0x0000f800ff049b82 */ /* 0x000f220000000a00 */
[----:B------:R-:W-:Y:S02]  /*1310*/  ISETP.GE.U32.AND P3, PT, R33, UR4, PT ;  /* 0x0000000421007c0c */ /* 0x000fe4000bf66070 */
[----:B------:R-:W-:Y:S02]  /*1320*/  SHF.R.S32.HI R43, RZ, 0x1f, R33 ;  /* 0x0000001fff2b7819 */ /* 0x000fe40000011421 */
[----:B------:R-:W-:Y:S02]  /*1330*/  ISETP.GE.AND.EX P2, PT, R41, UR5, PT, P2 ;  /* 0x0000000529007c0c */ /* 0x000fe4000bf46320 */
[----:B--2---:R-:W-:Y:S01]  /*1340*/  @!P4 LEA R28, P6, R14, R12, 0x1 ;  /* 0x0000000c0e1cc211 */ /* 0x004fe200078c08ff */
[----:B------:R-:W-:Y:S01]  /*1350*/  @!P5 IMAD R12, R37, R6, RZ ;  /* 0x00000006250cd224 */ /* 0x000fe200078e02ff */
[----:B------:R-:W-:-:S02]  /*1360*/  @!P4 IADD3 R10, PT, PT, R15, R19, RZ ;  /* 0x000000130f0ac210 */ /* 0x000fc40007ffe0ff */
[----:B------:R-:W-:Y:S01]  /*1370*/  ISETP.GE.AND.EX P3, PT, R43, UR5, PT, P3 ;  /* 0x000000052b007c0c */ /* 0x000fe2000bf66330 */
[C---:B------:R-:W-:Y:S01]  /*1380*/  @!P5 IMAD R15, R35.reuse, R7, R12 ;  /* 0x00000007230fd224 */ /* 0x040fe200078e020c */
[----:B------:R-:W-:Y:S02]  /*1390*/  @!P4 LEA.HI.X R29, R14, R13, R10, 0x1, P6 ;  /* 0x0000000d0e1dc211 */ /* 0x000fe400030f0c0a */
[----:B------:R-:W-:Y:S01]  /*13a0*/  @!P5 MOV R10, R120 ;  /* 0x00000078000ad202 */ /* 0x000fe20000000f00 */
[----:B------:R-:W2:Y:S01]  /*13b0*/  @!P1 LDC.64 R12, c[0x0][0x390] ;  /* 0x0000e400ff0c9b82 */ /* 0x000ea20000000a00 */
[----:B------:R-:W-:Y:S02]  /*13c0*/  @!P5 MOV R11, R123 ;  /* 0x0000007b000bd202 */ /* 0x000fe40000000f00 */
[----:B------:R-:W-:Y:S02]  /*13d0*/  MOV R52, RZ ;  /* 0x000000ff00347202 */ /* 0x000fe40000000f00 */
[----:B------:R-:W-:Y:S01]  /*13e0*/  IADD3 R19, PT, PT, R0, 0x1c0, RZ ;  /* 0x000001c000137810 */ /* 0x000fe20007ffe0ff */
[----:B------:R-:W-:-:S02]  /*13f0*/  @!P5 IMAD.WIDE.U32 R10, R35, R6, R10 ;  /* 0x00000006230ad225 */ /* 0x000fc400078e000a */
[----:B-1----:R-:W1:Y:S01]  /*1400*/  @!P2 LDC.64 R2, c[0x0][0x3e0] ;  /* 0x0000f800ff02ab82 */ /* 0x002e620000000a00 */
[----:B------:R4:W3:Y:S01]  /*1410*/  @!P4 LDG.E R52, desc[UR6][R28.64] ;  /* 0x000000061c34c981 */ /* 0x0008e2000c1e1900 */
[----:B------:R-:W-:Y:S02]  /*1420*/  ISETP.GE.U32.AND P4, PT, R19, UR4, PT ;  /* 0x0000000413007c0c */ /* 0x000fe4000bf86070 */
[----:B------:R-:W-:Y:S02]  /*1430*/  @!P5 IADD3 R11, PT, PT, R11, R15, RZ ;  /* 0x0000000f0b0bd210 */ /* 0x000fe40007ffe0ff */
[----:B------:R-:W-:Y:S02]  /*1440*/  SHF.R.S32.HI R35, RZ, 0x1f, R19 ;  /* 0x0000001fff237819 */ /* 0x000fe40000011413 */
[----:B------:R-:W1:Y:S01]  /*1450*/  @!P3 LDC.64 R6, c[0x0][0x3e0] ;  /* 0x0000f800ff06bb82 */ /* 0x000e620000000a00 */
[C---:B0-----:R-:W-:Y:S02]  /*1460*/  @!P5 LEA R14, P6, R10.reuse, R8, 0x1 ;  /* 0x000000080a0ed211 */ /* 0x041fe400078c08ff */
[----:B------:R-:W-:Y:S01]  /*1470*/  ISETP.GE.AND.EX P4, PT, R35, UR5, PT, P4 ;  /* 0x0000000523007c0c */ /* 0x000fe2000bf86340 */
[----:B----4-:R-:W-:Y:S01]  /*1480*/  @!P1 IMAD R8, R39, R4, RZ ;  /* 0x0000000427089224 */ /* 0x010fe200078e02ff */
[----:B------:R-:W-:-:S02]  /*1490*/  @!P5 LEA.HI.X R15, R10, R9, R11, 0x1, P6 ;  /* 0x000000090a0fd211 */ /* 0x000fc400030f0c0b */
[----:B------:R-:W-:Y:S01]  /*14a0*/  @!P1 MOV R28, R120 ;  /* 0x00000078001c9202 */ /* 0x000fe20000000f00 */
[----:B------:R-:W0:Y:S01]  /*14b0*/  @!P2 LDC.64 R10, c[0x0][0x390] ;  /* 0x0000e400ff0aab82 */ /* 0x000e220000000a00 */
[----:B------:R-:W-:Y:S02]  /*14c0*/  @!P1 MOV R29, R123 ;  /* 0x0000007b001d9202 */ /* 0x000fe40000000f00 */
[----:B------:R-:W-:Y:S01]  /*14d0*/  MOV R58, RZ ;  /* 0x000000ff003a7202 */ /* 0x000fe20000000f00 */
[C---:B------:R-:W-:Y:S01]  /*14e0*/  @!P1 IMAD R5, R17.reuse, R5, R8 ;  /* 0x0000000511059224 */ /* 0x040fe200078e0208 */
[----:B------:R-:W-:Y:S01]  /*14f0*/  ISETP.GE.U32.AND P6, PT, R116, UR4, PT ;  /* 0x0000000474007c0c */ /* 0x000fe2000bfc6070 */
[----:B------:R-:W-:Y:S02]  /*1500*/  @!P1 IMAD.WIDE.U32 R28, R17, R4, R28 ;  /* 0x00000004111c9225 */ /* 0x000fe400078e001c */
[----:B------:R-:W4:Y:S01]  /*1510*/  @!P3 LDC.64 R8, c[0x0][0x390] ;  /* 0x0000e400ff08bb82 */ /* 0x000f220000000a00 */
[----:B------:R1:W3:Y:S01]  /*1520*/  @!P5 LDG.E R58, desc[UR6][R14.64] ;  /* 0x000000060e3ad981 */ /* 0x0002e2000c1e1900 */
[----:B------:R-:W-:-:S02]  /*1530*/  ISETP.GE.AND.EX P5, PT, R96, UR5, PT, P6 ;  /* 0x0000000560007c0c */ /* 0x000fc4000bfa6360 */
[----:B------:R-:W-:Y:S02]  /*1540*/  @!P1 IADD3 R17, PT, PT, R29, R5, RZ ;  /* 0x000000051d119210 */ /* 0x000fe40007ffe0ff */
[C---:B--2---:R-:W-:Y:S02]  /*1550*/  @!P1 LEA R12, P6, R28.reuse, R12, 0x1 ;  /* 0x0000000c1c0c9211 */ /* 0x044fe400078c08ff */
[----:B------:R-:W2:Y:S01]  /*1560*/  @!P4 LDC.64 R4, c[0x0][0x3e0] ;  /* 0x0000f800ff04cb82 */ /* 0x000ea20000000a00 */
[----:B------:R-:W-:Y:S02]  /*1570*/  @!P2 MOV R29, R123 ;  /* 0x0000007b001da202 */ /* 0x000fe40000000f00 */
[----:B------:R-:W-:Y:S01]  /*1580*/  @!P1 LEA.HI.X R13, R28, R13, R17, 0x1, P6 ;  /* 0x0000000d1c0d9211 */ /* 0x000fe200030f0c11 */
[----:B-1----:R-:W-:Y:S01]  /*1590*/  @!P2 IMAD R30, R41, R2, RZ ;  /* 0x00000002291ea224 */ /* 0x002fe200078e02ff */
[----:B------:R-:W-:Y:S01]  /*15a0*/  @!P2 MOV R28, R120 ;  /* 0x00000078001ca202 */ /* 0x000fe20000000f00 */
[----:B------:R-:W-:-:S02]  /*15b0*/  @!P3 IMAD R32, R43, R6, RZ ;  /* 0x000000062b20b224 */ /* 0x000fc400078e02ff */
[C---:B------:R-:W-:Y:S02]  /*15c0*/  @!P2 IMAD R17, R31.reuse, R3, R30 ;  /* 0x000000031f11a224 */ /* 0x040fe400078e021e */
[----:B------:R-:W-:Y:S02]  /*15d0*/  @!P2 IMAD.WIDE.U32 R28, R31, R2, R28 ;  /* 0x000000021f1ca225 */ /* 0x000fe400078e001c */
[----:B------:R-:W1:Y:S01]  /*15e0*/  @!P5 LDC.64 R2, c[0x0][0x3e0] ;  /* 0x0000f800ff02db82 */ /* 0x000e620000000a00 */
[----:B------:R-:W-:Y:S01]  /*15f0*/  @!P3 MOV R14, R120 ;  /* 0x00000078000eb202 */ /* 0x000fe20000000f00 */
[----:B------:R-:W-:Y:S01]  /*1600*/  @!P3 IMAD R31, R33, R7, R32 ;  /* 0x00000007211fb224 */ /* 0x000fe200078e0220 */
[----:B------:R-:W-:Y:S02]  /*1610*/  @!P3 MOV R15, R123 ;  /* 0x0000007b000fb202 */ /* 0x000fe40000000f00 */
[----:B------:R-:W-:Y:S02]  /*1620*/  @!P2 IADD3 R7, PT, PT, R29, R17, RZ ;  /* 0x000000111d07a210 */ /* 0x000fe40007ffe0ff */
[----:B0-----:R-:W-:-:S02]  /*1630*/  @!P2 LEA R10, P6, R28, R10, 0x1 ;  /* 0x0000000a1c0aa211 */ /* 0x001fc400078c08ff */
[----:B------:R-:W-:Y:S02]  /*1640*/  MOV R60, RZ ;  /* 0x000000ff003c7202 */ /* 0x000fe40000000f00 */
[----:B------:R-:W-:Y:S01]  /*1650*/  MOV R64, RZ ;  /* 0x000000ff00407202 */ /* 0x000fe20000000f00 */
[----:B------:R-:W-:Y:S01]  /*1660*/  @!P3 IMAD.WIDE.U32 R14, R33, R6, R14 ;  /* 0x00000006210eb225 */ /* 0x000fe200078e000e */
[----:B------:R-:W-:Y:S02]  /*1670*/  @!P2 LEA.HI.X R11, R28, R11, R7, 0x1, P6 ;  /* 0x0000000b1c0ba211 */ /* 0x000fe400030f0c07 */
[----:B------:R1:W3:Y:S01]  /*1680*/  @!P1 LDG.E R60, desc[UR6][R12.64] ;  /* 0x000000060c3c9981 */ /* 0x0002e2000c1e1900 */
[----:B------:R-:W0:Y:S01]  /*1690*/  @!P4 LDC.64 R6, c[0x0][0x390] ;  /* 0x0000e400ff06cb82 */ /* 0x000e220000000a00 */
[----:B------:R-:W-:Y:S02]  /*16a0*/  @!P3 IADD3 R15, PT, PT, R15, R31, RZ ;  /* 0x0000001f0f0fb210 */ /* 0x000fe40007ffe0ff */
[----:B------:R1:W3:Y:S01]  /*16b0*/  @!P2 LDG.E R64, desc[UR6][R10.64] ;  /* 0x000000060a40a981 */ /* 0x0002e2000c1e1900 */
[----:B----4-:R-:W-:Y:S01]  /*16c0*/  @!P3 LEA R30, P1, R14, R8, 0x1 ;  /* 0x000000080e1eb211 */ /* 0x010fe200078208ff */
[----:B--2---:R-:W-:Y:S01]  /*16d0*/  @!P4 IMAD R8, R35, R4, RZ ;  /* 0x000000042308c224 */ /* 0x004fe200078e02ff */
[----:B------:R-:W-:-:S02]  /*16e0*/  ISETP.GE.U32.AND P2, PT, R114, UR4, PT ;  /* 0x0000000472007c0c */ /* 0x000fc4000bf46070 */
[----:B------:R-:W-:Y:S01]  /*16f0*/  @!P3 LEA.HI.X R31, R14, R9, R15, 0x1, P1 ;  /* 0x000000090e1fb211 */ /* 0x000fe200008f0c0f */
[----:B------:R-:W2:Y:S01]  /*1700*/  @!P5 LDC.64 R28, c[0x0][0x390] ;  /* 0x0000e400ff1cdb82 */ /* 0x000ea20000000a00 */
[----:B------:R-:W-:Y:S01]  /*1710*/  ISETP.GE.AND.EX P2, PT, R94, UR5, PT, P2 ;  /* 0x000000055e007c0c */ /* 0x000fe2000bf46320 */
[----:B------:R-:W-:Y:S01]  /*1720*/  @!P4 IMAD R15, R19, R5, R8 ;  /* 0x00000005130fc224 */ /* 0x000fe200078e0208 */
[----:B------:R-:W-:Y:S02]  /*1730*/  ISETP.GE.U32.AND P1, PT, R115, UR4, PT ;  /* 0x0000000473007c0c */ /* 0x000fe4000bf26070 */
[----:B------:R-:W-:Y:S02]  /*1740*/  @!P4 MOV R8, R120 ;  /* 0x000000780008c202 */ /* 0x000fe40000000f00 */
[----:B------:R-:W-:Y:S01]  /*1750*/  @!P4 MOV R9, R123 ;  /* 0x0000007b0009c202 */ /* 0x000fe20000000f00 */
[----:B-1----:R-:W-:Y:S01]  /*1760*/  @!P5 IMAD R12, R96, R2, RZ ;  /* 0x00000002600cd224 */ /* 0x002fe200078e02ff */
[----:B------:R-:W-:Y:S01]  /*1770*/  ISETP.GE.AND.EX P1, PT, R95, UR5, PT, P1 ;  /* 0x000000055f007c0c */ /* 0x000fe2000bf26310 */
[----:B------:R-:W-:Y:S01]  /*1780*/  @!P4 IMAD.WIDE.U32 R4, R19, R4, R8 ;  /* 0x000000041304c225 */ /* 0x000fe200078e0008 */
[----:B------:R-:W-:-:S03]  /*1790*/  @!P5 MOV R10, R120 ;  /* 0x00000078000ad202 */ /* 0x000fc60000000f00 */
[C---:B------:R-:W-:Y:S01]  /*17a0*/  @!P5 IMAD R13, R116.reuse, R3, R12 ;  /* 0x00000003740dd224 */ /* 0x040fe200078e020c */
[----:B------:R-:W-:Y:S02]  /*17b0*/  @!P4 IADD3 R3, PT, PT, R5, R15, RZ ;  /* 0x0000000f0503c210 */ /* 0x000fe40007ffe0ff */
[----:B------:R-:W-:Y:S01]  /*17c0*/  @!P5 MOV R11, R123 ;  /* 0x0000007b000bd202 */ /* 0x000fe20000000f00 */
[----:B------:R-:W1:Y:S01]  /*17d0*/  @!P2 LDC.64 R14, c[0x0][0x3e0] ;  /* 0x0000f800ff0eab82 */ /* 0x000e620000000a00 */
[----:B------:R-:W-:Y:S01]  /*17e0*/  MOV R68, RZ ;  /* 0x000000ff00447202 */ /* 0x000fe20000000f00 */
[----:B------:R-:W-:Y:S01]  /*17f0*/  @!P5 IMAD.WIDE.U32 R10, R116, R2, R10 ;  /* 0x00000002740ad225 */ /* 0x000fe200078e000a */
[----:B0-----:R-:W-:-:S04]  /*1800*/  @!P4 LEA R2, P6, R4, R6, 0x1 ;  /* 0x000000060402c211 */ /* 0x001fc800078c08ff */
[----:B------:R-:W4:Y:S01]  /*1810*/  @!P3 LDG.E R68, desc[UR6][R30.64] ;  /* 0x000000061e44b981 */ /* 0x000f22000c1e1900 */
[----:B------:R-:W0:Y:S01]  /*1820*/  @!P1 LDC.64 R8, c[0x0][0x3e0] ;  /* 0x0000f800ff089b82 */ /* 0x000e220000000a00 */
[----:B------:R-:W-:Y:S02]  /*1830*/  ISETP.GE.U32.AND P3, PT, R113, UR4, PT ;  /* 0x0000000471007c0c */ /* 0x000fe4000bf66070 */
[----:B------:R-:W-:Y:S02]  /*1840*/  @!P4 LEA.HI.X R3, R4, R7, R3, 0x1, P6 ;  /* 0x000000070403c211 */ /* 0x000fe400030f0c03 */
[----:B------:R-:W-:Y:S02]  /*1850*/  @!P5 IADD3 R4, PT, PT, R11, R13, RZ ;  /* 0x0000000d0b04d210 */ /* 0x000fe40007ffe0ff */
[----:B--2---:R-:W-:Y:S01]  /*1860*/  @!P5 LEA R12, P6, R10, R28, 0x1 ;  /* 0x0000001c0a0cd211 */ /* 0x004fe200078c08ff */
[----:B------:R-:W2:Y:S01]  /*1870*/  @!P1 LDC.64 R6, c[0x0][0x390] ;  /* 0x0000e400ff069b82 */ /* 0x000ea20000000a00 */
[----:B------:R-:W-:-:S02]  /*1880*/  ISETP.GE.AND.EX P3, PT, R93, UR5, PT, P3 ;  /* 0x000000055d007c0c */ /* 0x000fc4000bf66330 */
[----:B------:R-:W-:Y:S02]  /*1890*/  @!P5 LEA.HI.X R13, R10, R29, R4, 0x1, P6 ;  /* 0x0000001d0a0dd211 */ /* 0x000fe400030f0c04 */
[----:B------:R-:W-:Y:S02]  /*18a0*/  MOV R28, RZ ;  /* 0x000000ff001c7202 */ /* 0x000fe40000000f00 */
[----:B------:R-:W-:Y:S01]  /*18b0*/  MOV R74, RZ ;  /* 0x000000ff004a7202 */ /* 0x000fe20000000f00 */
[----:B------:R-:W5:Y:S01]  /*18c0*/  @!P2 LDC.64 R10, c[0x0][0x390] ;  /* 0x0000e400ff0aab82 */ /* 0x000f620000000a00 */
[----:B-1----:R-:W-:Y:S02]  /*18d0*/  @!P2 IMAD R17, R94, R14, RZ ;  /* 0x0000000e5e11a224 */ /* 0x002fe400078e02ff */
[----:B------:R-:W3:Y:S01]  /*18e0*/  @!P5 LDG.E R28, desc[UR6][R12.64] ;  /* 0x000000060c1cd981 */ /* 0x000ee2000c1e1900 */
[----:B------:R-:W-:-:S03]  /*18f0*/  ISETP.GE.U32.AND P5, PT, R112, UR4, PT ;  /* 0x0000000470007c0c */ /* 0x000fc6000bfa6070 */
[----:B------:R1:W4:Y:S01]  /*1900*/  @!P4 LDG.E R74, desc[UR6][R2.64] ;  /* 0x00000006024ac981 */ /* 0x000322000c1e1900 */
[----:B------:R-:W2:Y:S01]  /*1910*/  @!P3 LDC.64 R4, c[0x0][0x3e0] ;  /* 0x0000f800ff04bb82 */ /* 0x000ea20000000a00 */
[----:B------:R-:W-:Y:S01]  /*1920*/  ISETP.GE.AND.EX P5, PT, R92, UR5, PT, P5 ;  /* 0x000000055c007c0c */ /* 0x000fe2000bfa6350 */
[----:B------:R-:W-:Y:S01]  /*1930*/  @!P2 IMAD R19, R114, R15, R17 ;  /* 0x0000000f7213a224 */ /* 0x000fe200078e0211 */
[----:B-1----:R-:W-:Y:S02]  /*1940*/  @!P2 MOV R2, R120 ;  /* 0x000000780002a202 */ /* 0x002fe40000000f00 */
[----:B------:R-:W-:Y:S01]  /*1950*/  @!P2 MOV R3, R123 ;  /* 0x0000007b0003a202 */ /* 0x000fe20000000f00 */
[----:B0-----:R-:W-:Y:S01]  /*1960*/  @!P1 IMAD R30, R95, R8, RZ ;  /* 0x000000085f1e9224 */ /* 0x001fe200078e02ff */
[----:B------:R-:W-:-:S07]  /*1970*/  ISETP.GE.U32.AND P4, PT, R111, UR4, PT ;  /* 0x000000046f007c0c */ /* 0x000fce000bf86070 */
[----:B------:R-:W0:Y:S01]  /*1980*/  @!P5 LDC.64 R12, c[0x0][0x3e0] ;  /* 0x0000f800ff0cdb82 */ /* 0x000e220000000a00 */
[----:B------:R-:W-:Y:S01]  /*1990*/  @!P2 IMAD.WIDE.U32 R14, R114, R14, R2 ;  /* 0x0000000e720ea225 */ /* 0x000fe200078e0002 */
[----:B------:R-:W-:Y:S02]  /*19a0*/  @!P1 MOV R2, R120 ;  /* 0x0000007800029202 */ /* 0x000fe40000000f00 */
[----:B------:R-:W-:Y:S01]  /*19b0*/  @!P1 MOV R3, R123 ;  /* 0x0000007b00039202 */ /* 0x000fe20000000f00 */
[C---:B------:R-:W-:Y:S02]  /*19c0*/  @!P1 IMAD R17, R115.reuse, R9, R30 ;  /* 0x0000000973119224 */ /* 0x040fe400078e021e */
[----:B------:R-:W-:-:S03]  /*19d0*/  @!P1 IMAD.WIDE.U32 R8, R115, R8, R2 ;  /* 0x0000000873089225 */ /* 0x000fc600078e0002 */
[----:B------:R-:W1:Y:S01]  /*19e0*/  @!P3 LDC.64 R2, c[0x0][0x390] ;  /* 0x0000e400ff02bb82 */ /* 0x000e620000000a00 */
[----:B------:R-:W-:Y:S02]  /*19f0*/  @!P2 IADD3 R15, PT, PT, R15, R19, RZ ;  /* 0x000000130f0fa210 */ /* 0x000fe40007ffe0ff */
[C---:B-----5:R-:W-:Y:S02]  /*1a00*/  @!P2 LEA R10, P6, R14.reuse, R10, 0x1 ;  /* 0x0000000a0e0aa211 */ /* 0x060fe400078c08ff */
[----:B------:R-:W-:Y:S02]  /*1a10*/  ISETP.GE.AND.EX P4, PT, R91, UR5, PT, P4 ;  /* 0x000000055b007c0c */ /* 0x000fe4000bf86340 */
[----:B------:R-:W-:Y:S02]  /*1a20*/  @!P2 LEA.HI.X R11, R14, R11, R15, 0x1, P6 ;  /* 0x0000000b0e0ba211 */ /* 0x000fe400030f0c0f */
[----:B------:R-:W-:Y:S02]  /*1a30*/  @!P1 IADD3 R9, PT, PT, R9, R17, RZ ;  /* 0x0000001109099210 */ /* 0x000fe40007ffe0ff */
[----:B--2---:R-:W-:Y:S01]  /*1a40*/  @!P1 LEA R6, P6, R8, R6, 0x1 ;  /* 0x0000000608069211 */ /* 0x004fe200078c08ff */
[----:B------:R-:W-:Y:S01]  /*1a50*/  @!P3 IMAD R14, R93, R4, RZ ;  /* 0x000000045d0eb224 */ /* 0x000fe200078e02ff */
[----:B------:R-:W-:-:S02]  /*1a60*/  MOV R19, RZ ;  /* 0x000000ff00137202 */ /* 0x000fc40000000f00 */
[----:B------:R-:W-:Y:S02]  /*1a70*/  @!P1 LEA.HI.X R7, R8, R7, R9, 0x1, P6 ;  /* 0x0000000708079211 */ /* 0x000fe400030f0c09 */
[----:B------:R-:W-:Y:S02]  /*1a80*/  @!P3 MOV R8, R120 ;  /* 0x000000780008b202 */ /* 0x000fe40000000f00 */
[----:B------:R-:W-:Y:S01]  /*1a90*/  @!P3 MOV R9, R123 ;  /* 0x0000007b0009b202 */ /* 0x000fe20000000f00 */
[C---:B------:R-:W-:Y:S01]  /*1aa0*/  @!P3 IMAD R15, R113.reuse, R5, R14 ;  /* 0x00000005710fb224 */ /* 0x040fe200078e020e */
[----:B------:R-:W-:Y:S01]  /*1ab0*/  MOV R17, RZ ;  /* 0x000000ff00117202 */ /* 0x000fe20000000f00 */
[----:B------:R2:W5:Y:S01]  /*1ac0*/  @!P1 LDG.E R19, desc[UR6][R6.64] ;  /* 0x0000000606139981 */ /* 0x000562000c1e1900 */
[----:B------:R-:W-:Y:S02]  /*1ad0*/  @!P3 IMAD.WIDE.U32 R4, R113, R4, R8 ;  /* 0x000000047104b225 */ /* 0x000fe400078e0008 */
[----:B------:R-:W0:Y:S02]  /*1ae0*/  @!P5 LDC.64 R8, c[0x0][0x390] ;  /* 0x0000e400ff08db82 */ /* 0x000e240000000a00 */
[----:B------:R0:W4:Y:S01]  /*1af0*/  @!P2 LDG.E R17, desc[UR6][R10.64] ;  /* 0x000000060a11a981 */ /* 0x000122000c1e1900 */
[----:B------:R-:W-:-:S02]  /*1b00*/  @!P3 IADD3 R5, PT, PT, R5, R15, RZ ;  /* 0x0000000f0505b210 */ /* 0x000fc40007ffe0ff */
[----:B-1----:R-:W-:-:S03]  /*1b10*/  @!P3 LEA R2, P2, R4, R2, 0x1 ;  /* 0x000000020402b211 */ /* 0x002fc600078408ff */
[----:B--2---:R-:W1:Y:S01]  /*1b20*/  @!P4 LDC.64 R6, c[0x0][0x3e0] ;  /* 0x0000f800ff06cb82 */ /* 0x004e620000000a00 */
[----:B------:R-:W-:Y:S01]  /*1b30*/  @!P3 LEA.HI.X R3, R4, R3, R5, 0x1, P2 ;  /* 0x000000030403b211 */ /* 0x000fe200010f0c05 */
[----:B0-----:R-:W-:Y:S01]  /*1b40*/  @!P5 IMAD R14, R92, R12, RZ ;  /* 0x0000000c5c0ed224 */ /* 0x001fe200078e02ff */
[----:B------:R-:W-:Y:S02]  /*1b50*/  ISETP.GE.U32.AND P6, PT, R110, UR4, PT ;  /* 0x000000046e007c0c */ /* 0x000fe4000bfc6070 */
[----:B------:R-:W-:Y:S02]  /*1b60*/  @!P5 MOV R4, R120 ;  /* 0x000000780004d202 */ /* 0x000fe40000000f00 */
[----:B------:R-:W-:Y:S01]  /*1b70*/  @!P5 MOV R5, R123 ;  /* 0x0000007b0005d202 */ /* 0x000fe20000000f00 */
[----:B------:R-:W-:Y:S01]  /*1b80*/  @!P5 IMAD R15, R112, R13, R14 ;  /* 0x0000000d700fd224 */ /* 0x000fe200078e020e */
[----:B------:R-:W-:Y:S02]  /*1b90*/  ISETP.GE.AND.EX P6, PT, R90, UR5, PT, P6 ;  /* 0x000000055a007c0c */ /* 0x000fe4000bfc6360 */
[----:B------:R-:W-:Y:S01]  /*1ba0*/  ISETP.GE.U32.AND P2, PT, R109, UR4, PT ;  /* 0x000000046d007c0c */ /* 0x000fe2000bf46070 */
[----:B------:R-:W-:-:S02]  /*1bb0*/  @!P5 IMAD.WIDE.U32 R12, R112, R12, R4 ;  /* 0x0000000c700cd225 */ /* 0x000fc400078e0004 */
[----:B------:R-:W0:Y:S01]  /*1bc0*/  @!P4 LDC.64 R4, c[0x0][0x390] ;  /* 0x0000e400ff04cb82 */ /* 0x000e220000000a00 */
[----:B------:R-:W-:Y:S02]  /*1bd0*/  MOV R48, RZ ;  /* 0x000000ff00307202 */ /* 0x000fe40000000f00 */
[----:B------:R-:W-:Y:S02]  /*1be0*/  ISETP.GE.AND.EX P2, PT, R89, UR5, PT, P2 ;  /* 0x0000000559007c0c */ /* 0x000fe4000bf46320 */
[----:B------:R-:W-:Y:S02]  /*1bf0*/  @!P5 IADD3 R11, PT, PT, R13, R15, RZ ;  /* 0x0000000f0d0bd210 */ /* 0x000fe40007ffe0ff */
[----:B------:R2:W4:Y:S01]  /*1c00*/  @!P3 LDG.E R48, desc[UR6][R2.64] ;  /* 0x000000060230b981 */ /* 0x000522000c1e1900 */
[----:B------:R-:W-:Y:S01]  /*1c10*/  @!P5 LEA R10, P3, R12, R8, 0x1 ;  /* 0x000000080c0ad211 */ /* 0x000fe200078608ff */
[----:B-1----:R-:W-:Y:S01]  /*1c20*/  @!P4 IMAD R8, R91, R6, RZ ;  /* 0x000000065b08c224 */ /* 0x002fe200078e02ff */
[----:B------:R-:W-:-:S02]  /*1c30*/  @!P4 MOV R13, R123 ;  /* 0x0000007b000dc202 */ /* 0x000fc40000000f00 */
[----:B------:R-:W-:Y:S01]  /*1c40*/  @!P5 LEA.HI.X R11, R12, R9, R11, 0x1, P3 ;  /* 0x000000090c0bd211 */ /* 0x000fe200018f0c0b */
[----:B--2---:R-:W1:Y:S01]  /*1c50*/  @!P6 LDC.64 R2, c[0x0][0x3e0] ;  /* 0x0000f800ff02eb82 */ /* 0x004e620000000a00 */
[----:B------:R-:W-:Y:S01]  /*1c60*/  @!P4 MOV R12, R120 ;  /* 0x00000078000cc202 */ /* 0x000fe20000000f00 */
[----:B------:R-:W-:Y:S01]  /*1c70*/  @!P4 IMAD R15, R111, R7, R8 ;  /* 0x000000076f0fc224 */ /* 0x000fe200078e0208 */
[----:B------:R-:W-:-:S05]  /*1c80*/  MOV R50, RZ ;  /* 0x000000ff00327202 */ /* 0x000fca0000000f00 */
[----:B------:R-:W2:Y:S01]  /*1c90*/  @!P2 LDC.64 R8, c[0x0][0x3e0] ;  /* 0x0000f800ff08ab82 */ /* 0x000ea20000000a00 */
[----:B------:R-:W-:Y:S01]  /*1ca0*/  @!P4 IMAD.WIDE.U32 R6, R111, R6, R12 ;  /* 0x000000066f06c225 */ /* 0x000fe200078e000c */
[----:B------:R-:W-:Y:S01]  /*1cb0*/  ISETP.GE.U32.AND P3, PT, R108, UR4, PT ;  /* 0x000000046c007c0c */ /* 0x000fe2000bf66070 */
[----:B------:R0:W4:Y:S03]  /*1cc0*/  @!P5 LDG.E R50, desc[UR6][R10.64] ;  /* 0x000000060a32d981 */ /* 0x000126000c1e1900 */
[----:B------:R-:W-:Y:S02]  /*1cd0*/  ISETP.GE.AND.EX P3, PT, R88, UR5, PT, P3 ;  /* 0x0000000558007c0c */ /* 0x000fe4000bf66330 */
[----:B------:R-:W-:Y:S02]  /*1ce0*/  @!P4 IADD3 R7, PT, PT, R7, R15, RZ ;  /* 0x0000000f0707c210 */ /* 0x000fe40007ffe0ff */
[C---:B0-----:R-:W-:Y:S01]  /*1cf0*/  @!P4 LEA R12, P5, R6.reuse, R4, 0x1 ;  /* 0x00000004060cc211 */ /* 0x041fe200078a08ff */
[----:B------:R-:W0:Y:S03]  /*1d00*/  @!P6 LDC.64 R10, c[0x0][0x390] ;  /* 0x0000e400ff0aeb82 */ /* 0x000e260000000a00 */
[----:B------:R-:W-:-:S02]  /*1d10*/  @!P4 LEA.HI.X R13, R6, R5, R7, 0x1, P5 ;  /* 0x00000005060dc211 */ /* 0x000fc400028f0c07 */
[----:B------:R-:W-:Y:S02]  /*1d20*/  ISETP.GE.U32.AND P5, PT, R107, UR4, PT ;  /* 0x000000046b007c0c */ /* 0x000fe4000bfa6070 */
[----:B------:R-:W-:Y:S01]  /*1d30*/  MOV R54, RZ ;  /* 0x000000ff00367202 */ /* 0x000fe20000000f00 */
[----:B------:R-:W0:Y:S01]  /*1d40*/  @!P2 LDC.64 R6, c[0x0][0x390] ;  /* 0x0000e400ff06ab82 */ /* 0x000e220000000a00 */
[----:B------:R-:W-:Y:S01]  /*1d50*/  ISETP.GE.AND.EX P5, PT, R87, UR5, PT, P5 ;  /* 0x0000000557007c0c */ /* 0x000fe2000bfa6350 */
[----:B-1----:R-:W-:Y:S01]  /*1d60*/  @!P6 IMAD R14, R90, R2, RZ ;  /* 0x000000025a0ee224 */ /* 0x002fe200078e02ff */
[----:B------:R-:W-:Y:S02]  /*1d70*/  @!P6 MOV R30, R120 ;  /* 0x00000078001ee202 */ /* 0x000fe40000000f00 */
[----:B------:R1:W4:Y:S01]  /*1d80*/  @!P4 LDG.E R54, desc[UR6][R12.64] ;  /* 0x000000060c36c981 */ /* 0x000322000c1e1900 */
[----:B------:R-:W-:Y:S01]  /*1d90*/  @!P6 MOV R31, R123 ;  /* 0x0000007b001fe202 */ /* 0x000fe20000000f00 */
[----:B------:R-:W-:Y:S01]  /*1da0*/  @!P6 IMAD R3, R110, R3, R14 ;  /* 0x000000036e03e224 */ /* 0x000fe200078e020e */
[----:B------:R-:W0:Y:S01]  /*1db0*/  @!P3 LDC.64 R4, c[0x0][0x3e0] ;  /* 0x0000f800ff04bb82 */ /* 0x000e220000000a00 */
[----:B--2---:R-:W-:-:S02]  /*1dc0*/  @!P2 IMAD R14, R89, R8, RZ ;  /* 0x00000008590ea224 */ /* 0x004fc400078e02ff */
[----:B------:R-:W-:Y:S01]  /*1dd0*/  @!P6 IMAD.WIDE.U32 R30, R110, R2, R30 ;  /* 0x000000026e1ee225 */ /* 0x000fe200078e001e */
[----:B-1----:R-:W-:Y:S02]  /*1de0*/  @!P2 MOV R12, R120 ;  /* 0x00000078000ca202 */ /* 0x002fe40000000f00 */
[----:B------:R-:W-:Y:S01]  /*1df0*/  @!P2 MOV R13, R123 ;  /* 0x0000007b000da202 */ /* 0x000fe20000000f00 */
[----:B------:R-:W-:Y:S01]  /*1e00*/  @!P2 IMAD R29, R109, R9, R14 ;  /* 0x000000096d1da224 */ /* 0x000fe200078e020e */
[----:B------:R-:W-:Y:S02]  /*1e10*/  @!P6 IADD3 R15, PT, PT, R31, R3, RZ ;  /* 0x000000031f0fe210 */ /* 0x000fe40007ffe0ff */
[----:B------:R-:W1:Y:S01]  /*1e20*/  @!P5 LDC.64 R2, c[0x0][0x3e0] ;  /* 0x0000f800ff02db82 */ /* 0x000e620000000a00 */
[----:B------:R-:W-:Y:S01]  /*1e30*/  @!P2 IMAD.WIDE.U32 R12, R109, R8, R12 ;  /* 0x000000086d0ca225 */ /* 0x000fe200078e000c */
[----:B0-----:R-:W-:-:S06]  /*1e40*/  @!P6 LEA R14, P4, R30, R10, 0x1 ;  /* 0x0000000a1e0ee211 */ /* 0x001fcc00078808ff */
[----:B------:R-:W0:Y:S01]  /*1e50*/  @!P3 LDC.64 R8, c[0x0][0x390] ;  /* 0x0000e400ff08bb82 */ /* 0x000e220000000a00 */
[----:B------:R-:W-:Y:S02]  /*1e60*/  MOV R56, RZ ;  /* 0x000000ff00387202 */ /* 0x000fe40000000f00 */
[----:B------:R-:W-:Y:S02]  /*1e70*/  @!P6 LEA.HI.X R15, R30, R11, R15, 0x1, P4 ;  /* 0x0000000b1e0fe211 */ /* 0x000fe400020f0c0f */
[----:B------:R-:W-:Y:S02]  /*1e80*/  @!P2 IADD3 R11, PT, PT, R13, R29, RZ ;  /* 0x0000001d0d0ba210 */ /* 0x000fe40007ffe0ff */
[----:B------:R-:W-:Y:S01]  /*1e90*/  @!P2 LEA R10, P4, R12, R6, 0x1 ;  /* 0x000000060c0aa211 */ /* 0x000fe200078808ff */
[----:B------:R-:W2:Y:S01]  /*1ea0*/  @!P6 LDG.E R56, desc[UR6][R14.64] ;  /* 0x000000060e38e981 */ /* 0x000ea2000c1e1900 */
[----:B------:R-:W-:Y:S02]  /*1eb0*/  ISETP.GE.U32.AND P6, PT, R106, UR4, PT ;  /* 0x000000046a007c0c */ /* 0x000fe4000bfc6070 */
[----:B------:R-:W-:-:S02]  /*1ec0*/  @!P2 LEA.HI.X R11, R12, R7, R11, 0x1, P4 ;  /* 0x000000070c0ba211 */ /* 0x000fc400020f0c0b */
[----:B------:R-:W-:Y:S01]  /*1ed0*/  @!P3 MOV R12, R120 ;  /* 0x00000078000cb202 */ /* 0x000fe20000000f00 */
[-C--:B------:R-:W-:Y:S01]  /*1ee0*/  @!P3 IMAD R30, R88, R4.reuse, RZ ;  /* 0x00000004581eb224 */ /* 0x080fe200078e02ff */
[----:B------:R-:W-:Y:S01]  /*1ef0*/  @!P3 MOV R13, R123 ;  /* 0x0000007b000db202 */ /* 0x000fe20000000f00 */
[----:B------:R-:W3:Y:S01]  /*1f00*/  @!P5 LDC.64 R6, c[0x0][0x390] ;  /* 0x0000e400ff06db82 */ /* 0x000ee20000000a00 */
[----:B------:R-:W-:Y:S02]  /*1f10*/  MOV R62, RZ ;  /* 0x000000ff003e7202 */ /* 0x000fe40000000f00 */
[----:B------:R-:W-:Y:S01]  /*1f20*/  ISETP.GE.AND.EX P4, PT, R86, UR5, PT, P6 ;  /* 0x0000000556007c0c */ /* 0x000fe2000bf86360 */
[----:B------:R-:W-:Y:S01]  /*1f30*/  @!P3 IMAD.WIDE.U32 R12, R108, R4, R12 ;  /* 0x000000046c0cb225 */ /* 0x000fe200078e000c */
[----:B------:R-:W-:Y:S02]  /*1f40*/  IADD3 R29, PT, PT, R0, 0x1d0, RZ ;  /* 0x000001d0001d7810 */ /* 0x000fe40007ffe0ff */
[----:B------:R0:W2:Y:S01]  /*1f50*/  @!P2 LDG.E R62, desc[UR6][R10.64] ;  /* 0x000000060a3ea981 */ /* 0x0000a2000c1e1900 */
[----:B------:R-:W-:Y:S01]  /*1f60*/  @!P3 IMAD R5, R108, R5, R30 ;  /* 0x000000056c05b224 */ /* 0x000fe200078e021e */
[----:B------:R-:W-:-:S02]  /*1f70*/  ISETP.GE.U32.AND P2, PT, R29, UR4, PT ;  /* 0x000000041d007c0c */ /* 0x000fc4000bf46070 */
[----:B------:R-:W-:Y:S02]  /*1f80*/  SHF.R.S32.HI R33, RZ, 0x1f, R29 ;  /* 0x0000001fff217819 */ /* 0x000fe4000001141d */
[----:B------:R-:W-:Y:S02]  /*1f90*/  @!P3 IADD3 R4, PT, PT, R13, R5, RZ ;  /* 0x000000050d04b210 */ /* 0x000fe40007ffe0ff */
[C---:B0-----:R-:W-:Y:S01]  /*1fa0*/  @!P3 LEA R10, P6, R12.reuse, R8, 0x1 ;  /* 0x000000080c0ab211 */ /* 0x041fe200078c08ff */
[----:B-1----:R-:W-:Y:S01]  /*1fb0*/  @!P5 IMAD R8, R87, R2, RZ ;  /* 0x000000025708d224 */ /* 0x002fe200078e02ff */
[----:B------:R-:W-:Y:S02]  /*1fc0*/  ISETP.GE.AND.EX P2, PT, R33, UR5, PT, P2 ;  /* 0x0000000521007c0c */ /* 0x000fe4000bf46320 */
[----:B------:R-:W-:Y:S01]  /*1fd0*/  @!P3 LEA.HI.X R11, R12, R9, R4, 0x1, P6 ;  /* 0x000000090c0bb211 */ /* 0x000fe200030f0c04 */
[----:B------:R-:W-:Y:S01]  /*1fe0*/  @!P5 IMAD R3, R107, R3, R8 ;  /* 0x000000036b03d224 */ /* 0x000fe200078e0208 */
[----:B------:R-:W-:Y:S01]  /*1ff0*/  @!P5 MOV R8, R120 ;  /* 0x000000780008d202 */ /* 0x000fe20000000f00 */
[----:B------:R-:W0:Y:S01]  /*2000*/  @!P4 LDC.64 R4, c[0x0][0x3e0] ;  /* 0x0000f800ff04cb82 */ /* 0x000e220000000a00 */
[----:B------:R-:W-:-:S02]  /*2010*/  @!P5 MOV R9, R123 ;  /* 0x0000007b0009d202 */ /* 0x000fc40000000f00 */
[----:B------:R-:W-:Y:S01]  /*2020*/  MOV R66, RZ ;  /* 0x000000ff00427202 */ /* 0x000fe20000000f00 */
[----:B------:R-:W-:-:S04]  /*2030*/  @!P5 IMAD.WIDE.U32 R8, R107, R2, R8 ;  /* 0x000000026b08d225 */ /* 0x000fc800078e0008 */
[----:B------:R-:W1:Y:S01]  /*2040*/  @!P2 LDC.64 R12, c[0x0][0x3e0] ;  /* 0x0000f800ff0cab82 */ /* 0x000e620000000a00 */
[----:B------:R3:W2:Y:S01]  /*2050*/  @!P3 LDG.E R66, desc[UR6][R10.64] ;  /* 0x000000060a42b981 */ /* 0x0006a2000c1e1900 */
[----:B------:R-:W-:Y:S02]  /*2060*/  @!P5 IADD3 R9, PT, PT, R9, R3, RZ ;  /* 0x000000030909d210 */ /* 0x000fe40007ffe0ff */
[----:B------:R-:W-:-:S04]  /*2070*/  ISETP.GE.U32.AND P3, PT, R105, UR4, PT ;  /* 0x0000000469007c0c */ /* 0x000fc8000bf66070 */
[----:B------:R-:W1:Y:S01]  /*2080*/  @!P4 LDC.64 R2, c[0x0][0x390] ;  /* 0x0000e400ff02cb82 */ /* 0x000e620000000a00 */
[----:B---3--:R-:W-:Y:S02]  /*2090*/  @!P5 LEA R6, P6, R8, R6, 0x1 ;  /* 0x000000060806d211 */ /* 0x008fe400078c08ff */
[----:B------:R-:W-:Y:S02]  /*20a0*/  IADD3 R31, PT, PT, R0, 0x1f0, RZ ;  /* 0x000001f0001f7810 */ /* 0x000fe40007ffe0ff */
[----:B------:R-:W-:Y:S02]  /*20b0*/  @!P5 LEA.HI.X R7, R8, R7, R9, 0x1, P6 ;  /* 0x000000070807d211 */ /* 0x000fe400030f0c09 */
[----:B------:R-:W-:Y:S01]  /*20c0*/  ISETP.GE.AND.EX P3, PT, R85, UR5, PT, P3 ;  /* 0x0000000555007c0c */ /* 0x000fe2000bf66330 */
[----:B------:R-:W3:Y:S01]  /*20d0*/  @!P2 LDC.64 R10, c[0x0][0x390] ;  /* 0x0000e400ff0aab82 */ /* 0x000ee20000000a00 */
[----:B------:R-:W-:Y:S02]  /*20e0*/  ISETP.GE.U32.AND P6, PT, R31, UR4, PT ;  /* 0x000000041f007c0c */ /* 0x000fe4000bfc6070 */
[----:B------:R-:W-:Y:S01]  /*20f0*/  SHF.R.S32.HI R35, RZ, 0x1f, R31 ;  /* 0x0000001fff237819 */ /* 0x000fe2000001141f */
[----:B0-----:R-:W-:-:S03]  /*2100*/  @!P4 IMAD R0, R86, R4, RZ ;  /* 0x000000045600c224 */ /* 0x001fc600078e02ff */
[----:B------:R-:W-:Y:S02]  /*2110*/  ISETP.GE.AND.EX P6, PT, R35, UR5, PT, P6 ;  /* 0x0000000523007c0c */ /* 0x000fe4000bfc6360 */
[----:B------:R-:W-:Y:S02]  /*2120*/  @!P4 MOV R14, R120 ;  /* 0x00000078000ec202 */ /* 0x000fe40000000f00 */
[----:B------:R-:W-:Y:S01]  /*2130*/  @!P4 MOV R15, R123 ;  /* 0x0000007b000fc202 */ /* 0x000fe20000000f00 */
[C---:B------:R-:W-:Y:S01]  /*2140*/  @!P4 IMAD R37, R106.reuse, R5, R0 ;  /* 0x000000056a25c224 */ /* 0x040fe200078e0200 */
[----:B------:R-:W-:Y:S01]  /*2150*/  MOV R70, RZ ;  /* 0x000000ff00467202 */ /* 0x000fe20000000f00 */
[----:B------:R-:W0:Y:S01]  /*2160*/  @!P3 LDC.64 R8, c[0x0][0x3e0] ;  /* 0x0000f800ff08bb82 */ /* 0x000e220000000a00 */
[----:B------:R-:W-:-:S04]  /*2170*/  @!P4 IMAD.WIDE.U32 R4, R106, R4, R14 ;  /* 0x000000046a04c225 */ /* 0x000fc800078e000e */
[----:B------:R3:W2:Y:S01]  /*2180*/  @!P5 LDG.E R70, desc[UR6][R6.64] ;  /* 0x000000060646d981 */ /* 0x0006a2000c1e1900 */
[----:B-1----:R-:W-:Y:S01]  /*2190*/  @!P2 IMAD R14, R33, R12, RZ ;  /* 0x0000000c210ea224 */ /* 0x002fe200078e02ff */
[----:B------:R-:W-:Y:S02]  /*21a0*/  @!P4 IADD3 R0, PT, PT, R5, R37, RZ ;  /* 0x000000250500c210 */ /* 0x000fe40007ffe0ff */
[C---:B------:R-:W-:Y:S01]  /*21b0*/  @!P4 LEA R2, P5, R4.reuse, R2, 0x1 ;  /* 0x000000020402c211 */ /* 0x040fe200078a08ff */
[----:B------:R-:W-:Y:S01]  /*21c0*/  @!P2 IMAD R33, R29, R13, R14 ;  /* 0x0000000d1d21a224 */ /* 0x000fe200078e020e */
[----:B------:R-:W-:Y:S01]  /*21d0*/  MOV R72, RZ ;  /* 0x000000ff00487202 */ /* 0x000fe20000000f00 */
[----:B---3--:R-:W1:Y:S01]  /*21e0*/  @!P6 LDC.64 R6, c[0x0][0x3e0] ;  /* 0x0000f800ff06eb82 */ /* 0x008e620000000a00 */
[----:B------:R-:W-:Y:S02]  /*21f0*/  @!P4 LEA.HI.X R3, R4, R3, R0, 0x1, P5 ;  /* 0x000000030403c211 */ /* 0x000fe400028f0c00 */
[----:B------:R-:W-:-:S02]  /*2200*/  @!P2 MOV R14, R120 ;  /* 0x00000078000ea202 */ /* 0x000fc40000000f00 */
[----:B------:R-:W-:Y:S01]  /*2210*/  @!P2 MOV R15, R123 ;  /* 0x0000007b000fa202 */ /* 0x000fe20000000f00 */
[----:B------:R3:W2:Y:S02]  /*2220*/  @!P4 LDG.E R72, desc[UR6][R2.64] ;  /* 0x000000060248c981 */ /* 0x0006a4000c1e1900 */
[----:B------:R-:W5:Y:S01]  /*2230*/  @!P3 LDC.64 R4, c[0x0][0x390] ;  /* 0x0000e400ff04bb82 */ /* 0x000f620000000a00 */
[----:B------:R-:W-:-:S07]  /*2240*/  @!P2 IMAD.WIDE.U32 R12, R29, R12, R14 ;  /* 0x0000000c1d0ca225 */ /* 0x000fce00078e000e */
[----:B---3--:R-:W3:Y:S01]  /*2250*/  @!P6 LDC.64 R2, c[0x0][0x390] ;  /* 0x0000e400ff02eb82 */ /* 0x008ee20000000a00 */
[----:B------:R-:W-:Y:S02]  /*2260*/  @!P2 IADD3 R0, PT, PT, R13, R33, RZ ;  /* 0x000000210d00a210 */ /* 0x000fe40007ffe0ff */
[C---:B------:R-:W-:Y:S02]  /*2270*/  @!P2 LEA R10, P4, R12.reuse, R10, 0x1 ;  /* 0x0000000a0c0aa211 */ /* 0x040fe400078808ff */
[----:B------:R-:W-:Y:S01]  /*2280*/  MOV R76, RZ ;  /* 0x000000ff004c7202 */ /* 0x000fe20000000f00 */
[----:B0-----:R-:W-:Y:S01]  /*2290*/  @!P3 IMAD R14, R85, R8, RZ ;  /* 0x00000008550eb224 */ /* 0x001fe200078e02ff */
[----:B------:R-:W-:Y:S02]  /*22a0*/  @!P2 LEA.HI.X R11, R12, R11, R0, 0x1, P4 ;  /* 0x0000000b0c0ba211 */ /* 0x000fe400020f0c00 */
[----:B------:R-:W-:Y:S02]  /*22b0*/  @!P3 MOV R12, R120 ;  /* 0x00000078000cb202 */ /* 0x000fe40000000f00 */
[----:B------:R-:W-:Y:S01]  /*22c0*/  @!P3 MOV R13, R123 ;  /* 0x0000007b000db202 */ /* 0x000fe20000000f00 */
[----:B------:R-:W-:Y:S01]  /*22d0*/  @!P3 IMAD R15, R105, R9, R14 ;  /* 0x00000009690fb224 */ /* 0x000fe200078e020e */
[----:B------:R0:W2:Y:S01]  /*22e0*/  @!P2 LDG.E R76, desc[UR6][R10.64] ;  /* 0x000000060a4ca981 */ /* 0x0000a2000c1e1900 */
[----:B-1----:R-:W-:-:S02]  /*22f0*/  @!P6 IMAD R0, R35, R6, RZ ;  /* 0x000000062300e224 */ /* 0x002fc400078e02ff */
[----:B------:R-:W-:Y:S01]  /*2300*/  @!P3 IMAD.WIDE.U32 R8, R105, R8, R12 ;  /* 0x000000086908b225 */ /* 0x000fe200078e000c */
[----:B0-----:R-:W-:Y:S02]  /*2310*/  @!P6 MOV R10, R120 ;  /* 0x00000078000ae202 */ /* 0x001fe40000000f00 */
[----:B------:R-:W-:Y:S01]  /*2320*/  @!P6 MOV R11, R123 ;  /* 0x0000007b000be202 */ /* 0x000fe20000000f00 */
[----:B------:R-:W-:Y:S01]  /*2330*/  @!P6 IMAD R7, R31, R7, R0 ;  /* 0x000000071f07e224 */ /* 0x000fe200078e0200 */
[----:B------:R-:W-:Y:S02]  /*2340*/  @!P3 IADD3 R0, PT, PT, R9, R15, RZ ;  /* 0x0000000f0900b210 */ /* 0x000fe40007ffe0ff */
[C---:B-----5:R-:W-:Y:S01]  /*2350*/  @!P3 LEA R4, P2, R8.reuse, R4, 0x1 ;  /* 0x000000040804b211 */ /* 0x060fe200078408ff */
[----:B------:R-:W-:Y:S01]  /*2360*/  @!P6 IMAD.WIDE.U32 R10, R31, R6, R10 ;  /* 0x000000061f0ae225 */ /* 0x000fe200078e000a */
[----:B------:R-:W-:Y:S02]  /*2370*/  MOV R78, RZ ;  /* 0x000000ff004e7202 */ /* 0x000fe40000000f00 */
[----:B------:R-:W-:-:S02]  /*2380*/  @!P3 LEA.HI.X R5, R8, R5, R0, 0x1, P2 ;  /* 0x000000050805b211 */ /* 0x000fc400010f0c00 */
[----:B------:R-:W-:Y:S02]  /*2390*/  @!P6 IADD3 R0, PT, PT, R11, R7, RZ ;  /* 0x000000070b00e210 */ /* 0x000fe40007ffe0ff */
[C---:B---3--:R-:W-:Y:S01]  /*23a0*/  @!P6 LEA R2, P2, R10.reuse, R2, 0x1 ;  /* 0x000000020a02e211 */ /* 0x048fe200078408ff */
[----:B------:R0:W3:Y:S03]  /*23b0*/  @!P3 LDG.E R78, desc[UR6][R4.64] ;  /* 0x00000006044eb981 */ /* 0x0000e6000c1e1900 */
[----:B------:R-:W-:-:S05]  /*23c0*/  @!P6 LEA.HI.X R3, R10, R3, R0, 0x1, P2 ;  /* 0x000000030a03e211 */ /* 0x000fca00010f0c00 */
[----:B------:R1:W5:Y:S01]  /*23d0*/  @!P6 LDG.E R80, desc[UR6][R2.64] ;  /* 0x000000060250e981 */ /* 0x000362000c1e1900 */
[--C-:B------:R-:W-:Y:S02]  /*23e0*/  HADD2.F32 R84, -RZ, R83.reuse.H0_H0 ;  /* 0x20000053ff547230 */ /* 0x100fe40000004100 */
[----:B------:R-:W-:Y:S02]  /*23f0*/  HADD2.F32 R83, -RZ, R83.H1_H1 ;  /* 0x30000053ff537230 */ /* 0x000fe40000004100 */
[--C-:B------:R-:W-:Y:S02]  /*2400*/  HADD2.F32 R82, -RZ, R81.reuse.H0_H0 ;  /* 0x20000051ff527230 */ /* 0x100fe40000004100 */
[----:B------:R-:W-:Y:S02]  /*2410*/  HADD2.F32 R81, -RZ, R81.H1_H1 ;  /* 0x30000051ff517230 */ /* 0x000fe40000004100 */
[----:B------:R-:W-:Y:S01]  /*2420*/  FADD.FTZ R6, R84, R83 ;  /* 0x0000005354067221 */ /* 0x000fe20000010000 */
[----:B------:R-:W-:Y:S01]  /*2430*/  FMUL.FTZ R7, R83, R83 ;  /* 0x0000005353077220 */ /* 0x000fe20000410000 */
[----:B------:R-:W-:-:S02]  /*2440*/  HADD2.F32 R0, -RZ, R28.H0_H0 ;  /* 0x2000001cff007230 */ /* 0x000fc40000004100 */
[----:B0-----:R-:W-:Y:S01]  /*2450*/  FADD.FTZ R5, R82, R81 ;  /* 0x0000005152057221 */ /* 0x001fe20000010000 */
[----:B------:R-:W-:Y:S01]  /*2460*/  FADD.FTZ R6, RZ, R6 ;  /* 0x00000006ff067221 */ /* 0x000fe20000010000 */
[----:B-1----:R-:W-:Y:S02]  /*2470*/  HADD2.F32 R2, -RZ, R28.H1_H1 ;  /* 0x3000001cff027230 */ /* 0x002fe40000004100 */
[----:B------:R-:W-:Y:S01]  /*2480*/  FMUL.FTZ R9, R81, R81 ;  /* 0x0000005151097220 */ /* 0x000fe20000410000 */
[----:B------:R-:W-:Y:S01]  /*2490*/  FFMA.FTZ R7, R84, R84, R7 ;  /* 0x0000005454077223 */ /* 0x000fe20000010007 */
[----:B------:R-:W-:Y:S01]  /*24a0*/  FADD.FTZ R5, R6, R5 ;  /* 0x0000000506057221 */ /* 0x000fe20000010000 */
[--C-:B------:R-:W-:Y:S02]  /*24b0*/  HADD2.F32 R3, -RZ, R27.reuse.H0_H0 ;  /* 0x2000001bff037230 */ /* 0x100fe40000004100 */
[----:B------:R-:W-:Y:S01]  /*24c0*/  FFMA.FTZ R6, R82, R82, R9 ;  /* 0x0000005252067223 */ /* 0x000fe20000010009 */
[----:B------:R-:W-:Y:S01]  /*24d0*/  FADD.FTZ R7, RZ, R7 ;  /* 0x00000007ff077221 */ /* 0x000fe20000010000 */
[----:B------:R-:W-:Y:S01]  /*24e0*/  FADD.FTZ R8, R0, R2 ;  /* 0x0000000200087221 */ /* 0x000fe20000010000 */
[----:B------:R-:W-:-:S02]  /*24f0*/  HADD2.F32 R4, -RZ, R27.H1_H1 ;  /* 0x3000001bff047230 */ /* 0x000fc40000004100 */
[----:B------:R-:W-:Y:S01]  /*2500*/  FMUL.FTZ R9, R2, R2 ;  /* 0x0000000202097220 */ /* 0x000fe20000410000 */
[----:B------:R-:W-:Y:S01]  /*2510*/  FADD.FTZ R7, R7, R6 ;  /* 0x0000000607077221 */ /* 0x000fe20000010000 */
[----:B------:R-:W-:Y:S01]  /*2520*/  FADD.FTZ R8, R5, R8 ;  /* 0x0000000805087221 */ /* 0x000fe20000010000 */
[--C-:B------:R-:W-:Y:S02]  /*2530*/  HADD2.F32 R5, -RZ, R25.reuse.H0_H0 ;  /* 0x20000019ff057230 */ /* 0x100fe40000004100 */
[----:B------:R-:W-:Y:S01]  /*2540*/  FFMA.FTZ R10, R0, R0, R9 ;  /* 0x00000000000a7223 */ /* 0x000fe20000010009 */
[----:B------:R-:W-:Y:S01]  /*2550*/  FADD.FTZ R9, R3, R4 ;  /* 0x0000000403097221 */ /* 0x000fe20000010000 */
[----:B------:R-:W-:Y:S02]  /*2560*/  HADD2.F32 R6, -RZ, R25.H1_H1 ;  /* 0x30000019ff067230 */ /* 0x000fe40000004100 */
[----:B------:R-:W-:Y:S01]  /*2570*/  FMUL.FTZ R12, R4, R4 ;  /* 0x00000004040c7220 */ /* 0x000fe20000410000 */
[----:B------:R-:W-:Y:S01]  /*2580*/  FADD.FTZ R10, R7, R10 ;  /* 0x0000000a070a7221 */ /* 0x000fe20000010000 */
[----:B------:R-:W-:Y:S01]  /*2590*/  FADD.FTZ R9, R8, R9 ;  /* 0x0000000908097221 */ /* 0x000fe20000010000 */
[----:B------:R-:W-:-:S02]  /*25a0*/  HADD2.F32 R7, -RZ, R23.H0_H0 ;  /* 0x20000017ff077230 */ /* 0x000fc40000004100 */
[----:B------:R-:W-:Y:S01]  /*25b0*/  FFMA.FTZ R11, R3, R3, R12 ;  /* 0x00000003030b7223 */ /* 0x000fe2000001000c */
[----:B------:R-:W-:Y:S01]  /*25c0*/  FADD.FTZ R12, R5, R6 ;  /* 0x00000006050c7221 */ /* 0x000fe20000010000 */
[----:B------:R-:W-:Y:S02]  /*25d0*/  HADD2.F32 R8, -RZ, R23.H1_H1 ;  /* 0x30000017ff087230 */ /* 0x000fe40000004100 */
[----:B------:R-:W-:Y:S01]  /*25e0*/  FMUL.FTZ R14, R6, R6 ;  /* 0x00000006060e7220 */ /* 0x000fe20000410000 */
[----:B------:R-:W-:Y:S01]  /*25f0*/  FADD.FTZ R11, R10, R11 ;  /* 0x0000000b0a0b7221 */ /* 0x000fe20000010000 */
[----:B------:R-:W-:Y:S01]  /*2600*/  FADD.FTZ R12, R9, R12 ;  /* 0x0000000c090c7221 */ /* 0x000fe20000010000 */
[--C-:B------:R-:W-:Y:S02]  /*2610*/  HADD2.F32 R9, -RZ, R21.reuse.H0_H0 ;  /* 0x20000015ff097230 */ /* 0x100fe40000004100 */
[----:B------:R-:W-:Y:S01]  /*2620*/  FFMA.FTZ R14, R5, R5, R14 ;  /* 0x00000005050e7223 */ /* 0x000fe2000001000e */
        /* <DEDUP_REMOVED lines=12> */
[----:B----4-:R-:W-:-:S02]  /*26f0*/  HADD2.F32 R13, -RZ, R17.H0_H0 ;  /* 0x20000011ff0d7230 */ /* 0x010fc40000004100 */
        /* <DEDUP_REMOVED lines=14> */
[----:B------:R-:W-:Y:S01]  /*27e0*/  FADD.FTZ R28, R15, R16 ;  /* 0x000000100f1c7221 */ /* 0x000fe20000010000 */
[----:B------:R-:W-:Y:S01]  /*27f0*/  FFMA.FTZ R21, R13, R13, R32 ;  /* 0x0000000d0d157223 */ /* 0x000fe20000010020 */
[----:B------:R-:W-:Y:S02]  /*2800*/  HADD2.F32 R18, -RZ, R18.H1_H1 ;  /* 0x30000012ff127230 */ /* 0x000fe40000004100 */
[----:B------:R-:W-:Y:S01]  /*2810*/  FMUL.FTZ R32, R16, R16 ;  /* 0x0000001010207220 */ /* 0x000fe20000410000 */
[----:B------:R-:W-:Y:S01]  /*2820*/  FADD.FTZ R28, R19, R28 ;  /* 0x0000001c131c7221 */ /* 0x000fe20000010000 */
[----:B------:R-:W-:-:S02]  /*2830*/  HADD2.F32 R19, -RZ, R20.H0_H0 ;  /* 0x20000014ff137230 */ /* 0x000fc40000004100 */
[----:B------:R-:W-:Y:S01]  /*2840*/  FADD.FTZ R21, R30, R21 ;  /* 0x000000151e157221 */ /* 0x000fe20000010000 */
[----:B------:R-:W-:Y:S01]  /*2850*/  FFMA.FTZ R32, R15, R15, R32 ;  /* 0x0000000f0f207223 */ /* 0x000fe20000010020 */
[----:B------:R-:W-:Y:S01]  /*2860*/  FADD.FTZ R23, R17, R18 ;  /* 0x0000001211177221 */ /* 0x000fe20000010000 */
[----:B------:R-:W-:Y:S02]  /*2870*/  HADD2.F32 R20, -RZ, R20.H1_H1 ;  /* 0x30000014ff147230 */ /* 0x000fe40000004100 */
[----:B------:R-:W-:Y:S01]  /*2880*/  FMUL.FTZ R30, R18, R18 ;  /* 0x00000012121e7220 */ /* 0x000fe20000410000 */
[----:B------:R-:W-:Y:S01]  /*2890*/  FADD.FTZ R32, R21, R32 ;  /* 0x0000002015207221 */ /* 0x000fe20000010000 */
[----:B------:R-:W-:Y:S01]  /*28a0*/  FADD.FTZ R23, R28, R23 ;  /* 0x000000171c177221 */ /* 0x000fe20000010000 */
[--C-:B------:R-:W-:Y:S02]  /*28b0*/  HADD2.F32 R21, -RZ, R22.reuse.H0_H0 ;  /* 0x20000016ff157230 */ /* 0x100fe40000004100 */
[----:B------:R-:W-:Y:S01]  /*28c0*/  FADD.FTZ R28, R19, R20 ;  /* 0x00000014131c7221 */ /* 0x000fe20000010000 */
[----:B------:R-:W-:Y:S01]  /*28d0*/  FFMA.FTZ R25, R17, R17, R30 ;  /* 0x0000001111197223 */ /* 0x000fe2000001001e */
[----:B------:R-:W-:-:S02]  /*28e0*/  HADD2.F32 R22, -RZ, R22.H1_H1 ;  /* 0x30000016ff167230 */ /* 0x000fc40000004100 */
[----:B------:R-:W-:Y:S01]  /*28f0*/  FMUL.FTZ R30, R20, R20 ;  /* 0x00000014141e7220 */ /* 0x000fe20000410000 */
[----:B------:R-:W-:Y:S01]  /*2900*/  FADD.FTZ R28, R23, R28 ;  /* 0x0000001c171c7221 */ /* 0x000fe20000010000 */
[--C-:B------:R-:W-:Y:S02]  /*2910*/  HADD2.F32 R23, -RZ, R24.reuse.H0_H0 ;  /* 0x20000018ff177230 */ /* 0x100fe40000004100 */
[----:B------:R-:W-:Y:S01]  /*2920*/  FADD.FTZ R25, R32, R25 ;  /* 0x0000001920197221 */ /* 0x000fe20000010000 */
[----:B------:R-:W-:Y:S01]  /*2930*/  FFMA.FTZ R30, R19, R19, R30 ;  /* 0x00000013131e7223 */ /* 0x000fe2000001001e */
[----:B------:R-:W-:Y:S01]  /*2940*/  FADD.FTZ R27, R21, R22 ;  /* 0x00000016151b7221 */ /* 0x000fe20000010000 */
[----:B------:R-:W-:Y:S02]  /*2950*/  HADD2.F32 R24, -RZ, R24.H1_H1 ;  /* 0x30000018ff187230 */ /* 0x000fe40000004100 */
[----:B------:R-:W-:Y:S01]  /*2960*/  FMUL.FTZ R32, R22, R22 ;  /* 0x0000001616207220 */ /* 0x000fe20000410000 */
[----:B------:R-:W-:Y:S01]  /*2970*/  FADD.FTZ R30, R25, R30 ;  /* 0x0000001e191e7221 */ /* 0x000fe20000010000 */
[----:B------:R-:W-:Y:S01]  /*2980*/  FADD.FTZ R27, R28, R27 ;  /* 0x0000001b1c1b7221 */ /* 0x000fe20000010000 */
[----:B------:R-:W-:-:S02]  /*2990*/  HADD2.F32 R25, -RZ, R26.H0_H0 ;  /* 0x2000001aff197230 */ /* 0x000fc40000004100 */
[----:B------:R-:W-:Y:S01]  /*29a0*/  FADD.FTZ R28, R23, R24 ;  /* 0x00000018171c7221 */ /* 0x000fe20000010000 */
[----:B------:R-:W-:Y:S02]  /*29b0*/  HADD2.F32 R26, -RZ, R26.H1_H1 ;  /* 0x3000001aff1a7230 */ /* 0x000fe40000004100 */
[----:B------:R-:W-:Y:S01]  /*29c0*/  FFMA.FTZ R29, R21, R21, R32 ;  /* 0x00000015151d7223 */ /* 0x000fe20000010020 */
[----:B------:R-:W-:Y:S01]  /*29d0*/  FMUL.FTZ R32, R24, R24 ;  /* 0x0000001818207220 */ /* 0x000fe20000410000 */
[----:B------:R-:W-:Y:S01]  /*29e0*/  FADD.FTZ R28, R27, R28 ;  /* 0x0000001c1b1c7221 */ /* 0x000fe20000010000 */
[--C-:B------:R-:W-:Y:S02]  /*29f0*/  HADD2.F32 R27, -RZ, R48.reuse.H0_H0 ;  /* 0x20000030ff1b7230 */ /* 0x100fe40000004100 */
[----:B------:R-:W-:Y:S01]  /*2a00*/  FADD.FTZ R31, R25, R26 ;  /* 0x0000001a191f7221 */ /* 0x000fe20000010000 */
[----:B------:R-:W-:Y:S02]  /*2a10*/  HADD2.F32 R48, -RZ, R48.H1_H1 ;  /* 0x30000030ff307230 */ /* 0x000fe40000004100 */
[----:B------:R-:W-:Y:S01]  /*2a20*/  FADD.FTZ R29, R30, R29 ;  /* 0x0000001d1e1d7221 */ /* 0x000fe20000010000 */
[----:B------:R-:W-:Y:S01]  /*2a30*/  FFMA.FTZ R32, R23, R23, R32 ;  /* 0x0000001717207223 */ /* 0x000fe20000010020 */
[----:B------:R-:W-:Y:S01]  /*2a40*/  FMUL.FTZ R30, R26, R26 ;  /* 0x0000001a1a1e7220 */ /* 0x000fe20000410000 */
[----:B------:R-:W-:Y:S01]  /*2a50*/  FADD.FTZ R28, R28, R31 ;  /* 0x0000001f1c1c7221 */ /* 0x000fe20000010000 */
[----:B------:R-:W-:-:S02]  /*2a60*/  HADD2.F32 R49, -RZ, R50.H0_H0 ;  /* 0x20000032ff317230 */ /* 0x000fc40000004100 */
[----:B------:R-:W-:Y:S01]  /*2a70*/  FADD.FTZ R31, R27, R48 ;  /* 0x000000301b1f7221 */ /* 0x000fe20000010000 */
[----:B------:R-:W-:Y:S02]  /*2a80*/  HADD2.F32 R50, -RZ, R50.H1_H1 ;  /* 0x30000032ff327230 */ /* 0x000fe40000004100 */
[----:B------:R-:W-:Y:S01]  /*2a90*/  FADD.FTZ R29, R29, R32 ;  /* 0x000000201d1d7221 */ /* 0x000fe20000010000 */
[----:B------:R-:W-:Y:S01]  /*2aa0*/  FFMA.FTZ R30, R25, R25, R30 ;  /* 0x00000019191e7223 */ /* 0x000fe2000001001e */
[----:B------:R-:W-:Y:S01]  /*2ab0*/  FMUL.FTZ R32, R48, R48 ;  /* 0x0000003030207220 */ /* 0x000fe20000410000 */
[----:B------:R-:W-:Y:S01]  /*2ac0*/  FADD.FTZ R28, R28, R31 ;  /* 0x0000001f1c1c7221 */ /* 0x000fe20000010000 */
[--C-:B------:R-:W-:Y:S02]  /*2ad0*/  HADD2.F32 R51, -RZ, R52.reuse.H0_H0 ;  /* 0x20000034ff337230 */ /* 0x100fe40000004100 */
[----:B------:R-:W-:Y:S01]  /*2ae0*/  FADD.FTZ R31, R49, R50 ;  /* 0x00000032311f7221 */ /* 0x000fe20000010000 */
[----:B------:R-:W-:-:S02]  /*2af0*/  HADD2.F32 R52, -RZ, R52.H1_H1 ;  /* 0x30000034ff347230 */ /* 0x000fc40000004100 */
[----:B------:R-:W-:Y:S01]  /*2b00*/  FADD.FTZ R29, R29, R30 ;  /* 0x0000001e1d1d7221 */ /* 0x000fe20000010000 */
[----:B------:R-:W-:Y:S01]  /*2b10*/  FFMA.FTZ R32, R27, R27, R32 ;  /* 0x0000001b1b207223 */ /* 0x000fe20000010020 */
[----:B------:R-:W-:Y:S01]  /*2b20*/  FMUL.FTZ R30, R50, R50 ;  /* 0x00000032321e7220 */ /* 0x000fe20000410000 */
[----:B------:R-:W-:Y:S01]  /*2b30*/  FADD.FTZ R28, R28, R31 ;  /* 0x0000001f1c1c7221 */ /* 0x000fe20000010000 */
[--C-:B------:R-:W-:Y:S02]  /*2b40*/  HADD2.F32 R53, -RZ, R54.reuse.H0_H0 ;  /* 0x20000036ff357230 */ /* 0x100fe40000004100 */
[----:B------:R-:W-:Y:S01]  /*2b50*/  FADD.FTZ R29, R29, R32 ;  /* 0x000000201d1d7221 */ /* 0x000fe20000010000 */
[----:B------:R-:W-:Y:S01]  /*2b60*/  FADD.FTZ R31, R51, R52 ;  /* 0x00000034331f7221 */ /* 0x000fe20000010000 */
[----:B------:R-:W-:Y:S02]  /*2b70*/  HADD2.F32 R54, -RZ, R54.H1_H1 ;  /* 0x30000036ff367230 */ /* 0x000fe40000004100 */
[----:B------:R-:W-:Y:S01]  /*2b80*/  FFMA.FTZ R30, R49, R49, R30 ;  /* 0x00000031311e7223 */ /* 0x000fe2000001001e */
[----:B------:R-:W-:Y:S01]  /*2b90*/  FMUL.FTZ R32, R52, R52 ;  /* 0x0000003434207220 */ /* 0x000fe20000410000 */
[----:B------:R-:W-:-:S02]  /*2ba0*/  FADD.FTZ R28, R28, R31 ;  /* 0x0000001f1c1c7221 */ /* 0x000fc40000010000 */
[----:B------:R-:W-:Y:S01]  /*2bb0*/  FADD.FTZ R29, R29, R30 ;  /* 0x0000001e1d1d7221 */ /* 0x000fe20000010000 */
[----:B------:R-:W-:Y:S01]  /*2bc0*/  FFMA.FTZ R32, R51, R51, R32 ;  /* 0x0000003333207223 */ /* 0x000fe20000010020 */
[----:B------:R-:W-:Y:S01]  /*2bd0*/  FADD.FTZ R31, R53, R54 ;  /* 0x00000036351f7221 */ /* 0x000fe20000010000 */
[----:B------:R-:W-:Y:S01]  /*2be0*/  FMUL.FTZ R30, R54, R54 ;  /* 0x00000036361e7220 */ /* 0x000fe20000410000 */
[--C-:B------:R-:W-:Y:S02]  /*2bf0*/  HADD2.F32 R57, -RZ, R58.reuse.H0_H0 ;  /* 0x2000003aff397230 */ /* 0x100fe40000004100 */
[----:B------:R-:W-:Y:S01]  /*2c00*/  FADD.FTZ R29, R29, R32 ;  /* 0x000000201d1d7221 */ /* 0x000fe20000010000 */
[----:B------:R-:W-:Y:S01]  /*2c10*/  FADD.FTZ R28, R28, R31 ;  /* 0x0000001f1c1c7221 */ /* 0x000fe20000010000 */
[----:B------:R-:W-:Y:S01]  /*2c20*/  FFMA.FTZ R30, R53, R53, R30 ;  /* 0x00000035351e7223 */ /* 0x000fe2000001001e */
[----:B------:R-:W-:Y:S02]  /*2c30*/  HADD2.F32 R58, -RZ, R58.H1_H1 ;  /* 0x3000003aff3a7230 */ /* 0x000fe40000004100 */
[----:B------:R-:W-:-:S02]  /*2c40*/  HADD2.F32 R59, -RZ, R60.H0_H0 ;  /* 0x2000003cff3b7230 */ /* 0x000fc40000004100 */
[----:B------:R-:W-:Y:S01]  /*2c50*/  FADD.FTZ R29, R29, R30 ;  /* 0x0000001e1d1d7221 */ /* 0x000fe20000010000 */
[----:B------:R-:W-:Y:S02]  /*2c60*/  HADD2.F32 R60, -RZ, R60.H1_H1 ;  /* 0x3000003cff3c7230 */ /* 0x000fe40000004100 */
[--C-:B--2---:R-:W-:Y:S02]  /*2c70*/  HADD2.F32 R55, -RZ, R56.reuse.H0_H0 ;  /* 0x20000038ff377230 */ /* 0x104fe40000004100 */
[----:B------:R-:W-:-:S05]  /*2c80*/  HADD2.F32 R56, -RZ, R56.H1_H1 ;  /* 0x30000038ff387230 */ /* 0x000fca0000004100 */
[C---:B------:R-:W-:Y:S01]  /*2c90*/  FADD.FTZ R31, R55.reuse, R56 ;  /* 0x00000038371f7221 */ /* 0x040fe20000010000 */
[----:B------:R-:W-:Y:S01]  /*2ca0*/  FMUL.FTZ R32, R56, R56 ;  /* 0x0000003838207220 */ /* 0x000fe20000410000 */
[----:B------:R-:W-:Y:S02]  /*2cb0*/  FMUL.FTZ R30, R58, R58 ;  /* 0x0000003a3a1e7220 */ /* 0x000fe40000410000 */
[----:B------:R-:W-:Y:S01]  /*2cc0*/  FADD.FTZ R28, R28, R31 ;  /* 0x0000001f1c1c7221 */ /* 0x000fe20000010000 */
[----:B------:R-:W-:Y:S01]  /*2cd0*/  FFMA.FTZ R32, R55, R55, R32 ;  /* 0x0000003737207223 */ /* 0x000fe20000010020 */
[C---:B------:R-:W-:Y:S01]  /*2ce0*/  FADD.FTZ R31, R57.reuse, R58 ;  /* 0x0000003a391f7221 */ /* 0x040fe20000010000 */
[----:B------:R-:W-:Y:S01]  /*2cf0*/  FFMA.FTZ R30, R57, R57, R30 ;  /* 0x00000039391e7223 */ /* 0x000fe2000001001e */
[--C-:B------:R-:W-:Y:S02]  /*2d00*/  HADD2.F32 R61, -RZ, R62.reuse.H0_H0 ;  /* 0x2000003eff3d7230 */ /* 0x100fe40000004100 */
[----:B------:R-:W-:Y:S01]  /*2d10*/  FADD.FTZ R29, R29, R32 ;  /* 0x000000201d1d7221 */ /* 0x000fe20000010000 */
[----:B------:R-:W-:Y:S01]  /*2d20*/  FADD.FTZ R28, R28, R31 ;  /* 0x0000001f1c1c7221 */ /* 0x000fe20000010000 */
[----:B------:R-:W-:-:S02]  /*2d30*/  HADD2.F32 R62, -RZ, R62.H1_H1 ;  /* 0x3000003eff3e7230 */ /* 0x000fc40000004100 */
[----:B------:R-:W-:Y:S01]  /*2d40*/  FMUL.FTZ R32, R60, R60 ;  /* 0x0000003c3c207220 */ /* 0x000fe20000410000 */
[----:B------:R-:W-:Y:S01]  /*2d50*/  FADD.FTZ R31, R59, R60 ;  /* 0x0000003c3b1f7221 */ /* 0x000fe20000010000 */
[--C-:B------:R-:W-:Y:S02]  /*2d60*/  HADD2.F32 R63, -RZ, R64.reuse.H0_H0 ;  /* 0x20000040ff3f7230 */ /* 0x100fe40000004100 */
[----:B------:R-:W-:Y:S01]  /*2d70*/  FADD.FTZ R29, R29, R30 ;  /* 0x0000001e1d1d7221 */ /* 0x000fe20000010000 */
[----:B------:R-:W-:Y:S01]  /*2d80*/  FFMA.FTZ R32, R59, R59, R32 ;  /* 0x0000003b3b207223 */ /* 0x000fe20000010020 */
[----:B------:R-:W-:Y:S02]  /*2d90*/  HADD2.F32 R64, -RZ, R64.H1_H1 ;  /* 0x30000040ff407230 */ /* 0x000fe40000004100 */
[----:B------:R-:W-:Y:S01]  /*2da0*/  FADD.FTZ R28, R28, R31 ;  /* 0x0000001f1c1c7221 */ /* 0x000fe20000010000 */
[----:B------:R-:W-:Y:S01]  /*2db0*/  FMUL.FTZ R30, R62, R62 ;  /* 0x0000003e3e1e7220 */ /* 0x000fe20000410000 */
[----:B------:R-:W-:Y:S01]  /*2dc0*/  FADD.FTZ R31, R61, R62 ;  /* 0x0000003e3d1f7221 */ /* 0x000fe20000010000 */
[----:B------:R-:W-:Y:S01]  /*2dd0*/  FADD.FTZ R29, R29, R32 ;  /* 0x000000201d1d7221 */ /* 0x000fe20000010000 */
[----:B------:R-:W-:Y:S01]  /*2de0*/  FMUL.FTZ R32, R64, R64 ;  /* 0x0000004040207220 */ /* 0x000fe20000410000 */
[----:B------:R-:W-:Y:S01]  /*2df0*/  FFMA.FTZ R30, R61, R61, R30 ;  /* 0x0000003d3d1e7223 */ /* 0x000fe2000001001e */
[----:B------:R-:W-:Y:S01]  /*2e00*/  FADD.FTZ R28, R28, R31 ;  /* 0x0000001f1c1c7221 */ /* 0x000fe20000010000 */
[----:B------:R-:W-:Y:S01]  /*2e10*/  FADD.FTZ R31, R63, R64 ;  /* 0x000000403f1f7221 */ /* 0x000fe20000010000 */
[----:B------:R-:W-:-:S02]  /*2e20*/  HADD2.F32 R67, -RZ, R68.H0_H0 ;  /* 0x20000044ff437230 */ /* 0x000fc40000004100 */
[----:B------:R-:W-:Y:S01]  /*2e30*/  FADD.FTZ R29, R29, R30 ;  /* 0x0000001e1d1d7221 */ /* 0x000fe20000010000 */
[----:B------:R-:W-:Y:S01]  /*2e40*/  FFMA.FTZ R32, R63, R63, R32 ;  /* 0x0000003f3f207223 */ /* 0x000fe20000010020 */
[----:B------:R-:W-:Y:S02]  /*2e50*/  HADD2.F32 R68, -RZ, R68.H1_H1 ;  /* 0x30000044ff447230 */ /* 0x000fe40000004100 */
[--C-:B------:R-:W-:Y:S02]  /*2e60*/  HADD2.F32 R65, -RZ, R66.reuse.H0_H0 ;  /* 0x20000042ff417230 */ /* 0x100fe40000004100 */
[----:B------:R-:W-:Y:S02]  /*2e70*/  HADD2.F32 R66, -RZ, R66.H1_H1 ;  /* 0x30000042ff427230 */ /* 0x000fe40000004100 */
[----:B------:R-:W-:Y:S01]  /*2e80*/  FADD.FTZ R28, R28, R31 ;  /* 0x0000001f1c1c7221 */ /* 0x000fe20000010000 */
[----:B------:R-:W-:Y:S02]  /*2e90*/  FADD.FTZ R29, R29, R32 ;  /* 0x000000201d1d7221 */ /* 0x000fe40000010000 */
[----:B------:R-:W-:Y:S01]  /*2ea0*/  FMUL.FTZ R30, R66, R66 ;  /* 0x00000042421e7220 */ /* 0x000fe20000410000 */
[----:B------:R-:W-:Y:S01]  /*2eb0*/  FADD.FTZ R31, R65, R66 ;  /* 0x00000042411f7221 */ /* 0x000fe20000010000 */
[----:B------:R-:W-:-:S02]  /*2ec0*/  FMUL.FTZ R32, R68, R68 ;  /* 0x0000004444207220 */ /* 0x000fc40000410000 */
[----:B------:R-:W-:Y:S01]  /*2ed0*/  FFMA.FTZ R30, R65, R65, R30 ;  /* 0x00000041411e7223 */ /* 0x000fe2000001001e */
[----:B------:R-:W-:Y:S01]  /*2ee0*/  FADD.FTZ R28, R28, R31 ;  /* 0x0000001f1c1c7221 */ /* 0x000fe20000010000 */
[C---:B------:R-:W-:Y:S01]  /*2ef0*/  FADD.FTZ R31, R67.reuse, R68 ;  /* 0x00000044431f7221 */ /* 0x040fe20000010000 */
[----:B------:R-:W-:Y:S01]  /*2f00*/  FFMA.FTZ R32, R67, R67, R32 ;  /* 0x0000004343207223 */ /* 0x000fe20000010020 */
[----:B------:R-:W-:Y:S02]  /*2f10*/  FADD.FTZ R29, R29, R30 ;  /* 0x0000001e1d1d7221 */ /* 0x000fe40000010000 */
[----:B------:R-:W-:Y:S01]  /*2f20*/  FADD.FTZ R28, R28, R31 ;  /* 0x0000001f1c1c7221 */ /* 0x000fe20000010000 */
[--C-:B------:R-:W-:Y:S02]  /*2f30*/  HADD2.F32 R73, -RZ, R74.reuse.H1_H1 ;  /* 0x3000004aff497230 */ /* 0x100fe40000004100 */
[----:B------:R-:W-:Y:S01]  /*2f40*/  FADD.FTZ R29, R29, R32 ;  /* 0x000000201d1d7221 */ /* 0x000fe20000010000 */
[----:B------:R-:W-:-:S02]  /*2f50*/  HADD2.F32 R74, -RZ, R74.H0_H0 ;  /* 0x2000004aff4a7230 */ /* 0x000fc40000004100 */
[--C-:B------:R-:W-:Y:S02]  /*2f60*/  HADD2.F32 R69, -RZ, R70.reuse.H1_H1 ;  /* 0x30000046ff457230 */ /* 0x100fe40000004100 */
[----:B------:R-:W-:-:S03]  /*2f70*/  HADD2.F32 R70, -RZ, R70.H0_H0 ;  /* 0x20000046ff467230 */ /* 0x000fc60000004100 */
[----:B------:R-:W-:Y:S02]  /*2f80*/  FMUL.FTZ R33, R69, R69 ;  /* 0x0000004545217220 */ /* 0x000fe40000410000 */
[C---:B------:R-:W-:Y:S02]  /*2f90*/  FADD.FTZ R31, R70.reuse, R69 ;  /* 0x00000045461f7221 */ /* 0x040fe40000010000 */
[----:B------:R-:W-:Y:S01]  /*2fa0*/  FFMA.FTZ R30, R70, R70, R33 ;  /* 0x00000046461e7223 */ /* 0x000fe20000010021 */
[--C-:B------:R-:W-:Y:S02]  /*2fb0*/  HADD2.F32 R71, -RZ, R72.reuse.H1_H1 ;  /* 0x30000048ff477230 */ /* 0x100fe40000004100 */
[----:B------:R-:W-:-:S03]  /*2fc0*/  HADD2.F32 R72, -RZ, R72.H0_H0 ;  /* 0x20000048ff487230 */ /* 0x000fc60000004100 */
[----:B------:R-:W-:Y:S01]  /*2fd0*/  FMUL.FTZ R33, R71, R71 ;  /* 0x0000004747217220 */ /* 0x000fe20000410000 */
[----:B------:R-:W-:Y:S01]  /*2fe0*/  FADD.FTZ R28, R28, R31 ;  /* 0x0000001f1c1c7221 */ /* 0x000fe20000010000 */
[----:B------:R-:W-:Y:S01]  /*2ff0*/  FADD.FTZ R29, R29, R30 ;  /* 0x0000001e1d1d7221 */ /* 0x000fe20000010000 */
[C---:B------:R-:W-:Y:S01]  /*3000*/  FADD.FTZ R31, R72.reuse, R71 ;  /* 0x00000047481f7221 */ /* 0x040fe20000010000 */
[----:B------:R-:W-:Y:S01]  /*3010*/  FFMA.FTZ R30, R72, R72, R33 ;  /* 0x00000048481e7223 */ /* 0x000fe20000010021 */
[----:B------:R-:W-:Y:S02]  /*3020*/  FMUL.FTZ R33, R73, R73 ;  /* 0x0000004949217220 */ /* 0x000fe40000410000 */
[----:B------:R-:W-:Y:S01]  /*3030*/  FADD.FTZ R28, R28, R31 ;  /* 0x0000001f1c1c7221 */ /* 0x000fe20000010000 */
[----:B------:R-:W-:Y:S01]  /*3040*/  FADD.FTZ R29, R29, R30 ;  /* 0x0000001e1d1d7221 */ /* 0x000fe20000010000 */
[C---:B------:R-:W-:Y:S01]  /*3050*/  FADD.FTZ R31, R74.reuse, R73 ;  /* 0x000000494a1f7221 */ /* 0x040fe20000010000 */
[----:B------:R-:W-:Y:S01]  /*3060*/  FFMA.FTZ R30, R74, R74, R33 ;  /* 0x0000004a4a1e7223 */ /* 0x000fe20000010021 */
[----:B------:R-:W-:-:S02]  /*3070*/  HADD2.F32 R75, -RZ, R76.H1_H1 ;  /* 0x3000004cff4b7230 */ /* 0x000fc40000004100 */
[----:B------:R-:W-:-:S03]  /*3080*/  HADD2.F32 R76, -RZ, R76.H0_H0 ;  /* 0x2000004cff4c7230 */ /* 0x000fc60000004100 */
[----:B------:R-:W-:Y:S01]  /*3090*/  FMUL.FTZ R33, R75, R75 ;  /* 0x0000004b4b217220 */ /* 0x000fe20000410000 */
[----:B------:R-:W-:Y:S01]  /*30a0*/  FADD.FTZ R28, R28, R31 ;  /* 0x0000001f1c1c7221 */ /* 0x000fe20000010000 */
[----:B------:R-:W-:Y:S01]  /*30b0*/  FADD.FTZ R29, R29, R30 ;  /* 0x0000001e1d1d7221 */ /* 0x000fe20000010000 */
[C---:B------:R-:W-:Y:S01]  /*30c0*/  FADD.FTZ R31, R76.reuse, R75 ;  /* 0x0000004b4c1f7221 */ /* 0x040fe20000010000 */
[----:B------:R-:W-:-:S03]  /*30d0*/  FFMA.FTZ R30, R76, R76, R33 ;  /* 0x0000004c4c1e7223 */ /* 0x000fc60000010021 */
[----:B------:R-:W-:Y:S01]  /*30e0*/  FADD.FTZ R28, R28, R31 ;  /* 0x0000001f1c1c7221 */ /* 0x000fe20000010000 */
[----:B------:R-:W-:Y:S01]  /*30f0*/  FADD.FTZ R29, R29, R30 ;  /* 0x0000001e1d1d7221 */ /* 0x000fe20000010000 */
[--C-:B---3--:R-:W-:Y:S02]  /*3100*/  HADD2.F32 R77, -RZ, R78.reuse.H1_H1 ;  /* 0x3000004eff4d7230 */ /* 0x108fe40000004100 */
[----:B------:R-:W-:-:S03]  /*3110*/  HADD2.F32 R78, -RZ, R78.H0_H0 ;  /* 0x2000004eff4e7230 */ /* 0x000fc60000004100 */
[----:B------:R-:W-:Y:S01]  /*3120*/  FMUL.FTZ R33, R77, R77 ;  /* 0x0000004d4d217220 */ /* 0x000fe20000410000 */
[--C-:B-----5:R-:W-:Y:S02]  /*3130*/  HADD2.F32 R79, -RZ, R80.reuse.H1_H1 ;  /* 0x30000050ff4f7230 */ /* 0x120fe40000004100 */
[C---:B------:R-:W-:Y:S01]  /*3140*/  FADD.FTZ R31, R78.reuse, R77 ;  /* 0x0000004d4e1f7221 */ /* 0x040fe20000010000 */
[----:B------:R-:W-:Y:S02]  /*3150*/  HADD2.F32 R80, -RZ, R80.H0_H0 ;  /* 0x20000050ff507230 */ /* 0x000fe40000004100 */
[----:B------:R-:W-:Y:S01]  /*3160*/  FFMA.FTZ R30, R78, R78, R33 ;  /* 0x0000004e4e1e7223 */ /* 0x000fe20000010021 */
[----:B------:R-:W-:Y:S01]  /*3170*/  FMUL.FTZ R33, R79, R79 ;  /* 0x0000004f4f217220 */ /* 0x000fe20000410000 */
[----:B------:R-:W-:Y:S02]  /*3180*/  FADD.FTZ R28, R28, R31 ;  /* 0x0000001f1c1c7221 */ /* 0x000fe40000010000 */
        /* <DEDUP_REMOVED lines=43> */
.L_x_2892:
[----:B------:R-:W-:Y:S05]  /*3440*/  BSYNC.RECONVERGENT B0 ;  /* 0x0000000000007941 */ /* 0x000fea0003800200 */
.L_x_2891:
        /* <DEDUP_REMOVED lines=39> */
.L_x_2894:
[----:B------:R-:W-:Y:S05]  /*36c0*/  BSYNC.RECONVERGENT B0 ;  /* 0x0000000000007941 */ /* 0x000fea0003800200 */
.L_x_2893:
        /* <DEDUP_REMOVED lines=27> */
.L_x_2897:
[----:B------:R-:W2:Y:S04]  /*3880*/  LDG.E.STRONG.GPU R30, desc[UR6][R28.64] ;  /* 0x000000061c1e7981 */ /* 0x000ea8000c1ef900 */
[----:B--2---:R-:W-:Y:S01]  /*3890*/  CCTL.IVALL ;  /* 0x00000000ff00798f */ /* 0x004fe20002000000 */
[----:B------:R-:W-:Y:S05]  /*38a0*/  YIELD ;  /* 0x0000000000007946 */ /* 0x000fea0003800000 */
[----:B------:R-:W-:-:S13]  /*38b0*/  ISETP.NE.AND P2, PT, R30, R35, PT ;  /* 0x000000231e00720c */ /* 0x000fda0003f45270 */
[----:B------:R-:W-:Y:S05]  /*38c0*/  @P2 BRA `(.L_x_2897) ;  /* 0xfffffffc00ec2947 */ /* 0x000fea000383ffff */
.L_x_2896:
        /* <DEDUP_REMOVED lines=16> */
.L_x_2899:
        /* <DEDUP_REMOVED lines=62> */
.L_x_2898:
        /* <DEDUP_REMOVED lines=38> */
.L_x_2900:
        /* <DEDUP_REMOVED lines=19> */
.L_x_2901:
        /* <DEDUP_REMOVED lines=9> */
.L_x_2902:
[----:B------:R-:W-:Y:S05]  /*41d0*/  BSYNC.RECONVERGENT B0 ;  /* 0x0000000000007941 */ /* 0x000fea0003800200 */
.L_x_2895:
[----:B------:R-:W4:Y:S01]  /*41e0*/  S2UR UR5, SR_CgaCtaId ;  /* 0x00000000000579c3 */ /* 0x000f220000008800 */
[----:B------:R-:W3:Y:S01]  /*41f0*/  LDCU UR8, c[0x0][0x414] ;  /* 0x00008280ff0877ac */ /* 0x000ee20008000800 */
[----:B------:R-:W-:Y:S01]  /*4200*/  LOP3.LUT R37, R104, 0xffff, RZ, 0xc0, !PT ;  /* 0x0000ffff68257812 */ /* 0x000fe200078ec0ff */
[----:B------:R-:W-:-:S03]  /*4210*/  UMOV UR4, 0x400 ;  /* 0x0000040000047882 */ /* 0x000fc60000000000 */
[----:B------:R-:W-:Y:S02]  /*4220*/  IADD3 R37, PT, PT, R118, R37, RZ ;  /* 0x0000002576257210 */ /* 0x000fe40007ffe0ff */
[----:B-1----:R-:W1:Y:S08]  /*4230*/  @P0 LDC.64 R34, c[0x0][0x388] ;  /* 0x0000e200ff220b82 */ /* 0x002e700000000a00 */
[----:B------:R-:W0:Y:S01]  /*4240*/  LDC.64 R30, c[0x0][0x3a0] ;  /* 0x0000e800ff1e7b82 */ /* 0x000e220000000a00 */
[----:B---3--:R-:W-:Y:S01]  /*4250*/  @P0 FMUL.FTZ R28, R46, UR8 ;  /* 0x000000082e1c0c20 */ /* 0x008fe20008410000 */
[----:B------:R-:W-:Y:S01]  /*4260*/  @P0 FMUL.FTZ R29, R47, UR8 ;  /* 0x000000082f1d0c20 */ /* 0x000fe20008410000 */
[----:B----4-:R-:W-:-:S05]  /*4270*/  ULEA UR4, UR5, UR4, 0x18 ;  /* 0x0000000405047291 */ /* 0x010fca000f8ec0ff */
[----:B--2---:R-:W2:Y:S01]  /*4280*/  LDC.64 R32, c[0x0][0x398] ;  /* 0x0000e600ff207b82 */ /* 0x004ea20000000a00 */
[----:B------:R-:W3:Y:S01]  /*4290*/  LDCU UR5, c[0x0][0x404] ;  /* 0x00008080ff0577ac */ /* 0x000ee20008000800 */
[----:B-1----:R-:W-:Y:S02]  /*42a0*/  @P0 IMAD.WIDE R34, R102, 0x8, R34 ;  /* 0x0000000866220825 */ /* 0x002fe400078e0222 */
[----:B------:R-:W-:Y:S04]  /*42b0*/  @!P3 STS.64 [UR4+0x88], R46 ;  /* 0x0000882eff00b988 */ /* 0x000fe80008000a04 */
[----:B------:R1:W-:Y:S01]  /*42c0*/  @P0 STG.E.64 desc[UR6][R34.64], R28 ;  /* 0x0000001c22000986 */ /* 0x0003e2000c101b06 */
[C---:B0-----:R-:W-:Y:S01]  /*42d0*/  IMAD.WIDE R30, R37.reuse, 0x4, R30 ;  /* 0x00000004251e7825 */ /* 0x041fe200078e021e */
[----:B------:R-:W-:Y:S03]  /*42e0*/  BAR.SYNC.DEFER_BLOCKING 0x0 ;  /* 0x0000000000007b1d */ /* 0x000fe60000010000 */
[----:B--2---:R-:W-:-:S03]  /*42f0*/  IMAD.WIDE R32, R37, 0x4, R32 ;  /* 0x0000000425207825 */ /* 0x004fc600078e0220 */
[----:B------:R-:W5:Y:S04]  /*4300*/  LDG.E.64 R30, desc[UR6][R30.64] ;  /* 0x000000061e1e7981 */ /* 0x000f68000c1e1b00 */
[----:B-1----:R0:W5:Y:S04]  /*4310*/  LDG.E.64 R28, desc[UR6][R32.64] ;  /* 0x00000006201c7981 */ /* 0x002168000c1e1b00 */
        /* <DEDUP_REMOVED lines=52> */
[----:B------:R-:W-:-:S05]  /*4660*/  F2FP.F16.F32.PACK_AB R33, R32, R33 ;  /* 0x000000212021723e */ /* 0x000fca00000000ff */
[----:B------:R0:W-:Y:S02]  /*4670*/  STG.E desc[UR6][R34.64], R33 ;  /* 0x0000002122007986 */ /* 0x0001e4000c101906 */
.L_x_2906:
[----:B------:R-:W-:Y:S05]  /*4680*/  BSYNC.RECONVERGENT B1 ;  /* 0x0000000000017941 */ /* 0x000fea0003800200 */
.L_x_2905:
        /* <DEDUP_REMOVED lines=18> */
[----:B------:R-:W-:-:S05]  /*47b0*/  F2FP.F16.F32.PACK_AB R33, R32, R33 ;  /* 0x000000212021723e */ /* 0x000fca00000000ff */
[----:B------:R1:W-:Y:S02]  /*47c0*/  STG.E desc[UR6][R34.64], R33 ;  /* 0x0000002122007986 */ /* 0x0003e4000c101906 */
.L_x_2908:
[----:B------:R-:W-:Y:S05]  /*47d0*/  BSYNC.RECONVERGENT B1 ;  /* 0x0000000000017941 */ /* 0x000fea0003800200 */
.L_x_2907:
        /* <DEDUP_REMOVED lines=19> */
[----:B------:R-:W-:-:S05]  /*4910*/  F2FP.F16.F32.PACK_AB R33, R0, R33 ;  /* 0x000000210021723e */ /* 0x000fca00000000ff */
[----:B------:R2:W-:Y:S02]  /*4920*/  STG.E desc[UR6][R34.64], R33 ;  /* 0x0000002122007986 */ /* 0x0005e4000c101906 */
.L_x_2910:
[----:B------:R-:W-:Y:S05]  /*4930*/  BSYNC.RECONVERGENT B1 ;  /* 0x0000000000017941 */ /* 0x000fea0003800200 */
.L_x_2909:
        /* <DEDUP_REMOVED lines=33> */
[----:B------:R-:W-:-:S05]  /*4b50*/  F2FP.F16.F32.PACK_AB R3, R2, R3 ;  /* 0x000000030203723e */ /* 0x000fca00000000ff */
[----:B------:R3:W-:Y:S02]  /*4b60*/  STG.E desc[UR6][R34.64], R3 ;  /* 0x0000000322007986 */ /* 0x0007e4000c101906 */
.L_x_2912:
[----:B------:R-:W-:Y:S05]  /*4b70*/  BSYNC.RECONVERGENT B1 ;  /* 0x0000000000017941 */ /* 0x000fea0003800200 */
.L_x_2911:
[----:B------:R-:W-:Y:S01]  /*4b80*/  BSSY.RECONVERGENT B1, `(.L_x_2913) ;  /* 0x0000016000017945 */ /* 0x000fe20003800200 */
[C---:B------:R-:W-:Y:S02]  /*4b90*/  IADD3 R32, PT, PT, R38.reuse, 0x90, RZ ;  /* 0x0000009026207810 */ /* 0x040fe40007ffe0ff */
[----:B012---:R-:W-:Y:S01]  /*4ba0*/  IADD3 R33, PT, PT, R38, 0xa0, RZ ;  /* 0x000000a026217810 */ /* 0x007fe20007ffe0ff */
[----:B------:R-:W-:Y:S06]  /*4bb0*/  @P2 BRA `(.L_x_2914) ;  /* 0x0000000000482947 */ /* 0x000fec0003800000 */
[----:B------:R-:W0:Y:S01]  /*4bc0*/  LDCU.64 UR8, c[0x0][0x3e0] ;  /* 0x00007c00ff0877ac */ /* 0x000e220008000a00 */
[----:B------:R-:W-:Y:S01]  /*4bd0*/  MOV R2, R120 ;  /* 0x0000007800027202 */ /* 0x000fe20000000f00 */
[--C-:B------:R-:W-:Y:S01]  /*4be0*/  FADD.FTZ R5, R5, -R37.reuse ;  /* 0x8000002505057221 */ /* 0x100fe20000010000 */
[----:B---3--:R-:W-:Y:S01]  /*4bf0*/  MOV R3, R123 ;  /* 0x0000007b00037202 */ /* 0x008fe20000000f00 */
        /* <DEDUP_REMOVED lines=14> */
.L_x_2914:
[----:B------:R-:W-:Y:S05]  /*4ce0*/  BSYNC.RECONVERGENT B1 ;  /* 0x0000000000017941 */ /* 0x000fea0003800200 */
.L_x_2913:
        /* <DEDUP_REMOVED lines=17> */
[----:B------:R-:W-:Y:S02]  /*4e00*/  F2FP.F16.F32.PACK_AB R3, R6, R7 ;  /* 0x000000070603723e */ /* 0x000fe400000000ff */
[----:B------:R-:W-:-:S05]  /*4e10*/  LEA.HI.X R5, R2, UR11, R81, 0x1, P1 ;  /* 0x0000000b02057c11 */ /* 0x000fca00088f0c51 */
[----:B------:R1:W-:Y:S02]  /*4e20*/  STG.E desc[UR6][R4.64], R3 ;  /* 0x0000000304007986 */ /* 0x0003e4000c101906 */
.L_x_2916:
[----:B------:R-:W-:Y:S05]  /*4e30*/  BSYNC.RECONVERGENT B1 ;  /* 0x0000000000017941 */ /* 0x000fea0003800200 */
.L_x_2915:
        /* <DEDUP_REMOVED lines=17> */
[----:B------:R-:W-:Y:S02]  /*4f50*/  F2FP.F16.F32.PACK_AB R3, R0, R9 ;  /* 0x000000090003723e */ /* 0x000fe400000000ff */
[----:B------:R-:W-:-:S05]  /*4f60*/  LEA.HI.X R5, R2, UR11, R83, 0x1, P1 ;  /* 0x0000000b02057c11 */ /* 0x000fca00088f0c53 */
[----:B------:R2:W-:Y:S02]  /*4f70*/  STG.E desc[UR6][R4.64], R3 ;  /* 0x0000000304007986 */ /* 0x0005e4000c101906 */
.L_x_2918:
[----:B------:R-:W-:Y:S05]  /*4f80*/  BSYNC.RECONVERGENT B1 ;  /* 0x0000000000017941 */ /* 0x000fea0003800200 */
.L_x_2917:
[----:B------:R-:W-:Y:S04]  /*4f90*/  BSSY.RECONVERGENT B1, `(.L_x_2919) ;  /* 0x0000014000017945 */ /* 0x000fe80003800200 */
[----:B------:R-:W-:Y:S05]  /*4fa0*/  @P3 BRA `(.L_x_2920) ;  /* 0x0000000000483947 */ /* 0x000fea0003800000 */
[----:B------:R-:W4:Y:S01]  /*4fb0*/  LDCU.64 UR8, c[0x0][0x3e0] ;  /* 0x00007c00ff0877ac */ /* 0x000f220008000a00 */
[--C-:B012---:R-:W-:Y:S01]  /*4fc0*/  FADD.FTZ R5, R12, -R37.reuse ;  /* 0x800000250c057221 */ /* 0x107fe20000010000 */
        /* <DEDUP_REMOVED lines=8> */
[----:B----4-:R-:W-:Y:S02]  /*5050*/  IMAD R4, R95, UR8, RZ ;  /* 0x000000085f047c24 */ /* 0x010fe4000f8e02ff */
[----:B------:R-:W-:-:S04]  /*5060*/  IMAD.WIDE.U32 R2, R115, UR8, R2 ;  /* 0x0000000873027c25 */ /* 0x000fc8000f8e0002 */
[----:B------:R-:W-:Y:S01]  /*5070*/  IMAD R5, R115, UR9, R4 ;  /* 0x0000000973057c24 */ /* 0x000fe2000f8e0204 */
[----:B0-----:R-:W-:-:S04]  /*5080*/  LEA R4, P1, R2, UR10, 0x1 ;  /* 0x0000000a02047c11 */ /* 0x001fc8000f8208ff */
[----:B------:R-:W-:Y:S02]  /*5090*/  IADD3 R5, PT, PT, R3, R5, RZ ;  /* 0x0000000503057210 */ /* 0x000fe40007ffe0ff */
[----:B------:R-:W-:Y:S02]  /*50a0*/  F2FP.F16.F32.PACK_AB R3, R0, R11 ;  /* 0x0000000b0003723e */ /* 0x000fe400000000ff */
[----:B------:R-:W-:-:S05]  /*50b0*/  LEA.HI.X R5, R2, UR11, R5, 0x1, P1 ;  /* 0x0000000b02057c11 */ /* 0x000fca00088f0c05 */
[----:B------:R4:W-:Y:S02]  /*50c0*/  STG.E desc[UR6][R4.64], R3 ;  /* 0x0000000304007986 */ /* 0x0009e4000c101906 */
.L_x_2920:
[----:B------:R-:W-:Y:S05]  /*50d0*/  BSYNC.RECONVERGENT B1 ;  /* 0x0000000000017941 */ /* 0x000fea0003800200 */
.L_x_2919:
        /* <DEDUP_REMOVED lines=20> */
.L_x_2922:
[----:B------:R-:W-:Y:S05]  /*5220*/  BSYNC.RECONVERGENT B1 ;  /* 0x0000000000017941 */ /* 0x000fea0003800200 */
.L_x_2921:
        /* <DEDUP_REMOVED lines=38> */
[----:B------:R-:W-:Y:S02]  /*5490*/  F2FP.F16.F32.PACK_AB R3, R14, R15 ;  /* 0x0000000f0e03723e */ /* 0x000fe400000000ff */
[----:B------:R-:W-:-:S05]  /*54a0*/  LEA.HI.X R5, R2, UR11, R35, 0x1, P4 ;  /* 0x0000000b02057c11 */ /* 0x000fca000a0f0c23 */
[----:B------:R0:W-:Y:S02]  /*54b0*/  STG.E desc[UR6][R4.64], R3 ;  /* 0x0000000304007986 */ /* 0x0001e4000c101906 */
.L_x_2924:
[----:B------:R-:W-:Y:S05]  /*54c0*/  BSYNC.RECONVERGENT B1 ;  /* 0x0000000000017941 */ /* 0x000fea0003800200 */
.L_x_2923:
        /* <DEDUP_REMOVED lines=20> */
.L_x_2926:
[----:B------:R-:W-:Y:S05]  /*5610*/  BSYNC.RECONVERGENT B1 ;  /* 0x0000000000017941 */ /* 0x000fea0003800200 */
.L_x_2925:
        /* <DEDUP_REMOVED lines=20> */
.L_x_2928:
[----:B------:R-:W-:Y:S05]  /*5760*/  BSYNC.RECONVERGENT B1 ;  /* 0x0000000000017941 */ /* 0x000fea0003800200 */
.L_x_2927:
        /* <DEDUP_REMOVED lines=20> */
.L_x_2930:
[----:B------:R-:W-:Y:S05]  /*58b0*/  BSYNC.RECONVERGENT B1 ;  /* 0x0000000000017941 */ /* 0x000fea0003800200 */
.L_x_2929:
        /* <DEDUP_REMOVED lines=20> */
.L_x_2932:
[----:B------:R-:W-:Y:S05]  /*5a00*/  BSYNC.RECONVERGENT B1 ;  /* 0x0000000000017941 */ /* 0x000fea0003800200 */
.L_x_2931:
        /* <DEDUP_REMOVED lines=35> */
.L_x_2934:
[----:B------:R-:W-:Y:S05]  /*5c40*/  BSYNC.RECONVERGENT B1 ;  /* 0x0000000000017941 */ /* 0x000fea0003800200 */
.L_x_2933:
[----:B------:R-:W-:Y:S04]  /*5c50*/  BSSY.RECONVERGENT B1, `(.L_x_2935) ;  /* 0x0000014000017945 */ /* 0x000fe80003800200 */
[----:B------:R-:W-:Y:S05]  /*5c60*/  @P6 BRA `(.L_x_2936) ;  /* 0x0000000000486947 */ /* 0x000fea0003800000 */
[----:B------:R-:W1:Y:S01]  /*5c70*/  LDCU.64 UR8, c[0x0][0x3e0] ;  /* 0x00007c00ff0877ac */ /* 0x000e620008000a00 */
[--C-:B0-----:R-:W-:Y:S01]  /*5c80*/  FADD.FTZ R5, R48, -R37.reuse ;  /* 0x8000002530057221 */ /* 0x101fe20000010000 */
[----:B------:R-:W-:Y:S01]  /*5c90*/  MOV R2, R120 ;  /* 0x0000007800027202 */ /* 0x000fe20000000f00 */
[----:B------:R-:W-:Y:S01]  /*5ca0*/  FADD.FTZ R27, R27, -R37 ;  /* 0x800000251b1b7221 */ /* 0x000fe20000010000 */
[----:B------:R-:W0:Y:S01]  /*5cb0*/  LDCU.64 UR10, c[0x0][0x380] ;  /* 0x00007000ff0a77ac */ /* 0x000e220008000a00 */
[----:B---3--:R-:W-:Y:S01]  /*5cc0*/  MOV R3, R123 ;  /* 0x0000007b00037202 */ /* 0x008fe20000000f00 */
[-C--:B------:R-:W-:Y:S01]  /*5cd0*/  FMUL.FTZ R4, R5, R36.reuse ;  /* 0x0000002405047220 */ /* 0x080fe20000410000 */
[----:B------:R-:W-:-:S04]  /*5ce0*/  FMUL.FTZ R27, R27, R36 ;  /* 0x000000241b1b7220 */ /* 0x000fc80000410000 */
        /* <DEDUP_REMOVED lines=10> */
.L_x_2936:
[----:B------:R-:W-:Y:S05]  /*5d90*/  BSYNC.RECONVERGENT B1 ;  /* 0x0000000000017941 */ /* 0x000fea0003800200 */
.L_x_2935:
        /* <DEDUP_REMOVED lines=10> */
[----:B-----5:R-:W-:-:S03]  /*5e40*/  FFMA.FTZ R49, R28, R49, R30 ;  /* 0x000000311c317223 */ /* 0x020fc6000001001e */
[----:B------:R-:W-:Y:S01]  /*5e50*/  FFMA.FTZ R6, R29, R4, R31 ;  /* 0x000000041d067223 */ /* 0x000fe2000001001f */
[----:B--2---:R-:W-:Y:S02]  /*5e60*/  IMAD R11, R92, UR8, RZ ;  /* 0x000000085c0b7c24 */ /* 0x004fe4000f8e02ff */
[----:B------:R-:W-:-:S04]  /*5e70*/  IMAD.WIDE.U32 R2, R112, UR8, R2 ;  /* 0x0000000870027c25 */ /* 0x000fc8000f8e0002 */
[----:B------:R-:W-:Y:S01]  /*5e80*/  IMAD R11, R112, UR9, R11 ;  /* 0x00000009700b7c24 */ /* 0x000fe2000f8e020b */
[----:B0-----:R-:W-:-:S04]  /*5e90*/  LEA R4, P1, R2, UR10, 0x1 ;  /* 0x0000000a02047c11 */ /* 0x001fc8000f8208ff */
[----:B------:R-:W-:Y:S02]  /*5ea0*/  IADD3 R11, PT, PT, R3, R11, RZ ;  /* 0x0000000b030b7210 */ /* 0x000fe40007ffe0ff */
[----:B------:R-:W-:Y:S02]  /*5eb0*/  F2FP.F16.F32.PACK_AB R3, R6, R49 ;  /* 0x000000310603723e */ /* 0x000fe400000000ff */
[----:B------:R-:W-:-:S05]  /*5ec0*/  LEA.HI.X R5, R2, UR11, R11, 0x1, P1 ;  /* 0x0000000b02057c11 */ /* 0x000fca00088f0c0b */
[----:B------:R2:W-:Y:S02]  /*5ed0*/  STG.E desc[UR6][R4.64], R3 ;  /* 0x0000000304007986 */ /* 0x0005e4000c101906 */
.L_x_2938:
[----:B------:R-:W-:Y:S05]  /*5ee0*/  BSYNC.RECONVERGENT B1 ;  /* 0x0000000000017941 */ /* 0x000fea0003800200 */
.L_x_2937:
        /* <DEDUP_REMOVED lines=20> */
.L_x_2940:
[----:B------:R-:W-:Y:S05]  /*6030*/  BSYNC.RECONVERGENT B1 ;  /* 0x0000000000017941 */ /* 0x000fea0003800200 */
.L_x_2939:
        /* <DEDUP_REMOVED lines=20> */
.L_x_2942:
[----:B------:R-:W-:Y:S05]  /*6180*/  BSYNC.RECONVERGENT B1 ;  /* 0x0000000000017941 */ /* 0x000fea0003800200 */
.L_x_2941:
        /* <DEDUP_REMOVED lines=20> */
.L_x_2944:
[----:B------:R-:W-:Y:S05]  /*62d0*/  BSYNC.RECONVERGENT B1 ;  /* 0x0000000000017941 */ /* 0x000fea0003800200 */
.L_x_2943:
        /* <DEDUP_REMOVED lines=36> */
.L_x_2946:
[----:B------:R-:W-:Y:S05]  /*6520*/  BSYNC.RECONVERGENT B1 ;  /* 0x0000000000017941 */ /* 0x000fea0003800200 */
.L_x_2945:
        /* <DEDUP_REMOVED lines=20> */
.L_x_2948:
[----:B------:R-:W-:Y:S05]  /*6670*/  BSYNC.RECONVERGENT B1 ;  /* 0x0000000000017941 */ /* 0x000fea0003800200 */
.L_x_2947:
        /* <DEDUP_REMOVED lines=20> */
.L_x_2950:
[----:B------:R-:W-:Y:S05]  /*67c0*/  BSYNC.RECONVERGENT B1 ;  /* 0x0000000000017941 */ /* 0x000fea0003800200 */
.L_x_2949:
        /* <DEDUP_REMOVED lines=20> */
.L_x_2952:
[----:B------:R-:W-:Y:S05]  /*6910*/  BSYNC.RECONVERGENT B1 ;  /* 0x0000000000017941 */ /* 0x000fea0003800200 */
.L_x_2951:
        /* <DEDUP_REMOVED lines=20> */
.L_x_2954:
[----:B------:R-:W-:Y:S05]  /*6a60*/  BSYNC.RECONVERGENT B1 ;  /* 0x0000000000017941 */ /* 0x000fea0003800200 */
.L_x_2953:
        /* <DEDUP_REMOVED lines=20> */
.L_x_2956:
[----:B------:R-:W-:Y:S05]  /*6bb0*/  BSYNC.RECONVERGENT B1 ;  /* 0x0000000000017941 */ /* 0x000fea0003800200 */
.L_x_2955:
        /* <DEDUP_REMOVED lines=34> */
.L_x_2958:
[----:B------:R-:W-:Y:S05]  /*6de0*/  BSYNC.RECONVERGENT B1 ;  /* 0x0000000000017941 */ /* 0x000fea0003800200 */
.L_x_2957:
        /* <DEDUP_REMOVED lines=20> */
.L_x_2960:
[----:B------:R-:W-:Y:S05]  /*6f30*/  BSYNC.RECONVERGENT B1 ;  /* 0x0000000000017941 */ /* 0x000fea0003800200 */
.L_x_2959:
        /* <DEDUP_REMOVED lines=20> */
.L_x_2962:
[----:B------:R-:W-:Y:S05]  /*7080*/  BSYNC.RECONVERGENT B1 ;  /* 0x0000000000017941 */ /* 0x000fea0003800200 */
.L_x_2961:
        /* <DEDUP_REMOVED lines=20> */
.L_x_2964:
[----:B------:R-:W-:Y:S05]  /*71d0*/  BSYNC.RECONVERGENT B1 ;  /* 0x0000000000017941 */ /* 0x000fea0003800200 */
.L_x_2963:
        /* <DEDUP_REMOVED lines=20> */
.L_x_2966:
[----:B------:R-:W-:Y:S05]  /*7320*/  BSYNC.RECONVERGENT B1 ;  /* 0x0000000000017941 */ /* 0x000fea0003800200 */
.L_x_2965:
        /* <DEDUP_REMOVED lines=17> */
[----:B------:R0:W-:Y:S01]  /*7440*/  STG.E desc[UR6][R2.64], R5 ;  /* 0x0000000502007986 */ /* 0x0001e2000c101906 */
[----:B------:R-:W-:Y:S05]  /*7450*/  BRA `(.L_x_2967) ;  /* 0x0000004000e87947 */ /* 0x000fea0003800000 */
.L_x_2904:
        /* <DEDUP_REMOVED lines=37> */
[----:B------:R-:W-:Y:S02]  /*76b0*/  F2FP.F16.F32.PACK_AB R83, R124, R83 ;  /* 0x000000537c53723e */ /* 0x000fe400000000ff */
[----:B------:R-:W-:-:S05]  /*76c0*/  LEA.HI.X R33, R34, UR11, R33, 0x1, P2 ;  /* 0x0000000b22217c11 */ /* 0x000fca00090f0c21 */
[----:B------:R0:W-:Y:S04]  /*76d0*/  STG.E desc[UR6][R32.64], R83 ;  /* 0x0000005320007986 */ /* 0x0001e8000c101906 */
.L_x_2969:
[----:B------:R-:W-:Y:S05]  /*76e0*/  BSYNC.RECONVERGENT B1 ;  /* 0x0000000000017941 */ /* 0x000fea0003800200 */
.L_x_2968:
        /* <DEDUP_REMOVED lines=28> */
[----:B------:R-:W-:-:S05]  /*78b0*/  F2FP.F16.F32.PACK_AB R83, R83, R44 ;  /* 0x0000002c5353723e */ /* 0x000fca00000000ff */
[----:B------:R1:W-:Y:S02]  /*78c0*/  STG.E desc[UR6][R32.64], R83 ;  /* 0x0000005320007986 */ /* 0x0003e4000c101906 */
.L_x_2971:
[----:B------:R-:W-:Y:S05]  /*78d0*/  BSYNC.RECONVERGENT B1 ;  /* 0x0000000000017941 */ /* 0x000fea0003800200 */
.L_x_2970:
        /* <DEDUP_REMOVED lines=30> */
[----:B------:R-:W-:-:S05]  /*7ac0*/  F2FP.F16.F32.PACK_AB R119, R119, R2 ;  /* 0x000000027777723e */ /* 0x000fca00000000ff */
[----:B------:R2:W-:Y:S02]  /*7ad0*/  STG.E desc[UR6][R32.64], R119 ;  /* 0x0000007720007986 */ /* 0x0005e4000c101906 */
.L_x_2973:
[----:B------:R-:W-:Y:S05]  /*7ae0*/  BSYNC.RECONVERGENT B1 ;  /* 0x0000000000017941 */ /* 0x000fea0003800200 */
.L_x_2972:
        /* <DEDUP_REMOVED lines=40> */
[----:B------:R-:W-:-:S05]  /*7d70*/  F2FP.F16.F32.PACK_AB R119, R119, R82 ;  /* 0x000000527777723e */ /* 0x000fca00000000ff */
[----:B------:R3:W-:Y:S02]  /*7d80*/  STG.E desc[UR6][R2.64], R119 ;  /* 0x0000007702007986 */ /* 0x0007e4000c101906 */
.L_x_2975:
[----:B------:R-:W-:Y:S05]  /*7d90*/  BSYNC.RECONVERGENT B1 ;  /* 0x0000000000017941 */ /* 0x000fea0003800200 */
.L_x_2974:
[----:B------:R-:W-:Y:S01]  /*7da0*/  BSSY.RECONVERGENT B1, `(.L_x_2976) ;  /* 0x0000020000017945 */ /* 0x000fe20003800200 */
[C---:B012---:R-:W-:Y:S02]  /*7db0*/  IADD3 R32, PT, PT, R38.reuse, 0x90, RZ ;  /* 0x0000009026207810 */ /* 0x047fe40007ffe0ff */
[----:B------:R-:W-:Y:S01]  /*7dc0*/  IADD3 R33, PT, PT, R38, 0xa0, RZ ;  /* 0x000000a026217810 */ /* 0x000fe20007ffe0ff */
[----:B------:R-:W-:Y:S06]  /*7dd0*/  @P2 BRA `(.L_x_2977) ;  /* 0x0000000000702947 */ /* 0x000fec0003800000 */
[--C-:B------:R-:W-:Y:S01]  /*7de0*/  FADD.FTZ R5, R5, -R37.reuse ;  /* 0x8000002505057221 */ /* 0x100fe20000010000 */
[----:B---3--:R-:W-:Y:S01]  /*7df0*/  FADD.FTZ R3, R6, -R37 ;  /* 0x8000002506037221 */ /* 0x008fe20000010000 */
[----:B------:R-:W0:Y:S02]  /*7e00*/  LDCU.64 UR8, c[0x0][0x3e0] ;  /* 0x00007c00ff0877ac */ /* 0x000e240008000a00 */
        /* <DEDUP_REMOVED lines=23> */
[----:B------:R-:W-:-:S05]  /*7f80*/  F2FP.F16.F32.PACK_AB R35, R40, R35 ;  /* 0x000000232823723e */ /* 0x000fca00000000ff */
[----:B------:R0:W-:Y:S02]  /*7f90*/  STG.E desc[UR6][R4.64], R35 ;  /* 0x0000002304007986 */ /* 0x0001e4000c101906 */
.L_x_2977:
[----:B------:R-:W-:Y:S05]  /*7fa0*/  BSYNC.RECONVERGENT B1 ;  /* 0x0000000000017941 */ /* 0x000fea0003800200 */
.L_x_2976:
[----:B------:R-:W-:Y:S04]  /*7fb0*/  BSSY.RECONVERGENT B1, `(.L_x_2978) ;  /* 0x000001e000017945 */ /* 0x000fe80003800200 */
[----:B------:R-:W-:Y:S05]  /*7fc0*/  @P6 BRA `(.L_x_2979) ;  /* 0x0000000000706947 */ /* 0x000fea0003800000 */
[--C-:B------:R-:W-:Y:S01]  /*7fd0*/  FADD.FTZ R7, R7, -R37.reuse ;  /* 0x8000002507077221 */ /* 0x100fe20000010000 */
[----:B---3--:R-:W-:Y:S01]  /*7fe0*/  FADD.FTZ R3, R8, -R37 ;  /* 0x8000002508037221 */ /* 0x008fe20000010000 */
[----:B------:R-:W1:Y:S02]  /*7ff0*/  LDCU.64 UR8, c[0x0][0x3e0] ;  /* 0x00007c00ff0877ac */ /* 0x000e640008000a00 */
[-C--:B------:R-:W-:Y:S01]  /*8000*/  FMUL.FTZ R7, R7, R36.reuse ;  /* 0x0000002407077220 */ /* 0x080fe20000410000 */
[----:B0-----:R-:W-:Y:S01]  /*8010*/  FMUL.FTZ R4, R3, R36 ;  /* 0x0000002403047220 */ /* 0x001fe20000410000 */
[----:B------:R-:W0:Y:S01]  /*8020*/  LDCU.64 UR10, c[0x0][0x380] ;  /* 0x00007000ff0a77ac */ /* 0x000e220008000a00 */
[----:B------:R-:W-:Y:S01]  /*8030*/  MOV R3, R123 ;  /* 0x0000007b00037202 */ /* 0x000fe20000000f00 */
[----:B-----5:R-:W-:Y:S01]  /*8040*/  FFMA.FTZ R5, R28, R7, R30 ;  /* 0x000000071c057223 */ /* 0x020fe2000001001e */
        /* <DEDUP_REMOVED lines=18> */
[----:B------:R-:W-:-:S05]  /*8170*/  F2FP.F16.F32.PACK_AB R35, R35, R0 ;  /* 0x000000002323723e */ /* 0x000fca00000000ff */
[----:B------:R1:W-:Y:S02]  /*8180*/  STG.E desc[UR6][R4.64], R35 ;  /* 0x0000002304007986 */ /* 0x0003e4000c101906 */
.L_x_2979:
[----:B------:R-:W-:Y:S05]  /*8190*/  BSYNC.RECONVERGENT B1 ;  /* 0x0000000000017941 */ /* 0x000fea0003800200 */
.L_x_2978:
        /* <DEDUP_REMOVED lines=28> */
[----:B------:R-:W-:-:S05]  /*8360*/  F2FP.F16.F32.PACK_AB R9, R9, R0 ;  /* 0x000000000909723e */ /* 0x000fca00000000ff */
[----:B------:R2:W-:Y:S02]  /*8370*/  STG.E desc[UR6][R4.64], R9 ;  /* 0x0000000904007986 */ /* 0x0005e4000c101906 */
.L_x_2981:
[----:B------:R-:W-:Y:S05]  /*8380*/  BSYNC.RECONVERGENT B1 ;  /* 0x0000000000017941 */ /* 0x000fea0003800200 */
.L_x_2980:
[----:B------:R-:W-:Y:S04]  /*8390*/  BSSY.RECONVERGENT B1, `(.L_x_2982) ;  /* 0x000001e000017945 */ /* 0x000fe80003800200 */
[----:B------:R-:W-:Y:S05]  /*83a0*/  @P1 BRA `(.L_x_2983) ;  /* 0x0000000000701947 */ /* 0x000fea0003800000 */
[--C-:B------:R-:W-:Y:S01]  /*83b0*/  FADD.FTZ R11, R11, -R37.reuse ;  /* 0x800000250b0b7221 */ /* 0x100fe20000010000 */
[----:B---3--:R-:W-:Y:S01]  /*83c0*/  FADD.FTZ R3, R12, -R37 ;  /* 0x800000250c037221 */ /* 0x008fe20000010000 */
        /* <DEDUP_REMOVED lines=26> */
.L_x_2983:
[----:B------:R-:W-:Y:S05]  /*8570*/  BSYNC.RECONVERGENT B1 ;  /* 0x0000000000017941 */ /* 0x000fea0003800200 */
.L_x_2982:
        /* <DEDUP_REMOVED lines=30> */
.L_x_2985:
[----:B------:R-:W-:Y:S05]  /*8760*/  BSYNC.RECONVERGENT B1 ;  /* 0x0000000000017941 */ /* 0x000fea0003800200 */
.L_x_2984:
        /* <DEDUP_REMOVED lines=23> */
[--C-:B------:R-:W-:Y:S01]  /*88e0*/  FADD.FTZ R15, R15, -R37.reuse ;  /* 0x800000250f0f7221 */ /* 0x100fe20000010000 */
[----:B-1----:R-:W-:Y:S01]  /*88f0*/  FADD.FTZ R5, R16, -R37 ;  /* 0x8000002510057221 */ /* 0x002fe20000010000 */
        /* <DEDUP_REMOVED lines=24> */
[----:B------:R-:W-:-:S05]  /*8a80*/  F2FP.F16.F32.PACK_AB R15, R32, R15 ;  /* 0x0000000f200f723e */ /* 0x000fca00000000ff */
[----:B------:R0:W-:Y:S02]  /*8a90*/  STG.E desc[UR6][R4.64], R15 ;  /* 0x0000000f04007986 */ /* 0x0001e4000c101906 */
.L_x_2987:
[----:B------:R-:W-:Y:S05]  /*8aa0*/  BSYNC.RECONVERGENT B1 ;  /* 0x0000000000017941 */ /* 0x000fea0003800200 */
.L_x_2986:
        /* <DEDUP_REMOVED lines=28> */
[----:B------:R-:W-:-:S05]  /*8c70*/  F2FP.F16.F32.PACK_AB R13, R16, R13 ;  /* 0x0000000d100d723e */ /* 0x000fca00000000ff */
[----:B------:R2:W-:Y:S02]  /*8c80*/  STG.E desc[UR6][R4.64], R13 ;  /* 0x0000000d04007986 */ /* 0x0005e4000c101906 */
.L_x_2989:
[----:B------:R-:W-:Y:S05]  /*8c90*/  BSYNC.RECONVERGENT B1 ;  /* 0x0000000000017941 */ /* 0x000fea0003800200 */
.L_x_2988:
        /* <DEDUP_REMOVED lines=28> */
[----:B------:R-:W-:-:S05]  /*8e60*/  F2FP.F16.F32.PACK_AB R11, R12, R11 ;  /* 0x0000000b0c0b723e */ /* 0x000fca00000000ff */
[----:B------:R3:W-:Y:S02]  /*8e70*/  STG.E desc[UR6][R2.64], R11 ;  /* 0x0000000b02007986 */ /* 0x0007e4000c101906 */
.L_x_2991:
[----:B------:R-:W-:Y:S05]  /*8e80*/  BSYNC.RECONVERGENT B1 ;  /* 0x0000000000017941 */ /* 0x000fea0003800200 */
.L_x_2990:
        /* <DEDUP_REMOVED lines=30> */
.L_x_2993:
[----:B------:R-:W-:Y:S05]  /*9070*/  BSYNC.RECONVERGENT B1 ;  /* 0x0000000000017941 */ /* 0x000fea0003800200 */
.L_x_2992:
[----:B------:R-:W-:Y:S04]  /*9080*/  BSSY.RECONVERGENT B1, `(.L_x_2994) ;  /* 0x000001e000017945 */ /* 0x000fe80003800200 */
[----:B------:R-:W-:Y:S05]  /*9090*/  @P3 BRA `(.L_x_2995) ;  /* 0x0000000000703947 */ /* 0x000fea0003800000 */
[--C-:B------:R-:W-:Y:S01]  /*90a0*/  FADD.FTZ R23, R23, -R37.reuse ;  /* 0x8000002517177221 */ /* 0x100fe20000010000 */
[----:B---34-:R-:W-:Y:S01]  /*90b0*/  FADD.FTZ R3, R24, -R37 ;  /* 0x8000002518037221 */ /* 0x018fe20000010000 */
        /* <DEDUP_REMOVED lines=24> */
[----:B------:R-:W-:-:S05]  /*9240*/  F2FP.F16.F32.PACK_AB R7, R8, R7 ;  /* 0x000000070807723e */ /* 0x000fca00000000ff */
[----:B------:R0:W-:Y:S02]  /*9250*/  STG.E desc[UR6][R4.64], R7 ;  /* 0x0000000704007986 */ /* 0x0001e4000c101906 */
.L_x_2995:
[----:B------:R-:W-:Y:S05]  /*9260*/  BSYNC.RECONVERGENT B1 ;  /* 0x0000000000017941 */ /* 0x000fea0003800200 */
.L_x_2994:
        /* <DEDUP_REMOVED lines=43> */
[----:B------:R-:W-:-:S05]  /*9520*/  F2FP.F16.F32.PACK_AB R13, R13, R0 ;  /* 0x000000000d0d723e */ /* 0x000fca00000000ff */
[----:B------:R0:W-:Y:S02]  /*9530*/  STG.E desc[UR6][R4.64], R13 ;  /* 0x0000000d04007986 */ /* 0x0001e4000c101906 */
.L_x_2997:
[----:B------:R-:W-:Y:S05]  /*9540*/  BSYNC.RECONVERGENT B1 ;  /* 0x0000000000017941 */ /* 0x000fea0003800200 */
.L_x_2996:
        /* <DEDUP_REMOVED lines=30> */
.L_x_2999:
[----:B------:R-:W-:Y:S05]  /*9730*/  BSYNC.RECONVERGENT B1 ;  /* 0x0000000000017941 */ /* 0x000fea0003800200 */
.L_x_2998:
        /* <DEDUP_REMOVED lines=30> */
.L_x_3001:
[----:B------:R-:W-:Y:S05]  /*9920*/  BSYNC.RECONVERGENT B1 ;  /* 0x0000000000017941 */ /* 0x000fea0003800200 */
.L_x_3000:
[----:B------:R-:W-:Y:S04]  /*9930*/  BSSY.RECONVERGENT B1, `(.L_x_3002) ;  /* 0x000001e000017945 */ /* 0x000fe80003800200 */
[----:B------:R-:W-:Y:S05]  /*9940*/  @P2 BRA `(.L_x_3003) ;  /* 0x0000000000702947 */ /* 0x000fea0003800000 */
[--C-:B------:R-:W-:Y:S01]  /*9950*/  FADD.FTZ R51, R51, -R37.reuse ;  /* 0x8000002533337221 */ /* 0x100fe20000010000 */
[----:B---34-:R-:W-:Y:S01]  /*9960*/  FADD.FTZ R3, R52, -R37 ;  /* 0x8000002534037221 */ /* 0x018fe20000010000 */
[----:B------:R-:W3:Y:S02]  /*9970*/  LDCU.64 UR8, c[0x0][0x3e0] ;  /* 0x00007c00ff0877ac */ /* 0x000ee40008000a00 */
[-C--:B------:R-:W-:Y:S01]  /*9980*/  FMUL.FTZ R51, R51, R36.reuse ;  /* 0x0000002433337220 */ /* 0x080fe20000410000 */
[----:B------:R-:W-:Y:S01]  /*9990*/  FMUL.FTZ R2, R3, R36 ;  /* 0x0000002403027220 */ /* 0x000fe20000410000 */
[----:B------:R-:W4:Y:S01]  /*99a0*/  LDCU.64 UR10, c[0x0][0x380] ;  /* 0x00007000ff0a77ac */ /* 0x000f220008000a00 */
[----:B------:R-:W-:Y:S01]  /*99b0*/  MOV R3, R123 ;  /* 0x0000007b00037202 */ /* 0x000fe20000000f00 */
[----:B-----5:R-:W-:Y:S01]  /*99c0*/  FFMA.FTZ R51, R28, R51, R30 ;  /* 0x000000331c337223 */ /* 0x020fe2000001001e */
        /* <DEDUP_REMOVED lines=18> */
[----:B------:R-:W-:-:S05]  /*9af0*/  F2FP.F16.F32.PACK_AB R9, R9, R0 ;  /* 0x000000000909723e */ /* 0x000fca00000000ff */
[----:B------:R0:W-:Y:S02]  /*9b00*/  STG.E desc[UR6][R4.64], R9 ;  /* 0x0000000904007986 */ /* 0x0001e4000c101906 */
.L_x_3003:
[----:B------:R-:W-:Y:S05]  /*9b10*/  BSYNC.RECONVERGENT B1 ;  /* 0x0000000000017941 */ /* 0x000fea0003800200 */
.L_x_3002:
        /* <DEDUP_REMOVED lines=30> */
.L_x_3005:
[----:B------:R-:W-:Y:S05]  /*9d00*/  BSYNC.RECONVERGENT B1 ;  /* 0x0000000000017941 */ /* 0x000fea0003800200 */
.L_x_3004:
[----:B------:R-:W-:Y:S04]  /*9d10*/  BSSY.RECONVERGENT B1, `(.L_x_3006) ;  /* 0x000001e000017945 */ /* 0x000fe80003800200 */
[----:B------:R-:W-:Y:S05]  /*9d20*/  @P4 BRA `(.L_x_3007) ;  /* 0x0000000000704947 */ /* 0x000fea0003800000 */
[--C-:B------:R-:W-:Y:S01]  /*9d30*/  FADD.FTZ R55, R55, -R37.reuse ;  /* 0x8000002537377221 */ /* 0x100fe20000010000 */
[----:B0--34-:R-:W-:Y:S01]  /*9d40*/  FADD.FTZ R3, R56, -R37 ;  /* 0x8000002538037221 */ /* 0x019fe20000010000 */
        /* <DEDUP_REMOVED lines=26> */
.L_x_3007:
[----:B------:R-:W-:Y:S05]  /*9ef0*/  BSYNC.RECONVERGENT B1 ;  /* 0x0000000000017941 */ /* 0x000fea0003800200 */
.L_x_3006:
        /* <DEDUP_REMOVED lines=24> */
[----:B------:R-:W1:Y:S01]  /*a080*/  LDCU.64 UR10, c[0x0][0x380] ;  /* 0x00007000ff0a77ac */ /* 0x000e620008000a00 */
[----:B------:R-:W-:Y:S01]  /*a090*/  MOV R3, R123 ;  /* 0x0000007b00037202 */ /* 0x000fe20000000f00 */
[----:B-----5:R-:W-:Y:S01]  /*a0a0*/  FFMA.FTZ R57, R28, R57, R30 ;  /* 0x000000391c397223 */ /* 0x020fe2000001001e */
[----:B------:R-:W-:-:S03]  /*a0b0*/  FFMA.FTZ R5, R29, R4, R31 ;  /* 0x000000041d057223 */ /* 0x000fc6000001001f */
        /* <DEDUP_REMOVED lines=17> */
[----:B------:R-:W-:-:S05]  /*a1d0*/  F2FP.F16.F32.PACK_AB R11, R14, R11 ;  /* 0x0000000b0e0b723e */ /* 0x000fca00000000ff */
[----:B------:R0:W-:Y:S02]  /*a1e0*/  STG.E desc[UR6][R4.64], R11 ;  /* 0x0000000b04007986 */ /* 0x0001e4000c101906 */
.L_x_3009:
[----:B------:R-:W-:Y:S05]  /*a1f0*/  BSYNC.RECONVERGENT B1 ;  /* 0x0000000000017941 */ /* 0x000fea0003800200 */
.L_x_3008:
        /* <DEDUP_REMOVED lines=28> */
[----:B------:R-:W-:-:S05]  /*a3c0*/  F2FP.F16.F32.PACK_AB R7, R12, R7 ;  /* 0x000000070c07723e */ /* 0x000fca00000000ff */
[----:B------:R2:W-:Y:S02]  /*a3d0*/  STG.E desc[UR6][R4.64], R7 ;  /* 0x0000000704007986 */ /* 0x0005e4000c101906 */
.L_x_3011:
[----:B------:R-:W-:Y:S05]  /*a3e0*/  BSYNC.RECONVERGENT B1 ;  /* 0x0000000000017941 */ /* 0x000fea0003800200 */
.L_x_3010:
        /* <DEDUP_REMOVED lines=30> */
.L_x_3013:
[----:B------:R-:W-:Y:S05]  /*a5d0*/  BSYNC.RECONVERGENT B1 ;  /* 0x0000000000017941 */ /* 0x000fea0003800200 */
.L_x_3012:
        /* <DEDUP_REMOVED lines=30> */
.L_x_3015:
[----:B------:R-:W-:Y:S05]  /*a7c0*/  BSYNC.RECONVERGENT B1 ;  /* 0x0000000000017941 */ /* 0x000fea0003800200 */
.L_x_3014:
        /* <DEDUP_REMOVED lines=30> */
.L_x_3017:
[----:B------:R-:W-:Y:S05]  /*a9b0*/  BSYNC.RECONVERGENT B1 ;  /* 0x0000000000017941 */ /* 0x000fea0003800200 */
.L_x_3016:
        /* <DEDUP_REMOVED lines=30> */
.L_x_3019:
[----:B------:R-:W-:Y:S05]  /*aba0*/  BSYNC.RECONVERGENT B1 ;  /* 0x0000000000017941 */ /* 0x000fea0003800200 */
.L_x_3018:
        /* <DEDUP_REMOVED lines=44> */
.L_x_3021:
[----:B------:R-:W-:Y:S05]  /*ae70*/  BSYNC.RECONVERGENT B1 ;  /* 0x0000000000017941 */ /* 0x000fea0003800200 */
.L_x_3020:
        /* <DEDUP_REMOVED lines=30> */
.L_x_3023:
[----:B------:R-:W-:Y:S05]  /*b060*/  BSYNC.RECONVERGENT B1 ;  /* 0x0000000000017941 */ /* 0x000fea0003800200 */
.L_x_3022:
        /* <DEDUP_REMOVED lines=28> */
[----:B------:R-:W-:-:S05]  /*b230*/  F2FP.F16.F32.PACK_AB R3, R3, R0 ;  /* 0x000000000303723e */ /* 0x000fca00000000ff */
[----:B------:R0:W-:Y:S02]  /*b240*/  STG.E desc[UR6][R6.64], R3 ;  /* 0x0000000306007986 */ /* 0x0001e4000c101906 */
.L_x_3025:
[----:B------:R-:W-:Y:S05]  /*b250*/  BSYNC.RECONVERGENT B1 ;  /* 0x0000000000017941 */ /* 0x000fea0003800200 */
.L_x_3024:
        /* <DEDUP_REMOVED lines=30> */
.L_x_3027:
[----:B------:R-:W-:Y:S05]  /*b440*/  BSYNC.RECONVERGENT B1 ;  /* 0x0000000000017941 */ /* 0x000fea0003800200 */
.L_x_3026:
        /* <DEDUP_REMOVED lines=30> */
.L_x_3029:
[----:B------:R-:W-:Y:S05]  /*b630*/  BSYNC.RECONVERGENT B1 ;  /* 0x0000000000017941 */ /* 0x000fea0003800200 */
.L_x_3028:
        /* <DEDUP_REMOVED lines=26> */
[----:B------:R-:W-:-:S05]  /*b7e0*/  F2FP.F16.F32.PACK_AB R7, R7, R0 ;  /* 0x000000000707723e */ /* 0x000fca00000000ff */
[----:B------:R0:W-:Y:S02]  /*b7f0*/  STG.E desc[UR6][R2.64], R7 ;  /* 0x0000000702007986 */ /* 0x0001e4000c101906 */
.L_x_2967:
[----:B------:R-:W-:Y:S05]  /*b800*/  BSYNC.RECONVERGENT B0 ;  /* 0x0000000000007941 */ /* 0x000fea0003800200 */
.L_x_2903:
        /* <DEDUP_REMOVED lines=8> */
.L_x_3031:
        /* <DEDUP_REMOVED lines=15> */
.L_x_4544:


//--------------------- .text._Z35group_norm_nhwc_fwd_one_pass_kernelI11Fp16IOBf16WLi64ELi56ELi448EEv26Group_norm_nhwc_fwd_params --------------------------
	.section	.text._Z35group_norm_nhwc_fwd_one_pass_kernelI11Fp16IOBf16WLi64ELi56ELi448EEv26Group_norm_nhwc_fwd_params,"ax",@progbits
	.align	128
        .global         _Z35group_norm_nhwc_fwd_one_pass_kernelI11Fp16IOBf16WLi64ELi56ELi448EEv26Group_norm_nhwc_fwd_params
        .type           _Z35group_norm_nhwc_fwd_one_pass_kernelI11Fp16IOBf16WLi64ELi56ELi448EEv26Group_norm_nhwc_fwd_params,@function
        .size           _Z35group_norm_nhwc_fwd_one_pass_kernelI11Fp16IOBf16WLi64ELi56ELi448EEv26Group_norm_nhwc_fwd_params,(.L_x_4545 - _Z35group_norm_nhwc_fwd_one_pass_kernelI11Fp16IOBf16WLi64ELi56ELi448EEv26Group_norm_nhwc_fwd_params)
        .other          _Z35group_norm_nhwc_fwd_one_pass_kernelI11Fp16IOBf16WLi64ELi56ELi448EEv26Group_norm_nhwc_fwd_params,@"STO_CUDA_ENTRY STV_DEFAULT"
_Z35group_norm_nhwc_fwd_one_pass_kernelI11Fp16IOBf16WLi64ELi56ELi448EEv26Group_norm_nhwc_fwd_params:
.text._Z35group_norm_nhwc_fwd_one_pass_kernelI11Fp16IOBf16WLi64ELi56ELi448EEv26Group_norm_nhwc_fwd_params:
        /* <DEDUP_REMOVED lines=25> */
.L_x_3059:
        /* <DEDUP_REMOVED lines=23> */
[----:B------:R-:W-:Y:S01]  /*0300*/  @!P2 IMAD.IADD R0, R0, 0x1, -R3 ;  /* 0x000000010000a824 */ /* 0x000fe200078e0a03 */
[----:B------:R-:W-:Y:S01]  /*0310*/  @!P2 IADD3 R13, PT, PT, R13, 0x1, RZ ;  /* 0x000000010d0da810 */ /* 0x000fe20007ffe0ff */
[----:B------:R-:W-:Y:S01]  /*0320*/  IMAD R5, R5, 0x925, RZ ;  /* 0x0000092505057824 */ /* 0x000fe200078e02ff */
[----:B-1----:R-:W-:Y:S02]  /*0330*/  ISETP.GE.U32.AND P2, PT, R23, UR8, PT ;  /* 0x0000000817007c0c */ /* 0x002fe4000bf46070 */
[----:B------:R-:W-:Y:S02]  /*0340*/  ISETP.GE.U32.AND P1, PT, R0, R3, PT ;  /* 0x000000030000720c */ /* 0x000fe40003f26070 */
[----:B------:R-:W-:Y:S02]  /*0350*/  LOP3.LUT R0, R2, UR7, RZ, 0x3c, !PT ;  /* 0x0000000702007c12 */ /* 0x000fe4000f8e3cff */
[----:B------:R-:W-:Y:S02]  /*0360*/  SHF.R.U32.HI R5, RZ, 0x10, R5 ;  /* 0x00000010ff057819 */ /* 0x000fe40000011605 */
[----:B------:R-:W-:-:S02]  /*0370*/  ISETP.GE.AND P4, PT, R0, RZ, PT ;  /* 0x000000ff0000720c */ /* 0x000fc40003f86270 */
[----:B------:R-:W-:Y:S02]  /*0380*/  PRMT R0, R5, 0x9910, RZ ;  /* 0x0000991005007816 */ /* 0x000fe400000000ff */
[----:B------:R-:W-:-:S03]  /*0390*/  ISETP.GE.AND.EX P2, PT, R15, UR9, PT, P2 ;  /* 0x000000090f007c0c */ /* 0x000fc6000bf46320 */
[----:B------:R-:W-:Y:S01]  /*03a0*/  IMAD R0, R0, 0x1c, RZ ;  /* 0x0000001c00007824 */ /* 0x000fe200078e02ff */
[----:B------:R-:W-:Y:S02]  /*03b0*/  @P1 IADD3 R13, PT, PT, R13, 0x1, RZ ;  /* 0x000000010d0d1810 */ /* 0x000fe40007ffe0ff */
[----:B------:R-:W-:Y:S02]  /*03c0*/  ISETP.GE.U32.AND P1, PT, R29, UR8, PT ;  /* 0x000000081d007c0c */ /* 0x000fe4000bf26070 */
[----:B------:R-:W-:Y:S02]  /*03d0*/  IADD3 R0, PT, PT, RZ, -R0, RZ ;  /* 0x80000000ff007210 */ /* 0x000fe40007ffe0ff */
[----:B------:R-:W-:Y:S02]  /*03e0*/  @!P4 IADD3 R13, PT, PT, -R13, RZ, RZ ;  /* 0x000000ff0d0dc210 */ /* 0x000fe40007ffe1ff */
[----:B------:R-:W-:Y:S01]  /*03f0*/  ISETP.GE.AND.EX P1, PT, R17, UR9, PT, P1 ;  /* 0x0000000911007c0c */ /* 0x000fe2000bf26310 */
[----:B------:R-:W0:Y:S01]  /*0400*/  @!P2 LDC.64 R8, c[0x0][0x3e0] ;  /* 0x0000f800ff08ab82 */ /* 0x000e220000000a00 */
[----:B------:R-:W-:-:S02]  /*0410*/  @!P3 LOP3.LUT R13, RZ, R2, RZ, 0x33, !PT ;  /* 0x00000002ff0db212 */ /* 0x000fc400078e33ff */
[----:B------:R-:W-:Y:S02]  /*0420*/  PRMT R5, R0, 0x7710, RZ ;  /* 0x0000771000057816 */ /* 0x000fe400000000ff */
[----:B------:R-:W-:Y:S01]  /*0430*/  IADD3 R0, PT, PT, R23, 0x20, RZ ;  /* 0x0000002017007810 */ /* 0x000fe20007ffe0ff */
[--C-:B------:R-:W-:Y:S01]  /*0440*/  IMAD.MOV R3, RZ, RZ, -R13.reuse ;  /* 0x000000ffff037224 */ /* 0x100fe200078e0a0d */
[----:B------:R-:W-:Y:S01]  /*0450*/  IADD3 R5, PT, PT, R5, R4, RZ ;  /* 0x0000000405057210 */ /* 0x000fe20007ffe0ff */
[----:B------:R-:W1:Y:S01]  /*0460*/  @!P2 LDC.64 R10, c[0x0][0x390] ;  /* 0x0000e400ff0aab82 */ /* 0x000e620000000a00 */
[----:B------:R-:W-:Y:S01]  /*0470*/  ISETP.GE.U32.AND P3, PT, R0, UR8, PT ;  /* 0x0000000800007c0c */ /* 0x000fe2000bf66070 */
[----:B------:R-:W-:Y:S01]  /*0480*/  IMAD R20, R2, R3, UR7 ;  /* 0x0000000702147e24 */ /* 0x000fe2000f8e0203 */
[----:B------:R-:W-:Y:S02]  /*0490*/  SHF.L.U32 R5, R5, 0x1, RZ ;  /* 0x0000000105057819 */ /* 0x000fe400000006ff */
[----:B------:R-:W-:Y:S01]  /*04a0*/  SHF.R.S32.HI R3, RZ, 0x1f, R13 ;  /* 0x0000001fff037819 */ /* 0x000fe2000001140d */
[----:B------:R-:W-:Y:S01]  /*04b0*/  IMAD R20, R20, 0x38, RZ ;  /* 0x0000003814147824 */ /* 0x000fe200078e02ff */
[----:B------:R-:W-:Y:S01]  /*04c0*/  LOP3.LUT R25, R5, 0xffff, RZ, 0xc0, !PT ;  /* 0x0000ffff05197812 */ /* 0x000fe200078ec0ff */
[----:B------:R-:W3:Y:S01]  /*04d0*/  @!P1 LDC.64 R6, c[0x0][0x3e0] ;  /* 0x0000f800ff069b82 */ /* 0x000ee20000000a00 */
[----:B------:R-:W-:Y:S01]  /*04e0*/  SHF.R.S32.HI R5, RZ, 0x1f, R0 ;  /* 0x0000001fff057819 */ /* 0x000fe20000011400 */
[----:B--2---:R-:W-:Y:S01]  /*04f0*/  IMAD R12, R3, UR10, RZ ;  /* 0x0000000a030c7c24 */ /* 0x004fe2000f8e02ff */
[----:B------:R-:W-:-:S02]  /*0500*/  IADD3 R24, P4, PT, R20, R25, RZ ;  /* 0x0000001914187210 */ /* 0x000fc40007f9e0ff */
[----:B------:R-:W-:Y:S01]  /*0510*/  ISETP.GE.AND.EX P3, PT, R5, UR9, PT, P3 ;  /* 0x0000000905007c0c */ /* 0x000fe2000bf66330 */
[----:B------:R-:W-:Y:S01]  /*0520*/  IMAD R27, R13, UR11, R12 ;  /* 0x0000000b0d1b7c24 */ /* 0x000fe2000f8e020c */
[----:B------:R-:W-:Y:S01]  /*0530*/  LEA.HI.X.SX32 R25, R20, RZ, 0x1, P4 ;  /* 0x000000ff14197211 */ /* 0x000fe200020f0eff */
[----:B0-----:R-:W-:Y:S01]  /*0540*/  @!P2 IMAD R16, R15, R8, RZ ;  /* 0x000000080f10a224 */ /* 0x001fe200078e02ff */
[----:B------:R-:W-:Y:S01]  /*0550*/  IADD3 R2, PT, PT, R23, 0x30, RZ ;  /* 0x0000003017027810 */ /* 0x000fe20007ffe0ff */
[----:B------:R-:W-:-:S03]  /*0560*/  IMAD.WIDE.U32 R24, R13, UR10, R24 ;  /* 0x0000000a0d187c25 */ /* 0x000fc6000f8e0018 */
[----:B------:R-:W-:Y:S01]  /*0570*/  ISETP.GE.U32.AND P4, PT, R2, UR8, PT ;  /* 0x0000000802007c0c */ /* 0x000fe2000bf86070 */
[----:B------:R-:W0:Y:S01]  /*0580*/  @!P1 LDC.64 R12, c[0x0][0x390] ;  /* 0x0000e400ff0c9b82 */ /* 0x000e220000000a00 */
[----:B------:R-:W-:Y:S01]  /*0590*/  SHF.R.S32.HI R3, RZ, 0x1f, R2 ;  /* 0x0000001fff037819 */ /* 0x000fe20000011402 */
[----:B------:R-:W-:Y:S01]  /*05a0*/  @!P2 IMAD.MOV.U32 R26, RZ, RZ, R24 ;  /* 0x000000ffff1aa224 */ /* 0x000fe200078e0018 */
[----:B------:R-:W-:Y:S02]  /*05b0*/  IADD3 R27, PT, PT, R25, R27, RZ ;  /* 0x0000001b191b7210 */ /* 0x000fe40007ffe0ff */
[----:B------:R-:W-:Y:S02]  /*05c0*/  ISETP.GE.AND.EX P4, PT, R3, UR9, PT, P4 ;  /* 0x0000000903007c0c */ /* 0x000fe4000bf86340 */
[----:B------:R-:W-:Y:S01]  /*05d0*/  @!P1 MOV R19, R27 ;  /* 0x0000001b00139202 */ /* 0x000fe20000000f00 */
[----:B------:R-:W2:Y:S01]  /*05e0*/  @!P3 LDC.64 R14, c[0x0][0x3e0] ;  /* 0x0000f800ff0ebb82 */ /* 0x000ea20000000a00 */
[----:B---3--:R-:W-:-:S02]  /*05f0*/  @!P1 IMAD R18, R17, R6, RZ ;  /* 0x0000000611129224 */ /* 0x008fc400078e02ff */
[----:B------:R-:W-:Y:S02]  /*0600*/  @!P2 IMAD R17, R23, R9, R16 ;  /* 0x000000091711a224 */ /* 0x000fe400078e0210 */
[----:B------:R-:W-:Y:S01]  /*0610*/  @!P1 IMAD R21, R29, R7, R18 ;  /* 0x000000071d159224 */ /* 0x000fe200078e0212 */
[----:B------:R-:W-:Y:S01]  /*0620*/  @!P1 MOV R18, R24 ;  /* 0x0000001800129202 */ /* 0x000fe20000000f00 */
[----:B------:R-:W-:-:S04]  /*0630*/  @!P2 IMAD.WIDE.U32 R8, R23, R8, R26 ;  /* 0x000000081708a225 */ /* 0x000fc800078e001a */
[----:B------:R-:W-:Y:S01]  /*0640*/  @!P1 IMAD.WIDE.U32 R18, R29, R6, R18 ;  /* 0x000000061d129225 */ /* 0x000fe200078e0012 */
[----:B------:R-:W-:Y:S01]  /*0650*/  @!P2 IADD3 R17, PT, PT, R9, R17, RZ ;  /* 0x000000110911a210 */ /* 0x000fe20007ffe0ff */
[----:B------:R-:W3:Y:S01]  /*0660*/  @!P4 LDC.64 R6, c[0x0][0x3e0] ;  /* 0x0000f800ff06cb82 */ /* 0x000ee20000000a00 */
[C---:B-1----:R-:W-:Y:S02]  /*0670*/  @!P2 LEA R16, P5, R8.reuse, R10, 0x1 ;  /* 0x0000000a0810a211 */ /* 0x042fe400078a08ff */
[----:B------:R-:W-:Y:S02]  /*0680*/  @!P1 IADD3 R21, PT, PT, R19, R21, RZ ;  /* 0x0000001513159210 */ /* 0x000fe40007ffe0ff */
[----:B------:R-:W-:Y:S02]  /*0690*/  @!P2 LEA.HI.X R17, R8, R11, R17, 0x1, P5 ;  /* 0x0000000b0811a211 */ /* 0x000fe400028f0c11 */
[C---:B0-----:R-:W-:Y:S01]  /*06a0*/  @!P1 LEA R12, P5, R18.reuse, R12, 0x1 ;  /* 0x0000000c120c9211 */ /* 0x041fe200078a08ff */
[----:B------:R-:W0:Y:S01]  /*06b0*/  @!P3 LDC.64 R8, c[0x0][0x390] ;  /* 0x0000e400ff08bb82 */ /* 0x000e220000000a00 */
[----:B------:R-:W-:Y:S01]  /*06c0*/  @!P3 MOV R19, R27 ;  /* 0x0000001b0013b202 */ /* 0x000fe20000000f00 */
[----:B--2---:R-:W-:Y:S01]  /*06d0*/  @!P3 IMAD R5, R5, R14, RZ ;  /* 0x0000000e0505b224 */ /* 0x004fe200078e02ff */
[----:B------:R-:W-:Y:S01]  /*06e0*/  @!P1 LEA.HI.X R13, R18, R13, R21, 0x1, P5 ;  /* 0x0000000d120d9211 */ /* 0x000fe200028f0c15 */
[----:B------:R-:W-:-:S02]  /*06f0*/  @!P3 IMAD.MOV.U32 R18, RZ, RZ, R24 ;  /* 0x000000ffff12b224 */ /* 0x000fc400078e0018 */
[C---:B------:R-:W-:Y:S02]  /*0700*/  @!P3 IMAD R15, R0.reuse, R15, R5 ;  /* 0x0000000f000fb224 */ /* 0x040fe400078e0205 */
[----:B------:R-:W-:Y:S01]  /*0710*/  HFMA2 R5, -RZ, RZ, 0, 0 ;  /* 0x00000000ff057431 */ /* 0x000fe200000001ff */
[----:B------:R-:W1:Y:S01]  /*0720*/  @!P4 LDC.64 R10, c[0x0][0x390] ;  /* 0x0000e400ff0acb82 */ /* 0x000e620000000a00 */
[----:B------:R-:W-:-:S04]  /*0730*/  @!P3 IMAD.WIDE.U32 R18, R0, R14, R18 ;  /* 0x0000000e0012b225 */ /* 0x000fc800078e0012 */
[----:B------:R-:W-:Y:S02]  /*0740*/  HFMA2 R0, -RZ, RZ, 0, 0 ;  /* 0x00000000ff007431 */ /* 0x000fe400000001ff */
[----:B---3--:R-:W-:Y:S01]  /*0750*/  @!P4 IMAD R3, R3, R6, RZ ;  /* 0x000000060303c224 */ /* 0x008fe200078e02ff */
[----:B------:R2:W3:Y:S04]  /*0760*/  @!P2 LDG.E R5, desc[UR14][R16.64] ;  /* 0x0000000e1005a981 */ /* 0x0004e8000c1e1900 */
[----:B------:R5:W4:Y:S01]  /*0770*/  @!P1 LDG.E R0, desc[UR14][R12.64] ;  /* 0x0000000e0c009981 */ /* 0x000b22000c1e1900 */
[----:B------:R-:W-:Y:S01]  /*0780*/  @!P4 IMAD R7, R2, R7, R3 ;  /* 0x000000070207c224 */ /* 0x000fe200078e0203 */
[----:B------:R-:W-:Y:S02]  /*0790*/  @!P3 IADD3 R15, PT, PT, R19, R15, RZ ;  /* 0x0000000f130fb210 */ /* 0x000fe40007ffe0ff */
[----:B0-----:R-:W-:Y:S01]  /*07a0*/  @!P3 LEA R8, P2, R18, R8, 0x1 ;  /* 0x000000081208b211 */ /* 0x001fe200078408ff */
[----:B--2---:R-:W-:-:S03]  /*07b0*/  HFMA2 R17, -RZ, RZ, 0, 0 ;  /* 0x00000000ff117431 */ /* 0x004fc600000001ff */
[----:B------:R-:W-:Y:S02]  /*07c0*/  @!P3 LEA.HI.X R9, R18, R9, R15, 0x1, P2 ;  /* 0x000000091209b211 */ /* 0x000fe400010f0c0f */
[----:B-----5:R-:W-:Y:S02]  /*07d0*/  @!P4 MOV R12, R24 ;  /* 0x00000018000cc202 */ /* 0x020fe40000000f00 */
[----:B------:R-:W-:-:S03]  /*07e0*/  @!P4 MOV R13, R27 ;  /* 0x0000001b000dc202 */ /* 0x000fc60000000f00 */
[----:B------:R-:W-:-:S04]  /*07f0*/  @!P4 IMAD.WIDE.U32 R2, R2, R6, R12 ;  /* 0x000000060202c225 */ /* 0x000fc800078e000c */
[----:B------:R-:W-:Y:S01]  /*0800*/  IMAD.MOV.U32 R6, RZ, RZ, RZ ;  /* 0x000000ffff067224 */ /* 0x000fe200078e00ff */
[----:B------:R-:W-:Y:S02]  /*0810*/  @!P4 IADD3 R3, PT, PT, R3, R7, RZ ;  /* 0x000000070303c210 */ /* 0x000fe40007ffe0ff */
[----:B-1----:R-:W-:-:S03]  /*0820*/  @!P4 LEA R10, P2, R2, R10, 0x1 ;  /* 0x0000000a020ac211 */ /* 0x002fc600078408ff */
[----:B------:R-:W2:Y:S01]  /*0830*/  @!P3 LDG.E R6, desc[UR14][R8.64] ;  /* 0x0000000e0806b981 */ /* 0x000ea2000c1e1900 */
[----:B------:R-:W-:-:S05]  /*0840*/  @!P4 LEA.HI.X R11, R2, R11, R3, 0x1, P2 ;  /* 0x0000000b020bc211 */ /* 0x000fca00010f0c03 */
[----:B------:R0:W5:Y:S01]  /*0850*/  @!P4 LDG.E R17, desc[UR14][R10.64] ;  /* 0x0000000e0a11c981 */ /* 0x000162000c1e1900 */
[----:B------:R-:W-:Y:S01]  /*0860*/  BSSY.RECONVERGENT B0, `(.L_x_3032) ;  /* 0x0000042000007945 */ /* 0x000fe20003800200 */
[----:B0-----:R-:W0:Y:S02]  /*0870*/  S2R R11, SR_LANEID ;  /* 0x00000000000b7919 */ /* 0x001e240000000000 */
[C---:B0-----:R-:W-:Y:S02]  /*0880*/  ISETP.GT.AND P2, PT, R11.reuse, 0x1e, PT ;  /* 0x0000001e0b00780c */ /* 0x041fe40003f44270 */
[----:B------:R-:W-:Y:S01]  /*0890*/  ISETP.GT.AND P3, PT, R11, 0xf, PT ;  /* 0x0000000f0b00780c */ /* 0x000fe20003f64270 */
[--C-:B---3--:R-:W-:Y:S02]  /*08a0*/  HADD2.F32 R21, -RZ, R5.reuse.H0_H0 ;  /* 0x20000005ff157230 */ /* 0x108fe40000004100 */
[----:B------:R-:W-:Y:S02]  /*08b0*/  HADD2.F32 R18, -RZ, R5.H1_H1 ;  /* 0x30000005ff127230 */ /* 0x000fe40000004100 */
[----:B----4-:R-:W-:-:S02]  /*08c0*/  HADD2.F32 R19, -RZ, R0.H0_H0 ;  /* 0x20000000ff137230 */ /* 0x010fc40000004100 */
[----:B------:R-:W-:Y:S02]  /*08d0*/  HADD2.F32 R0, -RZ, R0.H1_H1 ;  /* 0x30000000ff007230 */ /* 0x000fe40000004100 */
[----:B------:R-:W-:Y:S01]  /*08e0*/  FADD.FTZ R2, R21, R18 ;  /* 0x0000001215027221 */ /* 0x000fe20000010000 */
[----:B------:R-:W-:Y:S02]  /*08f0*/  FMUL.FTZ R12, R18, R18 ;  /* 0x00000012120c7220 */ /* 0x000fe40000410000 */
[----:B------:R-:W-:Y:S01]  /*0900*/  FADD.FTZ R14, R19, R0 ;  /* 0x00000000130e7221 */ /* 0x000fe20000010000 */
[----:B------:R-:W-:Y:S01]  /*0910*/  FADD.FTZ R3, RZ, R2 ;  /* 0x00000002ff037221 */ /* 0x000fe20000010000 */
[----:B------:R-:W-:Y:S01]  /*0920*/  FMUL.FTZ R8, R0, R0 ;  /* 0x0000000000087220 */ /* 0x000fe20000410000 */
[----:B------:R-:W-:Y:S02]  /*0930*/  FFMA.FTZ R12, R21, R21, R12 ;  /* 0x00000015150c7223 */ /* 0x000fe4000001000c */
[----:B------:R-:W-:Y:S01]  /*0940*/  FADD.FTZ R14, R3, R14 ;  /* 0x0000000e030e7221 */ /* 0x000fe20000010000 */
[----:B------:R-:W-:Y:S01]  /*0950*/  FFMA.FTZ R5, R19, R19, R8 ;  /* 0x0000001313057223 */ /* 0x000fe20000010008 */
[----:B------:R-:W-:-:S04]  /*0960*/  FADD.FTZ R12, RZ, R12 ;  /* 0x0000000cff0c7221 */ /* 0x000fc80000010000 */
[----:B------:R-:W-:Y:S01]  /*0970*/  FADD.FTZ R5, R12, R5 ;  /* 0x000000050c057221 */ /* 0x000fe20000010000 */
[--C-:B--2---:R-:W-:Y:S02]  /*0980*/  HADD2.F32 R2, -RZ, R6.reuse.H1_H1 ;  /* 0x30000006ff027230 */ /* 0x104fe40000004100 */
[----:B------:R-:W-:-:S03]  /*0990*/  HADD2.F32 R3, -RZ, R6.H0_H0 ;  /* 0x20000006ff037230 */ /* 0x000fc60000004100 */
[----:B------:R-:W-:Y:S01]  /*09a0*/  FMUL.FTZ R6, R2, R2 ;  /* 0x0000000202067220 */ /* 0x000fe20000410000 */
[--C-:B-----5:R-:W-:Y:S02]  /*09b0*/  HADD2.F32 R16, -RZ, R17.reuse.H1_H1 ;  /* 0x30000011ff107230 */ /* 0x120fe40000004100 */
[C---:B------:R-:W-:Y:S01]  /*09c0*/  FADD.FTZ R7, R3.reuse, R2 ;  /* 0x0000000203077221 */ /* 0x040fe20000010000 */
[----:B------:R-:W-:Y:S02]  /*09d0*/  HADD2.F32 R17, -RZ, R17.H0_H0 ;  /* 0x20000011ff117230 */ /* 0x000fe40000004100 */
[----:B------:R-:W-:Y:S01]  /*09e0*/  FFMA.FTZ R6, R3, R3, R6 ;  /* 0x0000000303067223 */ /* 0x000fe20000010006 */
[----:B------:R-:W-:Y:S01]  /*09f0*/  FMUL.FTZ R10, R16, R16 ;  /* 0x00000010100a7220 */ /* 0x000fe20000410000 */
[----:B------:R-:W-:Y:S01]  /*0a00*/  FADD.FTZ R7, R14, R7 ;  /* 0x000000070e077221 */ /* 0x000fe20000010000 */
[----:B------:R-:W-:Y:S01]  /*0a10*/  FADD.FTZ R8, R17, R16 ;  /* 0x0000001011087221 */ /* 0x000fe20000010000 */
[----:B------:R-:W-:Y:S01]  /*0a20*/  FADD.FTZ R6, R5, R6 ;  /* 0x0000000605067221 */ /* 0x000fe20000010000 */
[----:B------:R-:W-:-:S02]  /*0a30*/  FFMA.FTZ R9, R17, R17, R10 ;  /* 0x0000001111097223 */ /* 0x000fc4000001000a */
        /* <DEDUP_REMOVED lines=36> */
.L_x_3033:
[----:B------:R-:W-:Y:S05]  /*0c80*/  BSYNC.RECONVERGENT B0 ;  /* 0x0000000000007941 */ /* 0x000fea0003800200 */
.L_x_3032:
        /* <DEDUP_REMOVED lines=41> */
.L_x_3035:
[----:B------:R-:W-:Y:S05]  /*0f20*/  BSYNC.RECONVERGENT B0 ;  /* 0x0000000000007941 */ /* 0x000fea0003800200 */
.L_x_3034:
        /* <DEDUP_REMOVED lines=31> */
.L_x_3038:
[----:B---3--:R-:W3:Y:S04]  /*1120*/  LDG.E.STRONG.GPU R4, desc[UR14][R8.64] ;  /* 0x0000000e08047981 */ /* 0x008ee8000c1ef900 */
[----:B---3--:R-:W-:Y:S01]  /*1130*/  CCTL.IVALL ;  /* 0x00000000ff00798f */ /* 0x008fe20002000000 */
[----:B------:R-:W-:Y:S05]  /*1140*/  YIELD ;  /* 0x0000000000007946 */ /* 0x000fea0003800000 */
[----:B------:R-:W-:-:S13]  /*1150*/  ISETP.NE.AND P2, PT, R4, R11, PT ;  /* 0x0000000b0400720c */ /* 0x000fda0003f45270 */
[----:B------:R-:W-:Y:S05]  /*1160*/  @P2 BRA `(.L_x_3038) ;  /* 0xfffffffc00ec2947 */ /* 0x000fea000383ffff */
.L_x_3037:
        /* <DEDUP_REMOVED lines=15> */
.L_x_3040:
        /* <DEDUP_REMOVED lines=91> */
.L_x_3039:
        /* <DEDUP_REMOVED lines=52> */
.L_x_3041:
        /* <DEDUP_REMOVED lines=28> */
.L_x_3042:
        /* <DEDUP_REMOVED lines=13> */
.L_x_3043:
[----:B------:R-:W-:Y:S05]  /*1de0*/  BSYNC.RECONVERGENT B0 ;  /* 0x0000000000007941 */ /* 0x000fea0003800200 */
.L_x_3036:
        /* <DEDUP_REMOVED lines=44> */
[----:B--2---:R-:W-:Y:S02]  /*20b0*/  SHF.L.U32 R13, R28, 0x10, RZ ;  /* 0x000000101c0d7819 */ /* 0x004fe400000006ff */
[----:B---3--:R-:W-:Y:S02]  /*20c0*/  SHF.L.U32 R10, R20, 0x10, RZ ;  /* 0x00000010140a7819 */ /* 0x008fe400000006ff */
[----:B----4-:R-:W-:Y:S02]  /*20d0*/  SHF.L.U32 R11, R29, 0x10, RZ ;  /* 0x000000101d0b7819 */ /* 0x010fe400000006ff */
[----:B-----5:R-:W-:Y:S01]  /*20e0*/  SHF.L.U32 R12, R14, 0x10, RZ ;  /* 0x000000100e0c7819 */ /* 0x020fe200000006ff */
[----:B01----:R-:W-:Y:S06]  /*20f0*/  BRA.U UP0, `(.L_x_3045) ;  /* 0x0000000500887547 */ /* 0x003fec000b800000 */
[----:B------:R-:W0:Y:S01]  /*2100*/  LDCU.64 UR10, c[0x0][0x3e8] ;  /* 0x00007d00ff0a77ac */ /* 0x000e220008000a00 */
[----:B------:R-:W-:Y:S01]  /*2110*/  SHF.R.S32.HI R28, RZ, 0x1f, R23 ;  /* 0x0000001fff1c7819 */ /* 0x000fe20000011417 */
[----:B------:R-:W-:Y:S01]  /*2120*/  BSSY.RECONVERGENT B1, `(.L_x_3046) ;  /* 0x0000019000017945 */ /* 0x000fe20003800200 */
[C---:B------:R-:W-:Y:S01]  /*2130*/  VIADD R20, R23.reuse, 0x10 ;  /* 0x0000001017147836 */ /* 0x040fe20000000000 */
        /* <DEDUP_REMOVED lines=23> */
.L_x_3047:
[----:B------:R-:W-:Y:S05]  /*22b0*/  BSYNC.RECONVERGENT B1 ;  /* 0x0000000000017941 */ /* 0x000fea0003800200 */
.L_x_3046:
        /* <DEDUP_REMOVED lines=29> */
.L_x_3049:
[----:B------:R-:W-:Y:S05]  /*2490*/  BSYNC.RECONVERGENT B1 ;  /* 0x0000000000017941 */ /* 0x000fea0003800200 */
.L_x_3048:
        /* <DEDUP_REMOVED lines=17> */
[----:B------:R-:W-:Y:S02]  /*25b0*/  F2FP.F16.F32.PACK_AB R3, R9, R0 ;  /* 0x000000000903723e */ /* 0x000fe400000000ff */
[----:B------:R-:W-:-:S05]  /*25c0*/  LEA.HI.X R7, R2, UR13, R21, 0x1, P1 ;  /* 0x0000000d02077c11 */ /* 0x000fca00088f0c15 */
[----:B------:R1:W-:Y:S02]  /*25d0*/  STG.E desc[UR14][R6.64], R3 ;  /* 0x0000000306007986 */ /* 0x0003e4000c10190e */
.L_x_3051:
[----:B------:R-:W-:Y:S05]  /*25e0*/  BSYNC.RECONVERGENT B1 ;  /* 0x0000000000017941 */ /* 0x000fea0003800200 */
.L_x_3050:
        /* <DEDUP_REMOVED lines=10> */
[----:B------:R-:W-:Y:S01]  /*2690*/  F2FP.F16.F32.PACK_AB R5, R5, R0 ;  /* 0x000000000505723e */ /* 0x000fe200000000ff */
        /* <DEDUP_REMOVED lines=8> */
.L_x_3045:
[----:B------:R-:W0:Y:S01]  /*2720*/  LDCU.64 UR8, c[0x0][0x3e8] ;  /* 0x00007d00ff0877ac */ /* 0x000e220008000a00 */
[----:B------:R-:W-:Y:S01]  /*2730*/  SHF.R.S32.HI R6, RZ, 0x1f, R23 ;  /* 0x0000001fff067819 */ /* 0x000fe20000011417 */
[C---:B------:R-:W-:Y:S01]  /*2740*/  VIADD R14, R23.reuse, 0x20 ;  /* 0x00000020170e7836 */ /* 0x040fe20000000000 */
[C---:B------:R-:W-:Y:S01]  /*2750*/  IADD3 R15, PT, PT, R23.reuse, 0x30, RZ ;  /* 0x00000030170f7810 */ /* 0x040fe20007ffe0ff */
[----:B------:R-:W-:Y:S03]  /*2760*/  BSSY.RECONVERGENT B1, `(.L_x_3053) ;  /* 0x0000026000017945 */ /* 0x000fe60003800200 */
        /* <DEDUP_REMOVED lines=37> */
.L_x_3054:
[----:B------:R-:W-:Y:S05]  /*29c0*/  BSYNC.RECONVERGENT B1 ;  /* 0x0000000000017941 */ /* 0x000fea0003800200 */
.L_x_3053:
        /* <DEDUP_REMOVED lines=22> */
[----:B------:R-:W-:-:S03]  /*2b30*/  IMAD.MOV.U32 R9, RZ, RZ, R27 ;  /* 0x000000ffff097224 */ /* 0x000fc600078e001b */
[----:B------:R-:W-:Y:S02]  /*2b40*/  IMAD.WIDE.U32 R8, R29, UR10, R8 ;  /* 0x0000000a1d087c25 */ /* 0x000fe4000f8e0008 */
[----:B------:R-:W1:Y:S03]  /*2b50*/  MUFU.RCP R19, R19 ;  /* 0x0000001300137308 */ /* 0x000e660000001000 */
[----:B------:R-:W-:Y:S01]  /*2b60*/  IADD3 R21, PT, PT, R9, R21, RZ ;  /* 0x0000001509157210 */ /* 0x000fe20007ffe0ff */
[----:B0-----:R-:W-:Y:S01]  /*2b70*/  FMUL.FTZ R0, R7, R0 ;  /* 0x0000000007007220 */ /* 0x001fe20000410000 */
[----:B-1----:R-:W-:Y:S01]  /*2b80*/  FMUL.FTZ R29, R6, R19 ;  /* 0x00000013061d7220 */ /* 0x002fe20000410000 */
[----:B--2---:R-:W-:-:S04]  /*2b90*/  LEA R6, P1, R8, UR12, 0x1 ;  /* 0x0000000c08067c11 */ /* 0x004fc8000f8208ff */
[----:B------:R-:W-:Y:S02]  /*2ba0*/  LEA.HI.X R7, R8, UR13, R21, 0x1, P1 ;  /* 0x0000000d08077c11 */ /* 0x000fe400088f0c15 */
[----:B------:R-:W-:-:S05]  /*2bb0*/  F2FP.F16.F32.PACK_AB R29, R29, R0 ;  /* 0x000000001d1d723e */ /* 0x000fca00000000ff */
[----:B------:R1:W-:Y:S02]  /*2bc0*/  STG.E desc[UR14][R6.64], R29 ;  /* 0x0000001d06007986 */ /* 0x0003e4000c10190e */
.L_x_3056:
[----:B------:R-:W-:Y:S05]  /*2bd0*/  BSYNC.RECONVERGENT B1 ;  /* 0x0000000000017941 */ /* 0x000fea0003800200 */
.L_x_3055:
        /* <DEDUP_REMOVED lines=28> */
[----:B------:R-:W-:-:S05]  /*2da0*/  F2FP.F16.F32.PACK_AB R9, R0, R9 ;  /* 0x000000090009723e */ /* 0x000fca00000000ff */
[----:B------:R2:W-:Y:S02]  /*2db0*/  STG.E desc[UR14][R6.64], R9 ;  /* 0x0000000906007986 */ /* 0x0005e4000c10190e */
.L_x_3058:
[----:B------:R-:W-:Y:S05]  /*2dc0*/  BSYNC.RECONVERGENT B1 ;  /* 0x0000000000017941 */ /* 0x000fea0003800200 */
.L_x_3057:
        /* <DEDUP_REMOVED lines=26> */
[----:B------:R-:W-:-:S05]  /*2f70*/  F2FP.F16.F32.PACK_AB R7, R7, R0 ;  /* 0x000000000707723e */ /* 0x000fca00000000ff */
[----:B------:R3:W-:Y:S02]  /*2f80*/  STG.E desc[UR14][R2.64], R7 ;  /* 0x0000000702007986 */ /* 0x0007e4000c10190e */
.L_x_3052:
[----:B------:R-:W-:Y:S05]  /*2f90*/  BSYNC.RECONVERGENT B0 ;  /* 0x0000000000007941 */ /* 0x000fea0003800200 */
.L_x_3044:
        /* <DEDUP_REMOVED lines=8> */
.L_x_3060:
        /* <DEDUP_REMOVED lines=14> */
.L_x_4545:


//--------------------- .text._Z35group_norm_nhwc_fwd_one_pass_kernelI11Fp16IOBf16WLi128ELi56ELi448EEv26Group_norm_nhwc_fwd_params --------------------------
	.section	.text._Z35group_norm_nhwc_fwd_one_pass_kernelI11Fp16IOBf16WLi128ELi56ELi448EEv26Group_norm_nhwc_fwd_params,"ax",@progbits
	.align	128
        .global         _Z35group_norm_nhwc_fwd_one_pass_kernelI11Fp16IOBf16WLi128ELi56ELi448EEv26Group_norm_nhwc_fwd_params
        .type           _Z35group_norm_nhwc_fwd_one_pass_kernelI11Fp16IOBf16WLi128ELi56ELi448EEv26Group_norm_nhwc_fwd_params,@function
        .size           _Z35group_norm_nhwc_fwd_one_pass_kernelI11Fp16IOBf16WLi128ELi56ELi448EEv26Group_norm_nhwc_fwd_params,(.L_x_4546 - _Z35group_norm_nhwc_fwd_one_pass_kernelI11Fp16IOBf16WLi128ELi56ELi448EEv26Group_norm_nhwc_fwd_params)
        .other          _Z35group_norm_nhwc_fwd_one_pass_kernelI11Fp16IOBf16WLi128ELi56ELi448EEv26Group_norm_nhwc_fwd_params,@"STO_CUDA_ENTRY STV_DEFAULT"
_Z35group_norm_nhwc_fwd_one_pass_kernelI11Fp16IOBf16WLi128ELi56ELi448EEv26Group_norm_nhwc_fwd_params:
.text._Z35group_norm_nhwc_fwd_one_pass_kernelI11Fp16IOBf16WLi128ELi56ELi448EEv26Group_norm_nhwc_fwd_params:
        /* <DEDUP_REMOVED lines=41> */
.L_x_3104:
        /* <DEDUP_REMOVED lines=10> */
[----:B------:R-:W-:Y:S02]  /*0330*/  SHF.R.S32.HI R23, RZ, 0x1f, R27 ;  /* 0x0000001fff177819 */ /* 0x000fe4000001141b */
[----:B------:R-:W-:Y:S02]  /*0340*/  ISETP.GE.AND.EX P5, PT, R9, UR5, PT, P5 ;  /* 0x0000000509007c0c */ /* 0x000fe4000bfa6350 */
[----:B------:R-:W-:Y:S02]  /*0350*/  ISETP.GE.AND.EX P6, PT, R23, UR5, PT, P6 ;  /* 0x0000000517007c0c */ /* 0x000fe4000bfc6360 */
[----:B------:R-:W-:Y:S02]  /*0360*/  IADD3 R45, PT, PT, R27, 0x50, RZ ;  /* 0x000000501b2d7810 */ /* 0x000fe40007ffe0ff */
[----:B------:R-:W-:-:S04]  /*0370*/  ISETP.GE.U32.AND P4, PT, R48, UR4, PT ;  /* 0x0000000430007c0c */ /* 0x000fc8000bf86070 */
        /* <DEDUP_REMOVED lines=20> */
[----:B------:R-:W-:Y:S02]  /*04c0*/  @P1 IADD3 R17, PT, PT, R17, 0x1, RZ ;  /* 0x0000000111111810 */ /* 0x000fe40007ffe0ff */
[----:B------:R-:W-:Y:S02]  /*04d0*/  ISETP.GE.U32.AND P1, PT, R50, UR4, PT ;  /* 0x0000000432007c0c */ /* 0x000fe4000bf26070 */
[----:B------:R-:W-:Y:S02]  /*04e0*/  MOV R19, R17 ;  /* 0x0000001100137202 */ /* 0x000fe40000000f00 */
[----:B------:R-:W-:Y:S01]  /*04f0*/  ISETP.GE.AND.EX P1, PT, R11, UR5, PT, P1 ;  /* 0x000000050b007c0c */ /* 0x000fe2000bf26310 */
[----:B------:R-:W2:Y:S01]  /*0500*/  @!P5 LDC.64 R16, c[0x0][0x3e0] ;  /* 0x0000f800ff10db82 */ /* 0x000ea20000000a00 */
[----:B------:R-:W-:Y:S02]  /*0510*/  @!P3 IADD3 R19, PT, PT, -R19, RZ, RZ ;  /* 0x000000ff1313b210 */ /* 0x000fe40007ffe1ff */
[----:B------:R-:W-:-:S04]  /*0520*/  @!P2 LOP3.LUT R19, RZ, R25, RZ, 0x33, !PT ;  /* 0x00000019ff13a212 */ /* 0x000fc800078e33ff */
[----:B------:R-:W-:Y:S02]  /*0530*/  IADD3 R53, PT, PT, -R19, RZ, RZ ;  /* 0x000000ff13357210 */ /* 0x000fe40007ffe1ff */
[----:B------:R-:W-:-:S03]  /*0540*/  SHF.R.S32.HI R12, RZ, 0x1f, R19 ;  /* 0x0000001fff0c7819 */ /* 0x000fc60000011413 */
[----:B------:R-:W-:Y:S01]  /*0550*/  IMAD R53, R25, R53, R8 ;  /* 0x0000003519357224 */ /* 0x000fe200078e0208 */
[----:B------:R-:W3:Y:S01]  /*0560*/  @!P1 LDC.64 R42, c[0x0][0x390] ;  /* 0x0000e400ff2a9b82 */ /* 0x000ee20000000a00 */
[----:B-1----:R-:W-:Y:S02]  /*0570*/  IMAD R12, R12, UR8, RZ ;  /* 0x000000080c0c7c24 */ /* 0x002fe4000f8e02ff */
[----:B------:R-:W-:Y:S02]  /*0580*/  IMAD R53, R53, 0x38, RZ ;  /* 0x0000003835357824 */ /* 0x000fe400078e02ff */
[----:B------:R-:W-:Y:S02]  /*0590*/  IMAD R59, R19, UR9, R12 ;  /* 0x00000009133b7c24 */ /* 0x000fe4000f8e020c */
[----:B0-----:R-:W-:Y:S01]  /*05a0*/  @!P6 IMAD R12, R23, R20, RZ ;  /* 0x00000014170ce224 */ /* 0x001fe200078e02ff */
[----:B------:R-:W-:Y:S01]  /*05b0*/  IADD3 R56, P2, PT, R53, R56, RZ ;  /* 0x0000003835387210 */ /* 0x000fe20007f5e0ff */
[----:B------:R-:W0:Y:S02]  /*05c0*/  @!P6 LDC.64 R24, c[0x0][0x390] ;  /* 0x0000e400ff18eb82 */ /* 0x000e240000000a00 */
[----:B------:R-:W-:Y:S01]  /*05d0*/  @!P6 IMAD R29, R27, R21, R12 ;  /* 0x000000151b1de224 */ /* 0x000fe200078e020c */
[----:B------:R-:W-:Y:S01]  /*05e0*/  LEA.HI.X.SX32 R57, R53, RZ, 0x1, P2 ;  /* 0x000000ff35397211 */ /* 0x000fe200010f0eff */
[----:B--2---:R-:W-:Y:S01]  /*05f0*/  @!P5 IMAD R14, R9, R16, RZ ;  /* 0x00000010090ed224 */ /* 0x004fe200078e02ff */
[----:B------:R-:W-:Y:S01]  /*0600*/  ISETP.GE.U32.AND P2, PT, R45, UR4, PT ;  /* 0x000000042d007c0c */ /* 0x000fe2000bf46070 */
[----:B------:R-:W-:-:S02]  /*0610*/  IMAD.WIDE.U32 R56, R19, UR8, R56 ;  /* 0x0000000813387c25 */ /* 0x000fc4000f8e0038 */
[----:B------:R-:W1:Y:S02]  /*0620*/  @!P5 LDC.64 R22, c[0x0][0x390] ;  /* 0x0000e400ff16db82 */ /* 0x000e640000000a00 */
[----:B------:R-:W-:Y:S01]  /*0630*/  @!P5 IMAD R31, R52, R17, R14 ;  /* 0x00000011341fd224 */ /* 0x000fe200078e020e */
[----:B------:R-:W-:Y:S02]  /*0640*/  IADD3 R59, PT, PT, R57, R59, RZ ;  /* 0x0000003b393b7210 */ /* 0x000fe40007ffe0ff */
[----:B------:R-:W-:-:S03]  /*0650*/  @!P6 MOV R58, R56 ;  /* 0x00000038003ae202 */ /* 0x000fc60000000f00 */
[----:B------:R-:W2:Y:S01]  /*0660*/  @!P1 LDC.64 R18, c[0x0][0x3e0] ;  /* 0x0000f800ff129b82 */ /* 0x000ea20000000a00 */
[----:B------:R-:W-:Y:S01]  /*0670*/  MOV R14, RZ ;  /* 0x000000ff000e7202 */ /* 0x000fe20000000f00 */
[----:B------:R-:W-:Y:S01]  /*0680*/  @!P6 IMAD.WIDE.U32 R20, R27, R20, R58 ;  /* 0x000000141b14e225 */ /* 0x000fe200078e003a */
[----:B------:R-:W-:-:S04]  /*0690*/  SHF.R.S32.HI R27, RZ, 0x1f, R45 ;  /* 0x0000001fff1b7819 */ /* 0x000fc8000001142d */
[----:B------:R-:W-:Y:S02]  /*06a0*/  ISETP.GE.AND.EX P2, PT, R27, UR5, PT, P2 ;  /* 0x000000051b007c0c */ /* 0x000fe4000bf46320 */
[----:B------:R-:W-:Y:S02]  /*06b0*/  @!P6 IADD3 R12, PT, PT, R21, R29, RZ ;  /* 0x0000001d150ce210 */ /* 0x000fe40007ffe0ff */
[C---:B0-----:R-:W-:Y:S01]  /*06c0*/  @!P6 LEA R24, P3, R20.reuse, R24, 0x1 ;  /* 0x000000181418e211 */ /* 0x041fe200078608ff */
[----:B------:R-:W0:Y:S01]  /*06d0*/  @!P4 LDC.64 R28, c[0x0][0x3e0] ;  /* 0x0000f800ff1ccb82 */ /* 0x000e220000000a00 */
[----:B------:R-:W-:Y:S02]  /*06e0*/  @!P5 MOV R21, R59 ;  /* 0x0000003b0015d202 */ /* 0x000fe40000000f00 */
[----:B------:R-:W-:Y:S02]  /*06f0*/  @!P6 LEA.HI.X R25, R20, R25, R12, 0x1, P3 ;  /* 0x000000191419e211 */ /* 0x000fe400018f0c0c */
[----:B------:R-:W-:-:S02]  /*0700*/  ISETP.GE.U32.AND P3, PT, R46, UR4, PT ;  /* 0x000000042e007c0c */ /* 0x000fc4000bf66070 */
[----:B------:R-:W-:Y:S01]  /*0710*/  @!P5 MOV R20, R56 ;  /* 0x000000380014d202 */ /* 0x000fe20000000f00 */
[----:B------:R4:W5:Y:S01]  /*0720*/  @!P6 LDG.E R14, desc[UR6][R24.64] ;  /* 0x00000006180ee981 */ /* 0x000962000c1e1900 */
[----:B------:R-:W-:Y:S01]  /*0730*/  ISETP.GE.AND.EX P3, PT, R15, UR5, PT, P3 ;  /* 0x000000050f007c0c */ /* 0x000fe2000bf66330 */
[----:B--2---:R-:W-:Y:S02]  /*0740*/  @!P1 IMAD R12, R11, R18, RZ ;  /* 0x000000120b0c9224 */ /* 0x004fe400078e02ff */
[----:B------:R-:W-:Y:S02]  /*0750*/  @!P5 IMAD.WIDE.U32 R16, R52, R16, R20 ;  /* 0x000000103410d225 */ /* 0x000fe400078e0014 */
[----:B------:R-:W2:Y:S02]  /*0760*/  @!P2 LDC.64 R20, c[0x0][0x3e0] ;  /* 0x0000f800ff14ab82 */ /* 0x000ea40000000a00 */
[----:B------:R-:W-:Y:S01]  /*0770*/  @!P1 IMAD R37, R50, R19, R12 ;  /* 0x0000001332259224 */ /* 0x000fe200078e020c */
[----:B------:R-:W-:-:S02]  /*0780*/  @!P5 IADD3 R12, PT, PT, R17, R31, RZ ;  /* 0x0000001f110cd210 */ /* 0x000fc40007ffe0ff */
[C---:B-1----:R-:W-:Y:S02]  /*0790*/  @!P5 LEA R22, P6, R16.reuse, R22, 0x1 ;  /* 0x000000161016d211 */ /* 0x042fe400078c08ff */
[----:B----4-:R-:W-:Y:S02]  /*07a0*/  @!P1 MOV R24, R56 ;  /* 0x0000003800189202 */ /* 0x010fe40000000f00 */
[----:B------:R-:W-:Y:S02]  /*07b0*/  CS2R R38, SRZ ;  /* 0x0000000000267805 */ /* 0x000fe4000001ff00 */
[----:B------:R-:W-:Y:S01]  /*07c0*/  @!P1 MOV R25, R59 ;  /* 0x0000003b00199202 */ /* 0x000fe20000000f00 */
[----:B------:R-:W1:Y:S01]  /*07d0*/  @!P3 LDC.64 R30, c[0x0][0x3e0] ;  /* 0x0000f800ff1ebb82 */ /* 0x000e620000000a00 */
[----:B------:R-:W-:Y:S01]  /*07e0*/  @!P5 LEA.HI.X R23, R16, R23, R12, 0x1, P6 ;  /* 0x000000171017d211 */ /* 0x000fe200030f0c0c */
[----:B------:R-:W-:-:S04]  /*07f0*/  @!P1 IMAD.WIDE.U32 R18, R50, R18, R24 ;  /* 0x0000001232129225 */ /* 0x000fc800078e0018 */
[----:B------:R4:W5:Y:S01]  /*0800*/  @!P5 LDG.E R39, desc[UR6][R22.64] ;  /* 0x000000061627d981 */ /* 0x000962000c1e1900 */
[----:B------:R-:W-:Y:S01]  /*0810*/  ISETP.GE.U32.AND P5, PT, R44, UR4, PT ;  /* 0x000000042c007c0c */ /* 0x000fe2000bfa6070 */
[----:B------:R-:W1:Y:S01]  /*0820*/  @!P4 LDC.64 R16, c[0x0][0x390] ;  /* 0x0000e400ff10cb82 */ /* 0x000e620000000a00 */
[----:B------:R-:W-:Y:S02]  /*0830*/  @!P1 IADD3 R12, PT, PT, R19, R37, RZ ;  /* 0x00000025130c9210 */ /* 0x000fe40007ffe0ff */
[C---:B---3--:R-:W-:Y:S02]  /*0840*/  @!P1 LEA R42, P6, R18.reuse, R42, 0x1 ;  /* 0x0000002a122a9211 */ /* 0x048fe400078c08ff */
[----:B------:R-:W-:Y:S02]  /*0850*/  ISETP.GE.AND.EX P5, PT, R33, UR5, PT, P5 ;  /* 0x0000000521007c0c */ /* 0x000fe4000bfa6350 */
[----:B------:R-:W-:Y:S01]  /*0860*/  @!P1 LEA.HI.X R43, R18, R43, R12, 0x1, P6 ;  /* 0x0000002b122b9211 */ /* 0x000fe200030f0c0c */
[----:B------:R-:W3:Y:S01]  /*0870*/  @!P2 LDC.64 R24, c[0x0][0x390] ;  /* 0x0000e400ff18ab82 */ /* 0x000ee20000000a00 */
[----:B------:R-:W-:Y:S01]  /*0880*/  ISETP.GE.U32.AND P6, PT, R7, UR4, PT ;  /* 0x0000000407007c0c */ /* 0x000fe2000bfc6070 */
[----:B--2---:R-:W-:-:S03]  /*0890*/  @!P2 IMAD R18, R27, R20, RZ ;  /* 0x000000141b12a224 */ /* 0x004fc600078e02ff */
[----:B------:R-:W-:Y:S01]  /*08a0*/  ISETP.GE.AND.EX P6, PT, R35, UR5, PT, P6 ;  /* 0x0000000523007c0c */ /* 0x000fe2000bfc6360 */
[----:B------:R-:W-:Y:S01]  /*08b0*/  @!P2 IMAD R47, R45, R21, R18 ;  /* 0x000000152d2fa224 */ /* 0x000fe200078e0212 */
[----:B------:R-:W-:Y:S01]  /*08c0*/  @!P4 MOV R18, R56 ;  /* 0x000000380012c202 */ /* 0x000fe20000000f00 */
[----:B------:R-:W2:Y:S01]  /*08d0*/  @!P3 LDC.64 R26, c[0x0][0x390] ;  /* 0x0000e400ff1abb82 */ /* 0x000ea20000000a00 */
[-C--:B0-----:R-:W-:Y:S01]  /*08e0*/  @!P4 IMAD R12, R13, R28.reuse, RZ ;  /* 0x0000001c0d0cc224 */ /* 0x081fe200078e02ff */
[----:B------:R-:W-:Y:S02]  /*08f0*/  @!P4 MOV R19, R59 ;  /* 0x0000003b0013c202 */ /* 0x000fe40000000f00 */
[----:B------:R-:W-:Y:S01]  /*0900*/  MOV R41, RZ ;  /* 0x000000ff00297202 */ /* 0x000fe20000000f00 */
[C---:B------:R-:W-:Y:S02]  /*0910*/  @!P4 IMAD R21, R48.reuse, R29, R12 ;  /* 0x0000001d3015c224 */ /* 0x040fe400078e020c */
[----:B------:R-:W-:Y:S01]  /*0920*/  @!P4 IMAD.WIDE.U32 R28, R48, R28, R18 ;  /* 0x0000001c301cc225 */ /* 0x000fe200078e0012 */
[----:B----4-:R-:W0:Y:S01]  /*0930*/  @!P5 LDC.64 R22, c[0x0][0x3e0] ;  /* 0x0000f800ff16db82 */ /* 0x010e220000000a00 */
[----:B------:R-:W-:Y:S01]  /*0940*/  @!P3 MOV R36, R56 ;  /* 0x000000380024b202 */ /* 0x000fe20000000f00 */
[----:B------:R-:W4:Y:S01]  /*0950*/  @!P1 LDG.E R41, desc[UR6][R42.64] ;  /* 0x000000062a299981 */ /* 0x000f22000c1e1900 */
[----:B-1----:R-:W-:Y:S01]  /*0960*/  @!P3 IMAD R12, R15, R30, RZ ;  /* 0x0000001e0f0cb224 */ /* 0x002fe200078e02ff */
[----:B------:R-:W-:-:S02]  /*0970*/  @!P3 MOV R37, R59 ;  /* 0x0000003b0025b202 */ /* 0x000fc40000000f00 */
[----:B------:R-:W-:Y:S01]  /*0980*/  @!P4 LEA R16, P1, R28, R16, 0x1 ;  /* 0x000000101c10c211 */ /* 0x000fe200078208ff */
[C---:B------:R-:W-:Y:S01]  /*0990*/  @!P3 IMAD R49, R46.reuse, R31, R12 ;  /* 0x0000001f2e31b224 */ /* 0x040fe200078e020c */
[----:B------:R-:W-:Y:S01]  /*09a0*/  @!P4 IADD3 R12, PT, PT, R29, R21, RZ ;  /* 0x000000151d0cc210 */ /* 0x000fe20007ffe0ff */
[----:B------:R-:W1:Y:S01]  /*09b0*/  @!P6 LDC.64 R18, c[0x0][0x3e0] ;  /* 0x0000f800ff12eb82 */ /* 0x000e620000000a00 */
[----:B------:R-:W-:Y:S01]  /*09c0*/  @!P3 IMAD.WIDE.U32 R36, R46, R30, R36 ;  /* 0x0000001e2e24b225 */ /* 0x000fe200078e0024 */
[----:B------:R-:W-:Y:S02]  /*09d0*/  @!P2 MOV R30, R56 ;  /* 0x00000038001ea202 */ /* 0x000fe40000000f00 */
[----:B------:R-:W-:Y:S02]  /*09e0*/  @!P4 LEA.HI.X R17, R28, R17, R12, 0x1, P1 ;  /* 0x000000111c11c211 */ /* 0x000fe400008f0c0c */
[----:B------:R-:W-:Y:S02]  /*09f0*/  @!P2 MOV R31, R59 ;  /* 0x0000003b001fa202 */ /* 0x000fe40000000f00 */
[----:B------:R-:W1:Y:S01]  /*0a00*/  @!P5 LDC.64 R28, c[0x0][0x390] ;  /* 0x0000e400ff1cdb82 */ /* 0x000e620000000a00 */
[----:B------:R-:W-:Y:S01]  /*0a10*/  @!P3 IADD3 R12, PT, PT, R37, R49, RZ ;  /* 0x00000031250cb210 */ /* 0x000fe20007ffe0ff */
[----:B------:R3:W4:Y:S01]  /*0a20*/  @!P4 LDG.E R38, desc[UR6][R16.64] ;  /* 0x000000061026c981 */ /* 0x000722000c1e1900 */
[----:B------:R-:W-:Y:S01]  /*0a30*/  @!P2 IMAD.WIDE.U32 R30, R45, R20, R30 ;  /* 0x000000142d1ea225 */ /* 0x000fe200078e001e */
[----:B--2---:R-:W-:-:S04]  /*0a40*/  @!P3 LEA R26, P1, R36, R26, 0x1 ;  /* 0x0000001a241ab211 */ /* 0x004fc800078208ff */
[----:B------:R-:W2:Y:S01]  /*0a50*/  @!P6 LDC.64 R20, c[0x0][0x390] ;  /* 0x0000e400ff14eb82 */ /* 0x000ea20000000a00 */
[----:B------:R-:W-:Y:S01]  /*0a60*/  @!P3 LEA.HI.X R27, R36, R27, R12, 0x1, P1 ;  /* 0x0000001b241bb211 */ /* 0x000fe200008f0c0c */
[----:B0-----:R-:W-:Y:S01]  /*0a70*/  @!P5 IMAD R12, R33, R22, RZ ;  /* 0x00000016210cd224 */ /* 0x001fe200078e02ff */
[----:B---3--:R-:W-:Y:S02]  /*0a80*/  @!P5 MOV R16, R56 ;  /* 0x000000380010d202 */ /* 0x008fe40000000f00 */
[----:B------:R-:W-:Y:S02]  /*0a90*/  @!P5 MOV R17, R59 ;  /* 0x0000003b0011d202 */ /* 0x000fe40000000f00 */
[----:B------:R-:W-:Y:S01]  /*0aa0*/  @!P2 IADD3 R47, PT, PT, R31, R47, RZ ;  /* 0x0000002f1f2fa210 */ /* 0x000fe20007ffe0ff */
[----:B------:R-:W-:Y:S01]  /*0ab0*/  @!P5 IMAD R31, R44, R23, R12 ;  /* 0x000000172c1fd224 */ /* 0x000fe200078e020c */
[----:B------:R-:W-:Y:S01]  /*0ac0*/  @!P2 LEA R24, P1, R30, R24, 0x1 ;  /* 0x000000181e18a211 */ /* 0x000fe200078208ff */
[----:B------:R-:W-:Y:S01]  /*0ad0*/  @!P5 IMAD.WIDE.U32 R22, R44, R22, R16 ;  /* 0x000000162c16d225 */ /* 0x000fe200078e0010 */
[----:B------:R-:W-:-:S02]  /*0ae0*/  MOV R45, RZ ;  /* 0x000000ff002d7202 */ /* 0x000fc40000000f00 */
[----:B------:R-:W-:Y:S01]  /*0af0*/  @!P6 MOV R16, R56 ;  /* 0x000000380010e202 */ /* 0x000fe20000000f00 */
[-C--:B-1----:R-:W-:Y:S01]  /*0b00*/  @!P6 IMAD R12, R35, R18.reuse, RZ ;  /* 0x00000012230ce224 */ /* 0x082fe200078e02ff */
[----:B------:R-:W-:Y:S02]  /*0b10*/  @!P6 MOV R17, R59 ;  /* 0x0000003b0011e202 */ /* 0x000fe40000000f00 */
[----:B------:R-:W-:Y:S01]  /*0b20*/  @!P2 LEA.HI.X R25, R30, R25, R47, 0x1, P1 ;  /* 0x000000191e19a211 */ /* 0x000fe200008f0c2f */
[C---:B------:R-:W-:Y:S01]  /*0b30*/  @!P6 IMAD R19, R7.reuse, R19, R12 ;  /* 0x000000130713e224 */ /* 0x040fe200078e020c */
[----:B------:R-:W-:Y:S01]  /*0b40*/  MOV R47, RZ ;  /* 0x000000ff002f7202 */ /* 0x000fe20000000f00 */
[----:B------:R-:W-:Y:S01]  /*0b50*/  @!P6 IMAD.WIDE.U32 R16, R7, R18, R16 ;  /* 0x000000120710e225 */ /* 0x000fe200078e0010 */
[----:B------:R-:W-:Y:S01]  /*0b60*/  @!P5 IADD3 R12, PT, PT, R23, R31, RZ ;  /* 0x0000001f170cd210 */ /* 0x000fe20007ffe0ff */
[----:B------:R-:W3:Y:S01]  /*0b70*/  @!P3 LDG.E R45, desc[UR6][R26.64] ;  /* 0x000000061a2db981 */ /* 0x000ee2000c1e1900 */
[----:B------:R-:W-:-:S02]  /*0b80*/  @!P5 LEA R28, P1, R22, R28, 0x1 ;  /* 0x0000001c161cd211 */ /* 0x000fc400078208ff */
[----:B------:R-:W-:Y:S01]  /*0b90*/  MOV R49, RZ ;  /* 0x000000ff00317202 */ /* 0x000fe20000000f00 */
[----:B------:R-:W3:Y:S01]  /*0ba0*/  @!P2 LDG.E R47, desc[UR6][R24.64] ;  /* 0x00000006182fa981 */ /* 0x000ee2000c1e1900 */
[----:B------:R-:W-:Y:S02]  /*0bb0*/  @!P5 LEA.HI.X R29, R22, R29, R12, 0x1, P1 ;  /* 0x0000001d161dd211 */ /* 0x000fe400008f0c0c */
[----:B------:R-:W-:Y:S02]  /*0bc0*/  @!P6 IADD3 R12, PT, PT, R17, R19, RZ ;  /* 0x00000013110ce210 */ /* 0x000fe40007ffe0ff */
[C---:B--2---:R-:W-:Y:S01]  /*0bd0*/  @!P6 LEA R20, P1, R16.reuse, R20, 0x1 ;  /* 0x000000141014e211 */ /* 0x044fe200078208ff */
[----:B------:R-:W2:Y:S01]  /*0be0*/  @!P5 LDG.E R49, desc[UR6][R28.64] ;  /* 0x000000061c31d981 */ /* 0x000ea2000c1e1900 */
[----:B------:R-:W-:Y:S02]  /*0bf0*/  MOV R51, RZ ;  /* 0x000000ff00337202 */ /* 0x000fe40000000f00 */
[----:B------:R-:W-:-:S05]  /*0c00*/  @!P6 LEA.HI.X R21, R16, R21, R12, 0x1, P1 ;  /* 0x000000151015e211 */ /* 0x000fca00008f0c0c */
[----:B------:R0:W2:Y:S01]  /*0c10*/  @!P6 LDG.E R51, desc[UR6][R20.64] ;  /* 0x000000061433e981 */ /* 0x0000a2000c1e1900 */
[C---:B------:R-:W-:Y:S02]  /*0c20*/  ISETP.GT.AND P1, PT, R4.reuse, 0x1e, PT ;  /* 0x0000001e0400780c */ /* 0x040fe40003f24270 */
[----:B------:R-:W-:Y:S01]  /*0c30*/  ISETP.GT.AND P3, PT, R4, 0xf, PT ;  /* 0x0000000f0400780c */ /* 0x000fe20003f64270 */
[----:B------:R-:W-:Y:S01]  /*0c40*/  BSSY.RECONVERGENT B0, `(.L_x_3061) ;  /* 0x000005c000007945 */ /* 0x000fe20003800200 */
[----:B------:R-:W-:Y:S01]  /*0c50*/  ISETP.NE.AND P2, PT, R2, RZ, PT ;  /* 0x000000ff0200720c */ /* 0x000fe20003f45270 */
[--C-:B-----5:R-:W-:Y:S02]  /*0c60*/  HADD2.F32 R37, -RZ, R14.reuse.H1_H1 ;  /* 0x3000000eff257230 */ /* 0x120fe40000004100 */
[----:B------:R-:W-:-:S03]  /*0c70*/  HADD2.F32 R12, -RZ, R14.H0_H0 ;  /* 0x2000000eff0c7230 */ /* 0x000fc60000004100 */
[----:B------:R-:W-:Y:S02]  /*0c80*/  FMUL.FTZ R17, R37, R37 ;  /* 0x0000002525117220 */ /* 0x000fe40000410000 */
[C---:B------:R-:W-:Y:S02]  /*0c90*/  FADD.FTZ R16, R12.reuse, R37 ;  /* 0x000000250c107221 */ /* 0x040fe40000010000 */
[----:B------:R-:W-:Y:S02]  /*0ca0*/  FFMA.FTZ R17, R12, R12, R17 ;  /* 0x0000000c0c117223 */ /* 0x000fe40000010011 */
[----:B------:R-:W-:Y:S02]  /*0cb0*/  FADD.FTZ R16, RZ, R16 ;  /* 0x00000010ff107221 */ /* 0x000fe40000010000 */
[----:B------:R-:W-:Y:S01]  /*0cc0*/  FADD.FTZ R17, RZ, R17 ;  /* 0x00000011ff117221 */ /* 0x000fe20000010000 */
[--C-:B------:R-:W-:Y:S02]  /*0cd0*/  HADD2.F32 R14, -RZ, R39.reuse.H0_H0 ;  /* 0x20000027ff0e7230 */ /* 0x100fe40000004100 */
[----:B------:R-:W-:-:S05]  /*0ce0*/  HADD2.F32 R39, -RZ, R39.H1_H1 ;  /* 0x30000027ff277230 */ /* 0x000fca0000004100 */
[----:B------:R-:W-:Y:S01]  /*0cf0*/  FMUL.FTZ R23, R39, R39 ;  /* 0x0000002727177220 */ /* 0x000fe20000410000 */
[----:B------:R-:W-:-:S03]  /*0d00*/  FADD.FTZ R19, R14, R39 ;  /* 0x000000270e137221 */ /* 0x000fc60000010000 */
[----:B------:R-:W-:Y:S01]  /*0d10*/  FFMA.FTZ R18, R14, R14, R23 ;  /* 0x0000000e0e127223 */ /* 0x000fe20000010017 */
[----:B------:R-:W-:-:S03]  /*0d20*/  FADD.FTZ R16, R16, R19 ;  /* 0x0000001310107221 */ /* 0x000fc60000010000 */
[----:B------:R-:W-:Y:S01]  /*0d30*/  FADD.FTZ R17, R17, R18 ;  /* 0x0000001211117221 */ /* 0x000fe20000010000 */
[--C-:B----4-:R-:W-:Y:S02]  /*0d40*/  HADD2.F32 R32, -RZ, R41.reuse.H1_H1 ;  /* 0x30000029ff207230 */ /* 0x110fe40000004100 */
[----:B------:R-:W-:-:S03]  /*0d50*/  HADD2.F32 R41, -RZ, R41.H0_H0 ;  /* 0x20000029ff297230 */ /* 0x000fc60000004100 */
[----:B0-----:R-:W-:Y:S02]  /*0d60*/  FMUL.FTZ R20, R32, R32 ;  /* 0x0000002020147220 */ /* 0x001fe40000410000 */
[C---:B------:R-:W-:Y:S02]  /*0d70*/  FADD.FTZ R19, R41.reuse, R32 ;  /* 0x0000002029137221 */ /* 0x040fe40000010000 */
[----:B------:R-:W-:Y:S01]  /*0d80*/  FFMA.FTZ R20, R41, R41, R20 ;  /* 0x0000002929147223 */ /* 0x000fe20000010014 */
[--C-:B------:R-:W-:Y:S02]  /*0d90*/  HADD2.F32 R34, -RZ, R38.reuse.H1_H1 ;  /* 0x30000026ff227230 */ /* 0x100fe40000004100 */
[----:B------:R-:W-:-:S03]  /*0da0*/  HADD2.F32 R43, -RZ, R38.H0_H0 ;  /* 0x20000026ff2b7230 */ /* 0x000fc60000004100 */
[----:B------:R-:W-:Y:S01]  /*0db0*/  FMUL.FTZ R18, R34, R34 ;  /* 0x0000002222127220 */ /* 0x000fe20000410000 */
[----:B------:R-:W-:Y:S01]  /*0dc0*/  FADD.FTZ R17, R17, R20 ;  /* 0x0000001411117221 */ /* 0x000fe20000010000 */
[----:B------:R-:W-:Y:S02]  /*0dd0*/  FADD.FTZ R16, R16, R19 ;  /* 0x0000001310107221 */ /* 0x000fe40000010000 */
[C---:B------:R-:W-:Y:S01]  /*0de0*/  FFMA.FTZ R18, R43.reuse, R43, R18 ;  /* 0x0000002b2b127223 */ /* 0x040fe20000010012 */
[----:B------:R-:W-:-:S03]  /*0df0*/  FADD.FTZ R19, R43, R34 ;  /* 0x000000222b137221 */ /* 0x000fc60000010000 */
[----:B------:R-:W-:Y:S01]  /*0e00*/  FADD.FTZ R17, R17, R18 ;  /* 0x0000001211117221 */ /* 0x000fe20000010000 */
[----:B------:R-:W-:Y:S01]  /*0e10*/  FADD.FTZ R16, R16, R19 ;  /* 0x0000001310107221 */ /* 0x000fe20000010000 */
[--C-:B---3--:R-:W-:Y:S02]  /*0e20*/  HADD2.F32 R36, -RZ, R45.reuse.H1_H1 ;  /* 0x3000002dff247230 */ /* 0x108fe40000004100 */
[----:B------:R-:W-:Y:S02]  /*0e30*/  HADD2.F32 R45, -RZ, R45.H0_H0 ;  /* 0x2000002dff2d7230 */ /* 0x000fe40000004100 */
[--C-:B------:R-:W-:Y:S02]  /*0e40*/  HADD2.F32 R38, -RZ, R47.reuse.H1_H1 ;  /* 0x3000002fff267230 */ /* 0x100fe40000004100 */
[----:B------:R-:W-:Y:S01]  /*0e50*/  FMUL.FTZ R18, R36, R36 ;  /* 0x0000002424127220 */ /* 0x000fe20000410000 */
[----:B------:R-:W-:Y:S02]  /*0e60*/  HADD2.F32 R47, -RZ, R47.H0_H0 ;  /* 0x2000002fff2f7230 */ /* 0x000fe40000004100 */
[C---:B------:R-:W-:Y:S01]  /*0e70*/  FADD.FTZ R19, R45.reuse, R36 ;  /* 0x000000242d137221 */ /* 0x040fe20000010000 */
[----:B------:R-:W-:Y:S01]  /*0e80*/  FFMA.FTZ R18, R45, R45, R18 ;  /* 0x0000002d2d127223 */ /* 0x000fe20000010012 */
[----:B------:R-:W-:Y:S01]  /*0e90*/  FMUL.FTZ R20, R38, R38 ;  /* 0x0000002626147220 */ /* 0x000fe20000410000 */
[----:B--2---:R-:W-:-:S02]  /*0ea0*/  HADD2.F32 R40, -RZ, R49.H1_H1 ;  /* 0x30000031ff287230 */ /* 0x004fc40000004100 */
[----:B------:R-:W-:Y:S01]  /*0eb0*/  FADD.FTZ R16, R16, R19 ;  /* 0x0000001310107221 */ /* 0x000fe20000010000 */
[----:B------:R-:W-:Y:S01]  /*0ec0*/  FADD.FTZ R19, R47, R38 ;  /* 0x000000262f137221 */ /* 0x000fe20000010000 */
[----:B------:R-:W-:Y:S02]  /*0ed0*/  HADD2.F32 R49, -RZ, R49.H0_H0 ;  /* 0x20000031ff317230 */ /* 0x000fe40000004100 */
[----:B------:R-:W-:Y:S01]  /*0ee0*/  FADD.FTZ R17, R17, R18 ;  /* 0x0000001211117221 */ /* 0x000fe20000010000 */
[----:B------:R-:W-:Y:S01]  /*0ef0*/  FFMA.FTZ R20, R47, R47, R20 ;  /* 0x0000002f2f147223 */ /* 0x000fe20000010014 */
[----:B------:R-:W-:Y:S01]  /*0f00*/  FMUL.FTZ R18, R40, R40 ;  /* 0x0000002828127220 */ /* 0x000fe20000410000 */
[--C-:B------:R-:W-:Y:S02]  /*0f10*/  HADD2.F32 R42, -RZ, R51.reuse.H1_H1 ;  /* 0x30000033ff2a7230 */ /* 0x100fe40000004100 */
[----:B------:R-:W-:Y:S01]  /*0f20*/  FADD.FTZ R16, R16, R19 ;  /* 0x0000001310107221 */ /* 0x000fe20000010000 */
[----:B------:R-:W-:Y:S01]  /*0f30*/  FADD.FTZ R17, R17, R20 ;  /* 0x0000001411117221 */ /* 0x000fe20000010000 */
[----:B------:R-:W-:-:S02]  /*0f40*/  HADD2.F32 R51, -RZ, R51.H0_H0 ;  /* 0x20000033ff337230 */ /* 0x000fc40000004100 */
        /* <DEDUP_REMOVED lines=43> */
.L_x_3062:
[----:B------:R-:W-:Y:S05]  /*1200*/  BSYNC.RECONVERGENT B0 ;  /* 0x0000000000007941 */ /* 0x000fea0003800200 */
.L_x_3061:
        /* <DEDUP_REMOVED lines=39> */
.L_x_3064:
[----:B------:R-:W-:Y:S05]  /*1480*/  BSYNC.RECONVERGENT B0 ;  /* 0x0000000000007941 */ /* 0x000fea0003800200 */
.L_x_3063:
        /* <DEDUP_REMOVED lines=26> */
.L_x_3067:
[----:B---3--:R-:W2:Y:S04]  /*1630*/  LDG.E.STRONG.GPU R18, desc[UR6][R16.64] ;  /* 0x0000000610127981 */ /* 0x008ea8000c1ef900 */
[----:B--2---:R-:W-:Y:S01]  /*1640*/  CCTL.IVALL ;  /* 0x00000000ff00798f */ /* 0x004fe20002000000 */
[----:B------:R-:W-:Y:S05]  /*1650*/  YIELD ;  /* 0x0000000000007946 */ /* 0x000fea0003800000 */
[----:B------:R-:W-:-:S13]  /*1660*/  ISETP.NE.AND P1, PT, R18, R23, PT ;  /* 0x000000171200720c */ /* 0x000fda0003f25270 */
[----:B------:R-:W-:Y:S05]  /*1670*/  @P1 BRA `(.L_x_3067) ;  /* 0xfffffffc00ec1947 */ /* 0x000fea000383ffff */
.L_x_3066:
        /* <DEDUP_REMOVED lines=14> */
.L_x_3069:
        /* <DEDUP_REMOVED lines=62> */
.L_x_3068:
        /* <DEDUP_REMOVED lines=36> */
.L_x_3070:
        /* <DEDUP_REMOVED lines=18> */
.L_x_3071:
        /* <DEDUP_REMOVED lines=9> */
.L_x_3072:
[----:B------:R-:W-:Y:S05]  /*1f30*/  BSYNC.RECONVERGENT B0 ;  /* 0x0000000000007941 */ /* 0x000fea0003800200 */
.L_x_3065:
[----:B------:R-:W4:Y:S01]  /*1f40*/  S2UR UR5, SR_CgaCtaId ;  /* 0x00000000000579c3 */ /* 0x000f220000008800 */
[----:B------:R-:W5:Y:S01]  /*1f50*/  LDCU UR8, c[0x0][0x414] ;  /* 0x00008280ff0877ac */ /* 0x000f620008000800 */
[----:B-1----:R-:W-:Y:S01]  /*1f60*/  LOP3.LUT R22, R10, 0xffff, RZ, 0xc0, !PT ;  /* 0x0000ffff0a167812 */ /* 0x002fe200078ec0ff */
        /* <DEDUP_REMOVED lines=15> */
[----:B------:R-:W0:Y:S04]  /*2060*/  LDG.E.U16 R30, desc[UR6][R26.64] ;  /* 0x000000061a1e7981 */ /* 0x000e28000c1e1500 */
[----:B------:R-:W2:Y:S04]  /*2070*/  LDG.E.U16 R31, desc[UR6][R26.64+0x2] ;  /* 0x000002061a1f7981 */ /* 0x000ea8000c1e1500 */
[----:B------:R-:W3:Y:S04]  /*2080*/  LDG.E.U16 R53, desc[UR6][R28.64] ;  /* 0x000000061c357981 */ /* 0x000ee8000c1e1500 */
[----:B------:R4:W5:Y:S01]  /*2090*/  LDG.E.U16 R55, desc[UR6][R28.64+0x2] ;  /* 0x000002061c377981 */ /* 0x000962000c1e1500 */
[----:B------:R-:W-:Y:S01]  /*20a0*/  HFMA2 R21, -RZ, RZ, 1.875, 0 ;  /* 0x3f800000ff157431 */ /* 0x000fe200000001ff */
[----:B------:R-:W-:Y:S02]  /*20b0*/  BSSY.RECONVERGENT B0, `(.L_x_3073) ;  /* 0x00001d1000007945 */ /* 0x000fe40003800200 */
[----:B------:R-:W1:Y:S01]  /*20c0*/  LDS.64 R18, [UR4+0x88] ;  /* 0x00008804ff127984 */ /* 0x000e620008000a00 */
[----:B------:R-:W1:Y:S01]  /*20d0*/  LDCU.U8 UR4, c[0x0][0x3fc] ;  /* 0x00007f80ff0477ac */ /* 0x000e620008000000 */
[----:B----4-:R-:W-:-:S05]  /*20e0*/  IMAD R29, R3, UR5, R54 ;  /* 0x00000005031d7c24 */ /* 0x010fca000f8e0236 */
[----:B-1----:R-:W-:-:S04]  /*20f0*/  IADD3 R22, PT, PT, R29, 0x50, RZ ;  /* 0x000000501d167810 */ /* 0x002fc80007ffe0ff */
[----:B------:R-:W-:Y:S01]  /*2100*/  SHF.R.S32.HI R23, RZ, 0x1f, R22 ;  /* 0x0000001fff177819 */ /* 0x000fe20000011416 */
[----:B------:R-:W-:Y:S01]  /*2110*/  UISETP.NE.AND UP0, UPT, UR4, URZ, UPT ;  /* 0x000000ff0400728c */ /* 0x000fe2000bf05270 */
[----:B------:R-:W-:-:S04]  /*2120*/  FMUL.FTZ R20, R18, UR8 ;  /* 0x0000000812147c20 */ /* 0x000fc80008410000 */
[----:B------:R-:W-:-:S04]  /*2130*/  FMUL.FTZ R18, R20, R20 ;  /* 0x0000001414127220 */ /* 0x000fc80000410000 */
[----:B------:R-:W-:-:S05]  /*2140*/  FFMA.FTZ R18, R19, UR8, -R18 ;  /* 0x0000000813127c23 */ /* 0x000fca0008010812 */
[----:B------:R-:W-:-:S13]  /*2150*/  FSETP.GTU.FTZ.AND P1, PT, R18, RZ, PT ;  /* 0x000000ff1200720b */ /* 0x000fda0003f3c000 */
[----:B------:R-:W1:Y:S02]  /*2160*/  @P1 LDC R17, c[0x0][0x3a8] ;  /* 0x0000ea00ff111b82 */ /* 0x000e640000000800 */
[----:B-1----:R-:W-:Y:S01]  /*2170*/  @P1 FADD.FTZ R16, R18, R17 ;  /* 0x0000001112101221 */ /* 0x002fe20000010000 */
[----:B------:R-:W-:-:S03]  /*2180*/  SHF.R.S32.HI R18, RZ, 0x1f, R29 ;  /* 0x0000001fff127819 */ /* 0x000fc6000001141d */
[----:B------:R1:W4:Y:S01]  /*2190*/  @P1 MUFU.RSQ R21, R16 ;  /* 0x0000001000151308 */ /* 0x0003220000001400 */
[----:B0-----:R-:W-:Y:S02]  /*21a0*/  SHF.L.U32 R24, R30, 0x10, RZ ;  /* 0x000000101e187819 */ /* 0x001fe400000006ff */
[----:B--2---:R-:W-:Y:S02]  /*21b0*/  SHF.L.U32 R25, R31, 0x10, RZ ;  /* 0x000000101f197819 */ /* 0x004fe400000006ff */
[----:B---3--:R-:W-:Y:S02]  /*21c0*/  SHF.L.U32 R27, R53, 0x10, RZ ;  /* 0x00000010351b7819 */ /* 0x008fe400000006ff */
[----:B-----5:R-:W-:Y:S01]  /*21d0*/  SHF.L.U32 R26, R55, 0x10, RZ ;  /* 0x00000010371a7819 */ /* 0x020fe200000006ff */
[----:B-1--4-:R-:W-:Y:S06]  /*21e0*/  BRA.U UP0, `(.L_x_3074) ;  /* 0x0000000900dc7547 */ /* 0x012fec000b800000 */
        /* <DEDUP_REMOVED lines=27> */
.L_x_3076:
[----:B------:R-:W-:Y:S05]  /*23a0*/  BSYNC.RECONVERGENT B1 ;  /* 0x0000000000017941 */ /* 0x000fea0003800200 */
.L_x_3075:
        /* <DEDUP_REMOVED lines=20> */
.L_x_3078:
[----:B------:R-:W-:Y:S05]  /*24f0*/  BSYNC.RECONVERGENT B1 ;  /* 0x0000000000017941 */ /* 0x000fea0003800200 */
.L_x_3077:
        /* <DEDUP_REMOVED lines=30> */
.L_x_3080:
[----:B------:R-:W-:Y:S05]  /*26e0*/  BSYNC.RECONVERGENT B1 ;  /* 0x0000000000017941 */ /* 0x000fea0003800200 */
.L_x_3079:
        /* <DEDUP_REMOVED lines=17> */
[----:B------:R-:W-:Y:S02]  /*2800*/  F2FP.F16.F32.PACK_AB R17, R29, R12 ;  /* 0x0000000c1d11723e */ /* 0x000fe400000000ff */
[----:B------:R-:W-:-:S05]  /*2810*/  LEA.HI.X R19, R16, UR11, R19, 0x1, P1 ;  /* 0x0000000b10137c11 */ /* 0x000fca00088f0c13 */
[----:B------:R3:W-:Y:S02]  /*2820*/  STG.E desc[UR6][R18.64], R17 ;  /* 0x0000001112007986 */ /* 0x0007e4000c101906 */
.L_x_3082:
[----:B------:R-:W-:Y:S05]  /*2830*/  BSYNC.RECONVERGENT B1 ;  /* 0x0000000000017941 */ /* 0x000fea0003800200 */
.L_x_3081:
        /* <DEDUP_REMOVED lines=20> */
.L_x_3084:
[----:B------:R-:W-:Y:S05]  /*2980*/  BSYNC.RECONVERGENT B1 ;  /* 0x0000000000017941 */ /* 0x000fea0003800200 */
.L_x_3083:
        /* <DEDUP_REMOVED lines=20> */
.L_x_3086:
[----:B------:R-:W-:Y:S05]  /*2ad0*/  BSYNC.RECONVERGENT B1 ;  /* 0x0000000000017941 */ /* 0x000fea0003800200 */
.L_x_3085:
        /* <DEDUP_REMOVED lines=17> */
[----:B------:R-:W-:Y:S02]  /*2bf0*/  F2FP.F16.F32.PACK_AB R17, R23, R12 ;  /* 0x0000000c1711723e */ /* 0x000fe400000000ff */
[----:B------:R-:W-:-:S05]  /*2c00*/  LEA.HI.X R19, R16, UR11, R19, 0x1, P1 ;  /* 0x0000000b10137c11 */ /* 0x000fca00088f0c13 */
[----:B------:R0:W-:Y:S02]  /*2c10*/  STG.E desc[UR6][R18.64], R17 ;  /* 0x0000001112007986 */ /* 0x0001e4000c101906 */
.L_x_3088:
[----:B------:R-:W-:Y:S05]  /*2c20*/  BSYNC.RECONVERGENT B1 ;  /* 0x0000000000017941 */ /* 0x000fea0003800200 */
.L_x_3087:
        /* <DEDUP_REMOVED lines=10> */
[----:B------:R-:W-:Y:S01]  /*2cd0*/  F2FP.F16.F32.PACK_AB R19, R19, R12 ;  /* 0x0000000c1313723e */ /* 0x000fe200000000ff */
        /* <DEDUP_REMOVED lines=8> */
.L_x_3074:
        /* <DEDUP_REMOVED lines=35> */
[----:B------:R-:W-:-:S05]  /*2f90*/  F2FP.F16.F32.PACK_AB R29, R29, R12 ;  /* 0x0000000c1d1d723e */ /* 0x000fca00000000ff */
[----:B------:R0:W-:Y:S02]  /*2fa0*/  STG.E desc[UR6][R16.64], R29 ;  /* 0x0000001d10007986 */ /* 0x0001e4000c101906 */
.L_x_3091:
[----:B------:R-:W-:Y:S05]  /*2fb0*/  BSYNC.RECONVERGENT B1 ;  /* 0x0000000000017941 */ /* 0x000fea0003800200 */
.L_x_3090:
        /* <DEDUP_REMOVED lines=28> */
[----:B------:R-:W-:-:S05]  /*3180*/  F2FP.F16.F32.PACK_AB R29, R29, R12 ;  /* 0x0000000c1d1d723e */ /* 0x000fca00000000ff */
[----:B------:R1:W-:Y:S02]  /*3190*/  STG.E desc[UR6][R16.64], R29 ;  /* 0x0000001d10007986 */ /* 0x0003e4000c101906 */
.L_x_3093:
[----:B------:R-:W-:Y:S05]  /*31a0*/  BSYNC.RECONVERGENT B1 ;  /* 0x0000000000017941 */ /* 0x000fea0003800200 */
.L_x_3092:
        /* <DEDUP_REMOVED lines=38> */
[----:B------:R-:W-:-:S05]  /*3410*/  F2FP.F16.F32.PACK_AB R29, R29, R12 ;  /* 0x0000000c1d1d723e */ /* 0x000fca00000000ff */
[----:B------:R2:W-:Y:S02]  /*3420*/  STG.E desc[UR6][R16.64], R29 ;  /* 0x0000001d10007986 */ /* 0x0005e4000c101906 */
.L_x_3095:
[----:B------:R-:W-:Y:S05]  /*3430*/  BSYNC.RECONVERGENT B1 ;  /* 0x0000000000017941 */ /* 0x000fea0003800200 */
.L_x_3094:
        /* <DEDUP_REMOVED lines=28> */
[----:B------:R-:W-:-:S05]  /*3600*/  F2FP.F16.F32.PACK_AB R29, R29, R12 ;  /* 0x0000000c1d1d723e */ /* 0x000fca00000000ff */
[----:B------:R3:W-:Y:S02]  /*3610*/  STG.E desc[UR6][R16.64], R29 ;  /* 0x0000001d10007986 */ /* 0x0007e4000c101906 */
.L_x_3097:
[----:B------:R-:W-:Y:S05]  /*3620*/  BSYNC.RECONVERGENT B1 ;  /* 0x0000000000017941 */ /* 0x000fea0003800200 */
.L_x_3096:
        /* <DEDUP_REMOVED lines=28> */
[----:B------:R-:W-:-:S05]  /*37f0*/  F2FP.F16.F32.PACK_AB R29, R29, R12 ;  /* 0x0000000c1d1d723e */ /* 0x000fca00000000ff */
[----:B------:R4:W-:Y:S02]  /*3800*/  STG.E desc[UR6][R16.64], R29 ;  /* 0x0000001d10007986 */ /* 0x0009e4000c101906 */
.L_x_3099:
[----:B------:R-:W-:Y:S05]  /*3810*/  BSYNC.RECONVERGENT B1 ;  /* 0x0000000000017941 */ /* 0x000fea0003800200 */
.L_x_3098:
        /* <DEDUP_REMOVED lines=30> */
.L_x_3101:
[----:B------:R-:W-:Y:S05]  /*3a00*/  BSYNC.RECONVERGENT B1 ;  /* 0x0000000000017941 */ /* 0x000fea0003800200 */
.L_x_3100:
        /* <DEDUP_REMOVED lines=30> */
.L_x_3103:
[----:B------:R-:W-:Y:S05]  /*3bf0*/  BSYNC.RECONVERGENT B1 ;  /* 0x0000000000017941 */ /* 0x000fea0003800200 */
.L_x_3102:
        /* <DEDUP_REMOVED lines=26> */
[----:B------:R-:W-:-:S05]  /*3da0*/  F2FP.F16.F32.PACK_AB R19, R19, R12 ;  /* 0x0000000c1313723e */ /* 0x000fca00000000ff */
[----:B------:R0:W-:Y:S02]  /*3db0*/  STG.E desc[UR6][R16.64], R19 ;  /* 0x0000001310007986 */ /* 0x0001e4000c101906 */
.L_x_3089:
[----:B------:R-:W-:Y:S05]  /*3dc0*/  BSYNC.RECONVERGENT B0 ;  /* 0x0000000000007941 */ /* 0x000fea0003800200 */
.L_x_3073:
        /* <DEDUP_REMOVED lines=8> */
.L_x_3105:
        /* <DEDUP_REMOVED lines=11> */
.L_x_4546:


//--------------------- .text._Z35group_norm_nhwc_fwd_one_pass_kernelI11Fp16IOBf16WLi256ELi56ELi448EEv26Group_norm_nhwc_fwd_params --------------------------
	.section	.text._Z35group_norm_nhwc_fwd_one_pass_kernelI11Fp16IOBf16WLi256ELi56ELi448EEv26Group_norm_nhwc_fwd_params,"ax",@progbits
	.align	128
        .global         _Z35group_norm_nhwc_fwd_one_pass_kernelI11Fp16IOBf16WLi256ELi56ELi448EEv26Group_norm_nhwc_fwd_params
        .type           _Z35group_norm_nhwc_fwd_one_pass_kernelI11Fp16IOBf16WLi256ELi56ELi448EEv26Group_norm_nhwc_fwd_params,@function
        .size           _Z35group_norm_nhwc_fwd_one_pass_kernelI11Fp16IOBf16WLi256ELi56ELi448EEv26Group_norm_nhwc_fwd_params,(.L_x_4547 - _Z35group_norm_nhwc_fwd_one_pass_kernelI11Fp16IOBf16WLi256ELi56ELi448EEv26Group_norm_nhwc_fwd_params)
        .other          _Z35group_norm_nhwc_fwd_one_pass_kernelI11Fp16IOBf16WLi256ELi56ELi448EEv26Group_norm_nhwc_fwd_params,@"STO_CUDA_ENTRY STV_DEFAULT"
_Z35group_norm_nhwc_fwd_one_pass_kernelI11Fp16IOBf16WLi256ELi56ELi448EEv26Group_norm_nhwc_fwd_params:
.text._Z35group_norm_nhwc_fwd_one_pass_kernelI11Fp16IOBf16WLi256ELi56ELi448EEv26Group_norm_nhwc_fwd_params:
        /* <DEDUP_REMOVED lines=61> */
.L_x_3181:
[----:B0-----:R-:W0:Y:S01]  /*03d0*/  LDC R43, c[0x0][0x3f8] ;  /* 0x0000fe00ff2b7b82 */ /* 0x001e220000000800 */
[----:B-1----:R-:W1:Y:S01]  /*03e0*/  LDCU.64 UR4, c[0x0][0x3e8] ;  /* 0x00007d00ff0477ac */ /* 0x002e620008000a00 */
[----:B------:R-:W-:Y:S02]  /*03f0*/  LOP3.LUT R105, R16, 0xffff, RZ, 0xc0, !PT ;  /* 0x0000ffff10697812 */ /* 0x000fe400078ec0ff */
[----:B------:R-:W-:Y:S01]  /*0400*/  MOV R73, RZ ;  /* 0x000000ff00497202 */ /* 0x000fe20000000f00 */
[----:B--2---:R-:W2:Y:S01]  /*0410*/  LDCU.64 UR8, c[0x0][0x3f0] ;  /* 0x00007e00ff0877ac */ /* 0x004ea20008000a00 */
[----:B-1----:R-:W-:-:S04]  /*0420*/  ISETP.GE.U32.AND P5, PT, R88, UR4, PT ;  /* 0x0000000458007c0c */ /* 0x002fc8000bfa6070 */
[----:B------:R-:W-:Y:S02]  /*0430*/  ISETP.GE.AND.EX P5, PT, R19, UR5, PT, P5 ;  /* 0x0000000513007c0c */ /* 0x000fe4000bfa6350 */
[----:B0--34-:R-:W-:Y:S02]  /*0440*/  IABS R39, R43 ;  /* 0x0000002b00277213 */ /* 0x019fe40000000000 */
        /* <DEDUP_REMOVED lines=295> */
[----:B------:R-:W-:Y:S01]  /*16c0*/  FADD.FTZ R37, R32, R37 ;  /* 0x0000002520257221 */ /* 0x000fe20000010000 */
[--C-:B----4-:R-:W-:Y:S02]  /*16d0*/  HADD2.F32 R32, -RZ, R85.reuse.H0_H0 ;  /* 0x20000055ff207230 */ /* 0x110fe40000004100 */
[----:B------:R-:W-:Y:S01]  /*16e0*/  FFMA.FTZ R39, R28, R28, R39 ;  /* 0x0000001c1c277223 */ /* 0x000fe20000010027 */
        /* <DEDUP_REMOVED lines=104> */
.L_x_3107:
[----:B------:R-:W-:Y:S05]  /*1d70*/  BSYNC.RECONVERGENT B0 ;  /* 0x0000000000007941 */ /* 0x000fea0003800200 */
.L_x_3106:
        /* <DEDUP_REMOVED lines=41> */
.L_x_3109:
[----:B------:R-:W-:Y:S05]  /*2010*/  BSYNC.RECONVERGENT B0 ;  /* 0x0000000000007941 */ /* 0x000fea0003800200 */
.L_x_3108:
        /* <DEDUP_REMOVED lines=10> */
[----:B-1----:R-:W-:Y:S01]  /*20c0*/  LOP3.LUT P1, R40, R4, 0x2, RZ, 0xc0, !PT ;  /* 0x0000000204287812 */ /* 0x002fe2000782c0ff */
[-CC-:B------:R-:W-:Y:S02]  /*20d0*/  IMAD R39, R38, R7.reuse, R8.reuse ;  /* 0x0000000726277224 */ /* 0x180fe400078e0208 */
[----:B------:R-:W-:Y:S01]  /*20e0*/  IMAD R41, R6, R7, R8 ;  /* 0x0000000706297224 */ /* 0x000fe200078e0208 */
        /* <DEDUP_REMOVED lines=11> */
.L_x_3112:
[----:B----4-:R-:W3:Y:S04]  /*21a0*/  LDG.E.STRONG.GPU R38, desc[UR6][R36.64] ;  /* 0x0000000624267981 */ /* 0x010ee8000c1ef900 */
[----:B---3--:R-:W-:Y:S01]  /*21b0*/  CCTL.IVALL ;  /* 0x00000000ff00798f */ /* 0x008fe20002000000 */
[----:B------:R-:W-:Y:S05]  /*21c0*/  YIELD ;  /* 0x0000000000007946 */ /* 0x000fea0003800000 */
[----:B------:R-:W-:-:S13]  /*21d0*/  ISETP.NE.AND P1, PT, R38, R43, PT ;  /* 0x0000002b2600720c */ /* 0x000fda0003f25270 */
[----:B------:R-:W-:Y:S05]  /*21e0*/  @P1 BRA `(.L_x_3112) ;  /* 0xfffffffc00ec1947 */ /* 0x000fea000383ffff */
.L_x_3111:
        /* <DEDUP_REMOVED lines=15> */
.L_x_3114:
        /* <DEDUP_REMOVED lines=60> */
.L_x_3113:
        /* <DEDUP_REMOVED lines=26> */
[----:B-1----:R-:W-:-:S06]  /*2840*/  @!P6 IMAD.WIDE.U32 R40, R47, 0x8, R44 ;  /* 0x000000082f28e825 */ /* 0x002fcc00078e002c */
        /* <DEDUP_REMOVED lines=8> */
.L_x_3115:
[----:B------:R-:W-:Y:S05]  /*28d0*/  @!P1 BRA `(.L_x_3110) ;  /* 0x00000000006c9947 */ /* 0x000fea0003800000 */
[----:B------:R-:W-:Y:S02]  /*28e0*/  ISETP.NE.AND P1, PT, R42, 0x1, PT ;  /* 0x000000012a00780c */ /* 0x000fe40003f25270 */
[----:B-1----:R-:W-:-:S11]  /*28f0*/  LOP3.LUT R40, R0, 0x1, RZ, 0xc0, !PT ;  /* 0x0000000100287812 */ /* 0x002fd600078ec0ff */
        /* <DEDUP_REMOVED lines=15> */
.L_x_3116:
        /* <DEDUP_REMOVED lines=9> */
.L_x_3117:
[----:B------:R-:W-:Y:S05]  /*2a80*/  BSYNC.RECONVERGENT B0 ;  /* 0x0000000000007941 */ /* 0x000fea0003800200 */
.L_x_3110:
        /* <DEDUP_REMOVED lines=65> */
.L_x_3121:
[----:B------:R-:W-:Y:S05]  /*2ea0*/  BSYNC.RECONVERGENT B1 ;  /* 0x0000000000017941 */ /* 0x000fea0003800200 */
.L_x_3120:
        /* <DEDUP_REMOVED lines=20> */
.L_x_3123:
[----:B------:R-:W-:Y:S05]  /*2ff0*/  BSYNC.RECONVERGENT B1 ;  /* 0x0000000000017941 */ /* 0x000fea0003800200 */
.L_x_3122:
        /* <DEDUP_REMOVED lines=28> */
.L_x_3125:
[----:B------:R-:W-:Y:S05]  /*31c0*/  BSYNC.RECONVERGENT B1 ;  /* 0x0000000000017941 */ /* 0x000fea0003800200 */
.L_x_3124:
[----:B------:R-:W-:Y:S04]  /*31d0*/  BSSY.RECONVERGENT B1, `(.L_x_3126) ;  /* 0x0000014000017945 */ /* 0x000fe80003800200 */
[----:B------:R-:W-:Y:S05]  /*31e0*/  @P6 BRA `(.L_x_3127) ;  /* 0x0000000000486947 */ /* 0x000fea0003800000 */
[----:B------:R-:W3:Y:S01]  /*31f0*/  LDCU.64 UR4, c[0x0][0x3e0] ;  /* 0x00007c00ff0477ac */ /* 0x000ee20008000a00 */
[----:B------:R-:W-:Y:S01]  /*3200*/  MOV R36, R104 ;  /* 0x0000006800247202 */ /* 0x000fe20000000f00 */
[--C-:B012---:R-:W-:Y:S01]  /*3210*/  FADD.FTZ R39, R24, -R46.reuse ;  /* 0x8000002e18277221 */ /* 0x107fe20000010000 */
[----:B------:R-:W-:Y:S01]  /*3220*/  MOV R37, R103 ;  /* 0x0000006700257202 */ /* 0x000fe20000000f00 */
        /* <DEDUP_REMOVED lines=14> */
.L_x_3127:
[----:B------:R-:W-:Y:S05]  /*3310*/  BSYNC.RECONVERGENT B1 ;  /* 0x0000000000017941 */ /* 0x000fea0003800200 */
.L_x_3126:
[----:B------:R-:W-:Y:S04]  /*3320*/  BSSY.RECONVERGENT B1, `(.L_x_3128) ;  /* 0x0000014000017945 */ /* 0x000fe80003800200 */
[----:B------:R-:W-:Y:S05]  /*3330*/  @P1 BRA `(.L_x_3129) ;  /* 0x0000000000481947 */ /* 0x000fea0003800000 */
[----:B------:R-:W4:Y:S01]  /*3340*/  LDCU.64 UR4, c[0x0][0x3e0] ;  /* 0x00007c00ff0477ac */ /* 0x000f220008000a00 */
[----:B------:R-:W-:Y:S01]  /*3350*/  MOV R36, R104 ;  /* 0x0000006800247202 */ /* 0x000fe20000000f00 */
[--C-:B0123--:R-:W-:Y:S01]  /*3360*/  FADD.FTZ R39, R26, -R46.reuse ;  /* 0x8000002e1a277221 */ /* 0x10ffe20000010000 */
[----:B------:R-:W-:Y:S01]  /*3370*/  MOV R37, R103 ;  /* 0x0000006700257202 */ /* 0x000fe20000000f00 */
        /* <DEDUP_REMOVED lines=14> */
.L_x_3129:
[----:B------:R-:W-:Y:S05]  /*3460*/  BSYNC.RECONVERGENT B1 ;  /* 0x0000000000017941 */ /* 0x000fea0003800200 */
.L_x_3128:
        /* <DEDUP_REMOVED lines=20> */
.L_x_3131:
[----:B------:R-:W-:Y:S05]  /*35b0*/  BSYNC.RECONVERGENT B1 ;  /* 0x0000000000017941 */ /* 0x000fea0003800200 */
.L_x_3130:
        /* <DEDUP_REMOVED lines=28> */
.L_x_3133:
[----:B------:R-:W-:Y:S05]  /*3780*/  BSYNC.RECONVERGENT B1 ;  /* 0x0000000000017941 */ /* 0x000fea0003800200 */
.L_x_3132:
        /* <DEDUP_REMOVED lines=20> */
.L_x_3135:
[----:B------:R-:W-:Y:S05]  /*38d0*/  BSYNC.RECONVERGENT B1 ;  /* 0x0000000000017941 */ /* 0x000fea0003800200 */
.L_x_3134:
        /* <DEDUP_REMOVED lines=20> */
.L_x_3137:
[----:B------:R-:W-:Y:S05]  /*3a20*/  BSYNC.RECONVERGENT B1 ;  /* 0x0000000000017941 */ /* 0x000fea0003800200 */
.L_x_3136:
        /* <DEDUP_REMOVED lines=20> */
.L_x_3139:
[----:B------:R-:W-:Y:S05]  /*3b70*/  BSYNC.RECONVERGENT B1 ;  /* 0x0000000000017941 */ /* 0x000fea0003800200 */
.L_x_3138:
        /* <DEDUP_REMOVED lines=30> */
.L_x_3141:
[----:B------:R-:W-:Y:S05]  /*3d60*/  BSYNC.RECONVERGENT B1 ;  /* 0x0000000000017941 */ /* 0x000fea0003800200 */
.L_x_3140:
        /* <DEDUP_REMOVED lines=20> */
.L_x_3143:
[----:B------:R-:W-:Y:S05]  /*3eb0*/  BSYNC.RECONVERGENT B1 ;  /* 0x0000000000017941 */ /* 0x000fea0003800200 */
.L_x_3142:
        /* <DEDUP_REMOVED lines=20> */
.L_x_3145:
[----:B------:R-:W-:Y:S05]  /*4000*/  BSYNC.RECONVERGENT B1 ;  /* 0x0000000000017941 */ /* 0x000fea0003800200 */
.L_x_3144:
        /* <DEDUP_REMOVED lines=20> */
.L_x_3147:
[----:B------:R-:W-:Y:S05]  /*4150*/  BSYNC.RECONVERGENT B1 ;  /* 0x0000000000017941 */ /* 0x000fea0003800200 */
.L_x_3146:
        /* <DEDUP_REMOVED lines=20> */
.L_x_3149:
[----:B------:R-:W-:Y:S05]  /*42a0*/  BSYNC.RECONVERGENT B1 ;  /* 0x0000000000017941 */ /* 0x000fea0003800200 */
.L_x_3148:
        /* <DEDUP_REMOVED lines=10> */
[----:B------:R-:W-:Y:S01]  /*4350*/  F2FP.F16.F32.PACK_AB R39, R42, R39 ;  /* 0x000000272a27723e */ /* 0x000fe200000000ff */
        /* <DEDUP_REMOVED lines=8> */
.L_x_3119:
        /* <DEDUP_REMOVED lines=35> */
.L_x_3152:
[----:B------:R-:W-:Y:S05]  /*4610*/  BSYNC.RECONVERGENT B1 ;  /* 0x0000000000017941 */ /* 0x000fea0003800200 */
.L_x_3151:
        /* <DEDUP_REMOVED lines=30> */
.L_x_3154:
[----:B------:R-:W-:Y:S05]  /*4800*/  BSYNC.RECONVERGENT B1 ;  /* 0x0000000000017941 */ /* 0x000fea0003800200 */
.L_x_3153:
        /* <DEDUP_REMOVED lines=38> */
.L_x_3156:
[----:B------:R-:W-:Y:S05]  /*4a70*/  BSYNC.RECONVERGENT B1 ;  /* 0x0000000000017941 */ /* 0x000fea0003800200 */
.L_x_3155:
[----:B------:R-:W-:Y:S04]  /*4a80*/  BSSY.RECONVERGENT B1, `(.L_x_3157) ;  /* 0x000001e000017945 */ /* 0x000fe80003800200 */
[----:B------:R-:W-:Y:S05]  /*4a90*/  @P2 BRA `(.L_x_3158) ;  /* 0x0000000000702947 */ /* 0x000fea0003800000 */
[--C-:B012---:R-:W-:Y:S01]  /*4aa0*/  FADD.FTZ R37, R24, -R46.reuse ;  /* 0x8000002e18257221 */ /* 0x107fe20000010000 */
        /* <DEDUP_REMOVED lines=27> */
.L_x_3158:
[----:B------:R-:W-:Y:S05]  /*4c60*/  BSYNC.RECONVERGENT B1 ;  /* 0x0000000000017941 */ /* 0x000fea0003800200 */
.L_x_3157:
[----:B------:R-:W-:Y:S04]  /*4c70*/  BSSY.RECONVERGENT B1, `(.L_x_3159) ;  /* 0x000001e000017945 */ /* 0x000fe80003800200 */
[----:B------:R-:W-:Y:S05]  /*4c80*/  @P5 BRA `(.L_x_3160) ;  /* 0x0000000000705947 */ /* 0x000fea0003800000 */
[--C-:B0123--:R-:W-:Y:S01]  /*4c90*/  FADD.FTZ R37, R26, -R46.reuse ;  /* 0x8000002e1a257221 */ /* 0x10ffe20000010000 */
        /* <DEDUP_REMOVED lines=27> */
.L_x_3160:
[----:B------:R-:W-:Y:S05]  /*4e50*/  BSYNC.RECONVERGENT B1 ;  /* 0x0000000000017941 */ /* 0x000fea0003800200 */
.L_x_3159:
        /* <DEDUP_REMOVED lines=30> */
.L_x_3162:
[----:B------:R-:W-:Y:S05]  /*5040*/  BSYNC.RECONVERGENT B1 ;  /* 0x0000000000017941 */ /* 0x000fea0003800200 */
.L_x_3161:
        /* <DEDUP_REMOVED lines=38> */
.L_x_3164:
[----:B------:R-:W-:Y:S05]  /*52b0*/  BSYNC.RECONVERGENT B1 ;  /* 0x0000000000017941 */ /* 0x000fea0003800200 */
.L_x_3163:
        /* <DEDUP_REMOVED lines=30> */
.L_x_3166:
[----:B------:R-:W-:Y:S05]  /*54a0*/  BSYNC.RECONVERGENT B1 ;  /* 0x0000000000017941 */ /* 0x000fea0003800200 */
.L_x_3165:
        /* <DEDUP_REMOVED lines=30> */
.L_x_3168:
[----:B------:R-:W-:Y:S05]  /*5690*/  BSYNC.RECONVERGENT B1 ;  /* 0x0000000000017941 */ /* 0x000fea0003800200 */
.L_x_3167:
        /* <DEDUP_REMOVED lines=30> */
.L_x_3170:
[----:B------:R-:W-:Y:S05]  /*5880*/  BSYNC.RECONVERGENT B1 ;  /* 0x0000000000017941 */ /* 0x000fea0003800200 */
.L_x_3169:
        /* <DEDUP_REMOVED lines=38> */
[----:B------:R-:W-:-:S05]  /*5af0*/  F2FP.F16.F32.PACK_AB R45, R45, R18 ;  /* 0x000000122d2d723e */ /* 0x000fca00000000ff */
[----:B------:R0:W-:Y:S02]  /*5b00*/  STG.E desc[UR6][R38.64], R45 ;  /* 0x0000002d26007986 */ /* 0x0001e4000c101906 */
.L_x_3172:
[----:B------:R-:W-:Y:S05]  /*5b10*/  BSYNC.RECONVERGENT B1 ;  /* 0x0000000000017941 */ /* 0x000fea0003800200 */
.L_x_3171:
        /* <DEDUP_REMOVED lines=30> */
.L_x_3174:
[----:B------:R-:W-:Y:S05]  /*5d00*/  BSYNC.RECONVERGENT B1 ;  /* 0x0000000000017941 */ /* 0x000fea0003800200 */
.L_x_3173:
        /* <DEDUP_REMOVED lines=30> */
.L_x_3176:
[----:B------:R-:W-:Y:S05]  /*5ef0*/  BSYNC.RECONVERGENT B1 ;  /* 0x0000000000017941 */ /* 0x000fea0003800200 */
.L_x_3175:
        /* <DEDUP_REMOVED lines=30> */
.L_x_3178:
[----:B------:R-:W-:Y:S05]  /*60e0*/  BSYNC.RECONVERGENT B1 ;  /* 0x0000000000017941 */ /* 0x000fea0003800200 */
.L_x_3177:
        /* <DEDUP_REMOVED lines=30> */
.L_x_3180:
[----:B------:R-:W-:Y:S05]  /*62d0*/  BSYNC.RECONVERGENT B1 ;  /* 0x0000000000017941 */ /* 0x000fea0003800200 */
.L_x_3179:
        /* <DEDUP_REMOVED lines=26> */
[----:B------:R-:W-:-:S05]  /*6480*/  F2FP.F16.F32.PACK_AB R39, R39, R18 ;  /* 0x000000122727723e */ /* 0x000fca00000000ff */
[----:B------:R0:W-:Y:S02]  /*6490*/  STG.E desc[UR6][R36.64], R39 ;  /* 0x0000002724007986 */ /* 0x0001e4000c101906 */
.L_x_3150:
[----:B------:R-:W-:Y:S05]  /*64a0*/  BSYNC.RECONVERGENT B0 ;  /* 0x0000000000007941 */ /* 0x000fea0003800200 */
.L_x_3118:
        /* <DEDUP_REMOVED lines=8> */
.L_x_3182:
        /* <DEDUP_REMOVED lines=13> */
.L_x_4547:


//--------------------- .text._Z35group_norm_nhwc_fwd_one_pass_kernelI11Fp16IOBf16WLi512ELi56ELi448EEv26Group_norm_nhwc_fwd_params --------------------------
	.section	.text._Z35group_norm_nhwc_fwd_one_pass_kernelI11Fp16IOBf16WLi512ELi56ELi448EEv26Group_norm_nhwc_fwd_params,"ax",@progbits
	.align	128
        .global         _Z35group_norm_nhwc_fwd_one_pass_kernelI11Fp16IOBf16WLi512ELi56ELi448EEv26Group_norm_nhwc_fwd_params
        .type           _Z35group_norm_nhwc_fwd_one_pass_kernelI11Fp16IOBf16WLi512ELi56ELi448EEv26Group_norm_nhwc_fwd_params,@function
        .size           _Z35group_norm_nhwc_fwd_one_pass_kernelI11Fp16IOBf16WLi512ELi56ELi448EEv26Group_norm_nhwc_fwd_params,(.L_x_4548 - _Z35group_norm_nhwc_fwd_one_pass_kernelI11Fp16IOBf16WLi512ELi56ELi448EEv26Group_norm_nhwc_fwd_params)
        .other          _Z35group_norm_nhwc_fwd_one_pass_kernelI11Fp16IOBf16WLi512ELi56ELi448EEv26Group_norm_nhwc_fwd_params,@"STO_CUDA_ENTRY STV_DEFAULT"
_Z35group_norm_nhwc_fwd_one_pass_kernelI11Fp16IOBf16WLi512ELi56ELi448EEv26Group_norm_nhwc_fwd_params:
.text._Z35group_norm_nhwc_fwd_one_pass_kernelI11Fp16IOBf16WLi512ELi56ELi448EEv26Group_norm_nhwc_fwd_params:
        /* <DEDUP_REMOVED lines=53> */
.L_x_3322:
[----:B01----:R-:W0:Y:S01]  /*0350*/  LDC R13, c[0x0][0x3f8] ;  /* 0x0000fe00ff0d7b82 */ /* 0x003e220000000800 */
[----:B------:R-:W1:Y:S01]  /*0360*/  LDCU UR8, c[0x0][0x404] ;  /* 0x00008080ff0877ac */ /* 0x000e620008000800 */
[----:B------:R-:W-:Y:S01]  /*0370*/  LOP3.LUT R121, R104, 0xffff, RZ, 0xc0, !PT ;  /* 0x0000ffff68797812 */ /* 0x000fe200078ec0ff */
[----:B--2---:R-:W2:Y:S01]  /*0380*/  LDCU.64 UR4, c[0x0][0x3e8] ;  /* 0x00007d00ff0477ac */ /* 0x004ea20008000a00 */
[----:B-1----:R-:W-:Y:S01]  /*0390*/  IMAD R29, R99, UR8, R117 ;  /* 0x00000008631d7c24 */ /* 0x002fe2000f8e0275 */
[----:B------:R-:W1:Y:S01]  /*03a0*/  LDCU.64 UR8, c[0x0][0x3f0] ;  /* 0x00007e00ff0877ac */ /* 0x000e620008000a00 */
[----:B0--34-:R-:W-:Y:S02]  /*03b0*/  IABS R5, R13 ;  /* 0x0000000d00057213 */ /* 0x019fe40000000000 */
[----:B------:R-:W-:Y:S02]  /*03c0*/  ISETP.NE.AND P3, PT, R13, RZ, PT ;  /* 0x000000ff0d00720c */ /* 0x000fe40003f65270 */
[----:B------:R-:W0:Y:S01]  /*03d0*/  I2F.RP R0, R5 ;  /* 0x0000000500007306 */ /* 0x000e220000209400 */
[----:B------:R-:W-:-:S02]  /*03e0*/  IADD3 R9, PT, PT, R29, 0x10, RZ ;  /* 0x000000101d097810 */ /* 0x000fc40007ffe0ff */
[----:B------:R-:W-:Y:S02]  /*03f0*/  IADD3 R17, PT, PT, R29, 0x20, RZ ;  /* 0x000000201d117810 */ /* 0x000fe40007ffe0ff */
[----:B--2---:R-:W-:Y:S02]  /*0400*/  ISETP.GE.U32.AND P6, PT, R9, UR4, PT ;  /* 0x0000000409007c0c */ /* 0x004fe4000bfc6070 */
[----:B------:R-:W-:Y:S02]  /*0410*/  SHF.R.S32.HI R15, RZ, 0x1f, R9 ;  /* 0x0000001fff0f7819 */ /* 0x000fe40000011409 */
[----:B------:R-:W-:Y:S02]  /*0420*/  SHF.R.S32.HI R25, RZ, 0x1f, R17 ;  /* 0x0000001fff197819 */ /* 0x000fe40000011411 */
[----:B------:R-:W-:Y:S02]  /*0430*/  ISETP.GE.AND.EX P6, PT, R15, UR5, PT, P6 ;  /* 0x000000050f007c0c */ /* 0x000fe4000bfc6360 */
[C---:B------:R-:W-:Y:S01]  /*0440*/  IADD3 R19, PT, PT, R29.reuse, 0x40, RZ ;  /* 0x000000401d137810 */ /* 0x040fe20007ffe0ff */
[----:B0-----:R-:W0:Y:S01]  /*0450*/  MUFU.RCP R0, R0 ;  /* 0x0000000000007308 */ /* 0x001e220000001000 */
[----:B------:R-:W-:-:S02]  /*0460*/  IADD3 R23, PT, PT, R29, 0x60, RZ ;  /* 0x000000601d177810 */ /* 0x000fc40007ffe0ff */
[----:B------:R-:W-:Y:S02]  /*0470*/  ISETP.GE.U32.AND P5, PT, R19, UR4, PT ;  /* 0x0000000413007c0c */ /* 0x000fe4000bfa6070 */
        /* <DEDUP_REMOVED lines=8> */
[----:B------:R-:W-:Y:S01]  /*0500*/  IMAD.HI.U32 R3, R3, R7, R2 ;  /* 0x0000000703037227 */ /* 0x000fe200078e0002 */
[----:B------:R-:W-:-:S05]  /*0510*/  SHF.R.S32.HI R7, RZ, 0x1f, R29 ;  /* 0x0000001fff077819 */ /* 0x000fca000001141d */
        /* <DEDUP_REMOVED lines=8> */
[----:B------:R-:W-:Y:S02]  /*05a0*/  ISETP.GE.U32.AND P2, PT, R29, UR4, PT ;  /* 0x000000041d007c0c */ /* 0x000fe4000bf46070 */
[----:B------:R-:W-:-:S02]  /*05b0*/  ISETP.GE.AND P4, PT, R0, RZ, PT ;  /* 0x000000ff0000720c */ /* 0x000fc40003f86270 */
[----:B------:R-:W-:-:S05]  /*05c0*/  ISETP.GE.AND.EX P2, PT, R7, UR5, PT, P2 ;  /* 0x0000000507007c0c */ /* 0x000fca000bf46320 */
[----:B------:R-:W-:-:S04]  /*05d0*/  @P1 IADD3 R3, PT, PT, R3, 0x1, RZ ;  /* 0x0000000103031810 */ /* 0x000fc80007ffe0ff */
[----:B------:R-:W-:-:S04]  /*05e0*/  MOV R5, R3 ;  /* 0x0000000300057202 */ /* 0x000fc80000000f00 */
[----:B------:R-:W-:Y:S01]  /*05f0*/  @!P4 IADD3 R5, PT, PT, -R5, RZ, RZ ;  /* 0x000000ff0505c210 */ /* 0x000fe20007ffe1ff */
[----:B------:R-:W0:Y:S01]  /*0600*/  @!P2 LDC.64 R10, c[0x0][0x3e0] ;  /* 0x0000f800ff0aab82 */ /* 0x000e220000000a00 */
[----:B------:R-:W-:Y:S02]  /*0610*/  @!P3 LOP3.LUT R5, RZ, R13, RZ, 0x33, !PT ;  /* 0x0000000dff05b212 */ /* 0x000fe400078e33ff */
[----:B------:R-:W-:Y:S02]  /*0620*/  ISETP.GE.U32.AND P4, PT, R17, UR4, PT ;  /* 0x0000000411007c0c */ /* 0x000fe4000bf86070 */
[----:B------:R-:W-:Y:S02]  /*0630*/  IADD3 R3, PT, PT, -R5, RZ, RZ ;  /* 0x000000ff05037210 */ /* 0x000fe40007ffe1ff */
[----:B------:R-:W-:Y:S01]  /*0640*/  SHF.R.S32.HI R0, RZ, 0x1f, R5 ;  /* 0x0000001fff007819 */ /* 0x000fe20000011405 */
[----:B------:R-:W2:Y:S01]  /*0650*/  @!P2 LDC.64 R20, c[0x0][0x390] ;  /* 0x0000e400ff14ab82 */ /* 0x000ea20000000a00 */
[----:B------:R-:W-:Y:S01]  /*0660*/  ISETP.GE.AND.EX P4, PT, R25, UR5, PT, P4 ;  /* 0x0000000519007c0c */ /* 0x000fe2000bf86340 */
[----:B------:R-:W-:-:S02]  /*0670*/  IMAD R118, R13, R3, R102 ;  /* 0x000000030d767224 */ /* 0x000fc400078e0266 */
[----:B-1----:R-:W-:Y:S02]  /*0680*/  IMAD R0, R0, UR8, RZ ;  /* 0x0000000800007c24 */ /* 0x002fe4000f8e02ff */
[----:B------:R-:W-:Y:S02]  /*0690*/  IMAD R118, R118, 0x38, RZ ;  /* 0x0000003876767824 */ /* 0x000fe400078e02ff */
[----:B------:R-:W1:Y:S01]  /*06a0*/  @!P6 LDC.64 R2, c[0x0][0x3e0] ;  /* 0x0000f800ff02eb82 */ /* 0x000e620000000a00 */
[----:B------:R-:W-:Y:S02]  /*06b0*/  IMAD R123, R5, UR9, R0 ;  /* 0x00000009057b7c24 */ /* 0x000fe4000f8e0200 */
[----:B------:R-:W-:-:S04]  /*06c0*/  IADD3 R120, P1, PT, R118, R121, RZ ;  /* 0x0000007976787210 */ /* 0x000fc80007f3e0ff */
[----:B------:R-:W-:Y:S01]  /*06d0*/  LEA.HI.X.SX32 R121, R118, RZ, 0x1, P1 ;  /* 0x000000ff76797211 */ /* 0x000fe200008f0eff */
[----:B0-----:R-:W-:Y:S01]  /*06e0*/  @!P2 IMAD R0, R7, R10, RZ ;  /* 0x0000000a0700a224 */ /* 0x001fe200078e02ff */
[----:B------:R-:W0:Y:S01]  /*06f0*/  @!P4 LDC.64 R12, c[0x0][0x3e0] ;  /* 0x0000f800ff0ccb82 */ /* 0x000e220000000a00 */
[----:B------:R-:W-:-:S04]  /*0700*/  IMAD.WIDE.U32 R120, R5, UR8, R120 ;  /* 0x0000000805787c25 */ /* 0x000fc8000f8e0078 */
[----:B------:R-:W-:Y:S01]  /*0710*/  @!P2 IMAD R7, R29, R11, R0 ;  /* 0x0000000b1d07a224 */ /* 0x000fe200078e0200 */
[----:B------:R-:W-:Y:S02]  /*0720*/  IADD3 R123, PT, PT, R121, R123, RZ ;  /* 0x0000007b797b7210 */ /* 0x000fe40007ffe0ff */
[----:B------:R-:W-:-:S05]  /*0730*/  @!P2 MOV R122, R120 ;  /* 0x00000078007aa202 */ /* 0x000fca0000000f00 */
[----:B------:R-:W-:Y:S02]  /*0740*/  @!P2 IMAD.WIDE.U32 R4, R29, R10, R122 ;  /* 0x0000000a1d04a225 */ /* 0x000fe400078e007a */
[----:B------:R-:W3:Y:S02]  /*0750*/  @!P6 LDC.64 R10, c[0x0][0x390] ;  /* 0x0000e400ff0aeb82 */ /* 0x000ee40000000a00 */
[----:B-1----:R-:W-:Y:S01]  /*0760*/  @!P6 IMAD R8, R15, R2, RZ ;  /* 0x000000020f08e224 */ /* 0x002fe200078e02ff */
[----:B------:R-:W-:Y:S02]  /*0770*/  @!P2 IADD3 R0, PT, PT, R5, R7, RZ ;  /* 0x000000070500a210 */ /* 0x000fe40007ffe0ff */
[C---:B--2---:R-:W-:Y:S01]  /*0780*/  @!P2 LEA R14, P1, R4.reuse, R20, 0x1 ;  /* 0x00000014040ea211 */ /* 0x044fe200078208ff */
[----:B------:R-:W-:Y:S01]  /*0790*/  @!P6 IMAD R35, R9, R3, R8 ;  /* 0x000000030923e224 */ /* 0x000fe200078e0208 */
[----:B------:R-:W-:Y:S01]  /*07a0*/  @!P6 MOV R5, R123 ;  /* 0x0000007b0005e202 */ /* 0x000fe20000000f00 */
[----:B------:R-:W1:Y:S01]  /*07b0*/  @!P5 LDC.64 R6, c[0x0][0x3e0] ;  /* 0x0000f800ff06db82 */ /* 0x000e620000000a00 */
[----:B------:R-:W-:-:S02]  /*07c0*/  @!P2 LEA.HI.X R15, R4, R21, R0, 0x1, P1 ;  /* 0x00000015040fa211 */ /* 0x000fc400008f0c00 */
[----:B------:R-:W-:Y:S02]  /*07d0*/  @!P6 MOV R4, R120 ;  /* 0x000000780004e202 */ /* 0x000fe40000000f00 */
[----:B------:R-:W-:Y:S02]  /*07e0*/  IADD3 R21, PT, PT, R29, 0x50, RZ ;  /* 0x000000501d157810 */ /* 0x000fe40007ffe0ff */
[----:B------:R-:W-:Y:S01]  /*07f0*/  MOV R0, RZ ;  /* 0x000000ff00007202 */ /* 0x000fe20000000f00 */
[----:B------:R-:W-:Y:S01]  /*0800*/  @!P6 IMAD.WIDE.U32 R2, R9, R2, R4 ;  /* 0x000000020902e225 */ /* 0x000fe200078e0004 */
[----:B------:R-:W-:Y:S01]  /*0810*/  ISETP.GE.U32.AND P1, PT, R21, UR4, PT ;  /* 0x0000000415007c0c */ /* 0x000fe2000bf26070 */
[----:B------:R-:W2:Y:S01]  /*0820*/  @!P4 LDC.64 R8, c[0x0][0x390] ;  /* 0x0000e400ff08cb82 */ /* 0x000ea20000000a00 */
[----:B------:R-:W-:Y:S01]  /*0830*/  SHF.R.S32.HI R31, RZ, 0x1f, R21 ;  /* 0x0000001fff1f7819 */ /* 0x000fe20000011415 */
[----:B0-----:R-:W-:Y:S01]  /*0840*/  @!P4 IMAD R16, R25, R12, RZ ;  /* 0x0000000c1910c224 */ /* 0x001fe200078e02ff */
[----:B------:R-:W-:Y:S01]  /*0850*/  ISETP.GE.U32.AND P3, PT, R23, UR4, PT ;  /* 0x0000000417007c0c */ /* 0x000fe2000bf66070 */
[----:B------:R0:W4:Y:S01]  /*0860*/  @!P2 LDG.E R0, desc[UR6][R14.64] ;  /* 0x000000060e00a981 */ /* 0x000122000c1e1900 */
[----:B------:R-:W-:-:S03]  /*0870*/  ISETP.GE.AND.EX P1, PT, R31, UR5, PT, P1 ;  /* 0x000000051f007c0c */ /* 0x000fc6000bf26310 */
[----:B------:R-:W5:Y:S01]  /*0880*/  @!P5 LDC.64 R4, c[0x0][0x390] ;  /* 0x0000e400ff04db82 */ /* 0x000f620000000a00 */
[----:B------:R-:W-:Y:S01]  /*0890*/  SHF.R.S32.HI R33, RZ, 0x1f, R23 ;  /* 0x0000001fff217819 */ /* 0x000fe20000011417 */
[----:B------:R-:W-:Y:S01]  /*08a0*/  @!P4 IMAD R25, R17, R13, R16 ;  /* 0x0000000d1119c224 */ /* 0x000fe200078e0210 */
[----:B------:R-:W-:Y:S02]  /*08b0*/  @!P6 IADD3 R3, PT, PT, R3, R35, RZ ;  /* 0x000000230303e210 */ /* 0x000fe40007ffe0ff */
[----:B------:R-:W-:Y:S01]  /*08c0*/  ISETP.GE.AND.EX P3, PT, R33, UR5, PT, P3 ;  /* 0x0000000521007c0c */ /* 0x000fe2000bf66330 */
[----:B-1----:R-:W-:Y:S01]  /*08d0*/  @!P5 IMAD R16, R27, R6, RZ ;  /* 0x000000061b10d224 */ /* 0x002fe200078e02ff */
[----:B0-----:R-:W-:Y:S02]  /*08e0*/  @!P4 MOV R14, R120 ;  /* 0x00000078000ec202 */ /* 0x001fe40000000f00 */
[----:B------:R-:W-:Y:S02]  /*08f0*/  @!P4 MOV R15, R123 ;  /* 0x0000007b000fc202 */ /* 0x000fe40000000f00 */
[C---:B---3--:R-:W-:Y:S01]  /*0900*/  @!P6 LEA R10, P2, R2.reuse, R10, 0x1 ;  /* 0x0000000a020ae211 */ /* 0x048fe200078408ff */
[----:B------:R-:W-:Y:S01]  /*0910*/  @!P5 IMAD R27, R19, R7, R16 ;  /* 0x00000007131bd224 */ /* 0x000fe200078e0210 */
[----:B------:R-:W-:Y:S01]  /*0920*/  @!P5 MOV R16, R120 ;  /* 0x000000780010d202 */ /* 0x000fe20000000f00 */
[----:B------:R-:W-:Y:S01]  /*0930*/  @!P4 IMAD.WIDE.U32 R12, R17, R12, R14 ;  /* 0x0000000c110cc225 */ /* 0x000fe200078e000e */
[----:B------:R-:W-:-:S02]  /*0940*/  @!P6 LEA.HI.X R11, R2, R11, R3, 0x1, P2 ;  /* 0x0000000b020be211 */ /* 0x000fc400010f0c03 */
[----:B------:R-:W-:Y:S01]  /*0950*/  @!P5 MOV R17, R123 ;  /* 0x0000007b0011d202 */ /* 0x000fe20000000f00 */
[----:B------:R-:W0:Y:S01]  /*0960*/  @!P1 LDC.64 R2, c[0x0][0x3e0] ;  /* 0x0000f800ff029b82 */ /* 0x000e220000000a00 */
[----:B------:R-:W-:Y:S02]  /*0970*/  MOV R28, RZ ;  /* 0x000000ff001c7202 */ /* 0x000fe40000000f00 */
[----:B------:R-:W-:Y:S01]  /*0980*/  @!P4 IADD3 R13, PT, PT, R13, R25, RZ ;  /* 0x000000190d0dc210 */ /* 0x000fe20007ffe0ff */
[----:B------:R-:W-:Y:S01]  /*0990*/  @!P5 IMAD.WIDE.U32 R16, R19, R6, R16 ;  /* 0x000000061310d225 */ /* 0x000fe200078e0010 */
[----:B--2---:R-:W-:Y:S02]  /*09a0*/  @!P4 LEA R14, P2, R12, R8, 0x1 ;  /* 0x000000080c0ec211 */ /* 0x004fe400078408ff */
[----:B------:R0:W2:Y:S01]  /*09b0*/  @!P6 LDG.E R28, desc[UR6][R10.64] ;  /* 0x000000060a1ce981 */ /* 0x0000a2000c1e1900 */
[----:B------:R-:W1:Y:S01]  /*09c0*/  @!P3 LDC.64 R6, c[0x0][0x3e0] ;  /* 0x0000f800ff06bb82 */ /* 0x000e620000000a00 */
[----:B------:R-:W-:-:S02]  /*09d0*/  IADD3 R19, PT, PT, R29, 0xa0, RZ ;  /* 0x000000a01d137810 */ /* 0x000fc40007ffe0ff */
[----:B------:R-:W-:Y:S02]  /*09e0*/  @!P4 LEA.HI.X R15, R12, R9, R13, 0x1, P2 ;  /* 0x000000090c0fc211 */ /* 0x000fe400010f0c0d */
[----:B------:R-:W-:Y:S02]  /*09f0*/  @!P5 IADD3 R13, PT, PT, R17, R27, RZ ;  /* 0x0000001b110dd210 */ /* 0x000fe40007ffe0ff */
[C---:B-----5:R-:W-:Y:S01]  /*0a00*/  @!P5 LEA R12, P6, R16.reuse, R4, 0x1 ;  /* 0x00000004100cd211 */ /* 0x060fe200078c08ff */
[----:B------:R-:W3:Y:S01]  /*0a10*/  @!P1 LDC.64 R8, c[0x0][0x390] ;  /* 0x0000e400ff089b82 */ /* 0x000ee20000000a00 */
[----:B------:R-:W-:Y:S02]  /*0a20*/  ISETP.GE.U32.AND P2, PT, R19, UR4, PT ;  /* 0x0000000413007c0c */ /* 0x000fe4000bf46070 */
[----:B------:R-:W-:Y:S02]  /*0a30*/  SHF.R.S32.HI R35, RZ, 0x1f, R19 ;  /* 0x0000001fff237819 */ /* 0x000fe40000011413 */
[----:B------:R-:W-:-:S02]  /*0a40*/  @!P5 LEA.HI.X R13, R16, R5, R13, 0x1, P6 ;  /* 0x00000005100dd211 */ /* 0x000fc400030f0c0d */
[----:B------:R-:W-:Y:S01]  /*0a50*/  ISETP.GE.AND.EX P2, PT, R35, UR5, PT, P2 ;  /* 0x0000000523007c0c */ /* 0x000fe2000bf46320 */
[----:B------:R-:W5:Y:S01]  /*0a60*/  @!P3 LDC.64 R4, c[0x0][0x390] ;  /* 0x0000e400ff04bb82 */ /* 0x000f620000000a00 */
[----:B------:R-:W-:Y:S02]  /*0a70*/  MOV R26, RZ ;  /* 0x000000ff001a7202 */ /* 0x000fe40000000f00 */
[----:B------:R-:W-:Y:S01]  /*0a80*/  MOV R22, RZ ;  /* 0x000000ff00167202 */ /* 0x000fe20000000f00 */
[----:B0-----:R-:W-:Y:S01]  /*0a90*/  @!P1 IMAD R10, R31, R2, RZ ;  /* 0x000000021f0a9224 */ /* 0x001fe200078e02ff */
[----:B------:R-:W-:Y:S02]  /*0aa0*/  IADD3 R25, PT, PT, R29, 0xb0, RZ ;  /* 0x000000b01d197810 */ /* 0x000fe40007ffe0ff */
[----:B------:R-:W-:Y:S01]  /*0ab0*/  @!P1 MOV R16, R120 ;  /* 0x0000007800109202 */ /* 0x000fe20000000f00 */
[----:B------:R0:W2:Y:S01]  /*0ac0*/  @!P4 LDG.E R26, desc[UR6][R14.64] ;  /* 0x000000060e1ac981 */ /* 0x0000a2000c1e1900 */
[----:B------:R-:W-:Y:S01]  /*0ad0*/  @!P1 MOV R17, R123 ;  /* 0x0000007b00119202 */ /* 0x000fe20000000f00 */
[----:B------:R-:W-:Y:S01]  /*0ae0*/  @!P1 IMAD R11, R21, R3, R10 ;  /* 0x00000003150b9224 */ /* 0x000fe200078e020a */
[----:B------:R-:W-:Y:S01]  /*0af0*/  ISETP.GE.U32.AND P4, PT, R25, UR4, PT ;  /* 0x0000000419007c0c */ /* 0x000fe2000bf86070 */
[----:B------:R3:W2:Y:S01]  /*0b00*/  @!P5 LDG.E R22, desc[UR6][R12.64] ;  /* 0x000000060c16d981 */ /* 0x0006a2000c1e1900 */
[----:B-1----:R-:W-:-:S02]  /*0b10*/  @!P3 IMAD R10, R33, R6, RZ ;  /* 0x00000006210ab224 */ /* 0x002fc400078e02ff */
[----:B------:R-:W-:Y:S02]  /*0b20*/  @!P1 IMAD.WIDE.U32 R16, R21, R2, R16 ;  /* 0x0000000215109225 */ /* 0x000fe400078e0010 */
[----:B------:R-:W1:Y:S01]  /*0b30*/  @!P2 LDC.64 R2, c[0x0][0x3e0] ;  /* 0x0000f800ff02ab82 */ /* 0x000e620000000a00 */
[----:B0-----:R-:W-:Y:S02]  /*0b40*/  SHF.R.S32.HI R15, RZ, 0x1f, R25 ;  /* 0x0000001fff0f7819 */ /* 0x001fe40000011419 */
[----:B---3--:R-:W-:Y:S02]  /*0b50*/  @!P3 MOV R12, R120 ;  /* 0x00000078000cb202 */ /* 0x008fe40000000f00 */
[----:B------:R-:W-:Y:S02]  /*0b60*/  @!P3 MOV R13, R123 ;  /* 0x0000007b000db202 */ /* 0x000fe40000000f00 */
[----:B------:R-:W-:Y:S01]  /*0b70*/  ISETP.GE.AND.EX P4, PT, R15, UR5, PT, P4 ;  /* 0x000000050f007c0c */ /* 0x000fe2000bf86340 */
[----:B------:R-:W-:Y:S01]  /*0b80*/  @!P3 IMAD R21, R23, R7, R10 ;  /* 0x000000071715b224 */ /* 0x000fe200078e020a */
[----:B------:R-:W-:Y:S01]  /*0b90*/  IADD3 R27, PT, PT, R29, 0xd0, RZ ;  /* 0x000000d01d1b7810 */ /* 0x000fe20007ffe0ff */
[----:B------:R-:W-:Y:S01]  /*0ba0*/  @!P3 IMAD.WIDE.U32 R6, R23, R6, R12 ;  /* 0x000000061706b225 */ /* 0x000fe200078e000c */
[----:B------:R-:W-:-:S02]  /*0bb0*/  @!P1 IADD3 R11, PT, PT, R17, R11, RZ ;  /* 0x0000000b110b9210 */ /* 0x000fc40007ffe0ff */
[C---:B------:R-:W-:Y:S02]  /*0bc0*/  @!P1 LEA R10, P6, R16.reuse, R8, 0x1 ;  /* 0x00000008100a9211 */ /* 0x040fe400078c08ff */
[----:B------:R-:W-:Y:S02]  /*0bd0*/  ISETP.GE.U32.AND P5, PT, R27, UR4, PT ;  /* 0x000000041b007c0c */ /* 0x000fe4000bfa6070 */
[----:B------:R-:W-:Y:S02]  /*0be0*/  SHF.R.S32.HI R37, RZ, 0x1f, R27 ;  /* 0x0000001fff257819 */ /* 0x000fe4000001141b */
[----:B------:R-:W-:Y:S02]  /*0bf0*/  @!P1 LEA.HI.X R11, R16, R9, R11, 0x1, P6 ;  /* 0x00000009100b9211 */ /* 0x000fe400030f0c0b */
[----:B------:R-:W0:Y:S01]  /*0c00*/  @!P2 LDC.64 R8, c[0x0][0x390] ;  /* 0x0000e400ff08ab82 */ /* 0x000e220000000a00 */
[----:B------:R-:W-:Y:S02]  /*0c10*/  @!P3 IADD3 R7, PT, PT, R7, R21, RZ ;  /* 0x000000150707b210 */ /* 0x000fe40007ffe0ff */
[----:B-----5:R-:W-:-:S02]  /*0c20*/  @!P3 LEA R12, P6, R6, R4, 0x1 ;  /* 0x00000004060cb211 */ /* 0x020fc400078c08ff */
[----:B------:R-:W-:Y:S02]  /*0c30*/  ISETP.GE.AND.EX P5, PT, R37, UR5, PT, P5 ;  /* 0x0000000525007c0c */ /* 0x000fe4000bfa6350 */
[----:B------:R-:W-:Y:S02]  /*0c40*/  @!P3 LEA.HI.X R13, R6, R5, R7, 0x1, P6 ;  /* 0x00000005060db211 */ /* 0x000fe400030f0c07 */
[----:B------:R-:W3:Y:S01]  /*0c50*/  @!P4 LDC.64 R4, c[0x0][0x3e0] ;  /* 0x0000f800ff04cb82 */ /* 0x000ee20000000a00 */
[----:B------:R-:W-:Y:S02]  /*0c60*/  CS2R R20, SRZ ;  /* 0x0000000000147805 */ /* 0x000fe4000001ff00 */
[----:B------:R-:W-:Y:S01]  /*0c70*/  MOV R18, RZ ;  /* 0x000000ff00127202 */ /* 0x000fe20000000f00 */
[----:B-1----:R-:W-:Y:S01]  /*0c80*/  @!P2 IMAD R14, R35, R2, RZ ;  /* 0x00000002230ea224 */ /* 0x002fe200078e02ff */
[----:B------:R-:W-:Y:S02]  /*0c90*/  IADD3 R31, PT, PT, R29, 0xe0, RZ ;  /* 0x000000e01d1f7810 */ /* 0x000fe40007ffe0ff */
[----:B------:R1:W5:Y:S02]  /*0ca0*/  @!P1 LDG.E R20, desc[UR6][R10.64] ;  /* 0x000000060a149981 */ /* 0x000364000c1e1900 */
[----:B------:R-:W3:Y:S01]  /*0cb0*/  @!P5 LDC.64 R6, c[0x0][0x3e0] ;  /* 0x0000f800ff06db82 */ /* 0x000ee20000000a00 */
[----:B------:R-:W-:Y:S01]  /*0cc0*/  @!P2 IMAD R17, R19, R3, R14 ;  /* 0x000000031311a224 */ /* 0x000fe200078e020e */
[----:B------:R0:W5:Y:S01]  /*0cd0*/  @!P3 LDG.E R18, desc[UR6][R12.64] ;  /* 0x000000060c12b981 */ /* 0x000162000c1e1900 */
[----:B------:R-:W-:-:S02]  /*0ce0*/  ISETP.GE.U32.AND P3, PT, R31, UR4, PT ;  /* 0x000000041f007c0c */ /* 0x000fc4000bf66070 */
[----:B-1----:R-:W-:Y:S02]  /*0cf0*/  @!P2 MOV R10, R120 ;  /* 0x00000078000aa202 */ /* 0x002fe40000000f00 */
[----:B------:R-:W-:Y:S02]  /*0d00*/  @!P2 MOV R11, R123 ;  /* 0x0000007b000ba202 */ /* 0x000fe40000000f00 */
[----:B------:R-:W-:Y:S01]  /*0d10*/  SHF.R.S32.HI R35, RZ, 0x1f, R31 ;  /* 0x0000001fff237819 */ /* 0x000fe2000001141f */
[----:B------:R-:W-:-:S03]  /*0d20*/  @!P2 IMAD.WIDE.U32 R2, R19, R2, R10 ;  /* 0x000000021302a225 */ /* 0x000fc600078e000a */
[----:B------:R-:W-:Y:S01]  /*0d30*/  ISETP.GE.AND.EX P3, PT, R35, UR5, PT, P3 ;  /* 0x0000000523007c0c */ /* 0x000fe2000bf66330 */
[----:B------:R-:W1:Y:S01]  /*0d40*/  @!P4 LDC.64 R10, c[0x0][0x390] ;  /* 0x0000e400ff0acb82 */ /* 0x000e620000000a00 */
[----:B------:R-:W-:Y:S02]  /*0d50*/  IADD3 R33, PT, PT, R29, 0xf0, RZ ;  /* 0x000000f01d217810 */ /* 0x000fe40007ffe0ff */
[----:B------:R-:W-:Y:S02]  /*0d60*/  @!P2 IADD3 R3, PT, PT, R3, R17, RZ ;  /* 0x000000110303a210 */ /* 0x000fe40007ffe0ff */
[----:B0-----:R-:W-:Y:S02]  /*0d70*/  @!P2 LEA R12, P6, R2, R8, 0x1 ;  /* 0x00000008020ca211 */ /* 0x001fe400078c08ff */
[----:B------:R-:W-:Y:S02]  /*0d80*/  ISETP.GE.U32.AND P1, PT, R33, UR4, PT ;  /* 0x0000000421007c0c */ /* 0x000fe4000bf26070 */
[----:B------:R-:W-:-:S02]  /*0d90*/  SHF.R.S32.HI R39, RZ, 0x1f, R33 ;  /* 0x0000001fff277819 */ /* 0x000fc40000011421 */
[----:B------:R-:W-:Y:S01]  /*0da0*/  @!P2 LEA.HI.X R13, R2, R9, R3, 0x1, P6 ;  /* 0x00000009020da211 */ /* 0x000fe200030f0c03 */
[----:B---3--:R-:W-:Y:S01]  /*0db0*/  @!P4 IMAD R2, R15, R4, RZ ;  /* 0x000000040f02c224 */ /* 0x008fe200078e02ff */
[----:B------:R-:W0:Y:S01]  /*0dc0*/  @!P5 LDC.64 R8, c[0x0][0x390] ;  /* 0x0000e400ff08db82 */ /* 0x000e220000000a00 */
[----:B------:R-:W-:Y:S02]  /*0dd0*/  ISETP.GE.AND.EX P1, PT, R39, UR5, PT, P1 ;  /* 0x0000000527007c0c */ /* 0x000fe4000bf26310 */
[----:B------:R-:W-:Y:S01]  /*0de0*/  @!P4 IMAD R19, R25, R5, R2 ;  /* 0x000000051913c224 */ /* 0x000fe200078e0202 */
[----:B------:R-:W-:Y:S01]  /*0df0*/  @!P4 MOV R16, R120 ;  /* 0x000000780010c202 */ /* 0x000fe20000000f00 */
[----:B------:R-:W-:Y:S01]  /*0e00*/  @!P5 IMAD R14, R37, R6, RZ ;  /* 0x00000006250ed224 */ /* 0x000fe200078e02ff */
[----:B------:R-:W-:Y:S01]  /*0e10*/  @!P4 MOV R17, R123 ;  /* 0x0000007b0011c202 */ /* 0x000fe20000000f00 */
[----:B------:R1:W3:Y:S01]  /*0e20*/  @!P2 LDG.E R21, desc[UR6][R12.64] ;  /* 0x000000060c15a981 */ /* 0x0002e2000c1e1900 */
[----:B------:R-:W0:Y:S01]  /*0e30*/  @!P3 LDC.64 R2, c[0x0][0x3e0] ;  /* 0x0000f800ff02bb82 */ /* 0x000e220000000a00 */
[----:B------:R-:W-:Y:S01]  /*0e40*/  @!P5 IMAD R41, R27, R7, R14 ;  /* 0x000000071b29d224 */ /* 0x000fe200078e020e */
[----:B------:R-:W-:Y:S01]  /*0e50*/  @!P5 MOV R14, R120 ;  /* 0x00000078000ed202 */ /* 0x000fe20000000f00 */
[----:B------:R-:W-:Y:S01]  /*0e60*/  @!P4 IMAD.WIDE.U32 R16, R25, R4, R16 ;  /* 0x000000041910c225 */ /* 0x000fe200078e0010 */
[----:B------:R-:W-:-:S02]  /*0e70*/  IADD3 R25, PT, PT, R29, 0x100, RZ ;  /* 0x000001001d197810 */ /* 0x000fc40007ffe0ff */
[----:B------:R-:W-:Y:S02]  /*0e80*/  @!P5 MOV R15, R123 ;  /* 0x0000007b000fd202 */ /* 0x000fe40000000f00 */
[----:B------:R-:W0:Y:S01]  /*0e90*/  @!P1 LDC.64 R4, c[0x0][0x3e0] ;  /* 0x0000f800ff049b82 */ /* 0x000e220000000a00 */
[----:B------:R-:W-:Y:S02]  /*0ea0*/  ISETP.GE.U32.AND P2, PT, R25, UR4, PT ;  /* 0x0000000419007c0c */ /* 0x000fe4000bf46070 */
[----:B------:R-:W-:Y:S01]  /*0eb0*/  SHF.R.S32.HI R37, RZ, 0x1f, R25 ;  /* 0x0000001fff257819 */ /* 0x000fe20000011419 */
[----:B------:R-:W-:Y:S01]  /*0ec0*/  @!P5 IMAD.WIDE.U32 R14, R27, R6, R14 ;  /* 0x000000061b0ed225 */ /* 0x000fe200078e000e */
[----:B------:R-:W-:Y:S02]  /*0ed0*/  @!P4 IADD3 R7, PT, PT, R17, R19, RZ ;  /* 0x000000131107c210 */ /* 0x000fe40007ffe0ff */
[----:B-1----:R-:W-:Y:S02]  /*0ee0*/  @!P4 LEA R12, P6, R16, R10, 0x1 ;  /* 0x0000000a100cc211 */ /* 0x002fe400078c08ff */
[----:B------:R-:W-:-:S02]  /*0ef0*/  ISETP.GE.AND.EX P2, PT, R37, UR5, PT, P2 ;  /* 0x0000000525007c0c */ /* 0x000fc4000bf46320 */
[----:B------:R-:W-:Y:S02]  /*0f00*/  @!P4 LEA.HI.X R13, R16, R11, R7, 0x1, P6 ;  /* 0x0000000b100dc211 */ /* 0x000fe400030f0c07 */
[----:B------:R-:W-:Y:S01]  /*0f10*/  @!P5 IADD3 R10, PT, PT, R15, R41, RZ ;  /* 0x000000290f0ad210 */ /* 0x000fe20007ffe0ff */
[----:B------:R-:W1:Y:S01]  /*0f20*/  @!P3 LDC.64 R6, c[0x0][0x390] ;  /* 0x0000e400ff06bb82 */ /* 0x000e620000000a00 */
[C---:B0-----:R-:W-:Y:S02]  /*0f30*/  @!P5 LEA R16, P6, R14.reuse, R8, 0x1 ;  /* 0x000000080e10d211 */ /* 0x041fe400078c08ff */
[----:B------:R-:W-:Y:S02]  /*0f40*/  MOV R23, RZ ;  /* 0x000000ff00177202 */ /* 0x000fe40000000f00 */
[----:B------:R-:W-:Y:S01]  /*0f50*/  @!P5 LEA.HI.X R17, R14, R9, R10, 0x1, P6 ;  /* 0x000000090e11d211 */ /* 0x000fe200030f0c0a */
[----:B------:R-:W-:Y:S01]  /*0f60*/  @!P3 IMAD R10, R35, R2, RZ ;  /* 0x00000002230ab224 */ /* 0x000fe200078e02ff */
[----:B------:R-:W-:Y:S01]  /*0f70*/  IADD3 R19, PT, PT, R29, 0x110, RZ ;  /* 0x000001101d137810 */ /* 0x000fe20007ffe0ff */
[----:B------:R-:W0:Y:S01]  /*0f80*/  @!P1 LDC.64 R8, c[0x0][0x390] ;  /* 0x0000e400ff089b82 */ /* 0x000e220000000a00 */
[----:B------:R1:W3:Y:S01]  /*0f90*/  @!P4 LDG.E R23, desc[UR6][R12.64] ;  /* 0x000000060c17c981 */ /* 0x0002e2000c1e1900 */
[----:B------:R-:W-:Y:S01]  /*0fa0*/  @!P3 IMAD R43, R31, R3, R10 ;  /* 0x000000031f2bb224 */ /* 0x000fe200078e020a */
[----:B------:R-:W-:-:S02]  /*0fb0*/  MOV R27, RZ ;  /* 0x000000ff001b7202 */ /* 0x000fc40000000f00 */
[----:B------:R-:W-:Y:S02]  /*0fc0*/  ISETP.GE.U32.AND P4, PT, R19, UR4, PT ;  /* 0x0000000413007c0c */ /* 0x000fe4000bf86070 */
[----:B------:R-:W-:Y:S01]  /*0fd0*/  SHF.R.S32.HI R41, RZ, 0x1f, R19 ;  /* 0x0000001fff297819 */ /* 0x000fe20000011413 */
[----:B------:R-:W4:Y:S01]  /*0fe0*/  @!P2 LDC.64 R10, c[0x0][0x3e0] ;  /* 0x0000f800ff0aab82 */ /* 0x000f220000000a00 */
[----:B------:R-:W-:Y:S01]  /*0ff0*/  IADD3 R35, PT, PT, R29, 0x120, RZ ;  /* 0x000001201d237810 */ /* 0x000fe20007ffe0ff */
[----:B------:R-:W-:Y:S01]  /*1000*/  @!P1 IMAD R14, R39, R4, RZ ;  /* 0x00000004270e9224 */ /* 0x000fe200078e02ff */
[----:B-1----:R-:W-:Y:S01]  /*1010*/  @!P3 MOV R12, R120 ;  /* 0x00000078000cb202 */ /* 0x002fe20000000f00 */
[----:B------:R1:W3:Y:S01]  /*1020*/  @!P5 LDG.E R27, desc[UR6][R16.64] ;  /* 0x00000006101bd981 */ /* 0x0002e2000c1e1900 */
[----:B------:R-:W-:Y:S02]  /*1030*/  @!P3 MOV R13, R123 ;  /* 0x0000007b000db202 */ /* 0x000fe40000000f00 */
[----:B------:R-:W-:-:S02]  /*1040*/  ISETP.GE.AND.EX P4, PT, R41, UR5, PT, P4 ;  /* 0x0000000529007c0c */ /* 0x000fc4000bf86340 */
[----:B------:R-:W-:Y:S01]  /*1050*/  ISETP.GE.U32.AND P5, PT, R35, UR4, PT ;  /* 0x0000000423007c0c */ /* 0x000fe2000bfa6070 */
[----:B------:R-:W-:Y:S01]  /*1060*/  @!P3 IMAD.WIDE.U32 R12, R31, R2, R12 ;  /* 0x000000021f0cb225 */ /* 0x000fe200078e000c */
[----:B------:R-:W-:Y:S01]  /*1070*/  SHF.R.S32.HI R39, RZ, 0x1f, R35 ;  /* 0x0000001fff277819 */ /* 0x000fe20000011423 */
[----:B------:R-:W4:Y:S01]  /*1080*/  @!P2 LDC.64 R2, c[0x0][0x390] ;  /* 0x0000e400ff02ab82 */ /* 0x000f220000000a00 */
[----:B------:R-:W-:Y:S01]  /*1090*/  @!P1 MOV R15, R123 ;  /* 0x0000007b000f9202 */ /* 0x000fe20000000f00 */
[----:B------:R-:W-:Y:S01]  /*10a0*/  @!P1 IMAD R31, R33, R5, R14 ;  /* 0x00000005211f9224 */ /* 0x000fe200078e020e */
[----:B------:R-:W-:Y:S02]  /*10b0*/  @!P1 MOV R14, R120 ;  /* 0x00000078000e9202 */ /* 0x000fe40000000f00 */
[----:B------:R-:W-:Y:S02]  /*10c0*/  ISETP.GE.AND.EX P5, PT, R39, UR5, PT, P5 ;  /* 0x0000000527007c0c */ /* 0x000fe4000bfa6350 */
[----:B------:R-:W-:Y:S01]  /*10d0*/  @!P3 IADD3 R13, PT, PT, R13, R43, RZ ;  /* 0x0000002b0d0db210 */ /* 0x000fe20007ffe0ff */
[----:B------:R-:W-:Y:S01]  /*10e0*/  @!P1 IMAD.WIDE.U32 R14, R33, R4, R14 ;  /* 0x00000004210e9225 */ /* 0x000fe200078e000e */
[C---:B------:R-:W-:Y:S01]  /*10f0*/  @!P3 LEA R6, P6, R12.reuse, R6, 0x1 ;  /* 0x000000060c06b211 */ /* 0x040fe200078c08ff */
[----:B------:R-:W4:Y:S03]  /*1100*/  @!P4 LDC.64 R4, c[0x0][0x3e0] ;  /* 0x0000f800ff04cb82 */ /* 0x000f260000000a00 */
[----:B------:R-:W-:-:S02]  /*1110*/  @!P3 LEA.HI.X R7, R12, R7, R13, 0x1, P6 ;  /* 0x000000070c07b211 */ /* 0x000fc400030f0c0d */
[----:B------:R-:W-:Y:S02]  /*1120*/  @!P1 IADD3 R13, PT, PT, R15, R31, RZ ;  /* 0x0000001f0f0d9210 */ /* 0x000fe40007ffe0ff */
[C---:B0-----:R-:W-:Y:S02]  /*1130*/  @!P1 LEA R12, P6, R14.reuse, R8, 0x1 ;  /* 0x000000080e0c9211 */ /* 0x041fe400078c08ff */
[----:B-1----:R-:W-:Y:S02]  /*1140*/  @!P2 MOV R16, R120 ;  /* 0x000000780010a202 */ /* 0x002fe40000000f00 */
[----:B------:R-:W-:Y:S01]  /*1150*/  @!P1 LEA.HI.X R13, R14, R9, R13, 0x1, P6 ;  /* 0x000000090e0d9211 */ /* 0x000fe200030f0c0d */
[-C--:B----4-:R-:W-:Y:S01]  /*1160*/  @!P2 IMAD R14, R37, R10.reuse, RZ ;  /* 0x0000000a250ea224 */ /* 0x090fe200078e02ff */
[----:B------:R-:W-:Y:S01]  /*1170*/  @!P2 MOV R17, R123 ;  /* 0x0000007b0011a202 */ /* 0x000fe20000000f00 */
[----:B------:R-:W0:Y:S01]  /*1180*/  @!P5 LDC.64 R8, c[0x0][0x3e0] ;  /* 0x0000f800ff08db82 */ /* 0x000e220000000a00 */
[----:B------:R-:W-:Y:S01]  /*1190*/  MOV R49, RZ ;  /* 0x000000ff00317202 */ /* 0x000fe20000000f00 */
[----:B------:R-:W-:Y:S01]  /*11a0*/  @!P2 IMAD R15, R25, R11, R14 ;  /* 0x0000000b190fa224 */ /* 0x000fe200078e020e */
[----:B------:R-:W-:Y:S01]  /*11b0*/  IADD3 R33, PT, PT, R29, 0x130, RZ ;  /* 0x000001301d217810 */ /* 0x000fe20007ffe0ff */
[----:B------:R-:W-:-:S03]  /*11c0*/  @!P2 IMAD.WIDE.U32 R16, R25, R10, R16 ;  /* 0x0000000a1910a225 */ /* 0x000fc600078e0010 */
[----:B------:R1:W4:Y:S01]  /*11d0*/  @!P3 LDG.E R49, desc[UR6][R6.64] ;  /* 0x000000060631b981 */ /* 0x000322000c1e1900 */
[----:B------:R-:W-:Y:S01]  /*11e0*/  ISETP.GE.U32.AND P3, PT, R33, UR4, PT ;  /* 0x0000000421007c0c */ /* 0x000fe2000bf66070 */
[----:B------:R-:W0:Y:S01]  /*11f0*/  @!P4 LDC.64 R10, c[0x0][0x390] ;  /* 0x0000e400ff0acb82 */ /* 0x000e220000000a00 */
[----:B------:R-:W-:Y:S02]  /*1200*/  SHF.R.S32.HI R37, RZ, 0x1f, R33 ;  /* 0x0000001fff257819 */ /* 0x000fe40000011421 */
[----:B------:R-:W-:Y:S02]  /*1210*/  MOV R51, RZ ;  /* 0x000000ff00337202 */ /* 0x000fe40000000f00 */
[----:B------:R-:W-:Y:S02]  /*1220*/  @!P2 LEA R14, P6, R16, R2, 0x1 ;  /* 0x00000002100ea211 */ /* 0x000fe400078c08ff */
[----:B-1----:R-:W-:Y:S02]  /*1230*/  @!P2 IADD3 R6, PT, PT, R17, R15, RZ ;  /* 0x0000000f1106a210 */ /* 0x002fe40007ffe0ff */
[----:B------:R1:W4:Y:S01]  /*1240*/  @!P1 LDG.E R51, desc[UR6][R12.64] ;  /* 0x000000060c339981 */ /* 0x000322000c1e1900 */
[----:B------:R-:W-:-:S02]  /*1250*/  ISETP.GE.AND.EX P3, PT, R37, UR5, PT, P3 ;  /* 0x0000000525007c0c */ /* 0x000fc4000bf66330 */
[----:B------:R-:W-:Y:S02]  /*1260*/  @!P2 LEA.HI.X R15, R16, R3, R6, 0x1, P6 ;  /* 0x00000003100fa211 */ /* 0x000fe400030f0c06 */
[----:B------:R-:W2:Y:S01]  /*1270*/  @!P5 LDC.64 R6, c[0x0][0x390] ;  /* 0x0000e400ff06db82 */ /* 0x000ea20000000a00 */
[----:B------:R-:W-:Y:S01]  /*1280*/  @!P4 IMAD R2, R41, R4, RZ ;  /* 0x000000042902c224 */ /* 0x000fe200078e02ff */
[----:B------:R-:W-:Y:S02]  /*1290*/  IADD3 R31, PT, PT, R29, 0x150, RZ ;  /* 0x000001501d1f7810 */ /* 0x000fe40007ffe0ff */
[----:B-1----:R-:W-:Y:S02]  /*12a0*/  @!P4 MOV R12, R120 ;  /* 0x00000078000cc202 */ /* 0x002fe40000000f00 */
[----:B------:R-:W-:Y:S01]  /*12b0*/  @!P4 MOV R13, R123 ;  /* 0x0000007b000dc202 */ /* 0x000fe20000000f00 */
[----:B------:R-:W-:Y:S01]  /*12c0*/  @!P4 IMAD R17, R19, R5, R2 ;  /* 0x000000051311c224 */ /* 0x000fe200078e0202 */
[----:B------:R-:W-:Y:S01]  /*12d0*/  MOV R53, RZ ;  /* 0x000000ff00357202 */ /* 0x000fe20000000f00 */
[----:B------:R-:W1:Y:S01]  /*12e0*/  @!P3 LDC.64 R2, c[0x0][0x3e0] ;  /* 0x0000f800ff02bb82 */ /* 0x000e620000000a00 */
[----:B------:R-:W-:Y:S01]  /*12f0*/  ISETP.GE.U32.AND P1, PT, R31, UR4, PT ;  /* 0x000000041f007c0c */ /* 0x000fe2000bf26070 */
[----:B------:R-:W-:Y:S01]  /*1300*/  @!P4 IMAD.WIDE.U32 R4, R19, R4, R12 ;  /* 0x000000041304c225 */ /* 0x000fe200078e000c */
[----:B------:R-:W-:-:S02]  /*1310*/  SHF.R.S32.HI R41, RZ, 0x1f, R31 ;  /* 0x0000001fff297819 */ /* 0x000fc4000001141f */
[----:B------:R-:W-:Y:S01]  /*1320*/  IADD3 R19, PT, PT, R29, 0x180, RZ ;  /* 0x000001801d137810 */ /* 0x000fe20007ffe0ff */
[----:B0-----:R-:W-:Y:S01]  /*1330*/  @!P5 IMAD R12, R39, R8, RZ ;  /* 0x00000008270cd224 */ /* 0x001fe200078e02ff */
[----:B------:R1:W4:Y:S01]  /*1340*/  @!P2 LDG.E R53, desc[UR6][R14.64] ;  /* 0x000000060e35a981 */ /* 0x000322000c1e1900 */
[----:B------:R-:W-:Y:S02]  /*1350*/  ISETP.GE.AND.EX P1, PT, R41, UR5, PT, P1 ;  /* 0x0000000529007c0c */ /* 0x000fe4000bf26310 */
[----:B------:R-:W-:Y:S01]  /*1360*/  ISETP.GE.U32.AND P2, PT, R19, UR4, PT ;  /* 0x0000000413007c0c */ /* 0x000fe2000bf46070 */
[----:B------:R-:W-:Y:S01]  /*1370*/  @!P5 IMAD R25, R35, R9, R12 ;  /* 0x000000092319d224 */ /* 0x000fe200078e020c */
[----:B------:R-:W-:Y:S02]  /*1380*/  SHF.R.S32.HI R39, RZ, 0x1f, R19 ;  /* 0x0000001fff277819 */ /* 0x000fe40000011413 */
[----:B------:R-:W-:Y:S02]  /*1390*/  @!P5 MOV R12, R120 ;  /* 0x00000078000cd202 */ /* 0x000fe40000000f00 */
[----:B------:R-:W-:-:S02]  /*13a0*/  @!P5 MOV R13, R123 ;  /* 0x0000007b000dd202 */ /* 0x000fc40000000f00 */
[----:B------:R-:W-:Y:S02]  /*13b0*/  ISETP.GE.AND.EX P2, PT, R39, UR5, PT, P2 ;  /* 0x0000000527007c0c */ /* 0x000fe4000bf46320 */
[----:B------:R-:W-:Y:S01]  /*13c0*/  @!P4 IADD3 R5, PT, PT, R5, R17, RZ ;  /* 0x000000110505c210 */ /* 0x000fe20007ffe0ff */
[----:B------:R-:W-:Y:S01]  /*13d0*/  @!P5 IMAD.WIDE.U32 R8, R35, R8, R12 ;  /* 0x000000082308d225 */ /* 0x000fe200078e000c */
[----:B------:R-:W-:-:S04]  /*13e0*/  @!P4 LEA R16, P6, R4, R10, 0x1 ;  /* 0x0000000a0410c211 */ /* 0x000fc800078c08ff */
[----:B------:R-:W-:Y:S02]  /*13f0*/  @!P4 LEA.HI.X R17, R4, R11, R5, 0x1, P6 ;  /* 0x0000000b0411c211 */ /* 0x000fe400030f0c05 */
[----:B------:R-:W0:Y:S01]  /*1400*/  @!P3 LDC.64 R10, c[0x0][0x390] ;  /* 0x0000e400ff0abb82 */ /* 0x000e220000000a00 */
[----:B------:R-:W-:Y:S02]  /*1410*/  @!P5 IADD3 R9, PT, PT, R9, R25, RZ ;  /* 0x000000190909d210 */ /* 0x000fe40007ffe0ff */
[----:B--2---:R-:W-:-:S05]  /*1420*/  @!P5 LEA R12, P6, R8, R6, 0x1 ;  /* 0x00000006080cd211 */ /* 0x004fca00078c08ff */
[----:B------:R-:W2:Y:S01]  /*1430*/  @!P1 LDC.64 R4, c[0x0][0x3e0] ;  /* 0x0000f800ff049b82 */ /* 0x000ea20000000a00 */
[----:B------:R-:W-:Y:S02]  /*1440*/  @!P5 LEA.HI.X R13, R8, R7, R9, 0x1, P6 ;  /* 0x00000007080dd211 */ /* 0x000fe400030f0c09 */
[----:B------:R-:W-:Y:S01]  /*1450*/  MOV R55, RZ ;  /* 0x000000ff00377202 */ /* 0x000fe20000000f00 */
[----:B-1----:R-:W-:Y:S01]  /*1460*/  @!P3 IMAD R14, R37, R2, RZ ;  /* 0x00000002250eb224 */ /* 0x002fe200078e02ff */
[----:B------:R-:W-:-:S03]  /*1470*/  @!P3 MOV R24, R120 ;  /* 0x000000780018b202 */ /* 0x000fc60000000f00 */
[----:B------:R-:W1:Y:S01]  /*1480*/  @!P2 LDC.64 R6, c[0x0][0x3e0] ;  /* 0x0000f800ff06ab82 */ /* 0x000e620000000a00 */
[----:B------:R-:W-:Y:S01]  /*1490*/  @!P3 MOV R25, R123 ;  /* 0x0000007b0019b202 */ /* 0x000fe20000000f00 */
[----:B------:R-:W4:Y:S01]  /*14a0*/  @!P4 LDG.E R55, desc[UR6][R16.64] ;  /* 0x000000061037c981 */ /* 0x000f22000c1e1900 */
[----:B------:R-:W-:Y:S01]  /*14b0*/  IADD3 R35, PT, PT, R29, 0x1c0, RZ ;  /* 0x000001c01d237810 */ /* 0x000fe20007ffe0ff */
[C---:B------:R-:W-:Y:S01]  /*14c0*/  @!P3 IMAD R15, R33.reuse, R3, R14 ;  /* 0x00000003210fb224 */ /* 0x040fe200078e020e */
[----:B------:R-:W-:Y:S01]  /*14d0*/  MOV R57, RZ ;  /* 0x000000ff00397202 */ /* 0x000fe20000000f00 */
[----:B------:R-:W-:Y:S01]  /*14e0*/  @!P3 IMAD.WIDE.U32 R24, R33, R2, R24 ;  /* 0x000000022118b225 */ /* 0x000fe200078e0018 */
[----:B------:R-:W-:Y:S01]  /*14f0*/  ISETP.GE.U32.AND P4, PT, R35, UR4, PT ;  /* 0x0000000423007c0c */ /* 0x000fe2000bf86070 */
[----:B------:R-:W5:Y:S01]  /*1500*/  @!P1 LDC.64 R8, c[0x0][0x390] ;  /* 0x0000e400ff089b82 */ /* 0x000f620000000a00 */
[----:B------:R-:W-:Y:S02]  /*1510*/  SHF.R.S32.HI R33, RZ, 0x1f, R35 ;  /* 0x0000001fff217819 */ /* 0x000fe40000011423 */
[----:B------:R2:W4:Y:S02]  /*1520*/  @!P5 LDG.E R57, desc[UR6][R12.64] ;  /* 0x000000060c39d981 */ /* 0x000524000c1e1900 */
[----:B------:R-:W-:-:S02]  /*1530*/  ISETP.GE.AND.EX P4, PT, R33, UR5, PT, P4 ;  /* 0x0000000521007c0c */ /* 0x000fc4000bf86340 */
[----:B------:R-:W-:Y:S01]  /*1540*/  ISETP.GE.U32.AND P5, PT, R116, UR4, PT ;  /* 0x0000000474007c0c */ /* 0x000fe2000bfa6070 */
[----:B------:R-:W5:Y:S01]  /*1550*/  @!P2 LDC.64 R2, c[0x0][0x390] ;  /* 0x0000e400ff02ab82 */ /* 0x000f620000000a00 */
[----:B0-----:R-:W-:Y:S01]  /*1560*/  @!P3 LEA R14, P6, R24, R10, 0x1 ;  /* 0x0000000a180eb211 */ /* 0x001fe200078c08ff */
[----:B--2---:R-:W-:Y:S01]  /*1570*/  @!P1 IMAD R10, R41, R4, RZ ;  /* 0x00000004290a9224 */ /* 0x004fe200078e02ff */
[----:B------:R-:W-:Y:S02]  /*1580*/  ISETP.GE.AND.EX P5, PT, R96, UR5, PT, P5 ;  /* 0x0000000560007c0c */ /* 0x000fe4000bfa6350 */
[----:B------:R-:W-:Y:S02]  /*1590*/  @!P1 MOV R12, R120 ;  /* 0x00000078000c9202 */ /* 0x000fe40000000f00 */
[----:B------:R-:W-:Y:S02]  /*15a0*/  @!P1 MOV R13, R123 ;  /* 0x0000007b000d9202 */ /* 0x000fe40000000f00 */
[----:B------:R-:W-:Y:S01]  /*15b0*/  @!P3 IADD3 R15, PT, PT, R25, R15, RZ ;  /* 0x0000000f190fb210 */ /* 0x000fe20007ffe0ff */
[C---:B------:R-:W-:Y:S01]  /*15c0*/  @!P1 IMAD R17, R31.reuse, R5, R10 ;  /* 0x000000051f119224 */ /* 0x040fe200078e020a */
[----:B------:R-:W-:Y:S01]  /*15d0*/  MOV R59, RZ ;  /* 0x000000ff003b7202 */ /* 0x000fe20000000f00 */
[----:B------:R-:W-:Y:S01]  /*15e0*/  @!P1 IMAD.WIDE.U32 R12, R31, R4, R12 ;  /* 0x000000041f0c9225 */ /* 0x000fe200078e000c */
[----:B------:R-:W-:-:S02]  /*15f0*/  @!P3 LEA.HI.X R15, R24, R11, R15, 0x1, P6 ;  /* 0x0000000b180fb211 */ /* 0x000fc400030f0c0f */
[----:B------:R-:W0:Y:S01]  /*1600*/  @!P4 LDC.64 R10, c[0x0][0x3e0] ;  /* 0x0000f800ff0acb82 */ /* 0x000e220000000a00 */
[----:B-1----:R-:W-:Y:S01]  /*1610*/  @!P2 IMAD R4, R39, R6, RZ ;  /* 0x000000062704a224 */ /* 0x002fe200078e02ff */
[----:B------:R-:W-:Y:S01]  /*1620*/  @!P2 MOV R16, R120 ;  /* 0x000000780010a202 */ /* 0x000fe20000000f00 */
[----:B------:R1:W2:Y:S02]  /*1630*/  @!P3 LDG.E R59, desc[UR6][R14.64] ;  /* 0x000000060e3bb981 */ /* 0x0002a4000c1e1900 */
[----:B------:R-:W-:Y:S01]  /*1640*/  @!P2 IMAD R25, R19, R7, R4 ;  /* 0x000000071319a224 */ /* 0x000fe200078e0204 */
[----:B------:R-:W-:Y:S02]  /*1650*/  @!P1 IADD3 R7, PT, PT, R13, R17, RZ ;  /* 0x000000110d079210 */ /* 0x000fe40007ffe0ff */
[----:B------:R-:W-:Y:S01]  /*1660*/  ISETP.GE.U32.AND P3, PT, R114, UR4, PT ;  /* 0x0000000472007c0c */ /* 0x000fe2000bf66070 */
[----:B------:R-:W0:Y:S01]  /*1670*/  @!P5 LDC.64 R4, c[0x0][0x3e0] ;  /* 0x0000f800ff04db82 */ /* 0x000e220000000a00 */
[----:B------:R-:W-:-:S02]  /*1680*/  @!P2 MOV R17, R123 ;  /* 0x0000007b0011a202 */ /* 0x000fc40000000f00 */
[----:B------:R-:W-:Y:S02]  /*1690*/  ISETP.GE.AND.EX P3, PT, R94, UR5, PT, P3 ;  /* 0x000000055e007c0c */ /* 0x000fe4000bf66330 */
[C---:B-----5:R-:W-:Y:S01]  /*16a0*/  @!P1 LEA R8, P6, R12.reuse, R8, 0x1 ;  /* 0x000000080c089211 */ /* 0x060fe200078c08ff */
[----:B------:R-:W-:Y:S01]  /*16b0*/  @!P2 IMAD.WIDE.U32 R16, R19, R6, R16 ;  /* 0x000000061310a225 */ /* 0x000fe200078e0010 */
[----:B------:R-:W-:Y:S01]  /*16c0*/  MOV R63, RZ ;  /* 0x000000ff003f7202 */ /* 0x000fe20000000f00 */
[----:B-1----:R-:W1:Y:S01]  /*16d0*/  @!P4 LDC.64 R14, c[0x0][0x390] ;  /* 0x0000e400ff0ecb82 */ /* 0x002e620000000a00 */
[----:B------:R-:W-:Y:S02]  /*16e0*/  @!P1 LEA.HI.X R9, R12, R9, R7, 0x1, P6 ;  /* 0x000000090c099211 */ /* 0x000fe400030f0c07 */
[----:B------:R-:W-:Y:S02]  /*16f0*/  @!P2 IADD3 R7, PT, PT, R17, R25, RZ ;  /* 0x000000191107a210 */ /* 0x000fe40007ffe0ff */
[C---:B------:R-:W-:Y:S01]  /*1700*/  @!P2 LEA R6, P6, R16.reuse, R2, 0x1 ;  /* 0x000000021006a211 */ /* 0x040fe200078c08ff */
[----:B------:R-:W5:Y:S01]  /*1710*/  @!P1 LDG.E R63, desc[UR6][R8.64] ;  /* 0x00000006083f9981 */ /* 0x000f62000c1e1900 */
[----:B------:R-:W-:Y:S01]  /*1720*/  MOV R69, RZ ;  /* 0x000000ff00457202 */ /* 0x000fe20000000f00 */
[----:B------:R-:W1:Y:S01]  /*1730*/  @!P3 LDC.64 R12, c[0x0][0x3e0] ;  /* 0x0000f800ff0cbb82 */ /* 0x000e620000000a00 */
[----:B------:R-:W-:-:S02]  /*1740*/  @!P2 LEA.HI.X R7, R16, R3, R7, 0x1, P6 ;  /* 0x000000031007a211 */ /* 0x000fc400030f0c07 */
[----:B------:R-:W-:Y:S01]  /*1750*/  ISETP.GE.U32.AND P1, PT, R115, UR4, PT ;  /* 0x0000000473007c0c */ /* 0x000fe2000bf26070 */
[----:B0-----:R-:W-:Y:S02]  /*1760*/  @!P4 IMAD R16, R33, R10, RZ ;  /* 0x0000000a2110c224 */ /* 0x001fe400078e02ff */
[----:B------:R0:W5:Y:S02]  /*1770*/  @!P2 LDG.E R69, desc[UR6][R6.64] ;  /* 0x000000060645a981 */ /* 0x000164000c1e1900 */
[----:B------:R-:W3:Y:S01]  /*1780*/  @!P5 LDC.64 R2, c[0x0][0x390] ;  /* 0x0000e400ff02db82 */ /* 0x000ee20000000a00 */
[----:B------:R-:W-:Y:S01]  /*1790*/  ISETP.GE.AND.EX P1, PT, R95, UR5, PT, P1 ;  /* 0x000000055f007c0c */ /* 0x000fe2000bf26310 */
[----:B------:R-:W-:Y:S01]  /*17a0*/  @!P4 IMAD R19, R35, R11, R16 ;  /* 0x0000000b2313c224 */ /* 0x000fe200078e0210 */
[----:B0-----:R-:W-:-:S05]  /*17b0*/  @!P4 MOV R6, R120 ;  /* 0x000000780006c202 */ /* 0x001fca0000000f00 */
[----:B------:R-:W0:Y:S01]  /*17c0*/  @!P3 LDC.64 R8, c[0x0][0x390] ;  /* 0x0000e400ff08bb82 */ /* 0x000e220000000a00 */
[-C--:B------:R-:W-:Y:S01]  /*17d0*/  @!P4 MOV R7, R123.reuse ;  /* 0x0000007b0007c202 */ /* 0x080fe20000000f00 */
[----:B------:R-:W-:Y:S02]  /*17e0*/  @!P5 IMAD R16, R96, R4, RZ ;  /* 0x000000046010d224 */ /* 0x000fe400078e02ff */
[----:B------:R-:W-:Y:S01]  /*17f0*/  @!P4 IMAD.WIDE.U32 R10, R35, R10, R6 ;  /* 0x0000000a230ac225 */ /* 0x000fe200078e0006 */
[----:B------:R-:W-:Y:S02]  /*1800*/  @!P5 MOV R6, R120 ;  /* 0x000000780006d202 */ /* 0x000fe40000000f00 */
[----:B------:R-:W-:Y:S01]  /*1810*/  @!P5 MOV R7, R123 ;  /* 0x0000007b0007d202 */ /* 0x000fe20000000f00 */
[C---:B------:R-:W-:Y:S01]  /*1820*/  @!P5 IMAD R17, R116.reuse, R5, R16 ;  /* 0x000000057411d224 */ /* 0x040fe200078e0210 */
[----:B------:R-:W-:Y:S02]  /*1830*/  ISETP.GE.U32.AND P2, PT, R113, UR4, PT ;  /* 0x0000000471007c0c */ /* 0x000fe4000bf46070 */
[----:B------:R-:W-:Y:S01]  /*1840*/  @!P4 IADD3 R11, PT, PT, R11, R19, RZ ;  /* 0x000000130b0bc210 */ /* 0x000fe20007ffe0ff */
[----:B------:R-:W-:Y:S01]  /*1850*/  @!P5 IMAD.WIDE.U32 R4, R116, R4, R6 ;  /* 0x000000047404d225 */ /* 0x000fe200078e0006 */
[----:B-1----:R-:W-:Y:S01]  /*1860*/  @!P4 LEA R14, P6, R10, R14, 0x1 ;  /* 0x0000000e0a0ec211 */ /* 0x002fe200078c08ff */
[----:B------:R-:W1:Y:S01]  /*1870*/  @!P1 LDC.64 R6, c[0x0][0x3e0] ;  /* 0x0000f800ff069b82 */ /* 0x000e620000000a00 */
[----:B------:R-:W-:-:S02]  /*1880*/  ISETP.GE.AND.EX P2, PT, R93, UR5, PT, P2 ;  /* 0x000000055d007c0c */ /* 0x000fc4000bf46320 */
[----:B------:R-:W-:Y:S02]  /*1890*/  MOV R77, RZ ;  /* 0x000000ff004d7202 */ /* 0x000fe40000000f00 */
[----:B------:R-:W-:Y:S01]  /*18a0*/  @!P4 LEA.HI.X R15, R10, R15, R11, 0x1, P6 ;  /* 0x0000000f0a0fc211 */ /* 0x000fe200030f0c0b */
[----:B------:R-:W-:Y:S01]  /*18b0*/  @!P3 IMAD R10, R94, R12, RZ ;  /* 0x0000000c5e0ab224 */ /* 0x000fe200078e02ff */
[----:B------:R-:W-:Y:S02]  /*18c0*/  @!P5 IADD3 R5, PT, PT, R5, R17, RZ ;  /* 0x000000110505d210 */ /* 0x000fe40007ffe0ff */
[----:B---3--:R-:W-:Y:S01]  /*18d0*/  @!P5 LEA R2, P6, R4, R2, 0x1 ;  /* 0x000000020402d211 */ /* 0x008fe200078c08ff */
[----:B------:R3:W5:Y:S01]  /*18e0*/  @!P4 LDG.E R77, desc[UR6][R14.64] ;  /* 0x000000060e4dc981 */ /* 0x000762000c1e1900 */
[----:B------:R-:W-:Y:S01]  /*18f0*/  CS2R R24, SRZ ;  /* 0x0000000000187805 */ /* 0x000fe2000001ff00 */
[----:B------:R-:W-:Y:S01]  /*1900*/  @!P3 IMAD R17, R114, R13, R10 ;  /* 0x0000000d7211b224 */ /* 0x000fe200078e020a */
[----:B------:R-:W-:Y:S01]  /*1910*/  @!P5 LEA.HI.X R3, R4, R3, R5, 0x1, P6 ;  /* 0x000000030403d211 */ /* 0x000fe200030f0c05 */
[----:B------:R-:W1:Y:S01]  /*1920*/  @!P1 LDC.64 R10, c[0x0][0x390] ;  /* 0x0000e400ff0a9b82 */ /* 0x000e620000000a00 */
[----:B------:R-:W-:-:S03]  /*1930*/  ISETP.GE.U32.AND P4, PT, R112, UR4, PT ;  /* 0x0000000470007c0c */ /* 0x000fc6000bf86070 */
[----:B------:R0:W4:Y:S01]  /*1940*/  @!P5 LDG.E R24, desc[UR6][R2.64] ;  /* 0x000000060218d981 */ /* 0x000122000c1e1900 */
[----:B---3--:R-:W-:Y:S02]  /*1950*/  @!P3 MOV R14, R120 ;  /* 0x00000078000eb202 */ /* 0x008fe40000000f00 */
[----:B------:R-:W-:Y:S01]  /*1960*/  @!P3 MOV R15, R123 ;  /* 0x0000007b000fb202 */ /* 0x000fe20000000f00 */
[----:B------:R-:W3:Y:S01]  /*1970*/  @!P2 LDC.64 R4, c[0x0][0x3e0] ;  /* 0x0000f800ff04ab82 */ /* 0x000ee20000000a00 */
[----:B------:R-:W-:Y:S01]  /*1980*/  ISETP.GE.AND.EX P4, PT, R92, UR5, PT, P4 ;  /* 0x000000055c007c0c */ /* 0x000fe2000bf86340 */
[----:B------:R-:W-:-:S06]  /*1990*/  @!P3 IMAD.WIDE.U32 R12, R114, R12, R14 ;  /* 0x0000000c720cb225 */ /* 0x000fcc00078e000e */
[----:B0-----:R-:W0:Y:S01]  /*19a0*/  @!P2 LDC.64 R2, c[0x0][0x390] ;  /* 0x0000e400ff02ab82 */ /* 0x001e220000000a00 */
[----:B------:R-:W-:Y:S02]  /*19b0*/  @!P3 IADD3 R13, PT, PT, R13, R17, RZ ;  /* 0x000000110d0db210 */ /* 0x000fe40007ffe0ff */
[----:B------:R-:W-:Y:S01]  /*19c0*/  @!P3 LEA R8, P5, R12, R8, 0x1 ;  /* 0x000000080c08b211 */ /* 0x000fe200078a08ff */
[----:B-1----:R-:W-:-:S03]  /*19d0*/  @!P1 IMAD R14, R95, R6, RZ ;  /* 0x000000065f0e9224 */ /* 0x002fc600078e02ff */
[----:B------:R-:W-:Y:S02]  /*19e0*/  @!P3 LEA.HI.X R9, R12, R9, R13, 0x1, P5 ;  /* 0x000000090c09b211 */ /* 0x000fe400028f0c0d */
[----:B------:R-:W-:Y:S02]  /*19f0*/  @!P1 MOV R12, R120 ;  /* 0x00000078000c9202 */ /* 0x000fe40000000f00 */
[----:B------:R-:W-:Y:S01]  /*1a00*/  @!P1 MOV R13, R123 ;  /* 0x0000007b000d9202 */ /* 0x000fe20000000f00 */
[----:B------:R-:W-:Y:S01]  /*1a10*/  @!P1 IMAD R15, R115, R7, R14 ;  /* 0x00000007730f9224 */ /* 0x000fe200078e020e */
[----:B------:R-:W-:Y:S02]  /*1a20*/  ISETP.GE.U32.AND P5, PT, R111, UR4, PT ;  /* 0x000000046f007c0c */ /* 0x000fe4000bfa6070 */
[----:B------:R-:W-:Y:S01]  /*1a30*/  CS2R R16, SRZ ;  /* 0x0000000000107805 */ /* 0x000fe2000001ff00 */
[----:B------:R-:W-:Y:S02]  /*1a40*/  @!P1 IMAD.WIDE.U32 R6, R115, R6, R12 ;  /* 0x0000000673069225 */ /* 0x000fe400078e000c */
[----:B------:R-:W1:Y:S01]  /*1a50*/  @!P4 LDC.64 R12, c[0x0][0x3e0] ;  /* 0x0000f800ff0ccb82 */ /* 0x000e620000000a00 */
[----:B------:R-:W-:-:S02]  /*1a60*/  ISETP.GE.AND.EX P5, PT, R91, UR5, PT, P5 ;  /* 0x000000055b007c0c */ /* 0x000fc4000bfa6350 */
[----:B------:R3:W2:Y:S02]  /*1a70*/  @!P3 LDG.E R17, desc[UR6][R8.64] ;  /* 0x000000060811b981 */ /* 0x0006a4000c1e1900 */
[----:B---3--:R-:W-:Y:S01]  /*1a80*/  @!P2 IMAD R14, R93, R4, RZ ;  /* 0x000000045d0ea224 */ /* 0x008fe200078e02ff */
[----:B------:R-:W-:Y:S02]  /*1a90*/  @!P1 IADD3 R7, PT, PT, R7, R15, RZ ;  /* 0x0000000f07079210 */ /* 0x000fe40007ffe0ff */
[C---:B------:R-:W-:Y:S01]  /*1aa0*/  @!P1 LEA R10, P3, R6.reuse, R10, 0x1 ;  /* 0x0000000a060a9211 */ /* 0x040fe200078608ff */
[----:B------:R-:W-:Y:S01]  /*1ab0*/  @!P2 IMAD R15, R113, R5, R14 ;  /* 0x00000005710fa224 */ /* 0x000fe200078e020e */
[----:B------:R-:W-:Y:S02]  /*1ac0*/  @!P2 MOV R8, R120 ;  /* 0x000000780008a202 */ /* 0x000fe40000000f00 */
[----:B------:R-:W-:Y:S02]  /*1ad0*/  @!P2 MOV R9, R123 ;  /* 0x0000007b0009a202 */ /* 0x000fe40000000f00 */
[----:B------:R-:W-:-:S02]  /*1ae0*/  @!P1 LEA.HI.X R11, R6, R11, R7, 0x1, P3 ;  /* 0x0000000b060b9211 */ /* 0x000fc400018f0c07 */
[----:B------:R-:W3:Y:S01]  /*1af0*/  @!P5 LDC.64 R6, c[0x0][0x3e0] ;  /* 0x0000f800ff06db82 */ /* 0x000ee20000000a00 */
[----:B------:R-:W-:Y:S01]  /*1b00*/  @!P2 IMAD.WIDE.U32 R4, R113, R4, R8 ;  /* 0x000000047104a225 */ /* 0x000fe200078e0008 */
[----:B------:R-:W-:Y:S01]  /*1b10*/  MOV R19, RZ ;  /* 0x000000ff00137202 */ /* 0x000fe20000000f00 */
[----:B------:R-:W5:Y:S05]  /*1b20*/  @!P1 LDG.E R16, desc[UR6][R10.64] ;  /* 0x000000060a109981 */ /* 0x000f6a000c1e1900 */
[----:B------:R-:W3:Y:S01]  /*1b30*/  @!P4 LDC.64 R8, c[0x0][0x390] ;  /* 0x0000e400ff08cb82 */ /* 0x000ee20000000a00 */
[----:B------:R-:W-:Y:S02]  /*1b40*/  @!P2 IADD3 R5, PT, PT, R5, R15, RZ ;  /* 0x0000000f0505a210 */ /* 0x000fe40007ffe0ff */
[----:B0-----:R-:W-:-:S02]  /*1b50*/  @!P2 LEA R2, P6, R4, R2, 0x1 ;  /* 0x000000020402a211 */ /* 0x001fc400078c08ff */
[----:B------:R-:W-:Y:S02]  /*1b60*/  ISETP.GE.U32.AND P3, PT, R110, UR4, PT ;  /* 0x000000046e007c0c */ /* 0x000fe4000bf66070 */
[----:B------:R-:W-:Y:S01]  /*1b70*/  @!P2 LEA.HI.X R3, R4, R3, R5, 0x1, P6 ;  /* 0x000000030403a211 */ /* 0x000fe200030f0c05 */
[----:B-1----:R-:W-:Y:S01]  /*1b80*/  @!P4 IMAD R4, R92, R12, RZ ;  /* 0x0000000c5c04c224 */ /* 0x002fe200078e02ff */
[----:B------:R-:W-:-:S03]  /*1b90*/  ISETP.GE.AND.EX P3, PT, R90, UR5, PT, P3 ;  /* 0x000000055a007c0c */ /* 0x000fc6000bf66330 */
[----:B------:R0:W2:Y:S01]  /*1ba0*/  @!P2 LDG.E R19, desc[UR6][R2.64] ;  /* 0x000000060213a981 */ /* 0x0000a2000c1e1900 */
[C---:B------:R-:W-:Y:S01]  /*1bb0*/  @!P4 IMAD R15, R112.reuse, R13, R4 ;  /* 0x0000000d700fc224 */ /* 0x040fe200078e0204 */
[----:B------:R-:W-:Y:S01]  /*1bc0*/  ISETP.GE.U32.AND P2, PT, R109, UR4, PT ;  /* 0x000000046d007c0c */ /* 0x000fe2000bf46070 */
[----:B------:R-:W1:Y:S01]  /*1bd0*/  @!P5 LDC.64 R4, c[0x0][0x390] ;  /* 0x0000e400ff04db82 */ /* 0x000e620000000a00 */
[----:B0-----:R-:W-:Y:S02]  /*1be0*/  @!P4 MOV R2, R120 ;  /* 0x000000780002c202 */ /* 0x001fe40000000f00 */
[----:B------:R-:W-:Y:S02]  /*1bf0*/  @!P4 MOV R3, R123 ;  /* 0x0000007b0003c202 */ /* 0x000fe40000000f00 */
[----:B------:R-:W-:Y:S01]  /*1c00*/  ISETP.GE.AND.EX P2, PT, R89, UR5, PT, P2 ;  /* 0x0000000559007c0c */ /* 0x000fe2000bf46320 */
[----:B------:R-:W-:-:S03]  /*1c10*/  @!P4 IMAD.WIDE.U32 R12, R112, R12, R2 ;  /* 0x0000000c700cc225 */ /* 0x000fc600078e0002 */
[----:B------:R-:W0:Y:S02]  /*1c20*/  @!P3 LDC.64 R2, c[0x0][0x3e0] ;  /* 0x0000f800ff02bb82 */ /* 0x000e240000000a00 */
[----:B------:R-:W-:Y:S02]  /*1c30*/  @!P4 IADD3 R11, PT, PT, R13, R15, RZ ;  /* 0x0000000f0d0bc210 */ /* 0x000fe40007ffe0ff */
[C---:B---3--:R-:W-:Y:S01]  /*1c40*/  @!P4 LEA R10, P6, R12.reuse, R8, 0x1 ;  /* 0x000000080c0ac211 */ /* 0x048fe200078c08ff */
[----:B------:R-:W-:Y:S01]  /*1c50*/  @!P5 IMAD R8, R91, R6, RZ ;  /* 0x000000065b08d224 */ /* 0x000fe200078e02ff */
[----:B------:R-:W-:Y:S02]  /*1c60*/  @!P5 MOV R13, R123 ;  /* 0x0000007b000dd202 */ /* 0x000fe40000000f00 */
[----:B------:R-:W-:Y:S02]  /*1c70*/  @!P4 LEA.HI.X R11, R12, R9, R11, 0x1, P6 ;  /* 0x000000090c0bc211 */ /* 0x000fe400030f0c0b */
[----:B------:R-:W-:Y:S01]  /*1c80*/  @!P5 MOV R12, R120 ;  /* 0x00000078000cd202 */ /* 0x000fe20000000f00 */
[----:B------:R-:W-:-:S02]  /*1c90*/  @!P5 IMAD R15, R111, R7, R8 ;  /* 0x000000076f0fd224 */ /* 0x000fc400078e0208 */
[----:B------:R-:W3:Y:S01]  /*1ca0*/  @!P2 LDC.64 R8, c[0x0][0x3e0] ;  /* 0x0000f800ff08ab82 */ /* 0x000ee20000000a00 */
[----:B------:R-:W-:Y:S01]  /*1cb0*/  ISETP.GE.U32.AND P6, PT, R108, UR4, PT ;  /* 0x000000046c007c0c */ /* 0x000fe2000bfc6070 */
[----:B------:R-:W-:Y:S01]  /*1cc0*/  @!P5 IMAD.WIDE.U32 R6, R111, R6, R12 ;  /* 0x000000066f06d225 */ /* 0x000fe200078e000c */
[----:B------:R1:W2:Y:S02]  /*1cd0*/  @!P4 LDG.E R25, desc[UR6][R10.64] ;  /* 0x000000060a19c981 */ /* 0x0002a4000c1e1900 */
[----:B------:R-:W-:Y:S02]  /*1ce0*/  ISETP.GE.AND.EX P6, PT, R88, UR5, PT, P6 ;  /* 0x0000000558007c0c */ /* 0x000fe4000bfc6360 */
[----:B------:R-:W-:Y:S02]  /*1cf0*/  @!P5 IADD3 R7, PT, PT, R7, R15, RZ ;  /* 0x0000000f0707d210 */ /* 0x000fe40007ffe0ff */
[C---:B-1----:R-:W-:Y:S01]  /*1d00*/  @!P5 LEA R12, P4, R6.reuse, R4, 0x1 ;  /* 0x00000004060cd211 */ /* 0x042fe200078808ff */
[----:B------:R-:W1:Y:S03]  /*1d10*/  @!P3 LDC.64 R10, c[0x0][0x390] ;  /* 0x0000e400ff0abb82 */ /* 0x000e660000000a00 */
[----:B------:R-:W-:-:S02]  /*1d20*/  @!P5 LEA.HI.X R13, R6, R5, R7, 0x1, P4 ;  /* 0x00000005060dd211 */ /* 0x000fc400020f0c07 */
[----:B------:R-:W-:-:S03]  /*1d30*/  MOV R61, RZ ;  /* 0x000000ff003d7202 */ /* 0x000fc60000000f00 */
[----:B------:R-:W1:Y:S01]  /*1d40*/  @!P2 LDC.64 R6, c[0x0][0x390] ;  /* 0x0000e400ff06ab82 */ /* 0x000e620000000a00 */
[----:B------:R-:W-:Y:S01]  /*1d50*/  ISETP.GE.U32.AND P4, PT, R107, UR4, PT ;  /* 0x000000046b007c0c */ /* 0x000fe2000bf86070 */
[----:B0-----:R-:W-:Y:S01]  /*1d60*/  @!P3 IMAD R14, R90, R2, RZ ;  /* 0x000000025a0eb224 */ /* 0x001fe200078e02ff */
[----:B------:R-:W-:Y:S01]  /*1d70*/  @!P3 MOV R30, R120 ;  /* 0x00000078001eb202 */ /* 0x000fe20000000f00 */
[----:B------:R0:W2:Y:S01]  /*1d80*/  @!P5 LDG.E R61, desc[UR6][R12.64] ;  /* 0x000000060c3dd981 */ /* 0x0000a2000c1e1900 */
[----:B------:R-:W-:-:S03]  /*1d90*/  ISETP.GE.AND.EX P4, PT, R87, UR5, PT, P4 ;  /* 0x0000000557007c0c */ /* 0x000fc6000bf86340 */
[----:B------:R-:W1:Y:S01]  /*1da0*/  @!P6 LDC.64 R4, c[0x0][0x3e0] ;  /* 0x0000f800ff04eb82 */ /* 0x000e620000000a00 */
[----:B------:R-:W-:Y:S01]  /*1db0*/  @!P3 MOV R31, R123 ;  /* 0x0000007b001fb202 */ /* 0x000fe20000000f00 */
[C---:B------:R-:W-:Y:S02]  /*1dc0*/  @!P3 IMAD R3, R110.reuse, R3, R14 ;  /* 0x000000036e03b224 */ /* 0x040fe400078e020e */
[----:B---3--:R-:W-:Y:S01]  /*1dd0*/  @!P2 IMAD R14, R89, R8, RZ ;  /* 0x00000008590ea224 */ /* 0x008fe200078e02ff */
[----:B0-----:R-:W-:Y:S02]  /*1de0*/  @!P2 MOV R12, R120 ;  /* 0x00000078000ca202 */ /* 0x001fe40000000f00 */
[----:B------:R-:W-:Y:S01]  /*1df0*/  @!P2 MOV R13, R123 ;  /* 0x0000007b000da202 */ /* 0x000fe20000000f00 */
[----:B------:R-:W-:-:S04]  /*1e00*/  @!P3 IMAD.WIDE.U32 R30, R110, R2, R30 ;  /* 0x000000026e1eb225 */ /* 0x000fc800078e001e */
[C---:B------:R-:W-:Y:S02]  /*1e10*/  @!P2 IMAD R33, R109.reuse, R9, R14 ;  /* 0x000000096d21a224 */ /* 0x040fe400078e020e */
[----:B------:R-:W-:Y:S02]  /*1e20*/  @!P2 IMAD.WIDE.U32 R12, R109, R8, R12 ;  /* 0x000000086d0ca225 */ /* 0x000fe400078e000c */
[----:B------:R-:W0:Y:S01]  /*1e30*/  @!P6 LDC.64 R8, c[0x0][0x390] ;  /* 0x0000e400ff08eb82 */ /* 0x000e220000000a00 */
[----:B------:R-:W-:Y:S02]  /*1e40*/  @!P3 IADD3 R15, PT, PT, R31, R3, RZ ;  /* 0x000000031f0fb210 */ /* 0x000fe40007ffe0ff */
[C---:B-1----:R-:W-:Y:S02]  /*1e50*/  @!P3 LEA R14, P5, R30.reuse, R10, 0x1 ;  /* 0x0000000a1e0eb211 */ /* 0x042fe400078a08ff */
[----:B------:R-:W-:Y:S02]  /*1e60*/  MOV R65, RZ ;  /* 0x000000ff00417202 */ /* 0x000fe40000000f00 */
[----:B------:R-:W-:Y:S01]  /*1e70*/  @!P3 LEA.HI.X R15, R30, R11, R15, 0x1, P5 ;  /* 0x0000000b1e0fb211 */ /* 0x000fe200028f0c0f */
[----:B------:R-:W1:Y:S01]  /*1e80*/  @!P4 LDC.64 R2, c[0x0][0x3e0] ;  /* 0x0000f800ff02cb82 */ /* 0x000e620000000a00 */
[----:B------:R-:W-:-:S02]  /*1e90*/  @!P2 IADD3 R11, PT, PT, R13, R33, RZ ;  /* 0x000000210d0ba210 */ /* 0x000fc40007ffe0ff */
[----:B------:R-:W-:Y:S01]  /*1ea0*/  @!P2 LEA R10, P5, R12, R6, 0x1 ;  /* 0x000000060c0aa211 */ /* 0x000fe200078a08ff */
[----:B------:R-:W3:Y:S01]  /*1eb0*/  @!P3 LDG.E R65, desc[UR6][R14.64] ;  /* 0x000000060e41b981 */ /* 0x000ee2000c1e1900 */
[----:B------:R-:W-:Y:S02]  /*1ec0*/  ISETP.GE.U32.AND P3, PT, R106, UR4, PT ;  /* 0x000000046a007c0c */ /* 0x000fe4000bf66070 */
[----:B------:R-:W-:Y:S01]  /*1ed0*/  @!P2 LEA.HI.X R11, R12, R7, R11, 0x1, P5 ;  /* 0x000000070c0ba211 */ /* 0x000fe200028f0c0b */
[----:B------:R-:W-:Y:S01]  /*1ee0*/  @!P6 IMAD R30, R88, R4, RZ ;  /* 0x00000004581ee224 */ /* 0x000fe200078e02ff */
[----:B------:R-:W-:Y:S01]  /*1ef0*/  @!P6 MOV R12, R120 ;  /* 0x00000078000ce202 */ /* 0x000fe20000000f00 */
[----:B------:R-:W1:Y:S01]  /*1f00*/  @!P4 LDC.64 R6, c[0x0][0x390] ;  /* 0x0000e400ff06cb82 */ /* 0x000e620000000a00 */
[----:B------:R-:W-:Y:S02]  /*1f10*/  @!P6 MOV R13, R123 ;  /* 0x0000007b000de202 */ /* 0x000fe40000000f00 */
[----:B------:R-:W-:Y:S01]  /*1f20*/  ISETP.GE.AND.EX P3, PT, R86, UR5, PT, P3 ;  /* 0x0000000556007c0c */ /* 0x000fe2000bf66330 */
[C---:B------:R-:W-:Y:S01]  /*1f30*/  @!P6 IMAD R5, R108.reuse, R5, R30 ;  /* 0x000000056c05e224 */ /* 0x040fe200078e021e */
[----:B------:R-:W-:Y:S01]  /*1f40*/  MOV R67, RZ ;  /* 0x000000ff00437202 */ /* 0x000fe20000000f00 */
[----:B------:R-:W-:Y:S01]  /*1f50*/  @!P6 IMAD.WIDE.U32 R12, R108, R4, R12 ;  /* 0x000000046c0ce225 */ /* 0x000fe200078e000c */
[----:B------:R-:W-:-:S04]  /*1f60*/  IADD3 R31, PT, PT, R29, 0x1d0, RZ ;  /* 0x000001d01d1f7810 */ /* 0x000fc80007ffe0ff */
[----:B------:R0:W3:Y:S01]  /*1f70*/  @!P2 LDG.E R67, desc[UR6][R10.64] ;  /* 0x000000060a43a981 */ /* 0x0000e2000c1e1900 */
[----:B------:R-:W-:Y:S02]  /*1f80*/  @!P6 IADD3 R4, PT, PT, R13, R5, RZ ;  /* 0x000000050d04e210 */ /* 0x000fe40007ffe0ff */
[----:B------:R-:W-:Y:S02]  /*1f90*/  ISETP.GE.U32.AND P2, PT, R31, UR4, PT ;  /* 0x000000041f007c0c */ /* 0x000fe4000bf46070 */
[----:B------:R-:W-:Y:S02]  /*1fa0*/  SHF.R.S32.HI R33, RZ, 0x1f, R31 ;  /* 0x0000001fff217819 */ /* 0x000fe4000001141f */
[----:B0-----:R-:W-:Y:S01]  /*1fb0*/  @!P6 LEA R10, P5, R12, R8, 0x1 ;  /* 0x000000080c0ae211 */ /* 0x001fe200078a08ff */
[----:B-1----:R-:W-:-:S03]  /*1fc0*/  @!P4 IMAD R8, R87, R2, RZ ;  /* 0x000000025708c224 */ /* 0x002fc600078e02ff */
[----:B------:R-:W-:Y:S02]  /*1fd0*/  @!P6 LEA.HI.X R11, R12, R9, R4, 0x1, P5 ;  /* 0x000000090c0be211 */ /* 0x000fe400028f0c04 */
[----:B------:R-:W0:Y:S01]  /*1fe0*/  @!P3 LDC.64 R4, c[0x0][0x3e0] ;  /* 0x0000f800ff04bb82 */ /* 0x000e220000000a00 */
[----:B------:R-:W-:Y:S01]  /*1ff0*/  ISETP.GE.AND.EX P2, PT, R33, UR5, PT, P2 ;  /* 0x0000000521007c0c */ /* 0x000fe2000bf46320 */
[C---:B------:R-:W-:Y:S01]  /*2000*/  @!P4 IMAD R3, R107.reuse, R3, R8 ;  /* 0x000000036b03c224 */ /* 0x040fe200078e0208 */
[----:B------:R-:W-:Y:S02]  /*2010*/  @!P4 MOV R8, R120 ;  /* 0x000000780008c202 */ /* 0x000fe40000000f00 */
[----:B------:R-:W-:Y:S02]  /*2020*/  @!P4 MOV R9, R123 ;  /* 0x0000007b0009c202 */ /* 0x000fe40000000f00 */
[----:B------:R-:W-:Y:S01]  /*2030*/  MOV R71, RZ ;  /* 0x000000ff00477202 */ /* 0x000fe20000000f00 */
[----:B------:R-:W-:Y:S01]  /*2040*/  @!P4 IMAD.WIDE.U32 R8, R107, R2, R8 ;  /* 0x000000026b08c225 */ /* 0x000fe200078e0008 */
[----:B------:R-:W-:-:S04]  /*2050*/  IADD3 R29, PT, PT, R29, 0x1e0, RZ ;  /* 0x000001e01d1d7810 */ /* 0x000fc80007ffe0ff */
[----:B------:R1:W3:Y:S01]  /*2060*/  @!P6 LDG.E R71, desc[UR6][R10.64] ;  /* 0x000000060a47e981 */ /* 0x0002e2000c1e1900 */
[----:B------:R-:W4:Y:S01]  /*2070*/  @!P2 LDC.64 R12, c[0x0][0x3e0] ;  /* 0x0000f800ff0cab82 */ /* 0x000f220000000a00 */
[----:B------:R-:W-:Y:S02]  /*2080*/  @!P4 IADD3 R9, PT, PT, R9, R3, RZ ;  /* 0x000000030909c210 */ /* 0x000fe40007ffe0ff */
[----:B------:R-:W-:Y:S02]  /*2090*/  ISETP.GE.U32.AND P5, PT, R29, UR4, PT ;  /* 0x000000041d007c0c */ /* 0x000fe4000bfa6070 */
[----:B------:R-:W-:-:S03]  /*20a0*/  SHF.R.S32.HI R35, RZ, 0x1f, R29 ;  /* 0x0000001fff237819 */ /* 0x000fc6000001141d */
[----:B------:R-:W4:Y:S01]  /*20b0*/  @!P3 LDC.64 R2, c[0x0][0x390] ;  /* 0x0000e400ff02bb82 */ /* 0x000f220000000a00 */
[C---:B------:R-:W-:Y:S02]  /*20c0*/  @!P4 LEA R6, P6, R8.reuse, R6, 0x1 ;  /* 0x000000060806c211 */ /* 0x040fe400078c08ff */
[----:B------:R-:W-:Y:S02]  /*20d0*/  ISETP.GE.AND.EX P5, PT, R35, UR5, PT, P5 ;  /* 0x0000000523007c0c */ /* 0x000fe4000bfa6350 */
[----:B------:R-:W-:Y:S01]  /*20e0*/  @!P4 LEA.HI.X R7, R8, R7, R9, 0x1, P6 ;  /* 0x000000070807c211 */ /* 0x000fe200030f0c09 */
[----:B0-----:R-:W-:Y:S01]  /*20f0*/  @!P3 IMAD R14, R86, R4, RZ ;  /* 0x00000004560eb224 */ /* 0x001fe200078e02ff */
[----:B------:R-:W-:Y:S01]  /*2100*/  ISETP.GE.U32.AND P6, PT, R105, UR4, PT ;  /* 0x0000000469007c0c */ /* 0x000fe2000bfc6070 */
[----:B-1----:R-:W0:Y:S01]  /*2110*/  @!P2 LDC.64 R10, c[0x0][0x390] ;  /* 0x0000e400ff0aab82 */ /* 0x002e220000000a00 */
[----:B------:R-:W-:Y:S01]  /*2120*/  @!P3 MOV R15, R123 ;  /* 0x0000007b000fb202 */ /* 0x000fe20000000f00 */
[----:B------:R-:W-:Y:S01]  /*2130*/  @!P3 IMAD R37, R106, R5, R14 ;  /* 0x000000056a25b224 */ /* 0x000fe200078e020e */
[----:B------:R-:W-:-:S02]  /*2140*/  ISETP.GE.AND.EX P6, PT, R85, UR5, PT, P6 ;  /* 0x0000000555007c0c */ /* 0x000fc4000bfc6360 */
[----:B------:R-:W-:Y:S02]  /*2150*/  @!P3 MOV R14, R120 ;  /* 0x00000078000eb202 */ /* 0x000fe40000000f00 */
[----:B------:R-:W-:Y:S01]  /*2160*/  MOV R73, RZ ;  /* 0x000000ff00497202 */ /* 0x000fe20000000f00 */
[----:B------:R-:W1:Y:S02]  /*2170*/  @!P5 LDC.64 R8, c[0x0][0x3e0] ;  /* 0x0000f800ff08db82 */ /* 0x000e640000000a00 */
[----:B------:R-:W-:-:S03]  /*2180*/  @!P3 IMAD.WIDE.U32 R4, R106, R4, R14 ;  /* 0x000000046a04b225 */ /* 0x000fc600078e000e */
[----:B------:R4:W3:Y:S02]  /*2190*/  @!P4 LDG.E R73, desc[UR6][R6.64] ;  /* 0x000000060649c981 */ /* 0x0008e4000c1e1900 */
[----:B----4-:R-:W-:Y:S01]  /*21a0*/  @!P2 IMAD R14, R33, R12, RZ ;  /* 0x0000000c210ea224 */ /* 0x010fe200078e02ff */
[----:B------:R-:W-:Y:S02]  /*21b0*/  @!P3 IADD3 R5, PT, PT, R5, R37, RZ ;  /* 0x000000250505b210 */ /* 0x000fe40007ffe0ff */
[C---:B------:R-:W-:Y:S01]  /*21c0*/  @!P3 LEA R2, P4, R4.reuse, R2, 0x1 ;  /* 0x000000020402b211 */ /* 0x040fe200078808ff */
[----:B------:R-:W-:Y:S01]  /*21d0*/  @!P2 IMAD R33, R31, R13, R14 ;  /* 0x0000000d1f21a224 */ /* 0x000fe200078e020e */
[----:B------:R-:W-:Y:S01]  /*21e0*/  MOV R75, RZ ;  /* 0x000000ff004b7202 */ /* 0x000fe20000000f00 */
[----:B------:R-:W4:Y:S01]  /*21f0*/  @!P6 LDC.64 R6, c[0x0][0x3e0] ;  /* 0x0000f800ff06eb82 */ /* 0x000f220000000a00 */
[----:B------:R-:W-:Y:S02]  /*2200*/  @!P3 LEA.HI.X R3, R4, R3, R5, 0x1, P4 ;  /* 0x000000030403b211 */ /* 0x000fe400020f0c05 */
[----:B------:R-:W-:-:S02]  /*2210*/  @!P2 MOV R14, R120 ;  /* 0x00000078000ea202 */ /* 0x000fc40000000f00 */
[----:B------:R-:W-:Y:S01]  /*2220*/  @!P2 MOV R15, R123 ;  /* 0x0000007b000fa202 */ /* 0x000fe20000000f00 */
[----:B------:R0:W3:Y:S02]  /*2230*/  @!P3 LDG.E R75, desc[UR6][R2.64] ;  /* 0x00000006024bb981 */ /* 0x0000e4000c1e1900 */
[----:B------:R-:W5:Y:S01]  /*2240*/  @!P5 LDC.64 R4, c[0x0][0x390] ;  /* 0x0000e400ff04db82 */ /* 0x000f620000000a00 */
[----:B------:R-:W-:-:S07]  /*2250*/  @!P2 IMAD.WIDE.U32 R12, R31, R12, R14 ;  /* 0x0000000c1f0ca225 */ /* 0x000fce00078e000e */
[----:B0-----:R-:W0:Y:S01]  /*2260*/  @!P6 LDC.64 R2, c[0x0][0x390] ;  /* 0x0000e400ff02eb82 */ /* 0x001e220000000a00 */
[----:B------:R-:W-:Y:S02]  /*2270*/  @!P2 IADD3 R13, PT, PT, R13, R33, RZ ;  /* 0x000000210d0da210 */ /* 0x000fe40007ffe0ff */
[C---:B------:R-:W-:Y:S02]  /*2280*/  @!P2 LEA R10, P3, R12.reuse, R10, 0x1 ;  /* 0x0000000a0c0aa211 */ /* 0x040fe400078608ff */
[----:B------:R-:W-:Y:S01]  /*2290*/  MOV R79, RZ ;  /* 0x000000ff004f7202 */ /* 0x000fe20000000f00 */
[----:B-1----:R-:W-:Y:S01]  /*22a0*/  @!P5 IMAD R14, R35, R8, RZ ;  /* 0x00000008230ed224 */ /* 0x002fe200078e02ff */
[----:B------:R-:W-:Y:S02]  /*22b0*/  @!P2 LEA.HI.X R11, R12, R11, R13, 0x1, P3 ;  /* 0x0000000b0c0ba211 */ /* 0x000fe400018f0c0d */
[----:B------:R-:W-:Y:S02]  /*22c0*/  @!P5 MOV R12, R120 ;  /* 0x00000078000cd202 */ /* 0x000fe40000000f00 */
[----:B------:R-:W-:Y:S01]  /*22d0*/  @!P5 MOV R13, R123 ;  /* 0x0000007b000dd202 */ /* 0x000fe20000000f00 */
[----:B------:R-:W-:Y:S01]  /*22e0*/  @!P5 IMAD R15, R29, R9, R14 ;  /* 0x000000091d0fd224 */ /* 0x000fe200078e020e */
[----:B------:R1:W3:Y:S01]  /*22f0*/  @!P2 LDG.E R79, desc[UR6][R10.64] ;  /* 0x000000060a4fa981 */ /* 0x0002e2000c1e1900 */
[----:B----4-:R-:W-:-:S02]  /*2300*/  @!P6 IMAD R14, R85, R6, RZ ;  /* 0x00000006550ee224 */ /* 0x010fc400078e02ff */
[----:B------:R-:W-:Y:S01]  /*2310*/  @!P5 IMAD.WIDE.U32 R8, R29, R8, R12 ;  /* 0x000000081d08d225 */ /* 0x000fe200078e000c */
[----:B-1----:R-:W-:Y:S02]  /*2320*/  @!P6 MOV R10, R120 ;  /* 0x00000078000ae202 */ /* 0x002fe40000000f00 */
        /* <DEDUP_REMOVED lines=8> */
[C---:B0-----:R-:W-:Y:S01]  /*23b0*/  @!P6 LEA R2, P2, R10.reuse, R2, 0x1 ;  /* 0x000000020a02e211 */ /* 0x041fe200078408ff */
[----:B------:R-:W4:Y:S01]  /*23c0*/  @!P5 LDG.E R81, desc[UR6][R4.64] ;  /* 0x000000060451d981 */ /* 0x000f22000c1e1900 */
[----:B------:R-:W-:Y:S02]  /*23d0*/  MOV R83, RZ ;  /* 0x000000ff00537202 */ /* 0x000fe40000000f00 */
[----:B------:R-:W-:-:S05]  /*23e0*/  @!P6 LEA.HI.X R3, R10, R3, R6, 0x1, P2 ;  /* 0x000000030a03e211 */ /* 0x000fca00010f0c06 */
[----:B------:R0:W5:Y:S01]  /*23f0*/  @!P6 LDG.E R83, desc[UR6][R2.64] ;  /* 0x000000060253e981 */ /* 0x000162000c1e1900 */
[--C-:B------:R-:W-:Y:S02]  /*2400*/  HADD2.F32 R84, -RZ, R0.reuse.H0_H0 ;  /* 0x20000000ff547230 */ /* 0x100fe40000004100 */
[----:B------:R-:W-:-:S05]  /*2410*/  HADD2.F32 R0, -RZ, R0.H1_H1 ;  /* 0x30000000ff007230 */ /* 0x000fca0000004100 */
[----:B------:R-:W-:Y:S01]  /*2420*/  FADD.FTZ R6, R84, R0 ;  /* 0x0000000054067221 */ /* 0x000fe20000010000 */
[----:B------:R-:W-:Y:S01]  /*2430*/  FMUL.FTZ R7, R0, R0 ;  /* 0x0000000000077220 */ /* 0x000fe20000410000 */
[--C-:B0-----:R-:W-:Y:S02]  /*2440*/  HADD2.F32 R2, -RZ, R28.reuse.H0_H0 ;  /* 0x2000001cff027230 */ /* 0x101fe40000004100 */
[----:B------:R-:W-:Y:S02]  /*2450*/  HADD2.F32 R3, -RZ, R28.H1_H1 ;  /* 0x3000001cff037230 */ /* 0x000fe40000004100 */
[----:B------:R-:W-:Y:S01]  /*2460*/  FADD.FTZ R6, RZ, R6 ;  /* 0x00000006ff067221 */ /* 0x000fe20000010000 */
[--C-:B------:R-:W-:Y:S02]  /*2470*/  HADD2.F32 R4, -RZ, R26.reuse.H0_H0 ;  /* 0x2000001aff047230 */ /* 0x100fe40000004100 */
[----:B------:R-:W-:Y:S01]  /*2480*/  FFMA.FTZ R7, R84, R84, R7 ;  /* 0x0000005454077223 */ /* 0x000fe20000010007 */
[----:B------:R-:W-:-:S02]  /*2490*/  HADD2.F32 R5, -RZ, R26.H1_H1 ;  /* 0x3000001aff057230 */ /* 0x000fc40000004100 */
[----:B------:R-:W-:Y:S01]  /*24a0*/  FADD.FTZ R9, R2, R3 ;  /* 0x0000000302097221 */ /* 0x000fe20000010000 */
[----:B------:R-:W-:Y:S01]  /*24b0*/  FMUL.FTZ R11, R3, R3 ;  /* 0x00000003030b7220 */ /* 0x000fe20000410000 */
[----:B------:R-:W-:Y:S01]  /*24c0*/  FADD.FTZ R8, RZ, R7 ;  /* 0x00000007ff087221 */ /* 0x000fe20000010000 */
[--C-:B------:R-:W-:Y:S02]  /*24d0*/  HADD2.F32 R7, -RZ, R24.reuse.H1_H1 ;  /* 0x30000018ff077230 */ /* 0x100fe40000004100 */
[----:B------:R-:W-:Y:S01]  /*24e0*/  FADD.FTZ R9, R6, R9 ;  /* 0x0000000906097221 */ /* 0x000fe20000010000 */
[----:B------:R-:W-:Y:S02]  /*24f0*/  HADD2.F32 R6, -RZ, R24.H0_H0 ;  /* 0x20000018ff067230 */ /* 0x000fe40000004100 */
[----:B------:R-:W-:Y:S01]  /*2500*/  FFMA.FTZ R11, R2, R2, R11 ;  /* 0x00000002020b7223 */ /* 0x000fe2000001000b */
[----:B------:R-:W-:Y:S01]  /*2510*/  FADD.FTZ R10, R4, R5 ;  /* 0x00000005040a7221 */ /* 0x000fe20000010000 */
[----:B------:R-:W-:-:S02]  /*2520*/  FMUL.FTZ R13, R5, R5 ;  /* 0x00000005050d7220 */ /* 0x000fc40000410000 */
[----:B------:R-:W-:Y:S01]  /*2530*/  FADD.FTZ R11, R8, R11 ;  /* 0x0000000b080b7221 */ /* 0x000fe20000010000 */
[----:B------:R-:W-:Y:S01]  /*2540*/  FADD.FTZ R10, R9, R10 ;  /* 0x0000000a090a7221 */ /* 0x000fe20000010000 */
[----:B------:R-:W-:Y:S01]  /*2550*/  FFMA.FTZ R12, R4, R4, R13 ;  /* 0x00000004040c7223 */ /* 0x000fe2000001000d */
[--C-:B------:R-:W-:Y:S02]  /*2560*/  HADD2.F32 R8, -RZ, R22.reuse.H0_H0 ;  /* 0x20000016ff087230 */ /* 0x100fe40000004100 */
        /* <DEDUP_REMOVED lines=21> */
[----:B------:R-:W-:Y:S02]  /*26c0*/  HADD2.F32 R15, -RZ, R16.H1_H1 ;  /* 0x30000010ff0f7230 */ /* 0x000fe40000004100 */
[----:B------:R-:W-:Y:S01]  /*26d0*/  FFMA.FTZ R31, R10, R10, R31 ;  /* 0x0000000a0a1f7223 */ /* 0x000fe2000001001f */
[----:B------:R-:W-:Y:S01]  /*26e0*/  FMUL.FTZ R33, R13, R13 ;  /* 0x0000000d0d217220 */ /* 0x000fe20000410000 */
[----:B------:R-:W-:Y:S01]  /*26f0*/  FADD.FTZ R18, R29, R18 ;  /* 0x000000121d127221 */ /* 0x000fe20000010000 */
[----:B--2---:R-:W-:-:S02]  /*2700*/  HADD2.F32 R16, -RZ, R17.H0_H0 ;  /* 0x20000011ff107230 */ /* 0x004fc40000004100 */
[----:B------:R-:W-:Y:S01]  /*2710*/  FADD.FTZ R29, R14, R15 ;  /* 0x0000000f0e1d7221 */ /* 0x000fe20000010000 */
[----:B------:R-:W-:Y:S01]  /*2720*/  FADD.FTZ R20, R20, R31 ;  /* 0x0000001f14147221 */ /* 0x000fe20000010000 */
[----:B------:R-:W-:Y:S02]  /*2730*/  HADD2.F32 R17, -RZ, R17.H1_H1 ;  /* 0x30000011ff117230 */ /* 0x000fe40000004100 */
[----:B------:R-:W-:Y:S01]  /*2740*/  FFMA.FTZ R33, R12, R12, R33 ;  /* 0x0000000c0c217223 */ /* 0x000fe20000010021 */
[----:B------:R-:W-:Y:S01]  /*2750*/  FMUL.FTZ R31, R15, R15 ;  /* 0x0000000f0f1f7220 */ /* 0x000fe20000410000 */
[----:B------:R-:W-:Y:S01]  /*2760*/  FADD.FTZ R29, R18, R29 ;  /* 0x0000001d121d7221 */ /* 0x000fe20000010000 */
[--C-:B------:R-:W-:Y:S02]  /*2770*/  HADD2.F32 R18, -RZ, R19.reuse.H0_H0 ;  /* 0x20000013ff127230 */ /* 0x100fe40000004100 */
[----:B------:R-:W-:Y:S01]  /*2780*/  FADD.FTZ R20, R20, R33 ;  /* 0x0000002114147221 */ /* 0x000fe20000010000 */
        /* <DEDUP_REMOVED lines=20> */
[----:B------:R-:W-:Y:S01]  /*28d0*/  FADD.FTZ R29, R22, R23 ;  /* 0x00000017161d7221 */ /* 0x000fe20000010000 */
[----:B------:R-:W-:Y:S01]  /*28e0*/  FFMA.FTZ R28, R20, R20, R31 ;  /* 0x00000014141c7223 */ /* 0x000fe2000001001f */
[----:B------:R-:W-:-:S02]  /*28f0*/  FMUL.FTZ R31, R23, R23 ;  /* 0x00000017171f7220 */ /* 0x000fc40000410000 */
[----:B------:R-:W-:Y:S01]  /*2900*/  FADD.FTZ R29, R26, R29 ;  /* 0x0000001d1a1d7221 */ /* 0x000fe20000010000 */
[----:B------:R-:W-:Y:S02]  /*2910*/  HADD2.F32 R26, -RZ, R27.H0_H0 ;  /* 0x2000001bff1a7230 */ /* 0x000fe40000004100 */
[--C-:B------:R-:W-:Y:S02]  /*2920*/  HADD2.F32 R24, -RZ, R25.reuse.H0_H0 ;  /* 0x20000019ff187230 */ /* 0x100fe40000004100 */
[----:B------:R-:W-:Y:S02]  /*2930*/  HADD2.F32 R25, -RZ, R25.H1_H1 ;  /* 0x30000019ff197230 */ /* 0x000fe40000004100 */
[----:B------:R-:W-:Y:S02]  /*2940*/  HADD2.F32 R27, -RZ, R27.H1_H1 ;  /* 0x3000001bff1b7230 */ /* 0x000fe40000004100 */
[----:B------:R-:W-:Y:S01]  /*2950*/  FADD.FTZ R28, R33, R28 ;  /* 0x0000001c211c7221 */ /* 0x000fe20000010000 */
[----:B------:R-:W-:Y:S01]  /*2960*/  FADD.FTZ R30, R24, R25 ;  /* 0x00000019181e7221 */ /* 0x000fe20000010000 */
[----:B------:R-:W-:Y:S01]  /*2970*/  FFMA.FTZ R31, R22, R22, R31 ;  /* 0x00000016161f7223 */ /* 0x000fe2000001001f */
[----:B------:R-:W-:Y:S01]  /*2980*/  FMUL.FTZ R33, R25, R25 ;  /* 0x0000001919217220 */ /* 0x000fe20000410000 */
[----:B------:R-:W-:-:S02]  /*2990*/  HADD2.F32 R48, -RZ, R49.H0_H0 ;  /* 0x20000031ff307230 */ /* 0x000fc40000004100 */
[----:B------:R-:W-:Y:S01]  /*29a0*/  FADD.FTZ R29, R29, R30 ;  /* 0x0000001e1d1d7221 */ /* 0x000fe20000010000 */
        /* <DEDUP_REMOVED lines=33> */
[--C-:B------:R-:W-:Y:S02]  /*2bc0*/  HADD2.F32 R58, -RZ, R59.reuse.H0_H0 ;  /* 0x2000003bff3a7230 */ /* 0x100fe40000004100 */
[----:B------:R-:W-:Y:S01]  /*2bd0*/  FADD.FTZ R28, R28, R33 ;  /* 0x000000211c1c7221 */ /* 0x000fe20000010000 */
[----:B------:R-:W-:Y:S01]  /*2be0*/  FADD.FTZ R29, R29, R30 ;  /* 0x0000001e1d1d7221 */ /* 0x000fe20000010000 */
[----:B------:R-:W-:Y:S01]  /*2bf0*/  FFMA.FTZ R31, R54, R54, R31 ;  /* 0x00000036361f7223 */ /* 0x000fe2000001001f */
[----:B------:R-:W-:Y:S02]  /*2c00*/  HADD2.F32 R59, -RZ, R59.H1_H1 ;  /* 0x3000003bff3b7230 */ /* 0x000fe40000004100 */
[----:B------:R-:W-:Y:S01]  /*2c10*/  FADD.FTZ R30, R56, R57 ;  /* 0x00000039381e7221 */ /* 0x000fe20000010000 */
        /* <DEDUP_REMOVED lines=8> */
[--C-:B------:R-:W-:Y:S02]  /*2ca0*/  HADD2.F32 R62, -RZ, R63.reuse.H0_H0 ;  /* 0x2000003fff3e7230 */ /* 0x100fe40000004100 */
[----:B------:R-:W-:Y:S01]  /*2cb0*/  FADD.FTZ R28, R28, R33 ;  /* 0x000000211c1c7221 */ /* 0x000fe20000010000 */
[----:B------:R-:W-:Y:S01]  /*2cc0*/  FFMA.FTZ R31, R58, R58, R31 ;  /* 0x0000003a3a1f7223 */ /* 0x000fe2000001001f */
[----:B------:R-:W-:-:S02]  /*2cd0*/  HADD2.F32 R63, -RZ, R63.H1_H1 ;  /* 0x3000003fff3f7230 */ /* 0x000fc40000004100 */
[----:B------:R-:W-:Y:S01]  /*2ce0*/  FADD.FTZ R29, R29, R30 ;  /* 0x0000001e1d1d7221 */ /* 0x000fe20000010000 */
[----:B------:R-:W-:Y:S01]  /*2cf0*/  FMUL.FTZ R33, R61, R61 ;  /* 0x0000003d3d217220 */ /* 0x000fe20000410000 */
[----:B------:R-:W-:Y:S01]  /*2d00*/  FADD.FTZ R30, R60, R61 ;  /* 0x0000003d3c1e7221 */ /* 0x000fe20000010000 */
[----:B------:R-:W-:Y:S01]  /*2d10*/  FADD.FTZ R28, R28, R31 ;  /* 0x0000001f1c1c7221 */ /* 0x000fe20000010000 */
[--C-:B---3--:R-:W-:Y:S02]  /*2d20*/  HADD2.F32 R64, -RZ, R65.reuse.H0_H0 ;  /* 0x20000041ff407230 */ /* 0x108fe40000004100 */
        /* <DEDUP_REMOVED lines=13> */
[--C-:B------:R-:W-:Y:S02]  /*2e00*/  HADD2.F32 R68, -RZ, R69.reuse.H0_H0 ;  /* 0x20000045ff447230 */ /* 0x100fe40000004100 */
[----:B------:R-:W-:Y:S01]  /*2e10*/  FFMA.FTZ R33, R64, R64, R33 ;  /* 0x0000004040217223 */ /* 0x000fe20000010021 */
[----:B------:R-:W-:-:S02]  /*2e20*/  HADD2.F32 R69, -RZ, R69.H1_H1 ;  /* 0x30000045ff457230 */ /* 0x000fc40000004100 */
        /* <DEDUP_REMOVED lines=10> */
[----:B------:R-:W-:-:S02]  /*2ed0*/  HADD2.F32 R70, -RZ, R71.H0_H0 ;  /* 0x20000047ff467230 */ /* 0x000fc40000004100 */
[----:B------:R-:W-:Y:S02]  /*2ee0*/  HADD2.F32 R71, -RZ, R71.H1_H1 ;  /* 0x30000047ff477230 */ /* 0x000fe40000004100 */
[----:B------:R-:W-:-:S03]  /*2ef0*/  FADD.FTZ R29, R29, R30 ;  /* 0x0000001e1d1d7221 */ /* 0x000fc60000010000 */
[----:B------:R-:W-:Y:S01]  /*2f00*/  FMUL.FTZ R31, R71, R71 ;  /* 0x00000047471f7220 */ /* 0x000fe20000410000 */
[----:B------:R-:W-:Y:S01]  /*2f10*/  FADD.FTZ R30, R70, R71 ;  /* 0x00000047461e7221 */ /* 0x000fe20000010000 */
[----:B------:R-:W-:Y:S02]  /*2f20*/  FADD.FTZ R28, R28, R33 ;  /* 0x000000211c1c7221 */ /* 0x000fe40000010000 */
[----:B------:R-:W-:Y:S01]  /*2f30*/  FFMA.FTZ R31, R70, R70, R31 ;  /* 0x00000046461f7223 */ /* 0x000fe2000001001f */
[----:B------:R-:W-:Y:S01]  /*2f40*/  FADD.FTZ R29, R29, R30 ;  /* 0x0000001e1d1d7221 */ /* 0x000fe20000010000 */
[--C-:B------:R-:W-:Y:S02]  /*2f50*/  HADD2.F32 R76, -RZ, R77.reuse.H1_H1 ;  /* 0x3000004dff4c7230 */ /* 0x100fe40000004100 */
[----:B------:R-:W-:Y:S01]  /*2f60*/  FADD.FTZ R28, R28, R31 ;  /* 0x0000001f1c1c7221 */ /* 0x000fe20000010000 */
[----:B------:R-:W-:Y:S02]  /*2f70*/  HADD2.F32 R77, -RZ, R77.H0_H0 ;  /* 0x2000004dff4d7230 */ /* 0x000fe40000004100 */
[----:B------:R-:W-:-:S02]  /*2f80*/  HADD2.F32 R72, -RZ, R73.H1_H1 ;  /* 0x30000049ff487230 */ /* 0x000fc40000004100 */
        /* <DEDUP_REMOVED lines=25> */
[--C-:B----4-:R-:W-:Y:S02]  /*3120*/  HADD2.F32 R80, -RZ, R81.reuse.H1_H1 ;  /* 0x30000051ff507230 */ /* 0x110fe40000004100 */
        /* <DEDUP_REMOVED lines=51> */
.L_x_3184:
[----:B------:R-:W-:Y:S05]  /*3460*/  BSYNC.RECONVERGENT B0 ;  /* 0x0000000000007941 */ /* 0x000fea0003800200 */
.L_x_3183:
        /* <DEDUP_REMOVED lines=39> */
.L_x_3186:
[----:B------:R-:W-:Y:S05]  /*36e0*/  BSYNC.RECONVERGENT B0 ;  /* 0x0000000000007941 */ /* 0x000fea0003800200 */
.L_x_3185:
        /* <DEDUP_REMOVED lines=27> */
.L_x_3189:
[----:B------:R-:W3:Y:S04]  /*38a0*/  LDG.E.STRONG.GPU R30, desc[UR6][R28.64] ;  /* 0x000000061c1e7981 */ /* 0x000ee8000c1ef900 */
[----:B---3--:R-:W-:Y:S01]  /*38b0*/  CCTL.IVALL ;  /* 0x00000000ff00798f */ /* 0x008fe20002000000 */
[----:B------:R-:W-:Y:S05]  /*38c0*/  YIELD ;  /* 0x0000000000007946 */ /* 0x000fea0003800000 */
[----:B------:R-:W-:-:S13]  /*38d0*/  ISETP.NE.AND P2, PT, R30, R35, PT ;  /* 0x000000231e00720c */ /* 0x000fda0003f45270 */
[----:B------:R-:W-:Y:S05]  /*38e0*/  @P2 BRA `(.L_x_3189) ;  /* 0xfffffffc00ec2947 */ /* 0x000fea000383ffff */
.L_x_3188:
        /* <DEDUP_REMOVED lines=16> */
.L_x_3191:
        /* <DEDUP_REMOVED lines=62> */
.L_x_3190:
        /* <DEDUP_REMOVED lines=38> */
.L_x_3192:
        /* <DEDUP_REMOVED lines=19> */
.L_x_3193:
        /* <DEDUP_REMOVED lines=9> */
.L_x_3194:
[----:B------:R-:W-:Y:S05]  /*41f0*/  BSYNC.RECONVERGENT B0 ;  /* 0x0000000000007941 */ /* 0x000fea0003800200 */
.L_x_3187:
[----:B------:R-:W4:Y:S01]  /*4200*/  S2UR UR5, SR_CgaCtaId ;  /* 0x00000000000579c3 */ /* 0x000f220000008800 */
[----:B------:R-:W5:Y:S01]  /*4210*/  LDCU UR8, c[0x0][0x414] ;  /* 0x00008280ff0877ac */ /* 0x000f620008000800 */
[----:B------:R-:W-:Y:S01]  /*4220*/  LOP3.LUT R37, R104, 0xffff, RZ, 0xc0, !PT ;  /* 0x0000ffff68257812 */ /* 0x000fe200078ec0ff */
        /* <DEDUP_REMOVED lines=73> */
[----:B------:R-:W-:-:S05]  /*46c0*/  F2FP.F16.F32.PACK_AB R29, R0, R29 ;  /* 0x0000001d001d723e */ /* 0x000fca00000000ff */
[----:B------:R0:W-:Y:S02]  /*46d0*/  STG.E desc[UR6][R30.64], R29 ;  /* 0x0000001d1e007986 */ /* 0x0001e4000c101906 */
.L_x_3198:
[----:B------:R-:W-:Y:S05]  /*46e0*/  BSYNC.RECONVERGENT B1 ;  /* 0x0000000000017941 */ /* 0x000fea0003800200 */
.L_x_3197:
        /* <DEDUP_REMOVED lines=20> */
.L_x_3200:
[----:B------:R-:W-:Y:S05]  /*4830*/  BSYNC.RECONVERGENT B1 ;  /* 0x0000000000017941 */ /* 0x000fea0003800200 */
.L_x_3199:
        /* <DEDUP_REMOVED lines=24> */
[----:B------:R-:W-:-:S05]  /*49c0*/  F2FP.F16.F32.PACK_AB R3, R0, R3 ;  /* 0x000000030003723e */ /* 0x000fca00000000ff */
[----:B------:R0:W-:Y:S02]  /*49d0*/  STG.E desc[UR6][R28.64], R3 ;  /* 0x000000031c007986 */ /* 0x0001e4000c101906 */
.L_x_3202:
[----:B------:R-:W-:Y:S05]  /*49e0*/  BSYNC.RECONVERGENT B1 ;  /* 0x0000000000017941 */ /* 0x000fea0003800200 */
.L_x_3201:
        /* <DEDUP_REMOVED lines=12> */
[----:B------:R-:W-:Y:S01]  /*4ab0*/  IMAD R5, R116, UR9, R5 ;  /* 0x0000000974057c24 */ /* 0x000fe2000f8e0205 */
[----:B-1----:R-:W-:-:S04]  /*4ac0*/  LEA R4, P1, R2, UR10, 0x1 ;  /* 0x0000000a02047c11 */ /* 0x002fc8000f8208ff */
[----:B------:R-:W-:Y:S01]  /*4ad0*/  IADD3 R5, PT, PT, R3, R5, RZ ;  /* 0x0000000503057210 */ /* 0x000fe20007ffe0ff */
[----:B------:R-:W-:-:S03]  /*4ae0*/  FADD.FTZ R3, R6, -R33 ;  /* 0x8000002106037221 */ /* 0x000fc60000010000 */
[----:B------:R-:W-:Y:S01]  /*4af0*/  LEA.HI.X R5, R2, UR11, R5, 0x1, P1 ;  /* 0x0000000b02057c11 */ /* 0x000fe200088f0c05 */
[----:B------:R-:W-:Y:S01]  /*4b00*/  FMUL.FTZ R3, R3, R32 ;  /* 0x0000002003037220 */ /* 0x000fe20000410000 */
[----:B------:R-:W-:-:S03]  /*4b10*/  FFMA.FTZ R2, R43, R7, R44 ;  /* 0x000000072b027223 */ /* 0x000fc6000001002c */
[----:B------:R-:W-:-:S05]  /*4b20*/  FFMA.FTZ R3, R42, R3, R45 ;  /* 0x000000032a037223 */ /* 0x000fca000001002d */
[----:B------:R-:W-:-:S05]  /*4b30*/  F2FP.F16.F32.PACK_AB R3, R2, R3 ;  /* 0x000000030203723e */ /* 0x000fca00000000ff */
[----:B------:R0:W-:Y:S02]  /*4b40*/  STG.E desc[UR6][R4.64], R3 ;  /* 0x0000000304007986 */ /* 0x0001e4000c101906 */
.L_x_3204:
[----:B------:R-:W-:Y:S05]  /*4b50*/  BSYNC.RECONVERGENT B1 ;  /* 0x0000000000017941 */ /* 0x000fea0003800200 */
.L_x_3203:
        /* <DEDUP_REMOVED lines=18> */
[--C-:B0-----:R-:W-:Y:S01]  /*4c80*/  FADD.FTZ R5, R8, -R33.reuse ;  /* 0x8000002108057221 */ /* 0x101fe20000010000 */
[----:B-1----:R-:W-:Y:S01]  /*4c90*/  MOV R3, R123 ;  /* 0x0000007b00037202 */ /* 0x002fe20000000f00 */
        /* <DEDUP_REMOVED lines=14> */
.L_x_3206:
[----:B------:R-:W-:Y:S05]  /*4d80*/  BSYNC.RECONVERGENT B1 ;  /* 0x0000000000017941 */ /* 0x000fea0003800200 */
.L_x_3205:
[----:B------:R-:W-:Y:S01]  /*4d90*/  BSSY.RECONVERGENT B1, `(.L_x_3207) ;  /* 0x0000016000017945 */ /* 0x000fe20003800200 */
[C---:B------:R-:W-:Y:S02]  /*4da0*/  IADD3 R7, PT, PT, R34.reuse, 0xa0, RZ ;  /* 0x000000a022077810 */ /* 0x040fe40007ffe0ff */
[----:B------:R-:W-:Y:S01]  /*4db0*/  IADD3 R8, PT, PT, R34, 0xb0, RZ ;  /* 0x000000b022087810 */ /* 0x000fe20007ffe0ff */
[----:B------:R-:W-:Y:S06]  /*4dc0*/  @P2 BRA `(.L_x_3208) ;  /* 0x0000000000482947 */ /* 0x000fec0003800000 */
[----:B------:R-:W3:Y:S01]  /*4dd0*/  LDCU.64 UR8, c[0x0][0x3e0] ;  /* 0x00007c00ff0877ac */ /* 0x000ee20008000a00 */
[----:B------:R-:W-:Y:S01]  /*4de0*/  MOV R2, R120 ;  /* 0x0000007800027202 */ /* 0x000fe20000000f00 */
[--C-:B0-2---:R-:W-:Y:S01]  /*4df0*/  FADD.FTZ R5, R10, -R33.reuse ;  /* 0x800000210a057221 */ /* 0x105fe20000010000 */
[----:B-1----:R-:W-:Y:S01]  /*4e00*/  MOV R3, R123 ;  /* 0x0000007b00037202 */ /* 0x002fe20000000f00 */
[----:B------:R-:W0:Y:S01]  /*4e10*/  LDCU.64 UR10, c[0x0][0x380] ;  /* 0x00007000ff0a77ac */ /* 0x000e220008000a00 */
[----:B------:R-:W-:Y:S01]  /*4e20*/  FADD.FTZ R11, R11, -R33 ;  /* 0x800000210b0b7221 */ /* 0x000fe20000010000 */
[----:B------:R-:W-:-:S03]  /*4e30*/  FMUL.FTZ R5, R5, R32 ;  /* 0x0000002005057220 */ /* 0x000fc60000410000 */
[----:B------:R-:W-:-:S04]  /*4e40*/  FMUL.FTZ R11, R11, R32 ;  /* 0x000000200b0b7220 */ /* 0x000fc80000410000 */
[----:B------:R-:W-:Y:S01]  /*4e50*/  FFMA.FTZ R11, R43, R11, R44 ;  /* 0x0000000b2b0b7223 */ /* 0x000fe2000001002c */
[----:B---3--:R-:W-:Y:S02]  /*4e60*/  IMAD R29, R29, UR8, RZ ;  /* 0x000000081d1d7c24 */ /* 0x008fe4000f8e02ff */
        /* <DEDUP_REMOVED lines=8> */
.L_x_3208:
[----:B------:R-:W-:Y:S05]  /*4ef0*/  BSYNC.RECONVERGENT B1 ;  /* 0x0000000000017941 */ /* 0x000fea0003800200 */
.L_x_3207:
        /* <DEDUP_REMOVED lines=20> */
.L_x_3210:
[----:B------:R-:W-:Y:S05]  /*5040*/  BSYNC.RECONVERGENT B1 ;  /* 0x0000000000017941 */ /* 0x000fea0003800200 */
.L_x_3209:
        /* <DEDUP_REMOVED lines=20> */
.L_x_3212:
[----:B------:R-:W-:Y:S05]  /*5190*/  BSYNC.RECONVERGENT B1 ;  /* 0x0000000000017941 */ /* 0x000fea0003800200 */
.L_x_3211:
        /* <DEDUP_REMOVED lines=20> */
.L_x_3214:
[----:B------:R-:W-:Y:S05]  /*52e0*/  BSYNC.RECONVERGENT B1 ;  /* 0x0000000000017941 */ /* 0x000fea0003800200 */
.L_x_3213:
        /* <DEDUP_REMOVED lines=20> */
.L_x_3216:
[----:B------:R-:W-:Y:S05]  /*5430*/  BSYNC.RECONVERGENT B1 ;  /* 0x0000000000017941 */ /* 0x000fea0003800200 */
.L_x_3215:
        /* <DEDUP_REMOVED lines=40> */
.L_x_3218:
[----:B------:R-:W-:Y:S05]  /*56c0*/  BSYNC.RECONVERGENT B1 ;  /* 0x0000000000017941 */ /* 0x000fea0003800200 */
.L_x_3217:
[----:B------:R-:W-:Y:S04]  /*56d0*/  BSSY.RECONVERGENT B1, `(.L_x_3219) ;  /* 0x0000014000017945 */ /* 0x000fe80003800200 */
[----:B------:R-:W-:Y:S05]  /*56e0*/  @P2 BRA `(.L_x_3220) ;  /* 0x0000000000482947 */ /* 0x000fea0003800000 */
        /* <DEDUP_REMOVED lines=18> */
.L_x_3220:
[----:B------:R-:W-:Y:S05]  /*5810*/  BSYNC.RECONVERGENT B1 ;  /* 0x0000000000017941 */ /* 0x000fea0003800200 */
.L_x_3219:
[----:B------:R-:W-:Y:S04]  /*5820*/  BSSY.RECONVERGENT B1, `(.L_x_3221) ;  /* 0x0000014000017945 */ /* 0x000fe80003800200 */
[----:B------:R-:W-:Y:S05]  /*5830*/  @P1 BRA `(.L_x_3222) ;  /* 0x0000000000481947 */ /* 0x000fea0003800000 */
        /* <DEDUP_REMOVED lines=18> */
.L_x_3222:
[----:B------:R-:W-:Y:S05]  /*5960*/  BSYNC.RECONVERGENT B1 ;  /* 0x0000000000017941 */ /* 0x000fea0003800200 */
.L_x_3221:
        /* <DEDUP_REMOVED lines=20> */
.L_x_3224:
[----:B------:R-:W-:Y:S05]  /*5ab0*/  BSYNC.RECONVERGENT B1 ;  /* 0x0000000000017941 */ /* 0x000fea0003800200 */
.L_x_3223:
        /* <DEDUP_REMOVED lines=20> */
.L_x_3226:
[----:B------:R-:W-:Y:S05]  /*5c00*/  BSYNC.RECONVERGENT B1 ;  /* 0x0000000000017941 */ /* 0x000fea0003800200 */
.L_x_3225:
        /* <DEDUP_REMOVED lines=20> */
.L_x_3228:
[----:B------:R-:W-:Y:S05]  /*5d50*/  BSYNC.RECONVERGENT B1 ;  /* 0x0000000000017941 */ /* 0x000fea0003800200 */
.L_x_3227:
        /* <DEDUP_REMOVED lines=35> */
.L_x_3230:
[----:B------:R-:W-:Y:S05]  /*5f90*/  BSYNC.RECONVERGENT B1 ;  /* 0x0000000000017941 */ /* 0x000fea0003800200 */
.L_x_3229:
        /* <DEDUP_REMOVED lines=20> */
.L_x_3232:
[----:B------:R-:W-:Y:S05]  /*60e0*/  BSYNC.RECONVERGENT B1 ;  /* 0x0000000000017941 */ /* 0x000fea0003800200 */
.L_x_3231:
        /* <DEDUP_REMOVED lines=20> */
.L_x_3234:
[----:B------:R-:W-:Y:S05]  /*6230*/  BSYNC.RECONVERGENT B1 ;  /* 0x0000000000017941 */ /* 0x000fea0003800200 */
.L_x_3233:
        /* <DEDUP_REMOVED lines=20> */
.L_x_3236:
[----:B------:R-:W-:Y:S05]  /*6380*/  BSYNC.RECONVERGENT B1 ;  /* 0x0000000000017941 */ /* 0x000fea0003800200 */
.L_x_3235:
        /* <DEDUP_REMOVED lines=33> */
.L_x_3238:
[----:B------:R-:W-:Y:S05]  /*65a0*/  BSYNC.RECONVERGENT B1 ;  /* 0x0000000000017941 */ /* 0x000fea0003800200 */
.L_x_3237:
        /* <DEDUP_REMOVED lines=20> */
.L_x_3240:
[----:B------:R-:W-:Y:S05]  /*66f0*/  BSYNC.RECONVERGENT B1 ;  /* 0x0000000000017941 */ /* 0x000fea0003800200 */
.L_x_3239:
        /* <DEDUP_REMOVED lines=20> */
.L_x_3242:
[----:B------:R-:W-:Y:S05]  /*6840*/  BSYNC.RECONVERGENT B1 ;  /* 0x0000000000017941 */ /* 0x000fea0003800200 */
.L_x_3241:
        /* <DEDUP_REMOVED lines=20> */
.L_x_3244:
[----:B------:R-:W-:Y:S05]  /*6990*/  BSYNC.RECONVERGENT B1 ;  /* 0x0000000000017941 */ /* 0x000fea0003800200 */
.L_x_3243:
        /* <DEDUP_REMOVED lines=20> */
.L_x_3246:
[----:B------:R-:W-:Y:S05]  /*6ae0*/  BSYNC.RECONVERGENT B1 ;  /* 0x0000000000017941 */ /* 0x000fea0003800200 */
.L_x_3245:
        /* <DEDUP_REMOVED lines=20> */
.L_x_3248:
[----:B------:R-:W-:Y:S05]  /*6c30*/  BSYNC.RECONVERGENT B1 ;  /* 0x0000000000017941 */ /* 0x000fea0003800200 */
.L_x_3247:
        /* <DEDUP_REMOVED lines=34> */
.L_x_3250:
[----:B------:R-:W-:Y:S05]  /*6e60*/  BSYNC.RECONVERGENT B1 ;  /* 0x0000000000017941 */ /* 0x000fea0003800200 */
.L_x_3249:
        /* <DEDUP_REMOVED lines=20> */
.L_x_3252:
[----:B------:R-:W-:Y:S05]  /*6fb0*/  BSYNC.RECONVERGENT B1 ;  /* 0x0000000000017941 */ /* 0x000fea0003800200 */
.L_x_3251:
        /* <DEDUP_REMOVED lines=9> */
[----:B------:R-:W-:-:S04]  /*7050*/  FMUL.FTZ R77, R77, R32 ;  /* 0x000000204d4d7220 */ /* 0x000fc80000410000 */
        /* <DEDUP_REMOVED lines=10> */
.L_x_3254:
[----:B------:R-:W-:Y:S05]  /*7100*/  BSYNC.RECONVERGENT B1 ;  /* 0x0000000000017941 */ /* 0x000fea0003800200 */
.L_x_3253:
        /* <DEDUP_REMOVED lines=20> */
.L_x_3256:
[----:B------:R-:W-:Y:S05]  /*7250*/  BSYNC.RECONVERGENT B1 ;  /* 0x0000000000017941 */ /* 0x000fea0003800200 */
.L_x_3255:
        /* <DEDUP_REMOVED lines=20> */
.L_x_3258:
[----:B------:R-:W-:Y:S05]  /*73a0*/  BSYNC.RECONVERGENT B1 ;  /* 0x0000000000017941 */ /* 0x000fea0003800200 */
.L_x_3257:
        /* <DEDUP_REMOVED lines=10> */
[----:B------:R-:W-:Y:S01]  /*7450*/  F2FP.F16.F32.PACK_AB R5, R44, R5 ;  /* 0x000000052c05723e */ /* 0x000fe200000000ff */
        /* <DEDUP_REMOVED lines=8> */
.L_x_3196:
        /* <DEDUP_REMOVED lines=38> */
.L_x_3261:
[----:B------:R-:W-:Y:S05]  /*7740*/  BSYNC.RECONVERGENT B1 ;  /* 0x0000000000017941 */ /* 0x000fea0003800200 */
.L_x_3260:
        /* <DEDUP_REMOVED lines=28> */
[----:B------:R-:W-:-:S05]  /*7910*/  F2FP.F16.F32.PACK_AB R119, R119, R30 ;  /* 0x0000001e7777723e */ /* 0x000fca00000000ff */
[----:B------:R1:W-:Y:S02]  /*7920*/  STG.E desc[UR6][R2.64], R119 ;  /* 0x0000007702007986 */ /* 0x0003e4000c101906 */
.L_x_3263:
[----:B------:R-:W-:Y:S05]  /*7930*/  BSYNC.RECONVERGENT B1 ;  /* 0x0000000000017941 */ /* 0x000fea0003800200 */
.L_x_3262:
        /* <DEDUP_REMOVED lines=36> */
.L_x_3265:
[----:B------:R-:W-:Y:S05]  /*7b80*/  BSYNC.RECONVERGENT B1 ;  /* 0x0000000000017941 */ /* 0x000fea0003800200 */
.L_x_3264:
[----:B------:R-:W-:Y:S01]  /*7b90*/  BSSY.RECONVERGENT B1, `(.L_x_3266) ;  /* 0x0000020000017945 */ /* 0x000fe20003800200 */
[C---:B------:R-:W-:Y:S02]  /*7ba0*/  IADD3 R28, PT, PT, R34.reuse, 0x50, RZ ;  /* 0x00000050221c7810 */ /* 0x040fe40007ffe0ff */
[----:B------:R-:W-:Y:S01]  /*7bb0*/  IADD3 R0, PT, PT, R34, 0x60, RZ ;  /* 0x0000006022007810 */ /* 0x000fe20007ffe0ff */
[----:B------:R-:W-:Y:S06]  /*7bc0*/  @P3 BRA `(.L_x_3267) ;  /* 0x0000000000703947 */ /* 0x000fec0003800000 */
[--C-:B0-----:R-:W-:Y:S01]  /*7bd0*/  FADD.FTZ R3, R6, -R33.reuse ;  /* 0x8000002106037221 */ /* 0x101fe20000010000 */
        /* <DEDUP_REMOVED lines=27> */
.L_x_3267:
[----:B------:R-:W-:Y:S05]  /*7d90*/  BSYNC.RECONVERGENT B1 ;  /* 0x0000000000017941 */ /* 0x000fea0003800200 */
.L_x_3266:
        /* <DEDUP_REMOVED lines=44> */
.L_x_3269:
[----:B------:R-:W-:Y:S05]  /*8060*/  BSYNC.RECONVERGENT B1 ;  /* 0x0000000000017941 */ /* 0x000fea0003800200 */
.L_x_3268:
        /* <DEDUP_REMOVED lines=28> */
[----:B------:R-:W-:-:S05]  /*8230*/  F2FP.F16.F32.PACK_AB R9, R40, R9 ;  /* 0x000000092809723e */ /* 0x000fca00000000ff */
[----:B------:R2:W-:Y:S02]  /*8240*/  STG.E desc[UR6][R4.64], R9 ;  /* 0x0000000904007986 */ /* 0x0005e4000c101906 */
.L_x_3271:
[----:B------:R-:W-:Y:S05]  /*8250*/  BSYNC.RECONVERGENT B1 ;  /* 0x0000000000017941 */ /* 0x000fea0003800200 */
.L_x_3270:
        /* <DEDUP_REMOVED lines=30> */
.L_x_3273:
[----:B------:R-:W-:Y:S05]  /*8440*/  BSYNC.RECONVERGENT B1 ;  /* 0x0000000000017941 */ /* 0x000fea0003800200 */
.L_x_3272:
[----:B------:R-:W-:Y:S04]  /*8450*/  BSSY.RECONVERGENT B1, `(.L_x_3274) ;  /* 0x000001e000017945 */ /* 0x000fe80003800200 */
[----:B------:R-:W-:Y:S05]  /*8460*/  @P1 BRA `(.L_x_3275) ;  /* 0x0000000000701947 */ /* 0x000fea0003800000 */
[--C-:B01----:R-:W-:Y:S01]  /*8470*/  FADD.FTZ R3, R14, -R33.reuse ;  /* 0x800000210e037221 */ /* 0x103fe20000010000 */
[----:B------:R-:W-:Y:S01]  /*8480*/  FADD.FTZ R15, R15, -R33 ;  /* 0x800000210f0f7221 */ /* 0x000fe20000010000 */
        /* <DEDUP_REMOVED lines=26> */
.L_x_3275:
[----:B------:R-:W-:Y:S05]  /*8630*/  BSYNC.RECONVERGENT B1 ;  /* 0x0000000000017941 */ /* 0x000fea0003800200 */
.L_x_3274:
[----:B------:R-:W-:Y:S04]  /*8640*/  BSSY.RECONVERGENT B1, `(.L_x_3276) ;  /* 0x000001e000017945 */ /* 0x000fe80003800200 */
[----:B------:R-:W-:Y:S05]  /*8650*/  @P3 BRA `(.L_x_3277) ;  /* 0x0000000000703947 */ /* 0x000fea0003800000 */
[--C-:B01--4-:R-:W-:Y:S01]  /*8660*/  FADD.FTZ R3, R16, -R33.reuse ;  /* 0x8000002110037221 */ /* 0x113fe20000010000 */
        /* <DEDUP_REMOVED lines=27> */
.L_x_3277:
[----:B------:R-:W-:Y:S05]  /*8820*/  BSYNC.RECONVERGENT B1 ;  /* 0x0000000000017941 */ /* 0x000fea0003800200 */
.L_x_3276:
        /* <DEDUP_REMOVED lines=30> */
.L_x_3279:
[----:B------:R-:W-:Y:S05]  /*8a10*/  BSYNC.RECONVERGENT B1 ;  /* 0x0000000000017941 */ /* 0x000fea0003800200 */
.L_x_3278:
        /* <DEDUP_REMOVED lines=50> */
.L_x_3281:
[----:B------:R-:W-:Y:S05]  /*8d40*/  BSYNC.RECONVERGENT B1 ;  /* 0x0000000000017941 */ /* 0x000fea0003800200 */
.L_x_3280:
        /* <DEDUP_REMOVED lines=28> */
[----:B------:R-:W-:-:S05]  /*8f10*/  F2FP.F16.F32.PACK_AB R15, R15, R12 ;  /* 0x0000000c0f0f723e */ /* 0x000fca00000000ff */
[----:B------:R1:W-:Y:S02]  /*8f20*/  STG.E desc[UR6][R4.64], R15 ;  /* 0x0000000f04007986 */ /* 0x0003e4000c101906 */
.L_x_3283:
[----:B------:R-:W-:Y:S05]  /*8f30*/  BSYNC.RECONVERGENT B1 ;  /* 0x0000000000017941 */ /* 0x000fea0003800200 */
.L_x_3282:
        /* <DEDUP_REMOVED lines=30> */
.L_x_3285:
[----:B------:R-:W-:Y:S05]  /*9120*/  BSYNC.RECONVERGENT B1 ;  /* 0x0000000000017941 */ /* 0x000fea0003800200 */
.L_x_3284:
[----:B------:R-:W-:Y:S04]  /*9130*/  BSSY.RECONVERGENT B1, `(.L_x_3286) ;  /* 0x000001e000017945 */ /* 0x000fe80003800200 */
[----:B------:R-:W-:Y:S05]  /*9140*/  @P6 BRA `(.L_x_3287) ;  /* 0x0000000000706947 */ /* 0x000fea0003800000 */
[--C-:B--2---:R-:W-:Y:S01]  /*9150*/  FADD.FTZ R3, R26, -R33.reuse ;  /* 0x800000211a037221 */ /* 0x104fe20000010000 */
        /* <DEDUP_REMOVED lines=25> */
[----:B------:R-:W-:-:S05]  /*92f0*/  F2FP.F16.F32.PACK_AB R15, R15, R12 ;  /* 0x0000000c0f0f723e */ /* 0x000fca00000000ff */
[----:B------:R3:W-:Y:S02]  /*9300*/  STG.E desc[UR6][R4.64], R15 ;  /* 0x0000000f04007986 */ /* 0x0007e4000c101906 */
.L_x_3287:
[----:B------:R-:W-:Y:S05]  /*9310*/  BSYNC.RECONVERGENT B1 ;  /* 0x0000000000017941 */ /* 0x000fea0003800200 */
.L_x_3286:
        /* <DEDUP_REMOVED lines=28> */
[----:B------:R-:W-:-:S05]  /*94e0*/  F2FP.F16.F32.PACK_AB R13, R13, R0 ;  /* 0x000000000d0d723e */ /* 0x000fca00000000ff */
[----:B------:R4:W-:Y:S02]  /*94f0*/  STG.E desc[UR6][R4.64], R13 ;  /* 0x0000000d04007986 */ /* 0x0009e4000c101906 */
.L_x_3289:
[----:B------:R-:W-:Y:S05]  /*9500*/  BSYNC.RECONVERGENT B1 ;  /* 0x0000000000017941 */ /* 0x000fea0003800200 */
.L_x_3288:
[----:B------:R-:W-:Y:S04]  /*9510*/  BSSY.RECONVERGENT B1, `(.L_x_3290) ;  /* 0x000001e000017945 */ /* 0x000fe80003800200 */
[----:B------:R-:W-:Y:S05]  /*9520*/  @P4 BRA `(.L_x_3291) ;  /* 0x0000000000704947 */ /* 0x000fea0003800000 */
[--C-:B--2---:R-:W-:Y:S01]  /*9530*/  FADD.FTZ R3, R50, -R33.reuse ;  /* 0x8000002132037221 */ /* 0x104fe20000010000 */
[----:B------:R-:W-:Y:S01]  /*9540*/  FADD.FTZ R51, R51, -R33 ;  /* 0x8000002133337221 */ /* 0x000fe20000010000 */
[----:B------:R-:W2:Y:S01]  /*9550*/  LDCU.64 UR8, c[0x0][0x3e0] ;  /* 0x00007c00ff0877ac */ /* 0x000ea20008000a00 */
        /* <DEDUP_REMOVED lines=8> */
[----:B01-34-:R-:W-:-:S05]  /*95e0*/  FMUL.FTZ R4, R51, -1.4426950216293334961 ;  /* 0xbfb8aa3b33047820 */ /* 0x01bfca0000410000 */
        /* <DEDUP_REMOVED lines=9> */
[----:B-----5:R-:W-:-:S04]  /*9680*/  LEA R4, P1, R2, UR10, 0x1 ;  /* 0x0000000a02047c11 */ /* 0x020fc8000f8208ff */
[----:B------:R-:W-:Y:S02]  /*9690*/  LEA.HI.X R5, R2, UR11, R5, 0x1, P1 ;  /* 0x0000000b02057c11 */ /* 0x000fe400088f0c05 */
[----:B------:R-:W1:Y:S01]  /*96a0*/  MUFU.RCP R8, R8 ;  /* 0x0000000800087308 */ /* 0x000e620000001000 */
[----:B0-----:R-:W-:Y:S01]  /*96b0*/  FMUL.FTZ R0, R12, R7 ;  /* 0x000000070c007220 */ /* 0x001fe20000410000 */
[----:B-1----:R-:W-:-:S05]  /*96c0*/  FMUL.FTZ R9, R51, R8 ;  /* 0x0000000833097220 */ /* 0x002fca0000410000 */
[----:B------:R-:W-:-:S05]  /*96d0*/  F2FP.F16.F32.PACK_AB R9, R9, R0 ;  /* 0x000000000909723e */ /* 0x000fca00000000ff */
[----:B------:R0:W-:Y:S02]  /*96e0*/  STG.E desc[UR6][R4.64], R9 ;  /* 0x0000000904007986 */ /* 0x0001e4000c101906 */
.L_x_3291:
[----:B------:R-:W-:Y:S05]  /*96f0*/  BSYNC.RECONVERGENT B1 ;  /* 0x0000000000017941 */ /* 0x000fea0003800200 */
.L_x_3290:
        /* <DEDUP_REMOVED lines=17> */
[--C-:B-1-34-:R-:W-:Y:S01]  /*9810*/  FADD.FTZ R5, R52, -R33.reuse ;  /* 0x8000002134057221 */ /* 0x11afe20000010000 */
        /* <DEDUP_REMOVED lines=27> */
.L_x_3293:
[----:B------:R-:W-:Y:S05]  /*99d0*/  BSYNC.RECONVERGENT B1 ;  /* 0x0000000000017941 */ /* 0x000fea0003800200 */
.L_x_3292:
        /* <DEDUP_REMOVED lines=8> */
[----:B01-34-:R-:W-:Y:S01]  /*9a60*/  FFMA.FTZ R5, R42, R3, R45 ;  /* 0x000000032a057223 */ /* 0x01bfe2000001002d */
[----:B------:R-:W-:Y:S01]  /*9a70*/  FFMA.FTZ R55, R43, R55, R44 ;  /* 0x000000372b377223 */ /* 0x000fe2000001002c */
        /* <DEDUP_REMOVED lines=15> */
[----:B0-----:R-:W-:-:S03]  /*9b70*/  FMUL.FTZ R6, R5, R8 ;  /* 0x0000000805067220 */ /* 0x001fc60000410000 */
[----:B------:R-:W-:Y:S01]  /*9b80*/  LEA.HI.X R5, R2, UR11, R13, 0x1, P1 ;  /* 0x0000000b02057c11 */ /* 0x000fe200088f0c0d */
[----:B-1----:R-:W-:-:S05]  /*9b90*/  FMUL.FTZ R11, R55, R10 ;  /* 0x0000000a370b7220 */ /* 0x002fca0000410000 */
[----:B------:R-:W-:-:S05]  /*9ba0*/  F2FP.F16.F32.PACK_AB R11, R11, R6 ;  /* 0x000000060b0b723e */ /* 0x000fca00000000ff */
[----:B------:R2:W-:Y:S02]  /*9bb0*/  STG.E desc[UR6][R4.64], R11 ;  /* 0x0000000b04007986 */ /* 0x0005e4000c101906 */
.L_x_3295:
[----:B------:R-:W-:Y:S05]  /*9bc0*/  BSYNC.RECONVERGENT B1 ;  /* 0x0000000000017941 */ /* 0x000fea0003800200 */
.L_x_3294:
        /* <DEDUP_REMOVED lines=30> */
.L_x_3297:
[----:B------:R-:W-:Y:S05]  /*9db0*/  BSYNC.RECONVERGENT B1 ;  /* 0x0000000000017941 */ /* 0x000fea0003800200 */
.L_x_3296:
        /* <DEDUP_REMOVED lines=8> */
[----:B------:R-:W5:Y:S02]  /*9e40*/  LDCU.64 UR10, c[0x0][0x380] ;  /* 0x00007000ff0a77ac */ /* 0x000f640008000a00 */
[----:B-1234-:R-:W-:Y:S01]  /*9e50*/  FFMA.FTZ R5, R42, R3, R45 ;  /* 0x000000032a057223 */ /* 0x01efe2000001002d */
[----:B------:R-:W-:Y:S01]  /*9e60*/  FFMA.FTZ R59, R43, R59, R44 ;  /* 0x0000003b2b3b7223 */ /* 0x000fe2000001002c */
[----:B------:R-:W-:-:S02]  /*9e70*/  MOV R3, R123 ;  /* 0x0000007b00037202 */ /* 0x000fc40000000f00 */
[----:B------:R-:W-:Y:S01]  /*9e80*/  FMUL.FTZ R0, R5, -1.4426950216293334961 ;  /* 0xbfb8aa3b05007820 */ /* 0x000fe20000410000 */
[----:B------:R-:W-:-:S05]  /*9e90*/  FMUL.FTZ R4, R59, -1.4426950216293334961 ;  /* 0xbfb8aa3b3b047820 */ /* 0x000fca0000410000 */
        /* <DEDUP_REMOVED lines=9> */
[----:B-----5:R-:W-:-:S06]  /*9f30*/  LEA R4, P1, R2, UR10, 0x1 ;  /* 0x0000000a02047c11 */ /* 0x020fcc000f8208ff */
[----:B------:R-:W0:Y:S01]  /*9f40*/  MUFU.RCP R8, R8 ;  /* 0x0000000800087308 */ /* 0x000e220000001000 */
[----:B-1----:R-:W-:Y:S01]  /*9f50*/  FMUL.FTZ R0, R5, R6 ;  /* 0x0000000605007220 */ /* 0x002fe20000410000 */
[----:B------:R-:W-:Y:S01]  /*9f60*/  LEA.HI.X R5, R2, UR11, R47, 0x1, P1 ;  /* 0x0000000b02057c11 */ /* 0x000fe200088f0c2f */
[----:B0-----:R-:W-:-:S05]  /*9f70*/  FMUL.FTZ R9, R59, R8 ;  /* 0x000000083b097220 */ /* 0x001fca0000410000 */
[----:B------:R-:W-:-:S05]  /*9f80*/  F2FP.F16.F32.PACK_AB R9, R9, R0 ;  /* 0x000000000909723e */ /* 0x000fca00000000ff */
[----:B------:R0:W-:Y:S02]  /*9f90*/  STG.E desc[UR6][R4.64], R9 ;  /* 0x0000000904007986 */ /* 0x0001e4000c101906 */
.L_x_3299:
[----:B------:R-:W-:Y:S05]  /*9fa0*/  BSYNC.RECONVERGENT B1 ;  /* 0x0000000000017941 */ /* 0x000fea0003800200 */
.L_x_3298:
        /* <DEDUP_REMOVED lines=43> */
.L_x_3301:
[----:B------:R-:W-:Y:S05]  /*a260*/  BSYNC.RECONVERGENT B1 ;  /* 0x0000000000017941 */ /* 0x000fea0003800200 */
.L_x_3300:
        /* <DEDUP_REMOVED lines=30> */
.L_x_3303:
[----:B------:R-:W-:Y:S05]  /*a450*/  BSYNC.RECONVERGENT B1 ;  /* 0x0000000000017941 */ /* 0x000fea0003800200 */
.L_x_3302:
        /* <DEDUP_REMOVED lines=30> */
.L_x_3305:
[----:B------:R-:W-:Y:S05]  /*a640*/  BSYNC.RECONVERGENT B1 ;  /* 0x0000000000017941 */ /* 0x000fea0003800200 */
.L_x_3304:
        /* <DEDUP_REMOVED lines=28> */
[----:B------:R-:W-:-:S05]  /*a810*/  F2FP.F16.F32.PACK_AB R7, R10, R7 ;  /* 0x000000070a07723e */ /* 0x000fca00000000ff */
[----:B------:R0:W-:Y:S02]  /*a820*/  STG.E desc[UR6][R4.64], R7 ;  /* 0x0000000704007986 */ /* 0x0001e4000c101906 */
.L_x_3307:
[----:B------:R-:W-:Y:S05]  /*a830*/  BSYNC.RECONVERGENT B1 ;  /* 0x0000000000017941 */ /* 0x000fea0003800200 */
.L_x_3306:
        /* <DEDUP_REMOVED lines=30> */
.L_x_3309:
[----:B------:R-:W-:Y:S05]  /*aa20*/  BSYNC.RECONVERGENT B1 ;  /* 0x0000000000017941 */ /* 0x000fea0003800200 */
.L_x_3308:
        /* <DEDUP_REMOVED lines=30> */
.L_x_3311:
[----:B------:R-:W-:Y:S05]  /*ac10*/  BSYNC.RECONVERGENT B1 ;  /* 0x0000000000017941 */ /* 0x000fea0003800200 */
.L_x_3310:
        /* <DEDUP_REMOVED lines=45> */
.L_x_3313:
[----:B------:R-:W-:Y:S05]  /*aef0*/  BSYNC.RECONVERGENT B1 ;  /* 0x0000000000017941 */ /* 0x000fea0003800200 */
.L_x_3312:
        /* <DEDUP_REMOVED lines=28> */
[----:B------:R-:W-:-:S05]  /*b0c0*/  F2FP.F16.F32.PACK_AB R13, R13, R10 ;  /* 0x0000000a0d0d723e */ /* 0x000fca00000000ff */
[----:B------:R1:W-:Y:S02]  /*b0d0*/  STG.E desc[UR6][R6.64], R13 ;  /* 0x0000000d06007986 */ /* 0x0003e4000c101906 */
.L_x_3315:
[----:B------:R-:W-:Y:S05]  /*b0e0*/  BSYNC.RECONVERGENT B1 ;  /* 0x0000000000017941 */ /* 0x000fea0003800200 */
.L_x_3314:
        /* <DEDUP_REMOVED lines=28> */
[----:B------:R-:W-:-:S05]  /*b2b0*/  F2FP.F16.F32.PACK_AB R11, R11, R0 ;  /* 0x000000000b0b723e */ /* 0x000fca00000000ff */
[----:B------:R2:W-:Y:S02]  /*b2c0*/  STG.E desc[UR6][R6.64], R11 ;  /* 0x0000000b06007986 */ /* 0x0005e4000c101906 */
.L_x_3317:
[----:B------:R-:W-:Y:S05]  /*b2d0*/  BSYNC.RECONVERGENT B1 ;  /* 0x0000000000017941 */ /* 0x000fea0003800200 */
.L_x_3316:
        /* <DEDUP_REMOVED lines=30> */
.L_x_3319:
[----:B------:R-:W-:Y:S05]  /*b4c0*/  BSYNC.RECONVERGENT B1 ;  /* 0x0000000000017941 */ /* 0x000fea0003800200 */
.L_x_3318:
        /* <DEDUP_REMOVED lines=28> */
[----:B------:R-:W-:-:S05]  /*b690*/  F2FP.F16.F32.PACK_AB R9, R9, R0 ;  /* 0x000000000909723e */ /* 0x000fca00000000ff */
[----:B------:R4:W-:Y:S02]  /*b6a0*/  STG.E desc[UR6][R4.64], R9 ;  /* 0x0000000904007986 */ /* 0x0009e4000c101906 */
.L_x_3321:
[----:B------:R-:W-:Y:S05]  /*b6b0*/  BSYNC.RECONVERGENT B1 ;  /* 0x0000000000017941 */ /* 0x000fea0003800200 */
.L_x_3320:
        /* <DEDUP_REMOVED lines=26> */
[----:B------:R-:W-:-:S05]  /*b860*/  F2FP.F16.F32.PACK_AB R7, R7, R0 ;  /* 0x000000000707723e */ /* 0x000fca00000000ff */
[----:B------:R0:W-:Y:S02]  /*b870*/  STG.E desc[UR6][R2.64], R7 ;  /* 0x0000000702007986 */ /* 0x0001e4000c101906 */
.L_x_3259:
[----:B------:R-:W-:Y:S05]  /*b880*/  BSYNC.RECONVERGENT B0 ;  /* 0x0000000000007941 */ /* 0x000fea0003800200 */
.L_x_3195:
        /* <DEDUP_REMOVED lines=8> */
.L_x_3323:
        /* <DEDUP_REMOVED lines=15> */
.L_x_4548:


//--------------------- .text._Z35group_norm_nhwc_fwd_one_pass_kernelI11Fp16IOFp16WLi64ELi56ELi448EEv26Group_norm_nhwc_fwd_params --------------------------
	.section	.text._Z35group_norm_nhwc_fwd_one_pass_kernelI11Fp16IOFp16WLi64ELi56ELi448EEv26Group_norm_nhwc_fwd_params,"ax",@progbits
	.align	128
        .global         _Z35group_norm_nhwc_fwd_one_pass_kernelI11Fp16IOFp16WLi64ELi56ELi448EEv26Group_norm_nhwc_fwd_params
        .type           _Z35group_norm_nhwc_fwd_one_pass_kernelI11Fp16IOFp16WLi64ELi56ELi448EEv26Group_norm_nhwc_fwd_params,@function
        .size           _Z35group_norm_nhwc_fwd_one_pass_kernelI11Fp16IOFp16WLi64ELi56ELi448EEv26Group_norm_nhwc_fwd_params,(.L_x_4549 - _Z35group_norm_nhwc_fwd_one_pass_kernelI11Fp16IOFp16WLi64ELi56ELi448EEv26Group_norm_nhwc_fwd_params)
        .other          _Z35group_norm_nhwc_fwd_one_pass_kernelI11Fp16IOFp16WLi64ELi56ELi448EEv26Group_norm_nhwc_fwd_params,@"STO_CUDA_ENTRY STV_DEFAULT"
_Z35group_norm_nhwc_fwd_one_pass_kernelI11Fp16IOFp16WLi64ELi56ELi448EEv26Group_norm_nhwc_fwd_params:
.text._Z35group_norm_nhwc_fwd_one_pass_kernelI11Fp16IOFp16WLi64ELi56ELi448EEv26Group_norm_nhwc_fwd_params:
        /* <DEDUP_REMOVED lines=25> */
.L_x_3351:
        /* <DEDUP_REMOVED lines=42> */
[----:B------:R-:W-:Y:S02]  /*0430*/  IADD3 R3, PT, PT, -R13, RZ, RZ ;  /* 0x000000ff0d037210 */ /* 0x000fe40007ffe1ff */
[----:B------:R-:W-:Y:S02]  /*0440*/  IADD3 R5, PT, PT, R5, R4, RZ ;  /* 0x0000000405057210 */ /* 0x000fe40007ffe0ff */
[----:B------:R-:W-:Y:S01]  /*0450*/  IADD3 R0, PT, PT, R23, 0x20, RZ ;  /* 0x0000002017007810 */ /* 0x000fe20007ffe0ff */
[----:B------:R-:W-:Y:S01]  /*0460*/  IMAD R20, R2, R3, UR7 ;  /* 0x0000000702147e24 */ /* 0x000fe2000f8e0203 */
[----:B------:R-:W-:Y:S01]  /*0470*/  SHF.L.U32 R5, R5, 0x1, RZ ;  /* 0x0000000105057819 */ /* 0x000fe200000006ff */
[----:B------:R-:W1:Y:S01]  /*0480*/  @!P1 LDC.64 R6, c[0x0][0x3e0] ;  /* 0x0000f800ff069b82 */ /* 0x000e620000000a00 */
[----:B------:R-:W-:Y:S01]  /*0490*/  ISETP.GE.U32.AND P3, PT, R0, UR8, PT ;  /* 0x0000000800007c0c */ /* 0x000fe2000bf66070 */
[----:B------:R-:W-:Y:S01]  /*04a0*/  IMAD R20, R20, 0x38, RZ ;  /* 0x0000003814147824 */ /* 0x000fe200078e02ff */
[----:B------:R-:W-:Y:S01]  /*04b0*/  LOP3.LUT R25, R5, 0xffff, RZ, 0xc0, !PT ;  /* 0x0000ffff05197812 */ /* 0x000fe200078ec0ff */
[----:B------:R-:W-:Y:S01]  /*04c0*/  VIADD R2, R23, 0x30 ;  /* 0x0000003017027836 */ /* 0x000fe20000000000 */
[----:B------:R-:W-:-:S02]  /*04d0*/  SHF.R.S32.HI R5, RZ, 0x1f, R0 ;  /* 0x0000001fff057819 */ /* 0x000fc40000011400 */
[----:B------:R-:W-:Y:S01]  /*04e0*/  SHF.R.S32.HI R3, RZ, 0x1f, R13 ;  /* 0x0000001fff037819 */ /* 0x000fe2000001140d */
[----:B------:R-:W3:Y:S01]  /*04f0*/  @!P2 LDC.64 R10, c[0x0][0x390] ;  /* 0x0000e400ff0aab82 */ /* 0x000ee20000000a00 */
[C---:B------:R-:W-:Y:S02]  /*0500*/  IADD3 R24, P4, PT, R20.reuse, R25, RZ ;  /* 0x0000001914187210 */ /* 0x040fe40007f9e0ff */
[----:B------:R-:W-:Y:S01]  /*0510*/  ISETP.GE.AND.EX P3, PT, R5, UR9, PT, P3 ;  /* 0x0000000905007c0c */ /* 0x000fe2000bf66330 */
[----:B--2---:R-:W-:Y:S01]  /*0520*/  IMAD R12, R3, UR10, RZ ;  /* 0x0000000a030c7c24 */ /* 0x004fe2000f8e02ff */
[----:B------:R-:W-:Y:S02]  /*0530*/  LEA.HI.X.SX32 R25, R20, RZ, 0x1, P4 ;  /* 0x000000ff14197211 */ /* 0x000fe400020f0eff */
[----:B------:R-:W-:Y:S01]  /*0540*/  ISETP.GE.U32.AND P4, PT, R2, UR8, PT ;  /* 0x0000000802007c0c */ /* 0x000fe2000bf86070 */
[C---:B------:R-:W-:Y:S01]  /*0550*/  IMAD R27, R13.reuse, UR11, R12 ;  /* 0x0000000b0d1b7c24 */ /* 0x040fe2000f8e020c */
[----:B------:R-:W-:Y:S01]  /*0560*/  SHF.R.S32.HI R3, RZ, 0x1f, R2 ;  /* 0x0000001fff037819 */ /* 0x000fe20000011402 */
[----:B------:R-:W-:-:S02]  /*0570*/  IMAD.WIDE.U32 R24, R13, UR10, R24 ;  /* 0x0000000a0d187c25 */ /* 0x000fc4000f8e0018 */
[----:B------:R-:W2:Y:S01]  /*0580*/  @!P1 LDC.64 R12, c[0x0][0x390] ;  /* 0x0000e400ff0c9b82 */ /* 0x000ea20000000a00 */
[----:B------:R-:W-:Y:S01]  /*0590*/  ISETP.GE.AND.EX P4, PT, R3, UR9, PT, P4 ;  /* 0x0000000903007c0c */ /* 0x000fe2000bf86340 */
[----:B0-----:R-:W-:Y:S01]  /*05a0*/  @!P2 IMAD R16, R15, R8, RZ ;  /* 0x000000080f10a224 */ /* 0x001fe200078e02ff */
[----:B------:R-:W-:Y:S01]  /*05b0*/  IADD3 R27, PT, PT, R25, R27, RZ ;  /* 0x0000001b191b7210 */ /* 0x000fe20007ffe0ff */
[----:B-1----:R-:W-:Y:S01]  /*05c0*/  @!P1 IMAD R18, R17, R6, RZ ;  /* 0x0000000611129224 */ /* 0x002fe200078e02ff */
[-C--:B------:R-:W-:Y:S01]  /*05d0*/  @!P2 MOV R26, R24.reuse ;  /* 0x00000018001aa202 */ /* 0x080fe20000000f00 */
[----:B------:R-:W-:Y:S01]  /*05e0*/  @!P2 IMAD R17, R23, R9, R16 ;  /* 0x000000091711a224 */ /* 0x000fe200078e0210 */
[----:B------:R-:W-:Y:S01]  /*05f0*/  @!P1 MOV R19, R27 ;  /* 0x0000001b00139202 */ /* 0x000fe20000000f00 */
[----:B------:R-:W0:Y:S01]  /*0600*/  @!P3 LDC.64 R14, c[0x0][0x3e0] ;  /* 0x0000f800ff0ebb82 */ /* 0x000e220000000a00 */
[----:B------:R-:W-:Y:S01]  /*0610*/  @!P1 IMAD R21, R29, R7, R18 ;  /* 0x000000071d159224 */ /* 0x000fe200078e0212 */
[----:B------:R-:W-:Y:S01]  /*0620*/  @!P1 MOV R18, R24 ;  /* 0x0000001800129202 */ /* 0x000fe20000000f00 */
[----:B------:R-:W-:-:S04]  /*0630*/  @!P2 IMAD.WIDE.U32 R8, R23, R8, R26 ;  /* 0x000000081708a225 */ /* 0x000fc800078e001a */
[----:B------:R-:W-:Y:S01]  /*0640*/  @!P1 IMAD.WIDE.U32 R18, R29, R6, R18 ;  /* 0x000000061d129225 */ /* 0x000fe200078e0012 */
[----:B------:R-:W-:Y:S01]  /*0650*/  @!P2 IADD3 R17, PT, PT, R9, R17, RZ ;  /* 0x000000110911a210 */ /* 0x000fe20007ffe0ff */
[----:B------:R-:W1:Y:S01]  /*0660*/  @!P4 LDC.64 R6, c[0x0][0x3e0] ;  /* 0x0000f800ff06cb82 */ /* 0x000e620000000a00 */
[C---:B---3--:R-:W-:Y:S02]  /*0670*/  @!P2 LEA R16, P5, R8.reuse, R10, 0x1 ;  /* 0x0000000a0810a211 */ /* 0x048fe400078a08ff */
[----:B------:R-:W-:Y:S02]  /*0680*/  @!P1 IADD3 R21, PT, PT, R19, R21, RZ ;  /* 0x0000001513159210 */ /* 0x000fe40007ffe0ff */
[----:B------:R-:W-:Y:S02]  /*0690*/  @!P2 LEA.HI.X R17, R8, R11, R17, 0x1, P5 ;  /* 0x0000000b0811a211 */ /* 0x000fe400028f0c11 */
[----:B--2---:R-:W-:Y:S01]  /*06a0*/  @!P1 LEA R12, P5, R18, R12, 0x1 ;  /* 0x0000000c120c9211 */ /* 0x004fe200078a08ff */
[----:B------:R-:W2:Y:S01]  /*06b0*/  @!P3 LDC.64 R8, c[0x0][0x390] ;  /* 0x0000e400ff08bb82 */ /* 0x000ea20000000a00 */
[----:B------:R-:W-:-:S02]  /*06c0*/  @!P3 MOV R19, R27 ;  /* 0x0000001b0013b202 */ /* 0x000fc40000000f00 */
[----:B------:R-:W-:Y:S01]  /*06d0*/  @!P1 LEA.HI.X R13, R18, R13, R21, 0x1, P5 ;  /* 0x0000000d120d9211 */ /* 0x000fe200028f0c15 */
[----:B------:R-:W-:Y:S02]  /*06e0*/  @!P3 IMAD.MOV.U32 R18, RZ, RZ, R24 ;  /* 0x000000ffff12b224 */ /* 0x000fe400078e0018 */
[-C--:B0-----:R-:W-:Y:S02]  /*06f0*/  @!P3 IMAD R5, R5, R14.reuse, RZ ;  /* 0x0000000e0505b224 */ /* 0x081fe400078e02ff */
[----:B------:R-:W0:Y:S01]  /*0700*/  @!P4 LDC.64 R10, c[0x0][0x390] ;  /* 0x0000e400ff0acb82 */ /* 0x000e220000000a00 */
[----:B------:R-:W-:-:S04]  /*0710*/  @!P3 IMAD.WIDE.U32 R18, R0, R14, R18 ;  /* 0x0000000e0012b225 */ /* 0x000fc800078e0012 */
[----:B------:R-:W-:Y:S02]  /*0720*/  @!P3 IMAD R15, R0, R15, R5 ;  /* 0x0000000f000fb224 */ /* 0x000fe400078e0205 */
[----:B------:R-:W-:Y:S02]  /*0730*/  HFMA2 R0, -RZ, RZ, 0, 0 ;  /* 0x00000000ff007431 */ /* 0x000fe400000001ff */
[----:B------:R-:W-:Y:S02]  /*0740*/  HFMA2 R5, -RZ, RZ, 0, 0 ;  /* 0x00000000ff057431 */ /* 0x000fe400000001ff */
[----:B-1----:R-:W-:Y:S02]  /*0750*/  @!P4 IMAD R3, R3, R6, RZ ;  /* 0x000000060303c224 */ /* 0x002fe400078e02ff */
[----:B------:R1:W3:Y:S02]  /*0760*/  @!P1 LDG.E R0, desc[UR14][R12.64] ;  /* 0x0000000e0c009981 */ /* 0x0002e4000c1e1900 */
[----:B------:R-:W-:Y:S01]  /*0770*/  @!P4 IMAD R7, R2, R7, R3 ;  /* 0x000000070207c224 */ /* 0x000fe200078e0203 */
[----:B------:R-:W-:Y:S01]  /*0780*/  @!P3 IADD3 R15, PT, PT, R19, R15, RZ ;  /* 0x0000000f130fb210 */ /* 0x000fe20007ffe0ff */
[----:B------:R5:W4:Y:S01]  /*0790*/  @!P2 LDG.E R5, desc[UR14][R16.64] ;  /* 0x0000000e1005a981 */ /* 0x000b22000c1e1900 */
[----:B-1----:R-:W-:-:S02]  /*07a0*/  @!P4 MOV R12, R24 ;  /* 0x00000018000cc202 */ /* 0x002fc40000000f00 */
[----:B------:R-:W-:Y:S02]  /*07b0*/  @!P4 MOV R13, R27 ;  /* 0x0000001b000dc202 */ /* 0x000fe40000000f00 */
[----:B--2---:R-:W-:Y:S01]  /*07c0*/  @!P3 LEA R8, P2, R18, R8, 0x1 ;  /* 0x000000081208b211 */ /* 0x004fe200078408ff */
[----:B------:R-:W-:-:S04]  /*07d0*/  @!P4 IMAD.WIDE.U32 R2, R2, R6, R12 ;  /* 0x000000060202c225 */ /* 0x000fc800078e000c */
[----:B------:R-:W-:Y:S01]  /*07e0*/  HFMA2 R6, -RZ, RZ, 0, 0 ;  /* 0x00000000ff067431 */ /* 0x000fe200000001ff */
[----:B------:R-:W-:Y:S02]  /*07f0*/  @!P3 LEA.HI.X R9, R18, R9, R15, 0x1, P2 ;  /* 0x000000091209b211 */ /* 0x000fe400010f0c0f */
[----:B------:R-:W-:Y:S02]  /*0800*/  @!P4 IADD3 R3, PT, PT, R3, R7, RZ ;  /* 0x000000070303c210 */ /* 0x000fe40007ffe0ff */
[----:B0-----:R-:W-:Y:S01]  /*0810*/  @!P4 LEA R10, P2, R2, R10, 0x1 ;  /* 0x0000000a020ac211 */ /* 0x001fe200078408ff */
[----:B-----5:R-:W-:-:S03]  /*0820*/  IMAD.MOV.U32 R17, RZ, RZ, RZ ;  /* 0x000000ffff117224 */ /* 0x020fc600078e00ff */
[----:B------:R-:W-:Y:S01]  /*0830*/  @!P4 LEA.HI.X R11, R2, R11, R3, 0x1, P2 ;  /* 0x0000000b020bc211 */ /* 0x000fe200010f0c03 */
[----:B------:R-:W2:Y:S04]  /*0840*/  @!P3 LDG.E R6, desc[UR14][R8.64] ;  /* 0x0000000e0806b981 */ /* 0x000ea8000c1e1900 */
[----:B------:R0:W5:Y:S02]  /*0850*/  @!P4 LDG.E R17, desc[UR14][R10.64] ;  /* 0x0000000e0a11c981 */ /* 0x000164000c1e1900 */
[----:B0-----:R-:W0:Y:S02]  /*0860*/  S2R R11, SR_LANEID ;  /* 0x00000000000b7919 */ /* 0x001e240000000000 */
[C---:B0-----:R-:W-:Y:S02]  /*0870*/  ISETP.GT.AND P2, PT, R11.reuse, 0x1e, PT ;  /* 0x0000001e0b00780c */ /* 0x041fe40003f44270 */
[----:B------:R-:W-:Y:S01]  /*0880*/  ISETP.GT.AND P3, PT, R11, 0xf, PT ;  /* 0x0000000f0b00780c */ /* 0x000fe20003f64270 */
[----:B------:R-:W-:Y:S01]  /*0890*/  BSSY.RECONVERGENT B0, `(.L_x_3324) ;  /* 0x000003f000007945 */ /* 0x000fe20003800200 */
[----:B---3--:R-:W-:-:S02]  /*08a0*/  HADD2.F32 R19, -RZ, R0.H0_H0 ;  /* 0x20000000ff137230 */ /* 0x008fc40000004100 */
[--C-:B----4-:R-:W-:Y:S02]  /*08b0*/  HADD2.F32 R21, -RZ, R5.reuse.H0_H0 ;  /* 0x20000005ff157230 */ /* 0x110fe40000004100 */
[----:B------:R-:W-:Y:S02]  /*08c0*/  HADD2.F32 R18, -RZ, R5.H1_H1 ;  /* 0x30000005ff127230 */ /* 0x000fe40000004100 */
[----:B------:R-:W-:-:S03]  /*08d0*/  HADD2.F32 R0, -RZ, R0.H1_H1 ;  /* 0x30000000ff007230 */ /* 0x000fc60000004100 */
[----:B------:R-:W-:Y:S01]  /*08e0*/  FADD.FTZ R2, R21, R18 ;  /* 0x0000001215027221 */ /* 0x000fe20000010000 */
[----:B------:R-:W-:Y:S01]  /*08f0*/  FMUL.FTZ R12, R18, R18 ;  /* 0x00000012120c7220 */ /* 0x000fe20000410000 */
[----:B------:R-:W-:Y:S02]  /*0900*/  FADD.FTZ R14, R19, R0 ;  /* 0x00000000130e7221 */ /* 0x000fe40000010000 */
[----:B------:R-:W-:Y:S01]  /*0910*/  FADD.FTZ R3, RZ, R2 ;  /* 0x00000002ff037221 */ /* 0x000fe20000010000 */
[----:B------:R-:W-:Y:S01]  /*0920*/  FMUL.FTZ R8, R0, R0 ;  /* 0x0000000000087220 */ /* 0x000fe20000410000 */
[----:B------:R-:W-:Y:S02]  /*0930*/  FFMA.FTZ R12, R21, R21, R12 ;  /* 0x00000015150c7223 */ /* 0x000fe4000001000c */
[----:B------:R-:W-:Y:S01]  /*0940*/  FADD.FTZ R14, R3, R14 ;  /* 0x0000000e030e7221 */ /* 0x000fe20000010000 */
[----:B------:R-:W-:Y:S01]  /*0950*/  FFMA.FTZ R5, R19, R19, R8 ;  /* 0x0000001313057223 */ /* 0x000fe20000010008 */
[----:B------:R-:W-:Y:S01]  /*0960*/  FADD.FTZ R12, RZ, R12 ;  /* 0x0000000cff0c7221 */ /* 0x000fe20000010000 */
[----:B--2---:R-:W-:-:S02]  /*0970*/  HADD2.F32 R2, -RZ, R6.H1_H1 ;  /* 0x30000006ff027230 */ /* 0x004fc40000004100 */
[----:B------:R-:W-:Y:S02]  /*0980*/  HADD2.F32 R3, -RZ, R6.H0_H0 ;  /* 0x20000006ff037230 */ /* 0x000fe40000004100 */
[--C-:B-----5:R-:W-:Y:S02]  /*0990*/  HADD2.F32 R16, -RZ, R17.reuse.H1_H1 ;  /* 0x30000011ff107230 */ /* 0x120fe40000004100 */
[----:B------:R-:W-:Y:S01]  /*09a0*/  FMUL.FTZ R6, R2, R2 ;  /* 0x0000000202067220 */ /* 0x000fe20000410000 */
[----:B------:R-:W-:Y:S02]  /*09b0*/  HADD2.F32 R17, -RZ, R17.H0_H0 ;  /* 0x20000011ff117230 */ /* 0x000fe40000004100 */
[C---:B------:R-:W-:Y:S01]  /*09c0*/  FADD.FTZ R7, R3.reuse, R2 ;  /* 0x0000000203077221 */ /* 0x040fe20000010000 */
[----:B------:R-:W-:Y:S01]  /*09d0*/  FADD.FTZ R5, R12, R5 ;  /* 0x000000050c057221 */ /* 0x000fe20000010000 */
        /* <DEDUP_REMOVED lines=42> */
.L_x_3325:
[----:B------:R-:W-:Y:S05]  /*0c80*/  BSYNC.RECONVERGENT B0 ;  /* 0x0000000000007941 */ /* 0x000fea0003800200 */
.L_x_3324:
        /* <DEDUP_REMOVED lines=41> */
.L_x_3327:
[----:B------:R-:W-:Y:S05]  /*0f20*/  BSYNC.RECONVERGENT B0 ;  /* 0x0000000000007941 */ /* 0x000fea0003800200 */
.L_x_3326:
        /* <DEDUP_REMOVED lines=31> */
.L_x_3330:
[----:B---3--:R-:W3:Y:S04]  /*1120*/  LDG.E.STRONG.GPU R4, desc[UR14][R8.64] ;  /* 0x0000000e08047981 */ /* 0x008ee8000c1ef900 */
[----:B---3--:R-:W-:Y:S01]  /*1130*/  CCTL.IVALL ;  /* 0x00000000ff00798f */ /* 0x008fe20002000000 */
[----:B------:R-:W-:Y:S05]  /*1140*/  YIELD ;  /* 0x0000000000007946 */ /* 0x000fea0003800000 */
[----:B------:R-:W-:-:S13]  /*1150*/  ISETP.NE.AND P2, PT, R4, R11, PT ;  /* 0x0000000b0400720c */ /* 0x000fda0003f45270 */
[----:B------:R-:W-:Y:S05]  /*1160*/  @P2 BRA `(.L_x_3330) ;  /* 0xfffffffc00ec2947 */ /* 0x000fea000383ffff */
.L_x_3329:
        /* <DEDUP_REMOVED lines=15> */
.L_x_3332:
[----:B------:R-:W-:Y:S01]  /*1260*/  ISETP.EQ.OR P2, PT, RZ, UR22, P3 ;  /* 0x00000016ff007c0c */ /* 0x000fe20009f42670 */
[----:B------:R-:W-:Y:S02]  /*1270*/  UIADD3 UR23, UPT, UPT, UR5, 0x1, URZ ;  /* 0x0000000105177890 */ /* 0x000fe4000fffe0ff */
[----:B------:R-:W-:-:S04]  /*1280*/  UIADD3 UR24, UPT, UPT, UR5, 0x2, URZ ;  /* 0x0000000205187890 */ /* 0x000fc8000fffe0ff */
[----:B---3--:R-:W-:Y:S01]  /*1290*/  MOV R4, UR23 ;  /* 0x0000001700047c02 */ /* 0x008fe20008000f00 */
[----:B------:R-:W-:Y:S01]  /*12a0*/  UIADD3 UR23, UPT, UPT, UR5, 0x3, URZ ;  /* 0x0000000305177890 */ /* 0x000fe2000fffe0ff */
[----:B------:R-:W-:Y:S02]  /*12b0*/  IMAD.U32 R5, RZ, RZ, UR24 ;  /* 0x00000018ff057e24 */ /* 0x000fe4000f8e00ff */
[----:B------:R-:W-:Y:S02]  /*12c0*/  ISETP.EQ.OR P4, PT, R4, UR18, P3 ;  /* 0x0000001204007c0c */ /* 0x000fe40009f82670 */
[----:B------:R-:W-:Y:S01]  /*12d0*/  VOTEU.ALL UP0, P2 ;  /* 0x0000000000ff7886 */ /* 0x000fe20001000000 */
[----:B------:R-:W-:Y:S02]  /*12e0*/  ISETP.EQ.OR P6, PT, R5, UR18, P3 ;  /* 0x0000001205007c0c */ /* 0x000fe40009fc2670 */
[----:B------:R-:W-:Y:S02]  /*12f0*/  MOV R4, UR23 ;  /* 0x0000001700047c02 */ /* 0x000fe40008000f00 */
[----:B------:R-:W-:-:S02]  /*1300*/  @!UP0 UIMAD.WIDE.U32 UR24, UR8, 0x8, UR16 ;  /* 0x00000008081888a5 */ /* 0x000fc4000f8e0010 */
[----:B------:R-:W-:-:S04]  /*1310*/  ISETP.EQ.OR P5, PT, R4, UR18, P3 ;  /* 0x0000001204007c0c */ /* 0x000fc80009fa2670 */
[----:B------:R-:W-:Y:S01]  /*1320*/  MOV R4, UR24 ;  /* 0x0000001800047c02 */ /* 0x000fe20008000f00 */
[----:B------:R-:W-:Y:S01]  /*1330*/  VOTEU.ALL UP0, P4 ;  /* 0x0000000000ff7886 */ /* 0x000fe20002000000 */
[----:B------:R-:W-:Y:S01]  /*1340*/  MOV R5, UR25 ;  /* 0x0000001900057c02 */ /* 0x000fe20008000f00 */
[----:B------:R-:W-:-:S03]  /*1350*/  VOTEU.ALL UP1, P6 ;  /* 0x0000000000ff7886 */ /* 0x000fc60003020000 */
[----:B------:R-:W-:Y:S02]  /*1360*/  @!UP0 UIMAD.WIDE.U32 UR24, UR21, 0x8, UR16 ;  /* 0x00000008151888a5 */ /* 0x000fe4000f8e0010 */
[----:B------:R-:W0:Y:S01]  /*1370*/  @!P2 LDG.E.64 R4, desc[UR14][R4.64] ;  /* 0x0000000e0404a981 */ /* 0x000e22000c1e1b00 */
[----:B------:R-:W-:Y:S01]  /*1380*/  VOTEU.ALL UP0, P5 ;  /* 0x0000000000ff7886 */ /* 0x000fe20002800000 */
[----:B------:R-:W-:Y:S02]  /*1390*/  @!UP1 UIMAD.WIDE.U32 UR26, UR10, 0x8, UR16 ;  /* 0x000000080a1a98a5 */ /* 0x000fe4000f8e0010 */
[----:B------:R-:W-:Y:S02]  /*13a0*/  MOV R8, UR24 ;  /* 0x0000001800087c02 */ /* 0x000fe40008000f00 */
[----:B------:R-:W-:Y:S01]  /*13b0*/  MOV R9, UR25 ;  /* 0x0000001900097c02 */ /* 0x000fe20008000f00 */
[----:B------:R-:W-:Y:S01]  /*13c0*/  @!UP0 UIMAD.WIDE.U32 UR24, UR20, 0x8, UR16 ;  /* 0x00000008141888a5 */ /* 0x000fe2000f8e0010 */
[----:B------:R-:W-:-:S02]  /*13d0*/  MOV R10, UR26 ;  /* 0x0000001a000a7c02 */ /* 0x000fc40008000f00 */
[----:B------:R-:W-:Y:S02]  /*13e0*/  MOV R11, UR27 ;  /* 0x0000001b000b7c02 */ /* 0x000fe40008000f00 */
[----:B------:R-:W3:Y:S01]  /*13f0*/  @!P4 LDG.E.64 R8, desc[UR14][R8.64] ;  /* 0x0000000e0808c981 */ /* 0x000ee2000c1e1b00 */
[----:B--2---:R-:W-:Y:S01]  /*1400*/  IMAD.U32 R12, RZ, RZ, UR24 ;  /* 0x00000018ff0c7e24 */ /* 0x004fe2000f8e00ff */
[----:B-1----:R-:W-:Y:S02]  /*1410*/  MOV R13, UR25 ;  /* 0x00000019000d7c02 */ /* 0x002fe40008000f00 */
[----:B------:R-:W2:Y:S04]  /*1420*/  @!P6 LDG.E.64 R10, desc[UR14][R10.64] ;  /* 0x0000000e0a0ae981 */ /* 0x000ea8000c1e1b00 */
        /* <DEDUP_REMOVED lines=62> */
.L_x_3331:
        /* <DEDUP_REMOVED lines=10> */
[----:B------:R-:W-:Y:S01]  /*18b0*/  ISETP.EQ.OR P2, PT, R4, UR18, P3 ;  /* 0x0000001204007c0c */ /* 0x000fe20009f42670 */
[----:B------:R-:W-:Y:S02]  /*18c0*/  IMAD.U32 R4, RZ, RZ, UR10 ;  /* 0x0000000aff047e24 */ /* 0x000fe4000f8e00ff */
[----:B------:R-:W-:-:S03]  /*18d0*/  MOV R5, UR12 ;  /* 0x0000000c00057c02 */ /* 0x000fc60008000f00 */
        /* <DEDUP_REMOVED lines=39> */
.L_x_3333:
        /* <DEDUP_REMOVED lines=16> */
[----:B------:R-:W-:-:S05]  /*1c50*/  IMAD.U32 R5, RZ, RZ, UR11 ;  /* 0x0000000bff057e24 */ /* 0x000fca000f8e00ff */
[----:B------:R-:W-:Y:S01]  /*1c60*/  MOV R8, UR8 ;  /* 0x0000000800087c02 */ /* 0x000fe20008000f00 */
[----:B------:R-:W0:Y:S01]  /*1c70*/  @!P4 LDG.E.64 R4, desc[UR14][R4.64] ;  /* 0x0000000e0404c981 */ /* 0x000e22000c1e1b00 */
[----:B------:R-:W-:-:S06]  /*1c80*/  MOV R9, UR9 ;  /* 0x0000000900097c02 */ /* 0x000fcc0008000f00 */
        /* <DEDUP_REMOVED lines=8> */
.L_x_3334:
        /* <DEDUP_REMOVED lines=13> */
.L_x_3335:
[----:B------:R-:W-:Y:S05]  /*1de0*/  BSYNC.RECONVERGENT B0 ;  /* 0x0000000000007941 */ /* 0x000fea0003800200 */
.L_x_3328:
        /* <DEDUP_REMOVED lines=13> */
[----:B------:R-:W-:-:S04]  /*1ec0*/  IMAD R4, R4, 0x1c, RZ ;  /* 0x0000001c04047824 */ /* 0x000fc800078e02ff */
[----:B-1----:R-:W-:Y:S02]  /*1ed0*/  IMAD.MOV R13, RZ, RZ, -R4 ;  /* 0x000000ffff0d7224 */ /* 0x002fe400078e0a04 */
[----:B------:R-:W1:Y:S03]  /*1ee0*/  LDC.64 R4, c[0x0][0x3a0] ;  /* 0x0000e800ff047b82 */ /* 0x000e660000000a00 */
        /* <DEDUP_REMOVED lines=36> */
[C---:B------:R-:W-:Y:S01]  /*2130*/  IADD3 R20, PT, PT, R23.reuse, 0x10, RZ ;  /* 0x0000001017147810 */ /* 0x040fe20007ffe0ff */
[C---:B------:R-:W-:Y:S01]  /*2140*/  VIADD R15, R23.reuse, 0x30 ;  /* 0x00000030170f7836 */ /* 0x040fe20000000000 */
        /* <DEDUP_REMOVED lines=22> */
.L_x_3339:
[----:B------:R-:W-:Y:S05]  /*22b0*/  BSYNC.RECONVERGENT B1 ;  /* 0x0000000000017941 */ /* 0x000fea0003800200 */
.L_x_3338:
        /* <DEDUP_REMOVED lines=29> */
.L_x_3341:
[----:B------:R-:W-:Y:S05]  /*2490*/  BSYNC.RECONVERGENT B1 ;  /* 0x0000000000017941 */ /* 0x000fea0003800200 */
.L_x_3340:
        /* <DEDUP_REMOVED lines=20> */
.L_x_3343:
[----:B------:R-:W-:Y:S05]  /*25e0*/  BSYNC.RECONVERGENT B1 ;  /* 0x0000000000017941 */ /* 0x000fea0003800200 */
.L_x_3342:
        /* <DEDUP_REMOVED lines=19> */
.L_x_3337:
        /* <DEDUP_REMOVED lines=42> */
.L_x_3346:
[----:B------:R-:W-:Y:S05]  /*29c0*/  BSYNC.RECONVERGENT B1 ;  /* 0x0000000000017941 */ /* 0x000fea0003800200 */
.L_x_3345:
[----:B------:R-:W-:Y:S04]  /*29d0*/  BSSY.RECONVERGENT B1, `(.L_x_3347) ;  /* 0x0000020000017945 */ /* 0x000fe80003800200 */
[----:B------:R-:W-:Y:S05]  /*29e0*/  @P1 BRA `(.L_x_3348) ;  /* 0x0000000000781947 */ /* 0x000fea0003800000 */
[--C-:B------:R-:W-:Y:S01]  /*29f0*/  FADD.FTZ R6, R19, -R4.reuse ;  /* 0x8000000413067221 */ /* 0x100fe20000010000 */
[----:B------:R-:W-:Y:S01]  /*2a00*/  FADD.FTZ R0, R0, -R4 ;  /* 0x8000000400007221 */ /* 0x000fe20000010000 */
[----:B------:R-:W1:Y:S01]  /*2a10*/  LDCU.64 UR10, c[0x0][0x3e0] ;  /* 0x00007c00ff0a77ac */ /* 0x000e620008000a00 */
[----:B------:R-:W-:Y:S02]  /*2a20*/  VIADD R29, R23, 0x10 ;  /* 0x00000010171d7836 */ /* 0x000fe40000000000 */
[-C--:B------:R-:W-:Y:S01]  /*2a30*/  FMUL.FTZ R6, R6, R5.reuse ;  /* 0x0000000506067220 */ /* 0x080fe20000410000 */
[----:B------:R-:W-:Y:S01]  /*2a40*/  FMUL.FTZ R0, R0, R5 ;  /* 0x0000000500007220 */ /* 0x000fe20000410000 */
[----:B------:R-:W2:Y:S02]  /*2a50*/  LDCU.64 UR12, c[0x0][0x380] ;  /* 0x00007000ff0c77ac */ /* 0x000ea40008000a00 */
[----:B------:R-:W-:Y:S01]  /*2a60*/  FFMA.FTZ R7, R10, R6, R13 ;  /* 0x000000060a077223 */ /* 0x000fe2000001000d */
[----:B------:R-:W-:Y:S01]  /*2a70*/  FFMA.FTZ R6, R11, R0, R12 ;  /* 0x000000000b067223 */ /* 0x000fe2000001000c */
[----:B0-----:R-:W-:-:S02]  /*2a80*/  SHF.R.S32.HI R21, RZ, 0x1f, R29 ;  /* 0x0000001fff157819 */ /* 0x001fc4000001141d */
        /* <DEDUP_REMOVED lines=18> */
[----:B------:R-:W-:-:S05]  /*2bb0*/  F2FP.F16.F32.PACK_AB R29, R29, R0 ;  /* 0x000000001d1d723e */ /* 0x000fca00000000ff */
[----:B------:R1:W-:Y:S02]  /*2bc0*/  STG.E desc[UR14][R6.64], R29 ;  /* 0x0000001d06007986 */ /* 0x0003e4000c10190e */
.L_x_3348:
[----:B------:R-:W-:Y:S05]  /*2bd0*/  BSYNC.RECONVERGENT B1 ;  /* 0x0000000000017941 */ /* 0x000fea0003800200 */
.L_x_3347:
        /* <DEDUP_REMOVED lines=30> */
.L_x_3350:
[----:B------:R-:W-:Y:S05]  /*2dc0*/  BSYNC.RECONVERGENT B1 ;  /* 0x0000000000017941 */ /* 0x000fea0003800200 */
.L_x_3349:
        /* <DEDUP_REMOVED lines=28> */
.L_x_3344:
[----:B------:R-:W-:Y:S05]  /*2f90*/  BSYNC.RECONVERGENT B0 ;  /* 0x0000000000007941 */ /* 0x000fea0003800200 */
.L_x_3336:
        /* <DEDUP_REMOVED lines=8> */
.L_x_3352:
        /* <DEDUP_REMOVED lines=14> */
.L_x_4549:


//--------------------- .text._Z35group_norm_nhwc_fwd_one_pass_kernelI11Fp16IOFp16WLi128ELi56ELi448EEv26Group_norm_nhwc_fwd_params --------------------------
	.section	.text._Z35group_norm_nhwc_fwd_one_pass_kernelI11Fp16IOFp16WLi128ELi56ELi448EEv26Group_norm_nhwc_fwd_params,"ax",@progbits
	.align	128
        .global         _Z35group_norm_nhwc_fwd_one_pass_kernelI11Fp16IOFp16WLi128ELi56ELi448EEv26Group_norm_nhwc_fwd_params
        .type           _Z35group_norm_nhwc_fwd_one_pass_kernelI11Fp16IOFp16WLi128ELi56ELi448EEv26Group_norm_nhwc_fwd_params,@function
        .size           _Z35group_norm_nhwc_fwd_one_pass_kernelI11Fp16IOFp16WLi128ELi56ELi448EEv26Group_norm_nhwc_fwd_params,(.L_x_4550 - _Z35group_norm_nhwc_fwd_one_pass_kernelI11Fp16IOFp16WLi128ELi56ELi448EEv26Group_norm_nhwc_fwd_params)
        .other          _Z35group_norm_nhwc_fwd_one_pass_kernelI11Fp16IOFp16WLi128ELi56ELi448EEv26Group_norm_nhwc_fwd_params,@"STO_CUDA_ENTRY STV_DEFAULT"
_Z35group_norm_nhwc_fwd_one_pass_kernelI11Fp16IOFp16WLi128ELi56ELi448EEv26Group_norm_nhwc_fwd_params:
.text._Z35group_norm_nhwc_fwd_one_pass_kernelI11Fp16IOFp16WLi128ELi56ELi448EEv26Group_norm_nhwc_fwd_params:
        /* <DEDUP_REMOVED lines=41> */
.L_x_3396:
        /* <DEDUP_REMOVED lines=247> */
.L_x_3354:
[----:B------:R-:W-:Y:S05]  /*1200*/  BSYNC.RECONVERGENT B0 ;  /* 0x0000000000007941 */ /* 0x000fea0003800200 */
.L_x_3353:
        /* <DEDUP_REMOVED lines=39> */
.L_x_3356:
[----:B------:R-:W-:Y:S05]  /*1480*/  BSYNC.RECONVERGENT B0 ;  /* 0x0000000000007941 */ /* 0x000fea0003800200 */
.L_x_3355:
        /* <DEDUP_REMOVED lines=26> */
.L_x_3359:
[----:B---3--:R-:W2:Y:S04]  /*1630*/  LDG.E.STRONG.GPU R18, desc[UR6][R16.64] ;  /* 0x0000000610127981 */ /* 0x008ea8000c1ef900 */
[----:B--2---:R-:W-:Y:S01]  /*1640*/  CCTL.IVALL ;  /* 0x00000000ff00798f */ /* 0x004fe20002000000 */
[----:B------:R-:W-:Y:S05]  /*1650*/  YIELD ;  /* 0x0000000000007946 */ /* 0x000fea0003800000 */
[----:B------:R-:W-:-:S13]  /*1660*/  ISETP.NE.AND P1, PT, R18, R23, PT ;  /* 0x000000171200720c */ /* 0x000fda0003f25270 */
[----:B------:R-:W-:Y:S05]  /*1670*/  @P1 BRA `(.L_x_3359) ;  /* 0xfffffffc00ec1947 */ /* 0x000fea000383ffff */
.L_x_3358:
        /* <DEDUP_REMOVED lines=14> */
.L_x_3361:
        /* <DEDUP_REMOVED lines=62> */
.L_x_3360:
        /* <DEDUP_REMOVED lines=36> */
.L_x_3362:
        /* <DEDUP_REMOVED lines=18> */
.L_x_3363:
        /* <DEDUP_REMOVED lines=9> */
.L_x_3364:
[----:B------:R-:W-:Y:S05]  /*1f30*/  BSYNC.RECONVERGENT B0 ;  /* 0x0000000000007941 */ /* 0x000fea0003800200 */
.L_x_3357:
        /* <DEDUP_REMOVED lines=38> */
[----:B0-----:R-:W-:Y:S02]  /*21a0*/  HADD2.F32 R24, -RZ, R30.H0_H0 ;  /* 0x2000001eff187230 */ /* 0x001fe40000004100 */
[----:B--2---:R-:W-:Y:S02]  /*21b0*/  HADD2.F32 R25, -RZ, R31.H0_H0 ;  /* 0x2000001fff197230 */ /* 0x004fe40000004100 */
[----:B---3--:R-:W-:Y:S02]  /*21c0*/  HADD2.F32 R27, -RZ, R53.H0_H0 ;  /* 0x20000035ff1b7230 */ /* 0x008fe40000004100 */
[----:B-----5:R-:W-:Y:S01]  /*21d0*/  HADD2.F32 R26, -RZ, R55.H0_H0 ;  /* 0x20000037ff1a7230 */ /* 0x020fe20000004100 */
        /* <DEDUP_REMOVED lines=28> */
.L_x_3368:
[----:B------:R-:W-:Y:S05]  /*23a0*/  BSYNC.RECONVERGENT B1 ;  /* 0x0000000000017941 */ /* 0x000fea0003800200 */
.L_x_3367:
        /* <DEDUP_REMOVED lines=20> */
.L_x_3370:
[----:B------:R-:W-:Y:S05]  /*24f0*/  BSYNC.RECONVERGENT B1 ;  /* 0x0000000000017941 */ /* 0x000fea0003800200 */
.L_x_3369:
        /* <DEDUP_REMOVED lines=30> */
.L_x_3372:
[----:B------:R-:W-:Y:S05]  /*26e0*/  BSYNC.RECONVERGENT B1 ;  /* 0x0000000000017941 */ /* 0x000fea0003800200 */
.L_x_3371:
        /* <DEDUP_REMOVED lines=20> */
.L_x_3374:
[----:B------:R-:W-:Y:S05]  /*2830*/  BSYNC.RECONVERGENT B1 ;  /* 0x0000000000017941 */ /* 0x000fea0003800200 */
.L_x_3373:
        /* <DEDUP_REMOVED lines=20> */
.L_x_3376:
[----:B------:R-:W-:Y:S05]  /*2980*/  BSYNC.RECONVERGENT B1 ;  /* 0x0000000000017941 */ /* 0x000fea0003800200 */
.L_x_3375:
        /* <DEDUP_REMOVED lines=20> */
.L_x_3378:
[----:B------:R-:W-:Y:S05]  /*2ad0*/  BSYNC.RECONVERGENT B1 ;  /* 0x0000000000017941 */ /* 0x000fea0003800200 */
.L_x_3377:
        /* <DEDUP_REMOVED lines=20> */
.L_x_3380:
[----:B------:R-:W-:Y:S05]  /*2c20*/  BSYNC.RECONVERGENT B1 ;  /* 0x0000000000017941 */ /* 0x000fea0003800200 */
.L_x_3379:
        /* <DEDUP_REMOVED lines=19> */
.L_x_3366:
        /* <DEDUP_REMOVED lines=37> */
.L_x_3383:
[----:B------:R-:W-:Y:S05]  /*2fb0*/  BSYNC.RECONVERGENT B1 ;  /* 0x0000000000017941 */ /* 0x000fea0003800200 */
.L_x_3382:
        /* <DEDUP_REMOVED lines=30> */
.L_x_3385:
[----:B------:R-:W-:Y:S05]  /*31a0*/  BSYNC.RECONVERGENT B1 ;  /* 0x0000000000017941 */ /* 0x000fea0003800200 */
.L_x_3384:
        /* <DEDUP_REMOVED lines=40> */
.L_x_3387:
[----:B------:R-:W-:Y:S05]  /*3430*/  BSYNC.RECONVERGENT B1 ;  /* 0x0000000000017941 */ /* 0x000fea0003800200 */
.L_x_3386:
        /* <DEDUP_REMOVED lines=30> */
.L_x_3389:
[----:B------:R-:W-:Y:S05]  /*3620*/  BSYNC.RECONVERGENT B1 ;  /* 0x0000000000017941 */ /* 0x000fea0003800200 */
.L_x_3388:
        /* <DEDUP_REMOVED lines=30> */
.L_x_3391:
[----:B------:R-:W-:Y:S05]  /*3810*/  BSYNC.RECONVERGENT B1 ;  /* 0x0000000000017941 */ /* 0x000fea0003800200 */
.L_x_3390:
        /* <DEDUP_REMOVED lines=30> */
.L_x_3393:
[----:B------:R-:W-:Y:S05]  /*3a00*/  BSYNC.RECONVERGENT B1 ;  /* 0x0000000000017941 */ /* 0x000fea0003800200 */
.L_x_3392:
        /* <DEDUP_REMOVED lines=30> */
.L_x_3395:
[----:B------:R-:W-:Y:S05]  /*3bf0*/  BSYNC.RECONVERGENT B1 ;  /* 0x0000000000017941 */ /* 0x000fea0003800200 */
.L_x_3394:
        /* <DEDUP_REMOVED lines=28> */
.L_x_3381:
[----:B------:R-:W-:Y:S05]  /*3dc0*/  BSYNC.RECONVERGENT B0 ;  /* 0x0000000000007941 */ /* 0x000fea0003800200 */
.L_x_3365:
        /* <DEDUP_REMOVED lines=8> */
.L_x_3397:
        /* <DEDUP_REMOVED lines=11> */
.L_x_4550:


//--------------------- .text._Z35group_norm_nhwc_fwd_one_pass_kernelI11Fp16IOFp16WLi256ELi56ELi448EEv26Group_norm_nhwc_fwd_params --------------------------
	.section	.text._Z35group_norm_nhwc_fwd_one_pass_kernelI11Fp16IOFp16WLi256ELi56ELi448EEv26Group_norm_nhwc_fwd_params,"ax",@progbits
	.align	128
        .global         _Z35group_norm_nhwc_fwd_one_pass_kernelI11Fp16IOFp16WLi256ELi56ELi448EEv26Group_norm_nhwc_fwd_params
        .type           _Z35group_norm_nhwc_fwd_one_pass_kernelI11Fp16IOFp16WLi256ELi56ELi448EEv26Group_norm_nhwc_fwd_params,@function
        .size           _Z35group_norm_nhwc_fwd_one_pass_kernelI11Fp16IOFp16WLi256ELi56ELi448EEv26Group_norm_nhwc_fwd_params,(.L_x_4551 - _Z35group_norm_nhwc_fwd_one_pass_kernelI11Fp16IOFp16WLi256ELi56ELi448EEv26Group_norm_nhwc_fwd_params)
        .other          _Z35group_norm_nhwc_fwd_one_pass_kernelI11Fp16IOFp16WLi256ELi56ELi448EEv26Group_norm_nhwc_fwd_params,@"STO_CUDA_ENTRY STV_DEFAULT"
_Z35group_norm_nhwc_fwd_one_pass_kernelI11Fp16IOFp16WLi256ELi56ELi448EEv26Group_norm_nhwc_fwd_params:
.text._Z35group_norm_nhwc_fwd_one_pass_kernelI11Fp16IOFp16WLi256ELi56ELi448EEv26Group_norm_nhwc_fwd_params:
        /* <DEDUP_REMOVED lines=61> */
.L_x_3473:
        /* <DEDUP_REMOVED lines=410> */
.L_x_3399:
[----:B------:R-:W-:Y:S05]  /*1d70*/  BSYNC.RECONVERGENT B0 ;  /* 0x0000000000007941 */ /* 0x000fea0003800200 */
.L_x_3398:
        /* <DEDUP_REMOVED lines=41> */
.L_x_3401:
[----:B------:R-:W-:Y:S05]  /*2010*/  BSYNC.RECONVERGENT B0 ;  /* 0x0000000000007941 */ /* 0x000fea0003800200 */
.L_x_3400:
        /* <DEDUP_REMOVED lines=24> */
.L_x_3404:
[----:B----4-:R-:W3:Y:S04]  /*21a0*/  LDG.E.STRONG.GPU R38, desc[UR6][R36.64] ;  /* 0x0000000624267981 */ /* 0x010ee8000c1ef900 */
[----:B---3--:R-:W-:Y:S01]  /*21b0*/  CCTL.IVALL ;  /* 0x00000000ff00798f */ /* 0x008fe20002000000 */
[----:B------:R-:W-:Y:S05]  /*21c0*/  YIELD ;  /* 0x0000000000007946 */ /* 0x000fea0003800000 */
[----:B------:R-:W-:-:S13]  /*21d0*/  ISETP.NE.AND P1, PT, R38, R43, PT ;  /* 0x0000002b2600720c */ /* 0x000fda0003f25270 */
[----:B------:R-:W-:Y:S05]  /*21e0*/  @P1 BRA `(.L_x_3404) ;  /* 0xfffffffc00ec1947 */ /* 0x000fea000383ffff */
.L_x_3403:
        /* <DEDUP_REMOVED lines=15> */
.L_x_3406:
        /* <DEDUP_REMOVED lines=60> */
.L_x_3405:
        /* <DEDUP_REMOVED lines=35> */
.L_x_3407:
        /* <DEDUP_REMOVED lines=18> */
.L_x_3408:
        /* <DEDUP_REMOVED lines=9> */
.L_x_3409:
[----:B------:R-:W-:Y:S05]  /*2a80*/  BSYNC.RECONVERGENT B0 ;  /* 0x0000000000007941 */ /* 0x000fea0003800200 */
.L_x_3402:
        /* <DEDUP_REMOVED lines=65> */
.L_x_3413:
[----:B------:R-:W-:Y:S05]  /*2ea0*/  BSYNC.RECONVERGENT B1 ;  /* 0x0000000000017941 */ /* 0x000fea0003800200 */
.L_x_3412:
        /* <DEDUP_REMOVED lines=20> */
.L_x_3415:
[----:B------:R-:W-:Y:S05]  /*2ff0*/  BSYNC.RECONVERGENT B1 ;  /* 0x0000000000017941 */ /* 0x000fea0003800200 */
.L_x_3414:
        /* <DEDUP_REMOVED lines=28> */
.L_x_3417:
[----:B------:R-:W-:Y:S05]  /*31c0*/  BSYNC.RECONVERGENT B1 ;  /* 0x0000000000017941 */ /* 0x000fea0003800200 */
.L_x_3416:
        /* <DEDUP_REMOVED lines=20> */
.L_x_3419:
[----:B------:R-:W-:Y:S05]  /*3310*/  BSYNC.RECONVERGENT B1 ;  /* 0x0000000000017941 */ /* 0x000fea0003800200 */
.L_x_3418:
        /* <DEDUP_REMOVED lines=20> */
.L_x_3421:
[----:B------:R-:W-:Y:S05]  /*3460*/  BSYNC.RECONVERGENT B1 ;  /* 0x0000000000017941 */ /* 0x000fea0003800200 */
.L_x_3420:
        /* <DEDUP_REMOVED lines=20> */
.L_x_3423:
[----:B------:R-:W-:Y:S05]  /*35b0*/  BSYNC.RECONVERGENT B1 ;  /* 0x0000000000017941 */ /* 0x000fea0003800200 */
.L_x_3422:
        /* <DEDUP_REMOVED lines=28> */
.L_x_3425:
[----:B------:R-:W-:Y:S05]  /*3780*/  BSYNC.RECONVERGENT B1 ;  /* 0x0000000000017941 */ /* 0x000fea0003800200 */
.L_x_3424:
        /* <DEDUP_REMOVED lines=20> */
.L_x_3427:
[----:B------:R-:W-:Y:S05]  /*38d0*/  BSYNC.RECONVERGENT B1 ;  /* 0x0000000000017941 */ /* 0x000fea0003800200 */
.L_x_3426:
        /* <DEDUP_REMOVED lines=20> */
.L_x_3429:
[----:B------:R-:W-:Y:S05]  /*3a20*/  BSYNC.RECONVERGENT B1 ;  /* 0x0000000000017941 */ /* 0x000fea0003800200 */
.L_x_3428:
        /* <DEDUP_REMOVED lines=20> */
.L_x_3431:
[----:B------:R-:W-:Y:S05]  /*3b70*/  BSYNC.RECONVERGENT B1 ;  /* 0x0000000000017941 */ /* 0x000fea0003800200 */
.L_x_3430:
        /* <DEDUP_REMOVED lines=30> */
.L_x_3433:
[----:B------:R-:W-:Y:S05]  /*3d60*/  BSYNC.RECONVERGENT B1 ;  /* 0x0000000000017941 */ /* 0x000fea0003800200 */
.L_x_3432:
        /* <DEDUP_REMOVED lines=20> */
.L_x_3435:
[----:B------:R-:W-:Y:S05]  /*3eb0*/  BSYNC.RECONVERGENT B1 ;  /* 0x0000000000017941 */ /* 0x000fea0003800200 */
.L_x_3434:
        /* <DEDUP_REMOVED lines=20> */
.L_x_3437:
[----:B------:R-:W-:Y:S05]  /*4000*/  BSYNC.RECONVERGENT B1 ;  /* 0x0000000000017941 */ /* 0x000fea0003800200 */
.L_x_3436:
        /* <DEDUP_REMOVED lines=20> */
.L_x_3439:
[----:B------:R-:W-:Y:S05]  /*4150*/  BSYNC.RECONVERGENT B1 ;  /* 0x0000000000017941 */ /* 0x000fea0003800200 */
.L_x_3438:
        /* <DEDUP_REMOVED lines=20> */
.L_x_3441:
[----:B------:R-:W-:Y:S05]  /*42a0*/  BSYNC.RECONVERGENT B1 ;  /* 0x0000000000017941 */ /* 0x000fea0003800200 */
.L_x_3440:
        /* <DEDUP_REMOVED lines=19> */
.L_x_3411:
        /* <DEDUP_REMOVED lines=35> */
.L_x_3444:
[----:B------:R-:W-:Y:S05]  /*4610*/  BSYNC.RECONVERGENT B1 ;  /* 0x0000000000017941 */ /* 0x000fea0003800200 */
.L_x_3443:
        /* <DEDUP_REMOVED lines=30> */
.L_x_3446:
[----:B------:R-:W-:Y:S05]  /*4800*/  BSYNC.RECONVERGENT B1 ;  /* 0x0000000000017941 */ /* 0x000fea0003800200 */
.L_x_3445:
        /* <DEDUP_REMOVED lines=38> */
.L_x_3448:
[----:B------:R-:W-:Y:S05]  /*4a70*/  BSYNC.RECONVERGENT B1 ;  /* 0x0000000000017941 */ /* 0x000fea0003800200 */
.L_x_3447:
        /* <DEDUP_REMOVED lines=30> */
.L_x_3450:
[----:B------:R-:W-:Y:S05]  /*4c60*/  BSYNC.RECONVERGENT B1 ;  /* 0x0000000000017941 */ /* 0x000fea0003800200 */
.L_x_3449:
        /* <DEDUP_REMOVED lines=30> */
.L_x_3452:
[----:B------:R-:W-:Y:S05]  /*4e50*/  BSYNC.RECONVERGENT B1 ;  /* 0x0000000000017941 */ /* 0x000fea0003800200 */
.L_x_3451:
        /* <DEDUP_REMOVED lines=30> */
.L_x_3454:
[----:B------:R-:W-:Y:S05]  /*5040*/  BSYNC.RECONVERGENT B1 ;  /* 0x0000000000017941 */ /* 0x000fea0003800200 */
.L_x_3453:
        /* <DEDUP_REMOVED lines=38> */
.L_x_3456:
[----:B------:R-:W-:Y:S05]  /*52b0*/  BSYNC.RECONVERGENT B1 ;  /* 0x0000000000017941 */ /* 0x000fea0003800200 */
.L_x_3455:
        /* <DEDUP_REMOVED lines=30> */
.L_x_3458:
[----:B------:R-:W-:Y:S05]  /*54a0*/  BSYNC.RECONVERGENT B1 ;  /* 0x0000000000017941 */ /* 0x000fea0003800200 */
.L_x_3457:
        /* <DEDUP_REMOVED lines=30> */
.L_x_3460:
[----:B------:R-:W-:Y:S05]  /*5690*/  BSYNC.RECONVERGENT B1 ;  /* 0x0000000000017941 */ /* 0x000fea0003800200 */
.L_x_3459:
        /* <DEDUP_REMOVED lines=30> */
.L_x_3462:
[----:B------:R-:W-:Y:S05]  /*5880*/  BSYNC.RECONVERGENT B1 ;  /* 0x0000000000017941 */ /* 0x000fea0003800200 */
.L_x_3461:
        /* <DEDUP_REMOVED lines=40> */
.L_x_3464:
[----:B------:R-:W-:Y:S05]  /*5b10*/  BSYNC.RECONVERGENT B1 ;  /* 0x0000000000017941 */ /* 0x000fea0003800200 */
.L_x_3463:
        /* <DEDUP_REMOVED lines=30> */
.L_x_3466:
[----:B------:R-:W-:Y:S05]  /*5d00*/  BSYNC.RECONVERGENT B1 ;  /* 0x0000000000017941 */ /* 0x000fea0003800200 */
.L_x_3465:
        /* <DEDUP_REMOVED lines=30> */
.L_x_3468:
[----:B------:R-:W-:Y:S05]  /*5ef0*/  BSYNC.RECONVERGENT B1 ;  /* 0x0000000000017941 */ /* 0x000fea0003800200 */
.L_x_3467:
        /* <DEDUP_REMOVED lines=30> */
.L_x_3470:
[----:B------:R-:W-:Y:S05]  /*60e0*/  BSYNC.RECONVERGENT B1 ;  /* 0x0000000000017941 */ /* 0x000fea0003800200 */
.L_x_3469:
        /* <DEDUP_REMOVED lines=30> */
.L_x_3472:
[----:B------:R-:W-:Y:S05]  /*62d0*/  BSYNC.RECONVERGENT B1 ;  /* 0x0000000000017941 */ /* 0x000fea0003800200 */
.L_x_3471:
        /* <DEDUP_REMOVED lines=28> */
.L_x_3442:
[----:B------:R-:W-:Y:S05]  /*64a0*/  BSYNC.RECONVERGENT B0 ;  /* 0x0000000000007941 */ /* 0x000fea0003800200 */
.L_x_3410:
        /* <DEDUP_REMOVED lines=8> */
.L_x_3474:
        /* <DEDUP_REMOVED lines=13> */
.L_x_4551:


//--------------------- .text._Z35group_norm_nhwc_fwd_one_pass_kernelI11Fp16IOFp16WLi512ELi56ELi448EEv26Group_norm_nhwc_fwd_params --------------------------
	.section	.text._Z35group_norm_nhwc_fwd_one_pass_kernelI11Fp16IOFp16WLi512ELi56ELi448EEv26Group_norm_nhwc_fwd_params,"ax",@progbits
	.align	128
        .global         _Z35group_norm_nhwc_fwd_one_pass_kernelI11Fp16IOFp16WLi512ELi56ELi448EEv26Group_norm_nhwc_fwd_params
        .type           _Z35group_norm_nhwc_fwd_one_pass_kernelI11Fp16IOFp16WLi512ELi56ELi448EEv26Group_norm_nhwc_fwd_params,@function
        .size           _Z35group_norm_nhwc_fwd_one_pass_kernelI11Fp16IOFp16WLi512ELi56ELi448EEv26Group_norm_nhwc_fwd_params,(.L_x_4552 - _Z35group_norm_nhwc_fwd_one_pass_kernelI11Fp16IOFp16WLi512ELi56ELi448EEv26Group_norm_nhwc_fwd_params)
        .other          _Z35group_norm_nhwc_fwd_one_pass_kernelI11Fp16IOFp16WLi512ELi56ELi448EEv26Group_norm_nhwc_fwd_params,@"STO_CUDA_ENTRY STV_DEFAULT"
_Z35group_norm_nhwc_fwd_one_pass_kernelI11Fp16IOFp16WLi512ELi56ELi448EEv26Group_norm_nhwc_fwd_params:
.text._Z35group_norm_nhwc_fwd_one_pass_kernelI11Fp16IOFp16WLi512ELi56ELi448EEv26Group_norm_nhwc_fwd_params:
        /* <DEDUP_REMOVED lines=53> */
.L_x_3614:
        /* <DEDUP_REMOVED lines=785> */
.L_x_3476:
[----:B------:R-:W-:Y:S05]  /*3460*/  BSYNC.RECONVERGENT B0 ;  /* 0x0000000000007941 */ /* 0x000fea0003800200 */
.L_x_3475:
        /* <DEDUP_REMOVED lines=39> */
.L_x_3478:
[----:B------:R-:W-:Y:S05]  /*36e0*/  BSYNC.RECONVERGENT B0 ;  /* 0x0000000000007941 */ /* 0x000fea0003800200 */
.L_x_3477:
        /* <DEDUP_REMOVED lines=27> */
.L_x_3481:
[----:B------:R-:W3:Y:S04]  /*38a0*/  LDG.E.STRONG.GPU R30, desc[UR6][R28.64] ;  /* 0x000000061c1e7981 */ /* 0x000ee8000c1ef900 */
[----:B---3--:R-:W-:Y:S01]  /*38b0*/  CCTL.IVALL ;  /* 0x00000000ff00798f */ /* 0x008fe20002000000 */
[----:B------:R-:W-:Y:S05]  /*38c0*/  YIELD ;  /* 0x0000000000007946 */ /* 0x000fea0003800000 */
[----:B------:R-:W-:-:S13]  /*38d0*/  ISETP.NE.AND P2, PT, R30, R35, PT ;  /* 0x000000231e00720c */ /* 0x000fda0003f45270 */
[----:B------:R-:W-:Y:S05]  /*38e0*/  @P2 BRA `(.L_x_3481) ;  /* 0xfffffffc00ec2947 */ /* 0x000fea000383ffff */
.L_x_3480:
        /* <DEDUP_REMOVED lines=16> */
.L_x_3483:
        /* <DEDUP_REMOVED lines=62> */
.L_x_3482:
        /* <DEDUP_REMOVED lines=38> */
.L_x_3484:
        /* <DEDUP_REMOVED lines=19> */
.L_x_3485:
        /* <DEDUP_REMOVED lines=9> */
.L_x_3486:
[----:B------:R-:W-:Y:S05]  /*41f0*/  BSYNC.RECONVERGENT B0 ;  /* 0x0000000000007941 */ /* 0x000fea0003800200 */
.L_x_3479:
        /* <DEDUP_REMOVED lines=78> */
.L_x_3490:
[----:B------:R-:W-:Y:S05]  /*46e0*/  BSYNC.RECONVERGENT B1 ;  /* 0x0000000000017941 */ /* 0x000fea0003800200 */
.L_x_3489:
        /* <DEDUP_REMOVED lines=20> */
.L_x_3492:
[----:B------:R-:W-:Y:S05]  /*4830*/  BSYNC.RECONVERGENT B1 ;  /* 0x0000000000017941 */ /* 0x000fea0003800200 */
.L_x_3491:
        /* <DEDUP_REMOVED lines=26> */
.L_x_3494:
[----:B------:R-:W-:Y:S05]  /*49e0*/  BSYNC.RECONVERGENT B1 ;  /* 0x0000000000017941 */ /* 0x000fea0003800200 */
.L_x_3493:
        /* <DEDUP_REMOVED lines=22> */
.L_x_3496:
[----:B------:R-:W-:Y:S05]  /*4b50*/  BSYNC.RECONVERGENT B1 ;  /* 0x0000000000017941 */ /* 0x000fea0003800200 */
.L_x_3495:
        /* <DEDUP_REMOVED lines=34> */
.L_x_3498:
[----:B------:R-:W-:Y:S05]  /*4d80*/  BSYNC.RECONVERGENT B1 ;  /* 0x0000000000017941 */ /* 0x000fea0003800200 */
.L_x_3497:
        /* <DEDUP_REMOVED lines=22> */
.L_x_3500:
[----:B------:R-:W-:Y:S05]  /*4ef0*/  BSYNC.RECONVERGENT B1 ;  /* 0x0000000000017941 */ /* 0x000fea0003800200 */
.L_x_3499:
        /* <DEDUP_REMOVED lines=20> */
.L_x_3502:
[----:B------:R-:W-:Y:S05]  /*5040*/  BSYNC.RECONVERGENT B1 ;  /* 0x0000000000017941 */ /* 0x000fea0003800200 */
.L_x_3501:
        /* <DEDUP_REMOVED lines=20> */
.L_x_3504:
[----:B------:R-:W-:Y:S05]  /*5190*/  BSYNC.RECONVERGENT B1 ;  /* 0x0000000000017941 */ /* 0x000fea0003800200 */
.L_x_3503:
        /* <DEDUP_REMOVED lines=20> */
.L_x_3506:
[----:B------:R-:W-:Y:S05]  /*52e0*/  BSYNC.RECONVERGENT B1 ;  /* 0x0000000000017941 */ /* 0x000fea0003800200 */
.L_x_3505:
        /* <DEDUP_REMOVED lines=20> */
.L_x_3508:
[----:B------:R-:W-:Y:S05]  /*5430*/  BSYNC.RECONVERGENT B1 ;  /* 0x0000000000017941 */ /* 0x000fea0003800200 */
.L_x_3507:
        /* <DEDUP_REMOVED lines=40> */
.L_x_3510:
[----:B------:R-:W-:Y:S05]  /*56c0*/  BSYNC.RECONVERGENT B1 ;  /* 0x0000000000017941 */ /* 0x000fea0003800200 */
.L_x_3509:
        /* <DEDUP_REMOVED lines=20> */
.L_x_3512:
[----:B------:R-:W-:Y:S05]  /*5810*/  BSYNC.RECONVERGENT B1 ;  /* 0x0000000000017941 */ /* 0x000fea0003800200 */
.L_x_3511:
        /* <DEDUP_REMOVED lines=20> */
.L_x_3514:
[----:B------:R-:W-:Y:S05]  /*5960*/  BSYNC.RECONVERGENT B1 ;  /* 0x0000000000017941 */ /* 0x000fea0003800200 */
.L_x_3513:
        /* <DEDUP_REMOVED lines=20> */
.L_x_3516:
[----:B------:R-:W-:Y:S05]  /*5ab0*/  BSYNC.RECONVERGENT B1 ;  /* 0x0000000000017941 */ /* 0x000fea0003800200 */
.L_x_3515:
        /* <DEDUP_REMOVED lines=20> */
.L_x_3518:
[----:B------:R-:W-:Y:S05]  /*5c00*/  BSYNC.RECONVERGENT B1 ;  /* 0x0000000000017941 */ /* 0x000fea0003800200 */
.L_x_3517:
        /* <DEDUP_REMOVED lines=20> */
.L_x_3520:
[----:B------:R-:W-:Y:S05]  /*5d50*/  BSYNC.RECONVERGENT B1 ;  /* 0x0000000000017941 */ /* 0x000fea0003800200 */
.L_x_3519:
        /* <DEDUP_REMOVED lines=35> */
.L_x_3522:
[----:B------:R-:W-:Y:S05]  /*5f90*/  BSYNC.RECONVERGENT B1 ;  /* 0x0000000000017941 */ /* 0x000fea0003800200 */
.L_x_3521:
        /* <DEDUP_REMOVED lines=20> */
.L_x_3524:
[----:B------:R-:W-:Y:S05]  /*60e0*/  BSYNC.RECONVERGENT B1 ;  /* 0x0000000000017941 */ /* 0x000fea0003800200 */
.L_x_3523:
        /* <DEDUP_REMOVED lines=20> */
.L_x_3526:
[----:B------:R-:W-:Y:S05]  /*6230*/  BSYNC.RECONVERGENT B1 ;  /* 0x0000000000017941 */ /* 0x000fea0003800200 */
.L_x_3525:
        /* <DEDUP_REMOVED lines=20> */
.L_x_3528:
[----:B------:R-:W-:Y:S05]  /*6380*/  BSYNC.RECONVERGENT B1 ;  /* 0x0000000000017941 */ /* 0x000fea0003800200 */
.L_x_3527:
        /* <DEDUP_REMOVED lines=33> */
.L_x_3530:
[----:B------:R-:W-:Y:S05]  /*65a0*/  BSYNC.RECONVERGENT B1 ;  /* 0x0000000000017941 */ /* 0x000fea0003800200 */
.L_x_3529:
        /* <DEDUP_REMOVED lines=20> */
.L_x_3532:
[----:B------:R-:W-:Y:S05]  /*66f0*/  BSYNC.RECONVERGENT B1 ;  /* 0x0000000000017941 */ /* 0x000fea0003800200 */
.L_x_3531:
        /* <DEDUP_REMOVED lines=20> */
.L_x_3534:
[----:B------:R-:W-:Y:S05]  /*6840*/  BSYNC.RECONVERGENT B1 ;  /* 0x0000000000017941 */ /* 0x000fea0003800200 */
.L_x_3533:
        /* <DEDUP_REMOVED lines=20> */
.L_x_3536:
[----:B------:R-:W-:Y:S05]  /*6990*/  BSYNC.RECONVERGENT B1 ;  /* 0x0000000000017941 */ /* 0x000fea0003800200 */
.L_x_3535:
        /* <DEDUP_REMOVED lines=20> */
.L_x_3538:
[----:B------:R-:W-:Y:S05]  /*6ae0*/  BSYNC.RECONVERGENT B1 ;  /* 0x0000000000017941 */ /* 0x000fea0003800200 */
.L_x_3537:
        /* <DEDUP_REMOVED lines=20> */
.L_x_3540:
[----:B------:R-:W-:Y:S05]  /*6c30*/  BSYNC.RECONVERGENT B1 ;  /* 0x0000000000017941 */ /* 0x000fea0003800200 */
.L_x_3539:
        /* <DEDUP_REMOVED lines=34> */
.L_x_3542:
[----:B------:R-:W-:Y:S05]  /*6e60*/  BSYNC.RECONVERGENT B1 ;  /* 0x0000000000017941 */ /* 0x000fea0003800200 */
.L_x_3541:
        /* <DEDUP_REMOVED lines=20> */
.L_x_3544:
[----:B------:R-:W-:Y:S05]  /*6fb0*/  BSYNC.RECONVERGENT B1 ;  /* 0x0000000000017941 */ /* 0x000fea0003800200 */
.L_x_3543:
        /* <DEDUP_REMOVED lines=20> */
.L_x_3546:
[----:B------:R-:W-:Y:S05]  /*7100*/  BSYNC.RECONVERGENT B1 ;  /* 0x0000000000017941 */ /* 0x000fea0003800200 */
.L_x_3545:
        /* <DEDUP_REMOVED lines=20> */
.L_x_3548:
[----:B------:R-:W-:Y:S05]  /*7250*/  BSYNC.RECONVERGENT B1 ;  /* 0x0000000000017941 */ /* 0x000fea0003800200 */
.L_x_3547:
        /* <DEDUP_REMOVED lines=20> */
.L_x_3550:
[----:B------:R-:W-:Y:S05]  /*73a0*/  BSYNC.RECONVERGENT B1 ;  /* 0x0000000000017941 */ /* 0x000fea0003800200 */
.L_x_3549:
        /* <DEDUP_REMOVED lines=19> */
.L_x_3488:
        /* <DEDUP_REMOVED lines=38> */
.L_x_3553:
[----:B------:R-:W-:Y:S05]  /*7740*/  BSYNC.RECONVERGENT B1 ;  /* 0x0000000000017941 */ /* 0x000fea0003800200 */
.L_x_3552:
        /* <DEDUP_REMOVED lines=30> */
.L_x_3555:
[----:B------:R-:W-:Y:S05]  /*7930*/  BSYNC.RECONVERGENT B1 ;  /* 0x0000000000017941 */ /* 0x000fea0003800200 */
.L_x_3554:
        /* <DEDUP_REMOVED lines=36> */
.L_x_3557:
[----:B------:R-:W-:Y:S05]  /*7b80*/  BSYNC.RECONVERGENT B1 ;  /* 0x0000000000017941 */ /* 0x000fea0003800200 */
.L_x_3556:
        /* <DEDUP_REMOVED lines=32> */
.L_x_3559:
[----:B------:R-:W-:Y:S05]  /*7d90*/  BSYNC.RECONVERGENT B1 ;  /* 0x0000000000017941 */ /* 0x000fea0003800200 */
.L_x_3558:
        /* <DEDUP_REMOVED lines=44> */
.L_x_3561:
[----:B------:R-:W-:Y:S05]  /*8060*/  BSYNC.RECONVERGENT B1 ;  /* 0x0000000000017941 */ /* 0x000fea0003800200 */
.L_x_3560:
        /* <DEDUP_REMOVED lines=30> */
.L_x_3563:
[----:B------:R-:W-:Y:S05]  /*8250*/  BSYNC.RECONVERGENT B1 ;  /* 0x0000000000017941 */ /* 0x000fea0003800200 */
.L_x_3562:
        /* <DEDUP_REMOVED lines=30> */
.L_x_3565:
[----:B------:R-:W-:Y:S05]  /*8440*/  BSYNC.RECONVERGENT B1 ;  /* 0x0000000000017941 */ /* 0x000fea0003800200 */
.L_x_3564:
        /* <DEDUP_REMOVED lines=30> */
.L_x_3567:
[----:B------:R-:W-:Y:S05]  /*8630*/  BSYNC.RECONVERGENT B1 ;  /* 0x0000000000017941 */ /* 0x000fea0003800200 */
.L_x_3566:
        /* <DEDUP_REMOVED lines=30> */
.L_x_3569:
[----:B------:R-:W-:Y:S05]  /*8820*/  BSYNC.RECONVERGENT B1 ;  /* 0x0000000000017941 */ /* 0x000fea0003800200 */
.L_x_3568:
        /* <DEDUP_REMOVED lines=30> */
.L_x_3571:
[----:B------:R-:W-:Y:S05]  /*8a10*/  BSYNC.RECONVERGENT B1 ;  /* 0x0000000000017941 */ /* 0x000fea0003800200 */
.L_x_3570:
        /* <DEDUP_REMOVED lines=50> */
.L_x_3573:
[----:B------:R-:W-:Y:S05]  /*8d40*/  BSYNC.RECONVERGENT B1 ;  /* 0x0000000000017941 */ /* 0x000fea0003800200 */
.L_x_3572:
        /* <DEDUP_REMOVED lines=30> */
.L_x_3575:
[----:B------:R-:W-:Y:S05]  /*8f30*/  BSYNC.RECONVERGENT B1 ;  /* 0x0000000000017941 */ /* 0x000fea0003800200 */
.L_x_3574:
        /* <DEDUP_REMOVED lines=30> */
.L_x_3577:
[----:B------:R-:W-:Y:S05]  /*9120*/  BSYNC.RECONVERGENT B1 ;  /* 0x0000000000017941 */ /* 0x000fea0003800200 */
.L_x_3576:
        /* <DEDUP_REMOVED lines=30> */
.L_x_3579:
[----:B------:R-:W-:Y:S05]  /*9310*/  BSYNC.RECONVERGENT B1 ;  /* 0x0000000000017941 */ /* 0x000fea0003800200 */
.L_x_3578:
        /* <DEDUP_REMOVED lines=30> */
.L_x_3581:
[----:B------:R-:W-:Y:S05]  /*9500*/  BSYNC.RECONVERGENT B1 ;  /* 0x0000000000017941 */ /* 0x000fea0003800200 */
.L_x_3580:
        /* <DEDUP_REMOVED lines=30> */
.L_x_3583:
[----:B------:R-:W-:Y:S05]  /*96f0*/  BSYNC.RECONVERGENT B1 ;  /* 0x0000000000017941 */ /* 0x000fea0003800200 */
.L_x_3582:
        /* <DEDUP_REMOVED lines=45> */
.L_x_3585:
[----:B------:R-:W-:Y:S05]  /*99d0*/  BSYNC.RECONVERGENT B1 ;  /* 0x0000000000017941 */ /* 0x000fea0003800200 */
.L_x_3584:
        /* <DEDUP_REMOVED lines=30> */
.L_x_3587:
[----:B------:R-:W-:Y:S05]  /*9bc0*/  BSYNC.RECONVERGENT B1 ;  /* 0x0000000000017941 */ /* 0x000fea0003800200 */
.L_x_3586:
        /* <DEDUP_REMOVED lines=30> */
.L_x_3589:
[----:B------:R-:W-:Y:S05]  /*9db0*/  BSYNC.RECONVERGENT B1 ;  /* 0x0000000000017941 */ /* 0x000fea0003800200 */
.L_x_3588:
        /* <DEDUP_REMOVED lines=30> */
.L_x_3591:
[----:B------:R-:W-:Y:S05]  /*9fa0*/  BSYNC.RECONVERGENT B1 ;  /* 0x0000000000017941 */ /* 0x000fea0003800200 */
.L_x_3590:
        /* <DEDUP_REMOVED lines=43> */
.L_x_3593:
[----:B------:R-:W-:Y:S05]  /*a260*/  BSYNC.RECONVERGENT B1 ;  /* 0x0000000000017941 */ /* 0x000fea0003800200 */
.L_x_3592:
        /* <DEDUP_REMOVED lines=30> */
.L_x_3595:
[----:B------:R-:W-:Y:S05]  /*a450*/  BSYNC.RECONVERGENT B1 ;  /* 0x0000000000017941 */ /* 0x000fea0003800200 */
.L_x_3594:
        /* <DEDUP_REMOVED lines=30> */
.L_x_3597:
[----:B------:R-:W-:Y:S05]  /*a640*/  BSYNC.RECONVERGENT B1 ;  /* 0x0000000000017941 */ /* 0x000fea0003800200 */
.L_x_3596:
        /* <DEDUP_REMOVED lines=30> */
.L_x_3599:
[----:B------:R-:W-:Y:S05]  /*a830*/  BSYNC.RECONVERGENT B1 ;  /* 0x0000000000017941 */ /* 0x000fea0003800200 */
.L_x_3598:
        /* <DEDUP_REMOVED lines=30> */
.L_x_3601:
[----:B------:R-:W-:Y:S05]  /*aa20*/  BSYNC.RECONVERGENT B1 ;  /* 0x0000000000017941 */ /* 0x000fea0003800200 */
.L_x_3600:
        /* <DEDUP_REMOVED lines=30> */
.L_x_3603:
[----:B------:R-:W-:Y:S05]  /*ac10*/  BSYNC.RECONVERGENT B1 ;  /* 0x0000000000017941 */ /* 0x000fea0003800200 */
.L_x_3602:
        /* <DEDUP_REMOVED lines=45> */
.L_x_3605:
[----:B------:R-:W-:Y:S05]  /*aef0*/  BSYNC.RECONVERGENT B1 ;  /* 0x0000000000017941 */ /* 0x000fea0003800200 */
.L_x_3604:
        /* <DEDUP_REMOVED lines=30> */
.L_x_3607:
[----:B------:R-:W-:Y:S05]  /*b0e0*/  BSYNC.RECONVERGENT B1 ;  /* 0x0000000000017941 */ /* 0x000fea0003800200 */
.L_x_3606:
        /* <DEDUP_REMOVED lines=30> */
.L_x_3609:
[----:B------:R-:W-:Y:S05]  /*b2d0*/  BSYNC.RECONVERGENT B1 ;  /* 0x0000000000017941 */ /* 0x000fea0003800200 */
.L_x_3608:
        /* <DEDUP_REMOVED lines=30> */
.L_x_3611:
[----:B------:R-:W-:Y:S05]  /*b4c0*/  BSYNC.RECONVERGENT B1 ;  /* 0x0000000000017941 */ /* 0x000fea0003800200 */
.L_x_3610:
        /* <DEDUP_REMOVED lines=30> */
.L_x_3613:
[----:B------:R-:W-:Y:S05]  /*b6b0*/  BSYNC.RECONVERGENT B1 ;  /* 0x0000000000017941 */ /* 0x000fea0003800200 */
.L_x_3612:
        /* <DEDUP_REMOVED lines=28> */
.L_x_3551:
[----:B------:R-:W-:Y:S05]  /*b880*/  BSYNC.RECONVERGENT B0 ;  /* 0x0000000000007941 */ /* 0x000fea0003800200 */
.L_x_3487:
        /* <DEDUP_REMOVED lines=8> */
.L_x_3615:
        /* <DEDUP_REMOVED lines=15> */
.L_x_4552:


//--------------------- .text._Z35group_norm_nhwc_fwd_one_pass_kernelI11Fp32IOFp32WLi64ELi56ELi448EEv26Group_norm_nhwc_fwd_params --------------------------
	.section	.text._Z35group_norm_nhwc_fwd_one_pass_kernelI11Fp32IOFp32WLi64ELi56ELi448EEv26Group_norm_nhwc_fwd_params,"ax",@progbits
	.align	128
        .global         _Z35group_norm_nhwc_fwd_one_pass_kernelI11Fp32IOFp32WLi64ELi56ELi448EEv26Group_norm_nhwc_fwd_params
        .type           _Z35group_norm_nhwc_fwd_one_pass_kernelI11Fp32IOFp32WLi64ELi56ELi448EEv26Group_norm_nhwc_fwd_params,@function
        .size           _Z35group_norm_nhwc_fwd_one_pass_kernelI11Fp32IOFp32WLi64ELi56ELi448EEv26Group_norm_nhwc_fwd_params,(.L_x_4553 - _Z35group_norm_nhwc_fwd_one_pass_kernelI11Fp32IOFp32WLi64ELi56ELi448EEv26Group_norm_nhwc_fwd_params)
        .other          _Z35group_norm_nhwc_fwd_one_pass_kernelI11Fp32IOFp32WLi64ELi56ELi448EEv26Group_norm_nhwc_fwd_params,@"STO_CUDA_ENTRY STV_DEFAULT"
_Z35group_norm_nhwc_fwd_one_pass_kernelI11Fp32IOFp32WLi64ELi56ELi448EEv26Group_norm_nhwc_fwd_params:
.text._Z35group_norm_nhwc_fwd_one_pass_kernelI11Fp32IOFp32WLi64ELi56ELi448EEv26Group_norm_nhwc_fwd_params:
        /* <DEDUP_REMOVED lines=25> */
.L_x_3643:
[----:B------:R-:W0:Y:S01]  /*0190*/  LDC R0, c[0x0][0x3f8] ;  /* 0x0000fe00ff007b82 */ /* 0x000e220000000800 */
[----:B-1----:R-:W1:Y:S01]  /*01a0*/  S2R R8, SR_TID.X ;  /* 0x0000000000087919 */ /* 0x002e620000002100 */
[----:B--2---:R-:W2:Y:S01]  /*01b0*/  LDCU.64 UR8, c[0x0][0x3e8] ;  /* 0x00007d00ff0877ac */ /* 0x004ea20008000a00 */
[----:B------:R-:W-:Y:S01]  /*01c0*/  IADD3 R18, PT, PT, R23, 0x10, RZ ;  /* 0x0000001017127810 */ /* 0x000fe20007ffe0ff */
[----:B---3--:R-:W3:Y:S01]  /*01d0*/  LDCU.64 UR10, c[0x0][0x3f0] ;  /* 0x00007e00ff0a77ac */ /* 0x008ee20008000a00 */
[----:B0-----:R-:W-:Y:S02]  /*01e0*/  IABS R5, R0 ;  /* 0x0000000000057213 */ /* 0x001fe40000000000 */
[----:B------:R-:W-:Y:S02]  /*01f0*/  ISETP.NE.AND P3, PT, R0, RZ, PT ;  /* 0x000000ff0000720c */ /* 0x000fe40003f65270 */
[----:B------:R-:W0:Y:S08]  /*0200*/  I2F.RP R4, R5 ;  /* 0x0000000500047306 */ /* 0x000e300000209400 */
[----:B0-----:R-:W0:Y:S02]  /*0210*/  MUFU.RCP R4, R4 ;  /* 0x0000000400047308 */ /* 0x001e240000001000 */
[----:B0---4-:R-:W-:-:S06]  /*0220*/  IADD3 R2, PT, PT, R4, 0xffffffe, RZ ;  /* 0x0ffffffe04027810 */ /* 0x011fcc0007ffe0ff */
[----:B-----5:R0:W5:Y:S02]  /*0230*/  F2I.FTZ.U32.TRUNC.NTZ R3, R2 ;  /* 0x0000000200037305 */ /* 0x020164000021f000 */
[----:B0-----:R-:W-:Y:S01]  /*0240*/  HFMA2 R2, -RZ, RZ, 0, 0 ;  /* 0x00000000ff027431 */ /* 0x001fe200000001ff */
[----:B-----5:R-:W-:-:S05]  /*0250*/  IADD3 R6, PT, PT, RZ, -R3, RZ ;  /* 0x80000003ff067210 */ /* 0x020fca0007ffe0ff */
[----:B------:R-:W-:Y:S01]  /*0260*/  IMAD R7, R6, R5, RZ ;  /* 0x0000000506077224 */ /* 0x000fe200078e02ff */
[----:B------:R-:W-:-:S03]  /*0270*/  IABS R6, UR7 ;  /* 0x0000000700067c13 */ /* 0x000fc60008000000 */
[----:B------:R-:W-:Y:S01]  /*0280*/  IMAD.HI.U32 R3, R3, R7, R2 ;  /* 0x0000000703037227 */ /* 0x000fe200078e0002 */
[----:B------:R-:W-:-:S05]  /*0290*/  SHF.R.S32.HI R7, RZ, 0x1f, R23 ;  /* 0x0000001fff077819 */ /* 0x000fca0000011417 */
[----:B------:R-:W-:-:S05]  /*02a0*/  IMAD.HI.U32 R3, R3, R6, RZ ;  /* 0x0000000603037227 */ /* 0x000fca00078e00ff */
[----:B------:R-:W-:-:S05]  /*02b0*/  IADD3 R4, PT, PT, -R3, RZ, RZ ;  /* 0x000000ff03047210 */ /* 0x000fca0007ffe1ff */
[----:B------:R-:W-:Y:S01]  /*02c0*/  IMAD R2, R5, R4, R6 ;  /* 0x0000000405027224 */ /* 0x000fe200078e0206 */
[----:B-1----:R-:W-:-:S04]  /*02d0*/  LOP3.LUT R4, R8, 0xffff, RZ, 0xc0, !PT ;  /* 0x0000ffff08047812 */ /* 0x002fc800078ec0ff */
[----:B------:R-:W-:Y:S01]  /*02e0*/  ISETP.GT.U32.AND P2, PT, R5, R2, PT ;  /* 0x000000020500720c */ /* 0x000fe20003f44070 */
[----:B------:R-:W-:-:S05]  /*02f0*/  IMAD R4, R4, 0x925, RZ ;  /* 0x0000092504047824 */ /* 0x000fca00078e02ff */
[----:B------:R-:W-:-:S07]  /*0300*/  SHF.R.U32.HI R4, RZ, 0x10, R4 ;  /* 0x00000010ff047819 */ /* 0x000fce0000011604 */
[-C--:B------:R-:W-:Y:S01]  /*0310*/  @!P2 IADD3 R2, PT, PT, R2, -R5.reuse, RZ ;  /* 0x800000050202a210 */ /* 0x080fe20007ffe0ff */
[----:B------:R-:W-:Y:S01]  /*0320*/  @!P2 VIADD R3, R3, 0x1 ;  /* 0x000000010303a836 */ /* 0x000fe20000000000 */
[----:B--2---:R-:W-:Y:S02]  /*0330*/  ISETP.GE.U32.AND P2, PT, R23, UR8, PT ;  /* 0x0000000817007c0c */ /* 0x004fe4000bf46070 */
[----:B------:R-:W-:Y:S02]  /*0340*/  ISETP.GE.U32.AND P1, PT, R2, R5, PT ;  /* 0x000000050200720c */ /* 0x000fe40003f26070 */
[----:B------:R-:W-:Y:S02]  /*0350*/  LOP3.LUT R2, R0, UR7, RZ, 0x3c, !PT ;  /* 0x0000000700027c12 */ /* 0x000fe4000f8e3cff */
[----:B------:R-:W-:Y:S02]  /*0360*/  ISETP.GE.AND.EX P2, PT, R7, UR9, PT, P2 ;  /* 0x0000000907007c0c */ /* 0x000fe4000bf46320 */
[----:B------:R-:W-:-:S02]  /*0370*/  ISETP.GE.AND P4, PT, R2, RZ, PT ;  /* 0x000000ff0200720c */ /* 0x000fc40003f86270 */
[----:B------:R-:W-:-:S05]  /*0380*/  PRMT R2, R4, 0x9910, RZ ;  /* 0x0000991004027816 */ /* 0x000fca00000000ff */
[----:B------:R-:W-:Y:S01]  /*0390*/  IMAD R2, R2, 0x1c, RZ ;  /* 0x0000001c02027824 */ /* 0x000fe200078e02ff */
[----:B------:R-:W-:Y:S02]  /*03a0*/  @P1 IADD3 R3, PT, PT, R3, 0x1, RZ ;  /* 0x0000000103031810 */ /* 0x000fe40007ffe0ff */
[----:B------:R-:W-:Y:S01]  /*03b0*/  ISETP.GE.U32.AND P1, PT, R18, UR8, PT ;  /* 0x0000000812007c0c */ /* 0x000fe2000bf26070 */
[----:B------:R-:W0:Y:S01]  /*03c0*/  @!P2 LDC.64 R12, c[0x0][0x3e0] ;  /* 0x0000f800ff0cab82 */ /* 0x000e220000000a00 */
[----:B------:R-:W-:Y:S02]  /*03d0*/  IADD3 R2, PT, PT, RZ, -R2, RZ ;  /* 0x80000002ff027210 */ /* 0x000fe40007ffe0ff */
[----:B------:R-:W-:Y:S02]  /*03e0*/  @!P4 IADD3 R3, PT, PT, -R3, RZ, RZ ;  /* 0x000000ff0303c210 */ /* 0x000fe40007ffe1ff */
[----:B------:R-:W-:Y:S02]  /*03f0*/  @!P3 LOP3.LUT R3, RZ, R0, RZ, 0x33, !PT ;  /* 0x00000000ff03b212 */ /* 0x000fe400078e33ff */
[----:B------:R-:W-:Y:S01]  /*0400*/  PRMT R9, R2, 0x7710, RZ ;  /* 0x0000771002097816 */ /* 0x000fe200000000ff */
[----:B------:R-:W1:Y:S01]  /*0410*/  @!P2 LDC.64 R10, c[0x0][0x390] ;  /* 0x0000e400ff0aab82 */ /* 0x000e620000000a00 */
[----:B------:R-:W-:-:S02]  /*0420*/  IADD3 R5, PT, PT, -R3, RZ, RZ ;  /* 0x000000ff03057210 */ /* 0x000fc40007ffe1ff */
[----:B------:R-:W-:Y:S01]  /*0430*/  IADD3 R2, PT, PT, R23, 0x20, RZ ;  /* 0x0000002017027810 */ /* 0x000fe20007ffe0ff */
[----:B------:R-:W-:Y:S01]  /*0440*/  IMAD.IADD R9, R9, 0x1, R8 ;  /* 0x0000000109097824 */ /* 0x000fe200078e0208 */
[----:B------:R-:W-:Y:S01]  /*0450*/  SHF.R.S32.HI R4, RZ, 0x1f, R3 ;  /* 0x0000001fff047819 */ /* 0x000fe20000011403 */
[----:B------:R-:W-:Y:S01]  /*0460*/  IMAD R0, R0, R5, UR7 ;  /* 0x0000000700007e24 */ /* 0x000fe2000f8e0205 */
[----:B------:R-:W-:Y:S02]  /*0470*/  ISETP.GE.U32.AND P3, PT, R2, UR8, PT ;  /* 0x0000000802007c0c */ /* 0x000fe4000bf66070 */
[----:B------:R-:W-:Y:S01]  /*0480*/  SHF.L.U32 R9, R9, 0x1, RZ ;  /* 0x0000000109097819 */ /* 0x000fe200000006ff */
[----:B------:R-:W-:Y:S01]  /*0490*/  IMAD R0, R0, 0x38, RZ ;  /* 0x0000003800007824 */ /* 0x000fe200078e02ff */
[----:B------:R-:W-:Y:S01]  /*04a0*/  SHF.R.S32.HI R5, RZ, 0x1f, R2 ;  /* 0x0000001fff057819 */ /* 0x000fe20000011402 */
[----:B---3--:R-:W-:Y:S01]  /*04b0*/  IMAD R6, R4, UR10, RZ ;  /* 0x0000000a04067c24 */ /* 0x008fe2000f8e02ff */
[----:B------:R-:W-:-:S02]  /*04c0*/  LOP3.LUT R25, R9, 0xffff, RZ, 0xc0, !PT ;  /* 0x0000ffff09197812 */ /* 0x000fc400078ec0ff */
[----:B------:R-:W-:Y:S01]  /*04d0*/  ISETP.GE.AND.EX P3, PT, R5, UR9, PT, P3 ;  /* 0x0000000905007c0c */ /* 0x000fe2000bf66330 */
[----:B------:R-:W-:Y:S01]  /*04e0*/  IMAD R27, R3, UR11, R6 ;  /* 0x0000000b031b7c24 */ /* 0x000fe2000f8e0206 */
[----:B------:R-:W-:Y:S01]  /*04f0*/  SHF.R.S32.HI R9, RZ, 0x1f, R18 ;  /* 0x0000001fff097819 */ /* 0x000fe20000011412 */
[----:B0-----:R-:W-:Y:S01]  /*0500*/  @!P2 IMAD R14, R7, R12, RZ ;  /* 0x0000000c070ea224 */ /* 0x001fe200078e02ff */
[C---:B------:R-:W-:Y:S02]  /*0510*/  IADD3 R24, P4, PT, R0.reuse, R25, RZ ;  /* 0x0000001900187210 */ /* 0x040fe40007f9e0ff */
[----:B------:R-:W-:Y:S01]  /*0520*/  ISETP.GE.AND.EX P1, PT, R9, UR9, PT, P1 ;  /* 0x0000000909007c0c */ /* 0x000fe2000bf26310 */
[C---:B------:R-:W-:Y:S01]  /*0530*/  @!P2 IMAD R13, R23.reuse, R13, R14 ;  /* 0x0000000d170da224 */ /* 0x040fe200078e020e */
[----:B------:R-:W-:Y:S02]  /*0540*/  LEA.HI.X.SX32 R25, R0, RZ, 0x1, P4 ;  /* 0x000000ff00197211 */ /* 0x000fe400020f0eff */
[----:B------:R-:W-:Y:S01]  /*0550*/  IADD3 R4, PT, PT, R23, 0x30, RZ ;  /* 0x0000003017047810 */ /* 0x000fe20007ffe0ff */
[----:B------:R-:W-:-:S02]  /*0560*/  IMAD.WIDE.U32 R24, R3, UR10, R24 ;  /* 0x0000000a03187c25 */ /* 0x000fc4000f8e0018 */
[----:B------:R-:W0:Y:S01]  /*0570*/  @!P3 LDC.64 R6, c[0x0][0x3e0] ;  /* 0x0000f800ff06bb82 */ /* 0x000e220000000a00 */
[----:B------:R-:W-:Y:S02]  /*0580*/  ISETP.GE.U32.AND P4, PT, R4, UR8, PT ;  /* 0x0000000804007c0c */ /* 0x000fe4000bf86070 */
[----:B------:R-:W-:Y:S02]  /*0590*/  SHF.R.S32.HI R3, RZ, 0x1f, R4 ;  /* 0x0000001fff037819 */ /* 0x000fe40000011404 */
[----:B------:R-:W-:Y:S02]  /*05a0*/  IADD3 R27, PT, PT, R25, R27, RZ ;  /* 0x0000001b191b7210 */ /* 0x000fe40007ffe0ff */
[-C--:B------:R-:W-:Y:S01]  /*05b0*/  @!P2 MOV R26, R24.reuse ;  /* 0x00000018001aa202 */ /* 0x080fe20000000f00 */
[----:B------:R-:W2:Y:S01]  /*05c0*/  @!P1 LDC.64 R16, c[0x0][0x3e0] ;  /* 0x0000f800ff109b82 */ /* 0x000ea20000000a00 */
[----:B------:R-:W-:Y:S02]  /*05d0*/  ISETP.GE.AND.EX P4, PT, R3, UR9, PT, P4 ;  /* 0x0000000903007c0c */ /* 0x000fe4000bf86340 */
[----:B------:R-:W-:Y:S01]  /*05e0*/  @!P3 MOV R20, R24 ;  /* 0x000000180014b202 */ /* 0x000fe20000000f00 */
[----:B------:R-:W-:Y:S01]  /*05f0*/  @!P2 IMAD.WIDE.U32 R14, R23, R12, R26 ;  /* 0x0000000c170ea225 */ /* 0x000fe200078e001a */
[----:B------:R-:W-:-:S03]  /*0600*/  @!P3 MOV R21, R27 ;  /* 0x0000001b0015b202 */ /* 0x000fc60000000f00 */
[----:B------:R-:W-:Y:S01]  /*0610*/  @!P2 IMAD.IADD R15, R15, 0x1, R13 ;  /* 0x000000010f0fa824 */ /* 0x000fe200078e020d */
[C---:B-1----:R-:W-:Y:S01]  /*0620*/  @!P2 LEA R28, P5, R14.reuse, R10, 0x2 ;  /* 0x0000000a0e1ca211 */ /* 0x042fe200078a10ff */
[----:B------:R-:W1:Y:S03]  /*0630*/  @!P3 LDC.64 R12, c[0x0][0x390] ;  /* 0x0000e400ff0cbb82 */ /* 0x000e660000000a00 */
[----:B------:R-:W-:Y:S01]  /*0640*/  @!P2 LEA.HI.X R29, R14, R11, R15, 0x2, P5 ;  /* 0x0000000b0e1da211 */ /* 0x000fe200028f140f */
[----:B0-----:R-:W-:-:S04]  /*0650*/  @!P3 IMAD R5, R5, R6, RZ ;  /* 0x000000060505b224 */ /* 0x001fc800078e02ff */
[----:B------:R-:W0:Y:S01]  /*0660*/  @!P1 LDC.64 R14, c[0x0][0x390] ;  /* 0x0000e400ff0e9b82 */ /* 0x000e220000000a00 */
[----:B------:R-:W-:Y:S01]  /*0670*/  @!P3 IMAD.WIDE.U32 R20, R2, R6, R20 ;  /* 0x000000060214b225 */ /* 0x000fe200078e0014 */
[----:B------:R-:W-:-:S03]  /*0680*/  @!P1 MOV R6, R24 ;  /* 0x0000001800069202 */ /* 0x000fc60000000f00 */
[----:B------:R-:W-:Y:S01]  /*0690*/  @!P3 IMAD R5, R2, R7, R5 ;  /* 0x000000070205b224 */ /* 0x000fe200078e0205 */
[----:B------:R-:W-:Y:S01]  /*06a0*/  @!P1 MOV R7, R27 ;  /* 0x0000001b00079202 */ /* 0x000fe20000000f00 */
[-C--:B--2---:R-:W-:Y:S01]  /*06b0*/  @!P1 IMAD R9, R9, R16.reuse, RZ ;  /* 0x0000001009099224 */ /* 0x084fe200078e02ff */
[----:B------:R-:W2:Y:S01]  /*06c0*/  @!P4 LDC.64 R10, c[0x0][0x3e0] ;  /* 0x0000f800ff0acb82 */ /* 0x000ea20000000a00 */
[----:B------:R-:W-:Y:S02]  /*06d0*/  MOV R2, RZ ;  /* 0x000000ff00027202 */ /* 0x000fe40000000f00 */
[C---:B------:R-:W-:Y:S01]  /*06e0*/  @!P1 IMAD R17, R18.reuse, R17, R9 ;  /* 0x0000001112119224 */ /* 0x040fe200078e0209 */
[----:B------:R-:W-:Y:S01]  /*06f0*/  @!P3 IADD3 R5, PT, PT, R21, R5, RZ ;  /* 0x000000051505b210 */ /* 0x000fe20007ffe0ff */
[----:B------:R-:W-:Y:S01]  /*0700*/  @!P1 IMAD.WIDE.U32 R18, R18, R16, R6 ;  /* 0x0000001012129225 */ /* 0x000fe200078e0006 */
[----:B------:R-:W-:Y:S02]  /*0710*/  @!P4 MOV R16, R24 ;  /* 0x000000180010c202 */ /* 0x000fe40000000f00 */
[----:B------:R-:W3:Y:S01]  /*0720*/  @!P4 LDC.64 R6, c[0x0][0x390] ;  /* 0x0000e400ff06cb82 */ /* 0x000ee20000000a00 */
[----:B------:R-:W-:Y:S01]  /*0730*/  @!P1 IMAD.IADD R17, R19, 0x1, R17 ;  /* 0x0000000113119824 */ /* 0x000fe200078e0211 */
[----:B-1----:R-:W-:-:S04]  /*0740*/  @!P3 LEA R12, P6, R20, R12, 0x2 ;  /* 0x0000000c140cb211 */ /* 0x002fc800078c10ff */
[----:B------:R-:W-:Y:S02]  /*0750*/  @!P3 LEA.HI.X R13, R20, R13, R5, 0x2, P6 ;  /* 0x0000000d140db211 */ /* 0x000fe400030f1405 */
[----:B------:R-:W-:Y:S02]  /*0760*/  CS2R R20, SRZ ;  /* 0x0000000000147805 */ /* 0x000fe4000001ff00 */
[----:B0-----:R-:W-:-:S04]  /*0770*/  @!P1 LEA R14, P5, R18, R14, 0x2 ;  /* 0x0000000e120e9211 */ /* 0x001fc800078a10ff */
[----:B------:R-:W-:Y:S01]  /*0780*/  @!P1 LEA.HI.X R15, R18, R15, R17, 0x2, P5 ;  /* 0x0000000f120f9211 */ /* 0x000fe200028f1411 */
[----:B------:R-:W5:Y:S01]  /*0790*/  @!P2 LDG.E.64 R20, desc[UR14][R28.64] ;  /* 0x0000000e1c14a981 */ /* 0x000f62000c1e1b00 */
[----:B------:R-:W-:Y:S01]  /*07a0*/  @!P4 MOV R17, R27 ;  /* 0x0000001b0011c202 */ /* 0x000fe20000000f00 */
[-C--:B--2---:R-:W-:Y:S02]  /*07b0*/  @!P4 IMAD R3, R3, R10.reuse, RZ ;  /* 0x0000000a0303c224 */ /* 0x084fe400078e02ff */
[----:B------:R-:W-:-:S04]  /*07c0*/  @!P4 IMAD.WIDE.U32 R16, R4, R10, R16 ;  /* 0x0000000a0410c225 */ /* 0x000fc800078e0010 */
[----:B------:R-:W-:Y:S02]  /*07d0*/  @!P4 IMAD R9, R4, R11, R3 ;  /* 0x0000000b0409c224 */ /* 0x000fe400078e0203 */
[----:B------:R-:W-:Y:S01]  /*07e0*/  HFMA2 R3, -RZ, RZ, 0, 0 ;  /* 0x00000000ff037431 */ /* 0x000fe200000001ff */
[----:B------:R-:W-:Y:S02]  /*07f0*/  CS2R R4, SRZ ;  /* 0x0000000000047805 */ /* 0x000fe4000001ff00 */
[C---:B---3--:R-:W-:Y:S02]  /*0800*/  @!P4 LEA R10, P2, R16.reuse, R6, 0x2 ;  /* 0x00000006100ac211 */ /* 0x048fe400078410ff */
[----:B------:R-:W-:Y:S02]  /*0810*/  @!P4 IADD3 R9, PT, PT, R17, R9, RZ ;  /* 0x000000091109c210 */ /* 0x000fe40007ffe0ff */
[----:B------:R-:W2:Y:S02]  /*0820*/  @!P3 LDG.E.64 R4, desc[UR14][R12.64] ;  /* 0x0000000e0c04b981 */ /* 0x000ea4000c1e1b00 */
[----:B------:R-:W-:-:S02]  /*0830*/  @!P4 LEA.HI.X R11, R16, R7, R9, 0x2, P2 ;  /* 0x00000007100bc211 */ /* 0x000fc400010f1409 */
[----:B------:R0:W3:Y:S01]  /*0840*/  @!P1 LDG.E.64 R2, desc[UR14][R14.64] ;  /* 0x0000000e0e029981 */ /* 0x0000e2000c1e1b00 */
[----:B------:R-:W-:-:S06]  /*0850*/  CS2R R6, SRZ ;  /* 0x0000000000067805 */ /* 0x000fcc000001ff00 */
[----:B------:R1:W4:Y:S01]  /*0860*/  @!P4 LDG.E.64 R6, desc[UR14][R10.64] ;  /* 0x0000000e0a06c981 */ /* 0x000322000c1e1b00 */
[----:B------:R-:W0:Y:S02]  /*0870*/  S2R R9, SR_LANEID ;  /* 0x0000000000097919 */ /* 0x000e240000000000 */
[C---:B0-----:R-:W-:Y:S02]  /*0880*/  ISETP.GT.AND P2, PT, R9.reuse, 0x1e, PT ;  /* 0x0000001e0900780c */ /* 0x041fe40003f44270 */
[----:B------:R-:W-:Y:S01]  /*0890*/  ISETP.GT.AND P3, PT, R9, 0xf, PT ;  /* 0x0000000f0900780c */ /* 0x000fe20003f64270 */
[----:B------:R-:W-:Y:S01]  /*08a0*/  BSSY.RECONVERGENT B0, `(.L_x_3616) ;  /* 0x0000037000007945 */ /* 0x000fe20003800200 */
[----:B-----5:R-:W-:Y:S01]  /*08b0*/  FMUL.FTZ R17, R21, R21 ;  /* 0x0000001515117220 */ /* 0x020fe20000410000 */
[----:B------:R-:W-:-:S03]  /*08c0*/  FADD.FTZ R14, R20, R21 ;  /* 0x00000015140e7221 */ /* 0x000fc60000010000 */
[----:B------:R-:W-:Y:S01]  /*08d0*/  FFMA.FTZ R17, R20, R20, R17 ;  /* 0x0000001414117223 */ /* 0x000fe20000010011 */
[----:B------:R-:W-:-:S03]  /*08e0*/  FADD.FTZ R14, RZ, R14 ;  /* 0x0000000eff0e7221 */ /* 0x000fc60000010000 */
[----:B------:R-:W-:Y:S01]  /*08f0*/  FADD.FTZ R17, RZ, R17 ;  /* 0x00000011ff117221 */ /* 0x000fe20000010000 */
[----:B--2---:R-:W-:Y:S01]  /*0900*/  FMUL.FTZ R13, R5, R5 ;  /* 0x00000005050d7220 */ /* 0x004fe20000410000 */
[----:B---3--:R-:W-:Y:S01]  /*0910*/  FMUL.FTZ R19, R3, R3 ;  /* 0x0000000303137220 */ /* 0x008fe20000410000 */
[----:B------:R-:W-:-:S03]  /*0920*/  FADD.FTZ R15, R2, R3 ;  /* 0x00000003020f7221 */ /* 0x000fc60000010000 */
[----:B------:R-:W-:Y:S01]  /*0930*/  FFMA.FTZ R12, R2, R2, R19 ;  /* 0x00000002020c7223 */ /* 0x000fe20000010013 */
[----:B------:R-:W-:Y:S01]  /*0940*/  FADD.FTZ R14, R14, R15 ;  /* 0x0000000f0e0e7221 */ /* 0x000fe20000010000 */
[C---:B------:R-:W-:Y:S01]  /*0950*/  FFMA.FTZ R13, R4.reuse, R4, R13 ;  /* 0x00000004040d7223 */ /* 0x040fe2000001000d */
[----:B-1----:R-:W-:Y:S01]  /*0960*/  FADD.FTZ R11, R4, R5 ;  /* 0x00000005040b7221 */ /* 0x002fe20000010000 */
[----:B------:R-:W-:Y:S01]  /*0970*/  FADD.FTZ R12, R17, R12 ;  /* 0x0000000c110c7221 */ /* 0x000fe20000010000 */
[----:B----4-:R-:W-:Y:S02]  /*0980*/  FMUL.FTZ R15, R7, R7 ;  /* 0x00000007070f7220 */ /* 0x010fe40000410000 */
        /* <DEDUP_REMOVED lines=37> */
[----:B--2---:R-:W-:-:S03]  /*0be0*/  FADD.FTZ R11, R14, R17 ;  /* 0x000000110e0b7221 */ /* 0x004fc60000010000 */
[----:B------:R-:W-:-:S05]  /*0bf0*/  @!P2 IMAD.IADD R9, R9, 0x1, R12 ;  /* 0x000000010909a824 */ /* 0x000fca00078e020c */
[----:B------:R3:W-:Y:S02]  /*0c00*/  @!P2 STS.64 [R9+0x10], R10 ;  /* 0x0000100a0900a388 */ /* 0x0007e40000000a00 */
.L_x_3617:
[----:B------:R-:W-:Y:S05]  /*0c10*/  BSYNC.RECONVERGENT B0 ;  /* 0x0000000000007941 */ /* 0x000fea0003800200 */
.L_x_3616:
        /* <DEDUP_REMOVED lines=41> */
.L_x_3619:
[----:B------:R-:W-:Y:S05]  /*0eb0*/  BSYNC.RECONVERGENT B0 ;  /* 0x0000000000007941 */ /* 0x000fea0003800200 */
.L_x_3618:
        /* <DEDUP_REMOVED lines=20> */
[----:B--2---:R-:W-:Y:S02]  /*1000*/  MOV R17, UR5 ;  /* 0x0000000500117c02 */ /* 0x004fe40008000f00 */
        /* <DEDUP_REMOVED lines=10> */
.L_x_3622:
[----:B---3--:R-:W2:Y:S04]  /*10b0*/  LDG.E.STRONG.GPU R12, desc[UR14][R8.64] ;  /* 0x0000000e080c7981 */ /* 0x008ea8000c1ef900 */
[----:B--2---:R-:W-:Y:S01]  /*10c0*/  CCTL.IVALL ;  /* 0x00000000ff00798f */ /* 0x004fe20002000000 */
[----:B------:R-:W-:Y:S05]  /*10d0*/  YIELD ;  /* 0x0000000000007946 */ /* 0x000fea0003800000 */
[----:B------:R-:W-:-:S13]  /*10e0*/  ISETP.NE.AND P2, PT, R12, R15, PT ;  /* 0x0000000f0c00720c */ /* 0x000fda0003f45270 */
[----:B------:R-:W-:Y:S05]  /*10f0*/  @P2 BRA `(.L_x_3622) ;  /* 0xfffffffc00ec2947 */ /* 0x000fea000383ffff */
.L_x_3621:
[----:B------:R-:W-:Y:S05]  /*1100*/  WARPSYNC.ALL ;  /* 0x0000000000007948 */ /* 0x000fea0003800000 */
[----:B------:R-:W-:Y:S06]  /*1110*/  BAR.SYNC.DEFER_BLOCKING 0x0 ;  /* 0x0000000000007b1d */ /* 0x000fec0000010000 */
[----:B------:R-:W-:Y:S01]  /*1120*/  UMOV UR5, URZ ;  /* 0x000000ff00057c82 */ /* 0x000fe20008000000 */
[----:B------:R-:W-:Y:S05]  /*1130*/  @!P4 BRA `(.L_x_3623) ;  /* 0x000000040098c947 */ /* 0x000fea0003800000 */
[----:B---3--:R-:W-:Y:S01]  /*1140*/  LOP3.LUT R8, R22, 0x7ffffff8, RZ, 0xc0, !PT ;  /* 0x7ffffff816087812 */ /* 0x008fe200078ec0ff */
        /* <DEDUP_REMOVED lines=10> */
.L_x_3624:
[----:B------:R-:W-:Y:S01]  /*11f0*/  UIADD3 UR23, UPT, UPT, UR5, 0x1, URZ ;  /* 0x0000000105177890 */ /* 0x000fe2000fffe0ff */
[----:B------:R-:W-:Y:S01]  /*1200*/  ISETP.EQ.OR P2, PT, RZ, UR22, P3 ;  /* 0x00000016ff007c0c */ /* 0x000fe20009f42670 */
[----:B------:R-:W-:-:S04]  /*1210*/  UIADD3 UR24, UPT, UPT, UR5, 0x2, URZ ;  /* 0x0000000205187890 */ /* 0x000fc8000fffe0ff */
[----:B------:R-:W-:Y:S01]  /*1220*/  IMAD.U32 R9, RZ, RZ, UR23 ;  /* 0x00000017ff097e24 */ /* 0x000fe2000f8e00ff */
[----:B------:R-:W-:Y:S01]  /*1230*/  UIADD3 UR23, UPT, UPT, UR5, 0x3, URZ ;  /* 0x0000000305177890 */ /* 0x000fe2000fffe0ff */
[----:B------:R-:W-:-:S03]  /*1240*/  MOV R12, UR24 ;  /* 0x00000018000c7c02 */ /* 0x000fc60008000f00 */
[----:B------:R-:W-:Y:S02]  /*1250*/  ISETP.EQ.OR P4, PT, R9, UR18, P3 ;  /* 0x0000001209007c0c */ /* 0x000fe40009f82670 */
[----:B------:R-:W-:Y:S01]  /*1260*/  ISETP.EQ.OR P6, PT, R12, UR18, P3 ;  /* 0x000000120c007c0c */ /* 0x000fe20009fc2670 */
[----:B------:R-:W-:Y:S01]  /*1270*/  VOTEU.ALL UP0, P2 ;  /* 0x0000000000ff7886 */ /* 0x000fe20001000000 */
[----:B------:R-:W-:-:S04]  /*1280*/  MOV R9, UR23 ;  /* 0x0000001700097c02 */ /* 0x000fc80008000f00 */
[----:B------:R-:W-:Y:S01]  /*1290*/  ISETP.EQ.OR P5, PT, R9, UR18, P3 ;  /* 0x0000001209007c0c */ /* 0x000fe20009fa2670 */
[----:B------:R-:W-:-:S04]  /*12a0*/  @!UP0 UIMAD.WIDE.U32 UR24, UR8, 0x8, UR16 ;  /* 0x00000008081888a5 */ /* 0x000fc8000f8e0010 */
[----:B------:R-:W-:Y:S02]  /*12b0*/  VOTEU.ALL UP0, P4 ;  /* 0x0000000000ff7886 */ /* 0x000fe40002000000 */
[----:B------:R-:W-:Y:S01]  /*12c0*/  MOV R12, UR24 ;  /* 0x00000018000c7c02 */ /* 0x000fe20008000f00 */
[----:B------:R-:W-:Y:S01]  /*12d0*/  VOTEU.ALL UP1, P6 ;  /* 0x0000000000ff7886 */ /* 0x000fe20003020000 */
[----:B------:R-:W-:Y:S01]  /*12e0*/  MOV R13, UR25 ;  /* 0x00000019000d7c02 */ /* 0x000fe20008000f00 */
[----:B------:R-:W-:-:S03]  /*12f0*/  @!UP0 UIMAD.WIDE.U32 UR24, UR21, 0x8, UR16 ;  /* 0x00000008151888a5 */ /* 0x000fc6000f8e0010 */
[----:B------:R-:W-:Y:S01]  /*1300*/  VOTEU.ALL UP0, P5 ;  /* 0x0000000000ff7886 */ /* 0x000fe20002800000 */
[----:B------:R-:W-:Y:S01]  /*1310*/  @!UP1 UIMAD.WIDE.U32 UR26, UR10, 0x8, UR16 ;  /* 0x000000080a1a98a5 */ /* 0x000fe2000f8e0010 */
[----:B------:R-:W0:Y:S01]  /*1320*/  @!P2 LDG.E.64 R12, desc[UR14][R12.64] ;  /* 0x0000000e0c0ca981 */ /* 0x000e22000c1e1b00 */
[----:B------:R-:W-:Y:S02]  /*1330*/  MOV R14, UR24 ;  /* 0x00000018000e7c02 */ /* 0x000fe40008000f00 */
[----:B------:R-:W-:Y:S01]  /*1340*/  MOV R15, UR25 ;  /* 0x00000019000f7c02 */ /* 0x000fe20008000f00 */
[----:B------:R-:W-:Y:S01]  /*1350*/  @!UP0 UIMAD.WIDE.U32 UR24, UR20, 0x8, UR16 ;  /* 0x00000008141888a5 */ /* 0x000fe2000f8e0010 */
[----:B-1----:R-:W-:Y:S01]  /*1360*/  IMAD.U32 R16, RZ, RZ, UR26 ;  /* 0x0000001aff107e24 */ /* 0x002fe2000f8e00ff */
[----:B--2---:R-:W-:-:S03]  /*1370*/  MOV R17, UR27 ;  /* 0x0000001b00117c02 */ /* 0x004fc60008000f00 */
[----:B------:R-:W2:Y:S01]  /*1380*/  @!P4 LDG.E.64 R14, desc[UR14][R14.64] ;  /* 0x0000000e0e0ec981 */ /* 0x000ea2000c1e1b00 */
[----:B------:R-:W-:Y:S02]  /*1390*/  MOV R18, UR24 ;  /* 0x0000001800127c02 */ /* 0x000fe40008000f00 */
[----:B------:R-:W-:Y:S01]  /*13a0*/  MOV R19, UR25 ;  /* 0x0000001900137c02 */ /* 0x000fe20008000f00 */
[----:B------:R-:W3:Y:S05]  /*13b0*/  @!P6 LDG.E.64 R16, desc[UR14][R16.64] ;  /* 0x0000000e1010e981 */ /* 0x000eea000c1e1b00 */
[----:B------:R-:W4:Y:S01]  /*13c0*/  @!P5 LDG.E.64 R18, desc[UR14][R18.64] ;  /* 0x0000000e1212d981 */ /* 0x000f22000c1e1b00 */
[----:B------:R-:W-:-:S02]  /*13d0*/  UIADD3 UR23, UPT, UPT, UR5, 0x4, URZ ;  /* 0x0000000405177890 */ /* 0x000fc4000fffe0ff */
[----:B------:R-:W-:-:S04]  /*13e0*/  UIADD3 UR24, UPT, UPT, UR5, 0x6, URZ ;  /* 0x0000000605187890 */ /* 0x000fc8000fffe0ff */
[----:B------:R-:W-:Y:S01]  /*13f0*/  MOV R9, UR23 ;  /* 0x0000001700097c02 */ /* 0x000fe20008000f00 */
[----:B------:R-:W-:Y:S01]  /*1400*/  UIADD3 UR23, UPT, UPT, UR5, 0x5, URZ ;  /* 0x0000000505177890 */ /* 0x000fe2000fffe0ff */
[----:B0-----:R-:W-:Y:S01]  /*1410*/  @!P2 FADD.FTZ R10, R10, R12 ;  /* 0x0000000c0a0aa221 */ /* 0x001fe20000010000 */
[----:B------:R-:W-:Y:S01]  /*1420*/  @!P2 FADD.FTZ R11, R11, R13 ;  /* 0x0000000d0b0ba221 */ /* 0x000fe20000010000 */
[----:B------:R-:W-:-:S03]  /*1430*/  ISETP.EQ.OR P2, PT, R9, UR18, P3 ;  /* 0x0000001209007c0c */ /* 0x000fc60009f42670 */
[----:B------:R-:W-:Y:S01]  /*1440*/  MOV R9, UR23 ;  /* 0x0000001700097c02 */ /* 0x000fe20008000f00 */
[----:B------:R-:W-:Y:S01]  /*1450*/  UIADD3 UR23, UPT, UPT, UR5, 0x7, URZ ;  /* 0x0000000705177890 */ /* 0x000fe2000fffe0ff */
[----:B------:R-:W-:Y:S01]  /*1460*/  MOV R12, UR24 ;  /* 0x00000018000c7c02 */ /* 0x000fe20008000f00 */
[----:B--2---:R-:W-:Y:S01]  /*1470*/  @!P4 FADD.FTZ R10, R10, R14 ;  /* 0x0000000e0a0ac221 */ /* 0x004fe20000010000 */
[----:B------:R-:W-:Y:S01]  /*1480*/  @!P4 FADD.FTZ R11, R11, R15 ;  /* 0x0000000f0b0bc221 */ /* 0x000fe20000010000 */
[----:B------:R-:W-:Y:S02]  /*1490*/  ISETP.EQ.OR P4, PT, R9, UR18, P3 ;  /* 0x0000001209007c0c */ /* 0x000fe40009f82670 */
[----:B------:R-:W-:Y:S02]  /*14a0*/  IMAD.U32 R9, RZ, RZ, UR23 ;  /* 0x00000017ff097e24 */ /* 0x000fe4000f8e00ff */
[----:B---3--:R-:W-:Y:S01]  /*14b0*/  @!P6 FADD.FTZ R10, R10, R16 ;  /* 0x000000100a0ae221 */ /* 0x008fe20000010000 */
[----:B------:R-:W-:Y:S01]  /*14c0*/  @!P6 FADD.FTZ R11, R11, R17 ;  /* 0x000000110b0be221 */ /* 0x000fe20000010000 */
[----:B------:R-:W-:Y:S01]  /*14d0*/  ISETP.EQ.OR P6, PT, R12, UR18, P3 ;  /* 0x000000120c007c0c */ /* 0x000fe20009fc2670 */
[----:B------:R-:W-:Y:S01]  /*14e0*/  VOTEU.ALL UP0, P2 ;  /* 0x0000000000ff7886 */ /* 0x000fe20001000000 */
[----:B----4-:R-:W-:Y:S01]  /*14f0*/  @!P5 FADD.FTZ R10, R10, R18 ;  /* 0x000000120a0ad221 */ /* 0x010fe20000010000 */
[----:B------:R-:W-:Y:S01]  /*1500*/  @!P5 FADD.FTZ R11, R11, R19 ;  /* 0x000000130b0bd221 */ /* 0x000fe20000010000 */
[----:B------:R-:W-:-:S02]  /*1510*/  ISETP.EQ.OR P5, PT, R9, UR18, P3 ;  /* 0x0000001209007c0c */ /* 0x000fc40009fa2670 */
[----:B------:R-:W-:Y:S01]  /*1520*/  @!UP0 UIMAD.WIDE.U32 UR24, UR11, 0x8, UR16 ;  /* 0x000000080b1888a5 */ /* 0x000fe2000f8e0010 */
[----:B------:R-:W-:-:S05]  /*1530*/  VOTEU.ALL UP0, P4 ;  /* 0x0000000000ff7886 */ /* 0x000fca0002000000 */
[----:B------:R-:W-:Y:S01]  /*1540*/  MOV R12, UR24 ;  /* 0x00000018000c7c02 */ /* 0x000fe20008000f00 */
[----:B------:R-:W-:Y:S01]  /*1550*/  VOTEU.ALL UP1, P6 ;  /* 0x0000000000ff7886 */ /* 0x000fe20003020000 */
[----:B------:R-:W-:Y:S01]  /*1560*/  MOV R13, UR25 ;  /* 0x00000019000d7c02 */ /* 0x000fe20008000f00 */
[----:B------:R-:W-:Y:S02]  /*1570*/  @!UP0 UIMAD.WIDE.U32 UR24, UR13, 0x8, UR16 ;  /* 0x000000080d1888a5 */ /* 0x000fe4000f8e0010 */
[----:B------:R-:W-:Y:S01]  /*1580*/  VOTEU.ALL UP0, P5 ;  /* 0x0000000000ff7886 */ /* 0x000fe20002800000 */
[----:B------:R-:W-:Y:S02]  /*1590*/  @!UP1 UIMAD.WIDE.U32 UR26, UR12, 0x8, UR16 ;  /* 0x000000080c1a98a5 */ /* 0x000fe4000f8e0010 */
[----:B------:R-:W2:Y:S01]  /*15a0*/  @!P2 LDG.E.64 R12, desc[UR14][R12.64] ;  /* 0x0000000e0c0ca981 */ /* 0x000ea2000c1e1b00 */
[----:B------:R-:W-:Y:S02]  /*15b0*/  MOV R14, UR24 ;  /* 0x00000018000e7c02 */ /* 0x000fe40008000f00 */
[----:B------:R-:W-:Y:S01]  /*15c0*/  MOV R15, UR25 ;  /* 0x00000019000f7c02 */ /* 0x000fe20008000f00 */
[----:B------:R-:W-:Y:S01]  /*15d0*/  @!UP0 UIMAD.WIDE.U32 UR24, UR9, 0x8, UR16 ;  /* 0x00000008091888a5 */ /* 0x000fe2000f8e0010 */
[----:B------:R-:W-:-:S02]  /*15e0*/  MOV R16, UR26 ;  /* 0x0000001a00107c02 */ /* 0x000fc40008000f00 */
[----:B------:R-:W-:Y:S02]  /*15f0*/  MOV R17, UR27 ;  /* 0x0000001b00117c02 */ /* 0x000fe40008000f00 */
[----:B------:R-:W3:Y:S01]  /*1600*/  @!P4 LDG.E.64 R14, desc[UR14][R14.64] ;  /* 0x0000000e0e0ec981 */ /* 0x000ee2000c1e1b00 */
[----:B------:R-:W-:Y:S01]  /*1610*/  IMAD.U32 R18, RZ, RZ, UR24 ;  /* 0x00000018ff127e24 */ /* 0x000fe2000f8e00ff */
[----:B------:R-:W-:Y:S02]  /*1620*/  MOV R19, UR25 ;  /* 0x0000001900137c02 */ /* 0x000fe40008000f00 */
[----:B------:R-:W4:Y:S04]  /*1630*/  @!P6 LDG.E.64 R16, desc[UR14][R16.64] ;  /* 0x0000000e1010e981 */ /* 0x000f28000c1e1b00 */
[----:B------:R-:W5:Y:S01]  /*1640*/  @!P5 LDG.E.64 R18, desc[UR14][R18.64] ;  /* 0x0000000e1212d981 */ /* 0x000f62000c1e1b00 */
[----:B------:R-:W-:-:S02]  /*1650*/  UIADD3 UR5, UPT, UPT, UR5, 0x8, URZ ;  /* 0x0000000805057890 */ /* 0x000fc4000fffe0ff */
[----:B------:R-:W-:Y:S02]  /*1660*/  UIADD3 UR22, UPT, UPT, UR22, 0x8, URZ ;  /* 0x0000000816167890 */ /* 0x000fe4000fffe0ff */
[----:B------:R-:W-:Y:S02]  /*1670*/  ULEA UR8, UR19, UR8, 0x3 ;  /* 0x0000000813087291 */ /* 0x000fe4000f8e18ff */
[----:B------:R-:W-:Y:S02]  /*1680*/  ULEA UR21, UR19, UR21, 0x3 ;  /* 0x0000001513157291 */ /* 0x000fe4000f8e18ff */
[----:B------:R-:W-:Y:S02]  /*1690*/  ULEA UR10, UR19, UR10, 0x3 ;  /* 0x0000000a130a7291 */ /* 0x000fe4000f8e18ff */
[----:B------:R-:W-:Y:S02]  /*16a0*/  ULEA UR20, UR19, UR20, 0x3 ;  /* 0x0000001413147291 */ /* 0x000fe4000f8e18ff */
[----:B------:R-:W-:-:S02]  /*16b0*/  ULEA UR11, UR19, UR11, 0x3 ;  /* 0x0000000b130b7291 */ /* 0x000fc4000f8e18ff */
        /* <DEDUP_REMOVED lines=14> */
.L_x_3623:
        /* <DEDUP_REMOVED lines=34> */
[----:B-1----:R-:W-:-:S02]  /*19c0*/  MOV R16, UR8 ;  /* 0x0000000800107c02 */ /* 0x002fc40008000f00 */
[----:B--2---:R-:W-:Y:S02]  /*19d0*/  MOV R17, UR9 ;  /* 0x0000000900117c02 */ /* 0x004fe40008000f00 */
[----:B------:R-:W2:Y:S01]  /*19e0*/  @!P4 LDG.E.64 R12, desc[UR14][R12.64] ;  /* 0x0000000e0c0cc981 */ /* 0x000ea2000c1e1b00 */
[----:B------:R-:W-:Y:S01]  /*19f0*/  MOV R14, UR10 ;  /* 0x0000000a000e7c02 */ /* 0x000fe20008000f00 */
[----:B------:R-:W-:Y:S02]  /*1a00*/  IMAD.U32 R15, RZ, RZ, UR11 ;  /* 0x0000000bff0f7e24 */ /* 0x000fe4000f8e00ff */
[----:B------:R-:W3:Y:S04]  /*1a10*/  @!P5 LDG.E.64 R16, desc[UR14][R16.64] ;  /* 0x0000000e1010d981 */ /* 0x000ee8000c1e1b00 */
[----:B------:R-:W4:Y:S01]  /*1a20*/  @!P6 LDG.E.64 R14, desc[UR14][R14.64] ;  /* 0x0000000e0e0ee981 */ /* 0x000f22000c1e1b00 */
[----:B------:R-:W-:-:S04]  /*1a30*/  MOV R18, UR5 ;  /* 0x0000000500127c02 */ /* 0x000fc80008000f00 */
[----:B------:R-:W-:-:S04]  /*1a40*/  IADD3 R18, PT, PT, R18, 0x4, RZ ;  /* 0x0000000412127810 */ /* 0x000fc80007ffe0ff */
[----:B------:R-:W-:Y:S01]  /*1a50*/  R2UR UR5, R18 ;  /* 0x00000000120572ca */ /* 0x000fe200000e0000 */
        /* <DEDUP_REMOVED lines=8> */
.L_x_3625:
        /* <DEDUP_REMOVED lines=28> */
.L_x_3626:
        /* <DEDUP_REMOVED lines=13> */
.L_x_3627:
[----:B------:R-:W-:Y:S05]  /*1d70*/  BSYNC.RECONVERGENT B0 ;  /* 0x0000000000007941 */ /* 0x000fea0003800200 */
.L_x_3620:
[----:B-1----:R-:W1:Y:S01]  /*1d80*/  S2R R16, SR_TID.X ;  /* 0x0000000000107919 */ /* 0x002e620000002100 */
[----:B------:R-:W4:Y:S01]  /*1d90*/  S2UR UR8, SR_CgaCtaId ;  /* 0x00000000000879c3 */ /* 0x000f220000008800 */
[----:B------:R-:W0:Y:S01]  /*1da0*/  LDCU UR9, c[0x0][0x414] ;  /* 0x00008280ff0977ac */ /* 0x000e220008000800 */
[----:B------:R-:W-:Y:S01]  /*1db0*/  MOV R19, UR7 ;  /* 0x0000000700137c02 */ /* 0x000fe20008000f00 */
[----:B------:R-:W-:-:S05]  /*1dc0*/  UMOV UR5, 0x400 ;  /* 0x0000040000057882 */ /* 0x000fca0000000000 */
[----:B------:R-:W2:Y:S08]  /*1dd0*/  @P0 LDC.64 R14, c[0x0][0x388] ;  /* 0x0000e200ff0e0b82 */ /* 0x000eb00000000a00 */
[----:B---3--:R-:W3:Y:S01]  /*1de0*/  LDC.64 R12, c[0x0][0x398] ;  /* 0x0000e600ff0c7b82 */ /* 0x008ee20000000a00 */
[----:B0-----:R-:W-:Y:S01]  /*1df0*/  @P0 FMUL.FTZ R18, R10, UR9 ;  /* 0x000000090a120c20 */ /* 0x001fe20008410000 */
[----:B----4-:R-:W-:Y:S01]  /*1e00*/  ULEA UR5, UR8, UR5, 0x18 ;  /* 0x0000000508057291 */ /* 0x010fe2000f8ec0ff */
[----:B-1----:R-:W-:-:S08]  /*1e10*/  LOP3.LUT R8, R16, 0xffff, RZ, 0xc0, !PT ;  /* 0x0000ffff10087812 */ /* 0x002fd000078ec0ff */
[----:B------:R-:W-:Y:S01]  /*1e20*/  @!P3 STS.64 [UR5+0x88], R10 ;  /* 0x0000880aff00b988 */ /* 0x000fe20008000a05 */
[----:B------:R-:W-:-:S05]  /*1e30*/  IMAD R8, R8, 0x925, RZ ;  /* 0x0000092508087824 */ /* 0x000fca00078e02ff */
[----:B------:R-:W-:-:S04]  /*1e40*/  SHF.R.U32.HI R8, RZ, 0x10, R8 ;  /* 0x00000010ff087819 */ /* 0x000fc80000011608 */
[----:B------:R-:W-:-:S05]  /*1e50*/  PRMT R8, R8, 0x9910, RZ ;  /* 0x0000991008087816 */ /* 0x000fca00000000ff */
[----:B------:R-:W-:-:S04]  /*1e60*/  IMAD R8, R8, 0x1c, RZ ;  /* 0x0000001c08087824 */ /* 0x000fc800078e02ff */
[----:B--2---:R-:W-:Y:S02]  /*1e70*/  IMAD.MOV R17, RZ, RZ, -R8 ;  /* 0x000000ffff117224 */ /* 0x004fe400078e0a08 */
[----:B------:R-:W0:Y:S03]  /*1e80*/  LDC.64 R8, c[0x0][0x3a0] ;  /* 0x0000e800ff087b82 */ /* 0x000e260000000a00 */
[----:B------:R-:W-:-:S04]  /*1e90*/  PRMT R17, R17, 0x7710, RZ ;  /* 0x0000771011117816 */ /* 0x000fc800000000ff */
[----:B------:R-:W-:-:S04]  /*1ea0*/  IADD3 R17, PT, PT, R17, R16, RZ ;  /* 0x0000001011117210 */ /* 0x000fc80007ffe0ff */
[----:B------:R-:W-:-:S04]  /*1eb0*/  SHF.L.U32 R17, R17, 0x1, RZ ;  /* 0x0000000111117819 */ /* 0x000fc800000006ff */
[----:B------:R-:W-:Y:S01]  /*1ec0*/  LOP3.LUT R29, R17, 0xffff, RZ, 0xc0, !PT ;  /* 0x0000ffff111d7812 */ /* 0x000fe200078ec0ff */
[----:B------:R-:W-:-:S04]  /*1ed0*/  @P0 IMAD.WIDE R16, R19, 0x8, R14 ;  /* 0x0000000813100825 */ /* 0x000fc800078e020e */
[----:B------:R-:W-:Y:S01]  /*1ee0*/  @P0 FMUL.FTZ R19, R11, UR9 ;  /* 0x000000090b130c20 */ /* 0x000fe20008410000 */
[----:B------:R-:W-:-:S04]  /*1ef0*/  IADD3 R29, PT, PT, R0, R29, RZ ;  /* 0x0000001d001d7210 */ /* 0x000fc80007ffe0ff */
[----:B------:R-:W-:Y:S01]  /*1f00*/  @P0 STG.E.64 desc[UR14][R16.64], R18 ;  /* 0x0000001210000986 */ /* 0x000fe2000c101b0e */
[C---:B---3--:R-:W-:Y:S01]  /*1f10*/  IMAD.WIDE R14, R29.reuse, 0x4, R12 ;  /* 0x000000041d0e7825 */ /* 0x048fe200078e020c */
[----:B------:R-:W-:Y:S03]  /*1f20*/  BAR.SYNC.DEFER_BLOCKING 0x0 ;  /* 0x0000000000007b1d */ /* 0x000fe60000010000 */
[----:B0-----:R-:W-:-:S03]  /*1f30*/  IMAD.WIDE R12, R29, 0x4, R8 ;  /* 0x000000041d0c7825 */ /* 0x001fc600078e0208 */
[----:B------:R-:W5:Y:S04]  /*1f40*/  LDG.E.64 R14, desc[UR14][R14.64] ;  /* 0x0000000e0e0e7981 */ /* 0x000f68000c1e1b00 */
[----:B------:R-:W5:Y:S01]  /*1f50*/  LDG.E.64 R12, desc[UR14][R12.64] ;  /* 0x0000000e0c0c7981 */ /* 0x000f62000c1e1b00 */
[----:B------:R-:W-:Y:S03]  /*1f60*/  BSSY.RECONVERGENT B0, `(.L_x_3628) ;  /* 0x00000ef000007945 */ /* 0x000fe60003800200 */
        /* <DEDUP_REMOVED lines=8> */
[----:B0-----:R-:W-:Y:S01]  /*1ff0*/  @P2 FADD.FTZ R9, R8, R9 ;  /* 0x0000000908092221 */ /* 0x001fe20000010000 */
[----:B------:R-:W-:-:S06]  /*2000*/  MOV R8, 0x3f800000 ;  /* 0x3f80000000087802 */ /* 0x000fcc0000000f00 */
[----:B------:R0:W1:Y:S01]  /*2010*/  @P2 MUFU.RSQ R8, R9 ;  /* 0x0000000900082308 */ /* 0x0000620000001400 */
[----:B------:R-:W-:Y:S05]  /*2020*/  BRA.U UP0, `(.L_x_3629) ;  /* 0x00000005007c7547 */ /* 0x000fea000b800000 */
[----:B------:R-:W2:Y:S01]  /*2030*/  LDCU.64 UR10, c[0x0][0x3e8] ;  /* 0x00007d00ff0a77ac */ /* 0x000ea20008000a00 */
[----:B------:R-:W-:Y:S01]  /*2040*/  SHF.R.S32.HI R16, RZ, 0x1f, R23 ;  /* 0x0000001fff107819 */ /* 0x000fe20000011417 */
[----:B------:R-:W-:Y:S01]  /*2050*/  BSSY.RECONVERGENT B1, `(.L_x_3630) ;  /* 0x0000018000017945 */ /* 0x000fe20003800200 */
[C---:B------:R-:W-:Y:S01]  /*2060*/  IADD3 R19, PT, PT, R23.reuse, 0x10, RZ ;  /* 0x0000001017137810 */ /* 0x040fe20007ffe0ff */
[C---:B0-----:R-:W-:Y:S01]  /*2070*/  VIADD R9, R23.reuse, 0x20 ;  /* 0x0000002017097836 */ /* 0x041fe20000000000 */
[C---:B------:R-:W-:Y:S02]  /*2080*/  IADD3 R18, PT, PT, R23.reuse, 0x30, RZ ;  /* 0x0000003017127810 */ /* 0x040fe40007ffe0ff */
[----:B--2---:R-:W-:-:S04]  /*2090*/  ISETP.GE.U32.AND P1, PT, R23, UR10, PT ;  /* 0x0000000a17007c0c */ /* 0x004fc8000bf26070 */
[----:B------:R-:W-:-:S13]  /*20a0*/  ISETP.GE.AND.EX P1, PT, R16, UR11, PT, P1 ;  /* 0x0000000b10007c0c */ /* 0x000fda000bf26310 */
[----:B------:R-:W-:Y:S05]  /*20b0*/  @P1 BRA `(.L_x_3631) ;  /* 0x0000000000441947 */ /* 0x000fea0003800000 */
[----:B------:R-:W0:Y:S01]  /*20c0*/  LDCU.64 UR12, c[0x0][0x3e0] ;  /* 0x00007c00ff0c77ac */ /* 0x000e220008000a00 */
[----:B------:R-:W-:Y:S01]  /*20d0*/  MOV R10, R24 ;  /* 0x00000018000a7202 */ /* 0x000fe20000000f00 */
[----:B------:R-:W-:Y:S01]  /*20e0*/  FADD.FTZ R21, -R0, R21 ;  /* 0x0000001500157221 */ /* 0x000fe20000010100 */
[----:B------:R-:W-:Y:S01]  /*20f0*/  MOV R11, R27 ;  /* 0x0000001b000b7202 */ /* 0x000fe20000000f00 */
[----:B------:R-:W2:Y:S01]  /*2100*/  LDCU.64 UR8, c[0x0][0x380] ;  /* 0x00007000ff0877ac */ /* 0x000ea20008000a00 */
[----:B0-----:R-:W-:Y:S02]  /*2110*/  IMAD R16, R16, UR12, RZ ;  /* 0x0000000c10107c24 */ /* 0x001fe4000f8e02ff */
[----:B------:R-:W-:-:S04]  /*2120*/  IMAD.WIDE.U32 R10, R23, UR12, R10 ;  /* 0x0000000c170a7c25 */ /* 0x000fc8000f8e000a */
[----:B------:R-:W-:Y:S01]  /*2130*/  IMAD R17, R23, UR13, R16 ;  /* 0x0000000d17117c24 */ /* 0x000fe2000f8e0210 */
[----:B--2---:R-:W-:-:S04]  /*2140*/  LEA R16, P1, R10, UR8, 0x2 ;  /* 0x000000080a107c11 */ /* 0x004fc8000f8210ff */
[----:B------:R-:W-:Y:S01]  /*2150*/  IADD3 R17, PT, PT, R11, R17, RZ ;  /* 0x000000110b117210 */ /* 0x000fe20007ffe0ff */
[----:B------:R-:W-:Y:S01]  /*2160*/  FADD.FTZ R11, -R0, R20 ;  /* 0x00000014000b7221 */ /* 0x000fe20000010100 */
[-C--:B-1----:R-:W-:Y:S02]  /*2170*/  FMUL.FTZ R20, R21, R8.reuse ;  /* 0x0000000815147220 */ /* 0x082fe40000410000 */
[----:B------:R-:W-:Y:S01]  /*2180*/  LEA.HI.X R17, R10, UR9, R17, 0x2, P1 ;  /* 0x000000090a117c11 */ /* 0x000fe200088f1411 */
[----:B------:R-:W-:-:S04]  /*2190*/  FMUL.FTZ R11, R11, R8 ;  /* 0x000000080b0b7220 */ /* 0x000fc80000410000 */
[----:B-----5:R-:W-:Y:S01]  /*21a0*/  FFMA.FTZ R10, R14, R11, R12 ;  /* 0x0000000b0e0a7223 */ /* 0x020fe2000001000c */
[----:B------:R-:W-:-:S05]  /*21b0*/  FFMA.FTZ R11, R15, R20, R13 ;  /* 0x000000140f0b7223 */ /* 0x000fca000001000d */
[----:B------:R0:W-:Y:S02]  /*21c0*/  STG.E.64 desc[UR14][R16.64], R10 ;  /* 0x0000000a10007986 */ /* 0x0001e4000c101b0e */
.L_x_3631:
[----:B------:R-:W-:Y:S05]  /*21d0*/  BSYNC.RECONVERGENT B1 ;  /* 0x0000000000017941 */ /* 0x000fea0003800200 */
.L_x_3630:
        /* <DEDUP_REMOVED lines=13> */
[----:B------:R-:W-:Y:S01]  /*22b0*/  FADD.FTZ R3, -R0, R3 ;  /* 0x0000000300037221 */ /* 0x000fe20000010100 */
[----:B------:R-:W2:Y:S03]  /*22c0*/  LDCU.64 UR12, c[0x0][0x380] ;  /* 0x00007000ff0c77ac */ /* 0x000ea60008000a00 */
[----:B-1----:R-:W-:-:S04]  /*22d0*/  FMUL.FTZ R28, R3, R8 ;  /* 0x00000008031c7220 */ /* 0x002fc80000410000 */
[----:B-----5:R-:W-:Y:S01]  /*22e0*/  FFMA.FTZ R3, R15, R28, R13 ;  /* 0x0000001c0f037223 */ /* 0x020fe2000001000d */
[----:B0-----:R-:W-:-:S04]  /*22f0*/  IMAD R10, R10, UR8, RZ ;  /* 0x000000080a0a7c24 */ /* 0x001fc8000f8e02ff */
[----:B------:R-:W-:Y:S01]  /*2300*/  IMAD R21, R19, UR9, R10 ;  /* 0x0000000913157c24 */ /* 0x000fe2000f8e020a */
[----:B------:R-:W-:-:S05]  /*2310*/  MOV R10, R24 ;  /* 0x00000018000a7202 */ /* 0x000fca0000000f00 */
[----:B------:R-:W-:-:S04]  /*2320*/  IMAD.WIDE.U32 R10, R19, UR8, R10 ;  /* 0x00000008130a7c25 */ /* 0x000fc8000f8e000a */
[----:B------:R-:W-:Y:S01]  /*2330*/  FADD.FTZ R19, -R0, R2 ;  /* 0x0000000200137221 */ /* 0x000fe20000010100 */
[----:B------:R-:W-:Y:S01]  /*2340*/  IMAD.IADD R21, R11, 0x1, R21 ;  /* 0x000000010b157824 */ /* 0x000fe200078e0215 */
[C---:B--2---:R-:W-:Y:S02]  /*2350*/  LEA R20, P1, R10.reuse, UR12, 0x2 ;  /* 0x0000000c0a147c11 */ /* 0x044fe4000f8210ff */
[----:B------:R-:W-:Y:S02]  /*2360*/  FMUL.FTZ R19, R19, R8 ;  /* 0x0000000813137220 */ /* 0x000fe40000410000 */
[----:B------:R-:W-:Y:S02]  /*2370*/  LEA.HI.X R21, R10, UR13, R21, 0x2, P1 ;  /* 0x0000000d0a157c11 */ /* 0x000fe400088f1415 */
[----:B------:R-:W-:-:S05]  /*2380*/  FFMA.FTZ R2, R14, R19, R12 ;  /* 0x000000130e027223 */ /* 0x000fca000001000c */
[----:B------:R0:W-:Y:S02]  /*2390*/  STG.E.64 desc[UR14][R20.64], R2 ;  /* 0x0000000214007986 */ /* 0x0001e4000c101b0e */
.L_x_3633:
[----:B------:R-:W-:Y:S05]  /*23a0*/  BSYNC.RECONVERGENT B1 ;  /* 0x0000000000017941 */ /* 0x000fea0003800200 */
.L_x_3632:
[----:B------:R-:W-:Y:S04]  /*23b0*/  BSSY.RECONVERGENT B1, `(.L_x_3634) ;  /* 0x0000013000017945 */ /* 0x000fe80003800200 */
[----:B------:R-:W-:Y:S05]  /*23c0*/  @P2 BRA `(.L_x_3635) ;  /* 0x0000000000442947 */ /* 0x000fea0003800000 */
[----:B------:R-:W2:Y:S01]  /*23d0*/  LDCU.64 UR8, c[0x0][0x3e0] ;  /* 0x00007c00ff0877ac */ /* 0x000ea20008000a00 */
[----:B0-----:R-:W-:Y:S01]  /*23e0*/  MOV R2, R24 ;  /* 0x0000001800027202 */ /* 0x001fe20000000f00 */
[C---:B------:R-:W-:Y:S01]  /*23f0*/  FADD.FTZ R11, -R0.reuse, R4 ;  /* 0x00000004000b7221 */ /* 0x040fe20000010100 */
[----:B------:R-:W-:Y:S01]  /*2400*/  MOV R3, R27 ;  /* 0x0000001b00037202 */ /* 0x000fe20000000f00 */
[----:B------:R-:W0:Y:S01]  /*2410*/  LDCU.64 UR12, c[0x0][0x380] ;  /* 0x00007000ff0c77ac */ /* 0x000e220008000a00 */
[----:B------:R-:W-:Y:S01]  /*2420*/  FADD.FTZ R5, -R0, R5 ;  /* 0x0000000500057221 */ /* 0x000fe20000010100 */
[----:B-1----:R-:W-:-:S04]  /*2430*/  FMUL.FTZ R11, R11, R8 ;  /* 0x000000080b0b7220 */ /* 0x002fc80000410000 */
[----:B-----5:R-:W-:Y:S01]  /*2440*/  FFMA.FTZ R10, R14, R11, R12 ;  /* 0x0000000b0e0a7223 */ /* 0x020fe2000001000c */
[----:B--2---:R-:W-:Y:S02]  /*2450*/  IMAD R16, R16, UR8, RZ ;  /* 0x0000000810107c24 */ /* 0x004fe4000f8e02ff */
[----:B------:R-:W-:-:S04]  /*2460*/  IMAD.WIDE.U32 R2, R9, UR8, R2 ;  /* 0x0000000809027c25 */ /* 0x000fc8000f8e0002 */
[----:B------:R-:W-:Y:S01]  /*2470*/  IMAD R9, R9, UR9, R16 ;  /* 0x0000000909097c24 */ /* 0x000fe2000f8e0210 */
[----:B0-----:R-:W-:Y:S01]  /*2480*/  LEA R4, P1, R2, UR12, 0x2 ;  /* 0x0000000c02047c11 */ /* 0x001fe2000f8210ff */
[----:B------:R-:W-:-:S03]  /*2490*/  FMUL.FTZ R16, R5, R8 ;  /* 0x0000000805107220 */ /* 0x000fc60000410000 */
[----:B------:R-:W-:Y:S01]  /*24a0*/  IADD3 R9, PT, PT, R3, R9, RZ ;  /* 0x0000000903097210 */ /* 0x000fe20007ffe0ff */
[----:B------:R-:W-:-:S03]  /*24b0*/  FFMA.FTZ R11, R15, R16, R13 ;  /* 0x000000100f0b7223 */ /* 0x000fc6000001000d */
[----:B------:R-:W-:-:S05]  /*24c0*/  LEA.HI.X R5, R2, UR13, R9, 0x2, P1 ;  /* 0x0000000d02057c11 */ /* 0x000fca00088f1409 */
[----:B------:R2:W-:Y:S02]  /*24d0*/  STG.E.64 desc[UR14][R4.64], R10 ;  /* 0x0000000a04007986 */ /* 0x0005e4000c101b0e */
.L_x_3635:
[----:B------:R-:W-:Y:S05]  /*24e0*/  BSYNC.RECONVERGENT B1 ;  /* 0x0000000000017941 */ /* 0x000fea0003800200 */
.L_x_3634:
[----:B------:R-:W-:Y:S05]  /*24f0*/  @P3 BRA `(.L_x_3636) ;  /* 0x0000000800543947 */ /* 0x000fea0003800000 */
[----:B------:R-:W3:Y:S01]  /*2500*/  LDCU.64 UR8, c[0x0][0x3e0] ;  /* 0x00007c00ff0877ac */ /* 0x000ee20008000a00 */
[----:B0-----:R-:W-:Y:S01]  /*2510*/  MOV R2, R24 ;  /* 0x0000001800027202 */ /* 0x001fe20000000f00 */
[C---:B--2---:R-:W-:Y:S01]  /*2520*/  FADD.FTZ R5, -R0.reuse, R6 ;  /* 0x0000000600057221 */ /* 0x044fe20000010100 */
[----:B------:R-:W-:Y:S01]  /*2530*/  MOV R3, R27 ;  /* 0x0000001b00037202 */ /* 0x000fe20000000f00 */
[----:B------:R-:W0:Y:S01]  /*2540*/  LDCU.64 UR10, c[0x0][0x380] ;  /* 0x00007000ff0a77ac */ /* 0x000e220008000a00 */
[----:B------:R-:W-:Y:S01]  /*2550*/  FADD.FTZ R7, -R0, R7 ;  /* 0x0000000700077221 */ /* 0x000fe20000010100 */
[----:B-1----:R-:W-:-:S03]  /*2560*/  FMUL.FTZ R5, R5, R8 ;  /* 0x0000000805057220 */ /* 0x002fc60000410000 */
[----:B------:R-:W-:Y:S01]  /*2570*/  FMUL.FTZ R8, R7, R8 ;  /* 0x0000000807087220 */ /* 0x000fe20000410000 */
[----:B-----5:R-:W-:-:S03]  /*2580*/  FFMA.FTZ R12, R14, R5, R12 ;  /* 0x000000050e0c7223 */ /* 0x020fc6000001000c */
[----:B------:R-:W-:Y:S01]  /*2590*/  FFMA.FTZ R13, R15, R8, R13 ;  /* 0x000000080f0d7223 */ /* 0x000fe2000001000d */
[----:B---3--:R-:W-:Y:S02]  /*25a0*/  IMAD R17, R17, UR8, RZ ;  /* 0x0000000811117c24 */ /* 0x008fe4000f8e02ff */
[----:B------:R-:W-:-:S04]  /*25b0*/  IMAD.WIDE.U32 R2, R18, UR8, R2 ;  /* 0x0000000812027c25 */ /* 0x000fc8000f8e0002 */
[----:B------:R-:W-:Y:S01]  /*25c0*/  IMAD R17, R18, UR9, R17 ;  /* 0x0000000912117c24 */ /* 0x000fe2000f8e0211 */
[----:B0-----:R-:W-:-:S04]  /*25d0*/  LEA R4, P1, R2, UR10, 0x2 ;  /* 0x0000000a02047c11 */ /* 0x001fc8000f8210ff */
[----:B------:R-:W-:-:S04]  /*25e0*/  IADD3 R17, PT, PT, R3, R17, RZ ;  /* 0x0000001103117210 */ /* 0x000fc80007ffe0ff */
[----:B------:R-:W-:-:S05]  /*25f0*/  LEA.HI.X R5, R2, UR11, R17, 0x2, P1 ;  /* 0x0000000b02057c11 */ /* 0x000fca00088f1411 */
[----:B------:R3:W-:Y:S01]  /*2600*/  STG.E.64 desc[UR14][R4.64], R12 ;  /* 0x0000000c04007986 */ /* 0x0007e2000c101b0e */
[----:B------:R-:W-:Y:S05]  /*2610*/  BRA `(.L_x_3636) ;  /* 0x00000008000c7947 */ /* 0x000fea0003800000 */
.L_x_3629:
[----:B------:R-:W2:Y:S01]  /*2620*/  LDCU.64 UR8, c[0x0][0x3e8] ;  /* 0x00007d00ff0877ac */ /* 0x000ea20008000a00 */
[----:B------:R-:W-:Y:S01]  /*2630*/  SHF.R.S32.HI R18, RZ, 0x1f, R23 ;  /* 0x0000001fff127819 */ /* 0x000fe20000011417 */
[C---:B------:R-:W-:Y:S01]  /*2640*/  VIADD R10, R23.reuse, 0x20 ;  /* 0x00000020170a7836 */ /* 0x040fe20000000000 */
[C---:B0-----:R-:W-:Y:S01]  /*2650*/  IADD3 R9, PT, PT, R23.reuse, 0x30, RZ ;  /* 0x0000003017097810 */ /* 0x041fe20007ffe0ff */
[----:B------:R-:W-:Y:S01]  /*2660*/  BSSY.RECONVERGENT B1, `(.L_x_3637) ;  /* 0x0000021000017945 */ /* 0x000fe20003800200 */
[----:B--2---:R-:W-:Y:S02]  /*2670*/  ISETP.GE.U32.AND P2, PT, R23, UR8, PT ;  /* 0x0000000817007c0c */ /* 0x004fe4000bf46070 */
[----:B------:R-:W-:Y:S02]  /*2680*/  ISETP.GE.U32.AND P3, PT, R10, UR8, PT ;  /* 0x000000080a007c0c */ /* 0x000fe4000bf66070 */
[----:B------:R-:W-:Y:S02]  /*2690*/  ISETP.GE.AND.EX P2, PT, R18, UR9, PT, P2 ;  /* 0x0000000912007c0c */ /* 0x000fe4000bf46320 */
[----:B------:R-:W-:-:S11]  /*26a0*/  ISETP.GE.U32.AND P4, PT, R9, UR8, PT ;  /* 0x0000000809007c0c */ /* 0x000fd6000bf86070 */
[----:B------:R-:W-:Y:S05]  /*26b0*/  @P2 BRA `(.L_x_3638) ;  /* 0x00000000006c2947 */ /* 0x000fea0003800000 */
[----:B------:R-:W0:Y:S01]  /*26c0*/  LDCU.64 UR10, c[0x0][0x3e0] ;  /* 0x00007c00ff0a77ac */ /* 0x000e220008000a00 */
[----:B------:R-:W-:Y:S01]  /*26d0*/  MOV R16, R24 ;  /* 0x0000001800107202 */ /* 0x000fe20000000f00 */
[C---:B------:R-:W-:Y:S01]  /*26e0*/  FADD.FTZ R21, -R0.reuse, R21 ;  /* 0x0000001500157221 */ /* 0x040fe20000010100 */
[----:B------:R-:W-:Y:S01]  /*26f0*/  MOV R17, R27 ;  /* 0x0000001b00117202 */ /* 0x000fe20000000f00 */
[----:B------:R-:W-:Y:S01]  /*2700*/  FADD.FTZ R11, -R0, R20 ;  /* 0x00000014000b7221 */ /* 0x000fe20000010100 */
[----:B------:R-:W2:Y:S01]  /*2710*/  LDCU.64 UR12, c[0x0][0x380] ;  /* 0x00007000ff0c77ac */ /* 0x000ea20008000a00 */
[-C--:B-1----:R-:W-:Y:S02]  /*2720*/  FMUL.FTZ R28, R21, R8.reuse ;  /* 0x00000008151c7220 */ /* 0x082fe40000410000 */
[----:B------:R-:W-:-:S04]  /*2730*/  FMUL.FTZ R11, R11, R8 ;  /* 0x000000080b0b7220 */ /* 0x000fc80000410000 */
[----:B-----5:R-:W-:-:S04]  /*2740*/  FFMA.FTZ R11, R14, R11, R12 ;  /* 0x0000000b0e0b7223 */ /* 0x020fc8000001000c */
[----:B------:R-:W-:Y:S01]  /*2750*/  FMUL.FTZ R20, R11, -1.4426950216293334961 ;  /* 0xbfb8aa3b0b147820 */ /* 0x000fe20000410000 */
[----:B0-----:R-:W-:Y:S02]  /*2760*/  IMAD R18, R18, UR10, RZ ;  /* 0x0000000a12127c24 */ /* 0x001fe4000f8e02ff */
[----:B------:R-:W-:-:S03]  /*2770*/  IMAD.WIDE.U32 R16, R23, UR10, R16 ;  /* 0x0000000a17107c25 */ /* 0x000fc6000f8e0010 */
[----:B------:R-:W0:Y:S01]  /*2780*/  MUFU.EX2 R20, R20 ;  /* 0x0000001400147308 */ /* 0x000e220000000800 */
[----:B------:R-:W-:Y:S01]  /*2790*/  IMAD R19, R23, UR11, R18 ;  /* 0x0000000b17137c24 */ /* 0x000fe2000f8e0212 */
[----:B--2---:R-:W-:-:S04]  /*27a0*/  LEA R18, P2, R16, UR12, 0x2 ;  /* 0x0000000c10127c11 */ /* 0x004fc8000f8410ff */
[----:B------:R-:W-:Y:S01]  /*27b0*/  IADD3 R19, PT, PT, R17, R19, RZ ;  /* 0x0000001311137210 */ /* 0x000fe20007ffe0ff */
[----:B------:R-:W-:-:S03]  /*27c0*/  FFMA.FTZ R17, R15, R28, R13 ;  /* 0x0000001c0f117223 */ /* 0x000fc6000001000d */
[----:B------:R-:W-:Y:S01]  /*27d0*/  LEA.HI.X R19, R16, UR13, R19, 0x2, P2 ;  /* 0x0000000d10137c11 */ /* 0x000fe200090f1413 */
[----:B------:R-:W-:Y:S01]  /*27e0*/  FMUL.FTZ R28, R17, -1.4426950216293334961 ;  /* 0xbfb8aa3b111c7820 */ /* 0x000fe20000410000 */
[----:B0-----:R-:W-:-:S05]  /*27f0*/  FADD.FTZ R21, R20, 1 ;  /* 0x3f80000014157421 */ /* 0x001fca0000010000 */
[----:B------:R-:W0:Y:S08]  /*2800*/  MUFU.EX2 R28, R28 ;  /* 0x0000001c001c7308 */ /* 0x000e300000000800 */
[----:B------:R-:W1:Y:S01]  /*2810*/  MUFU.RCP R16, R21 ;  /* 0x0000001500107308 */ /* 0x000e620000001000 */
[----:B0-----:R-:W-:-:S07]  /*2820*/  FADD.FTZ R29, R28, 1 ;  /* 0x3f8000001c1d7421 */ /* 0x001fce0000010000 */
[----:B------:R-:W0:Y:S01]  /*2830*/  MUFU.RCP R29, R29 ;  /* 0x0000001d001d7308 */ /* 0x000e220000001000 */
[----:B-1----:R-:W-:Y:S01]  /*2840*/  FMUL.FTZ R16, R11, R16 ;  /* 0x000000100b107220 */ /* 0x002fe20000410000 */
[----:B0-----:R-:W-:-:S05]  /*2850*/  FMUL.FTZ R17, R17, R29 ;  /* 0x0000001d11117220 */ /* 0x001fca0000410000 */
[----:B------:R0:W-:Y:S02]  /*2860*/  STG.E.64 desc[UR14][R18.64], R16 ;  /* 0x0000001012007986 */ /* 0x0001e4000c101b0e */
.L_x_3638:
[----:B------:R-:W-:Y:S05]  /*2870*/  BSYNC.RECONVERGENT B1 ;  /* 0x0000000000017941 */ /* 0x000fea0003800200 */
.L_x_3637:
[----:B------:R-:W-:Y:S01]  /*2880*/  SHF.R.S32.HI R11, RZ, 0x1f, R10 ;  /* 0x0000001fff0b7819 */ /* 0x000fe2000001140a */
[----:B------:R-:W-:Y:S01]  /*2890*/  BSSY.RECONVERGENT B1, `(.L_x_3639) ;  /* 0x0000022000017945 */ /* 0x000fe20003800200 */
[----:B0-----:R-:W-:Y:S02]  /*28a0*/  SHF.R.S32.HI R18, RZ, 0x1f, R9 ;  /* 0x0000001fff127819 */ /* 0x001fe40000011409 */
[----:B------:R-:W-:Y:S02]  /*28b0*/  ISETP.GE.AND.EX P3, PT, R11, UR9, PT, P3 ;  /* 0x000000090b007c0c */ /* 0x000fe4000bf66330 */
[----:B------:R-:W-:Y:S01]  /*28c0*/  ISETP.GE.AND.EX P4, PT, R18, UR9, PT, P4 ;  /* 0x0000000912007c0c */ /* 0x000fe2000bf86340 */
[----:B------:R-:W-:-:S12]  /*28d0*/  @P1 BRA `(.L_x_3640) ;  /* 0x0000000000741947 */ /* 0x000fd80003800000 */
[----:B------:R-:W0:Y:S01]  /*28e0*/  LDCU.64 UR10, c[0x0][0x3e0] ;  /* 0x00007c00ff0a77ac */ /* 0x000e220008000a00 */
[----:B------:R-:W-:Y:S01]  /*28f0*/  IADD3 R20, PT, PT, R23, 0x10, RZ ;  /* 0x0000001017147810 */ /* 0x000fe20007ffe0ff */
[----:B------:R-:W-:Y:S01]  /*2900*/  IMAD.MOV.U32 R17, RZ, RZ, R27 ;  /* 0x000000ffff117224 */ /* 0x000fe200078e001b */
[----:B------:R-:W-:Y:S01]  /*2910*/  MOV R16, R24 ;  /* 0x0000001800107202 */ /* 0x000fe20000000f00 */
[----:B------:R-:W2:Y:S01]  /*2920*/  LDCU.64 UR12, c[0x0][0x380] ;  /* 0x00007000ff0c77ac */ /* 0x000ea20008000a00 */
[----:B------:R-:W-:Y:S01]  /*2930*/  SHF.R.S32.HI R19, RZ, 0x1f, R20 ;  /* 0x0000001fff137819 */ /* 0x000fe20000011414 */
[C---:B------:R-:W-:Y:S01]  /*2940*/  FADD.FTZ R3, -R0.reuse, R3 ;  /* 0x0000000300037221 */ /* 0x040fe20000010100 */
[----:B------:R-:W-:-:S03]  /*2950*/  FADD.FTZ R21, -R0, R2 ;  /* 0x0000000200157221 */ /* 0x000fc60000010100 */
[-C--:B-1----:R-:W-:Y:S01]  /*2960*/  FMUL.FTZ R28, R3, R8.reuse ;  /* 0x00000008031c7220 */ /* 0x082fe20000410000 */
[----:B------:R-:W-:Y:S01]  /*2970*/  FMUL.FTZ R21, R21, R8 ;  /* 0x0000000815157220 */ /* 0x000fe20000410000 */
[----:B0-----:R-:W-:Y:S02]  /*2980*/  IMAD R19, R19, UR10, RZ ;  /* 0x0000000a13137c24 */ /* 0x001fe4000f8e02ff */
[----:B------:R-:W-:-:S04]  /*2990*/  IMAD.WIDE.U32 R16, R20, UR10, R16 ;  /* 0x0000000a14107c25 */ /* 0x000fc8000f8e0010 */
[----:B------:R-:W-:Y:S01]  /*29a0*/  IMAD R19, R20, UR11, R19 ;  /* 0x0000000b14137c24 */ /* 0x000fe2000f8e0213 */
[----:B--2---:R-:W-:-:S04]  /*29b0*/  LEA R2, P1, R16, UR12, 0x2 ;  /* 0x0000000c10027c11 */ /* 0x004fc8000f8210ff */
[----:B------:R-:W-:Y:S01]  /*29c0*/  IADD3 R19, PT, PT, R17, R19, RZ ;  /* 0x0000001311137210 */ /* 0x000fe20007ffe0ff */
[----:B-----5:R-:W-:-:S03]  /*29d0*/  FFMA.FTZ R17, R14, R21, R12 ;  /* 0x000000150e117223 */ /* 0x020fc6000001000c */
[----:B------:R-:W-:Y:S01]  /*29e0*/  LEA.HI.X R3, R16, UR13, R19, 0x2, P1 ;  /* 0x0000000d10037c11 */ /* 0x000fe200088f1413 */
[----:B------:R-:W-:Y:S01]  /*29f0*/  FFMA.FTZ R19, R15, R28, R13 ;  /* 0x0000001c0f137223 */ /* 0x000fe2000001000d */
[----:B------:R-:W-:-:S03]  /*2a00*/  FMUL.FTZ R20, R17, -1.4426950216293334961 ;  /* 0xbfb8aa3b11147820 */ /* 0x000fc60000410000 */
[----:B------:R-:W-:-:S03]  /*2a10*/  FMUL.FTZ R28, R19, -1.4426950216293334961 ;  /* 0xbfb8aa3b131c7820 */ /* 0x000fc60000410000 */
[----:B------:R-:W0:Y:S08]  /*2a20*/  MUFU.EX2 R20, R20 ;  /* 0x0000001400147308 */ /* 0x000e300000000800 */
[----:B------:R-:W1:Y:S01]  /*2a30*/  MUFU.EX2 R28, R28 ;  /* 0x0000001c001c7308 */ /* 0x000e620000000800 */
[----:B0-----:R-:W-:-:S07]  /*2a40*/  FADD.FTZ R21, R20, 1 ;  /* 0x3f80000014157421 */ /* 0x001fce0000010000 */
[----:B------:R-:W0:Y:S01]  /*2a50*/  MUFU.RCP R16, R21 ;  /* 0x0000001500107308 */ /* 0x000e220000001000 */
[----:B-1----:R-:W-:-:S07]  /*2a60*/  FADD.FTZ R29, R28, 1 ;  /* 0x3f8000001c1d7421 */ /* 0x002fce0000010000 */
[----:B------:R-:W1:Y:S01]  /*2a70*/  MUFU.RCP R29, R29 ;  /* 0x0000001d001d7308 */ /* 0x000e620000001000 */
[----:B0-----:R-:W-:Y:S01]  /*2a80*/  FMUL.FTZ R16, R17, R16 ;  /* 0x0000001011107220 */ /* 0x001fe20000410000 */
[----:B-1----:R-:W-:-:S05]  /*2a90*/  FMUL.FTZ R17, R19, R29 ;  /* 0x0000001d13117220 */ /* 0x002fca0000410000 */
[----:B------:R0:W-:Y:S02]  /*2aa0*/  STG.E.64 desc[UR14][R2.64], R16 ;  /* 0x0000001002007986 */ /* 0x0001e4000c101b0e */
.L_x_3640:
[----:B------:R-:W-:Y:S05]  /*2ab0*/  BSYNC.RECONVERGENT B1 ;  /* 0x0000000000017941 */ /* 0x000fea0003800200 */
.L_x_3639:
[----:B------:R-:W-:Y:S04]  /*2ac0*/  BSSY.RECONVERGENT B1, `(.L_x_3641) ;  /* 0x000001d000017945 */ /* 0x000fe80003800200 */
[----:B------:R-:W-:Y:S05]  /*2ad0*/  @P3 BRA `(.L_x_3642) ;  /* 0x00000000006c3947 */ /* 0x000fea0003800000 */
[C---:B0-----:R-:W-:Y:S01]  /*2ae0*/  FADD.FTZ R3, -R0.reuse, R4 ;  /* 0x0000000400037221 */ /* 0x041fe20000010100 */
[----:B------:R-:W-:Y:S01]  /*2af0*/  FADD.FTZ R5, -R0, R5 ;  /* 0x0000000500057221 */ /* 0x000fe20000010100 */
[----:B------:R-:W0:Y:S02]  /*2b00*/  LDCU.64 UR10, c[0x0][0x3e0] ;  /* 0x00007c00ff0a77ac */ /* 0x000e240008000a00 */
[-C--:B-1----:R-:W-:Y:S01]  /*2b10*/  FMUL.FTZ R3, R3, R8.reuse ;  /* 0x0000000803037220 */ /* 0x082fe20000410000 */
        /* <DEDUP_REMOVED lines=22> */
[----:B------:R2:W-:Y:S02]  /*2c80*/  STG.E.64 desc[UR14][R4.64], R2 ;  /* 0x0000000204007986 */ /* 0x0005e4000c101b0e */
.L_x_3642:
[----:B------:R-:W-:Y:S05]  /*2c90*/  BSYNC.RECONVERGENT B1 ;  /* 0x0000000000017941 */ /* 0x000fea0003800200 */
.L_x_3641:
[----:B------:R-:W-:Y:S05]  /*2ca0*/  @P4 BRA `(.L_x_3636) ;  /* 0x0000000000684947 */ /* 0x000fea0003800000 */
[C---:B0-2---:R-:W-:Y:S01]  /*2cb0*/  FADD.FTZ R3, -R0.reuse, R6 ;  /* 0x0000000600037221 */ /* 0x045fe20000010100 */
[----:B------:R-:W-:Y:S01]  /*2cc0*/  FADD.FTZ R7, -R0, R7 ;  /* 0x0000000700077221 */ /* 0x000fe20000010100 */
[----:B------:R-:W0:Y:S01]  /*2cd0*/  LDCU.64 UR8, c[0x0][0x3e0] ;  /* 0x00007c00ff0877ac */ /* 0x000e220008000a00 */
        /* <DEDUP_REMOVED lines=16> */
[----:B0-----:R-:W-:Y:S01]  /*2de0*/  FADD.FTZ R6, R2, 1 ;  /* 0x3f80000002067421 */ /* 0x001fe20000010000 */
[----:B-1----:R-:W-:-:S04]  /*2df0*/  LEA R2, P1, R24, UR10, 0x2 ;  /* 0x0000000a18027c11 */ /* 0x002fc8000f8210ff */
[----:B------:R-:W-:Y:S02]  /*2e00*/  LEA.HI.X R3, R24, UR11, R9, 0x2, P1 ;  /* 0x0000000b18037c11 */ /* 0x000fe400088f1409 */
[----:B------:R-:W0:Y:S01]  /*2e10*/  MUFU.RCP R6, R6 ;  /* 0x0000000600067308 */ /* 0x000e220000001000 */
[----:B--2---:R-:W-:Y:S01]  /*2e20*/  FMUL.FTZ R12, R12, R5 ;  /* 0x000000050c0c7220 */ /* 0x004fe20000410000 */
[----:B0-----:R-:W-:-:S05]  /*2e30*/  FMUL.FTZ R13, R13, R6 ;  /* 0x000000060d0d7220 */ /* 0x001fca0000410000 */
[----:B------:R4:W-:Y:S02]  /*2e40*/  STG.E.64 desc[UR14][R2.64], R12 ;  /* 0x0000000c02007986 */ /* 0x0009e4000c101b0e */
.L_x_3636:
[----:B------:R-:W-:Y:S05]  /*2e50*/  BSYNC.RECONVERGENT B0 ;  /* 0x0000000000007941 */ /* 0x000fea0003800200 */
.L_x_3628:
        /* <DEDUP_REMOVED lines=8> */
.L_x_3644:
        /* <DEDUP_REMOVED lines=10> */
.L_x_4553:


//--------------------- .text._Z35group_norm_nhwc_fwd_one_pass_kernelI11Fp32IOFp32WLi128ELi56ELi448EEv26Group_norm_nhwc_fwd_params --------------------------
	.section	.text._Z35group_norm_nhwc_fwd_one_pass_kernelI11Fp32IOFp32WLi128ELi56ELi448EEv26Group_norm_nhwc_fwd_params,"ax",@progbits
	.align	128
        .global         _Z35group_norm_nhwc_fwd_one_pass_kernelI11Fp32IOFp32WLi128ELi56ELi448EEv26Group_norm_nhwc_fwd_params
        .type           _Z35group_norm_nhwc_fwd_one_pass_kernelI11Fp32IOFp32WLi128ELi56ELi448EEv26Group_norm_nhwc_fwd_params,@function
        .size           _Z35group_norm_nhwc_fwd_one_pass_kernelI11Fp32IOFp32WLi128ELi56ELi448EEv26Group_norm_nhwc_fwd_params,(.L_x_4554 - _Z35group_norm_nhwc_fwd_one_pass_kernelI11Fp32IOFp32WLi128ELi56ELi448EEv26Group_norm_nhwc_fwd_params)
        .other          _Z35group_norm_nhwc_fwd_one_pass_kernelI11Fp32IOFp32WLi128ELi56ELi448EEv26Group_norm_nhwc_fwd_params,@"STO_CUDA_ENTRY STV_DEFAULT"
_Z35group_norm_nhwc_fwd_one_pass_kernelI11Fp32IOFp32WLi128ELi56ELi448EEv26Group_norm_nhwc_fwd_params:
.text._Z35group_norm_nhwc_fwd_one_pass_kernelI11Fp32IOFp32WLi128ELi56ELi448EEv26Group_norm_nhwc_fwd_params:
        /* <DEDUP_REMOVED lines=41> */
.L_x_3688:
[----:B0-234-:R-:W0:Y:S01]  /*0290*/  LDC R23, c[0x0][0x3f8] ;  /* 0x0000fe00ff177b82 */ /* 0x01de220000000800 */
[----:B------:R-:W1:Y:S01]  /*02a0*/  LDCU UR8, c[0x0][0x404] ;  /* 0x00008080ff0877ac */ /* 0x000e620008000800 */
[----:B------:R-:W-:Y:S01]  /*02b0*/  LOP3.LUT R59, R14, 0xffff, RZ, 0xc0, !PT ;  /* 0x0000ffff0e3b7812 */ /* 0x000fe200078ec0ff */
[----:B------:R-:W2:Y:S01]  /*02c0*/  LDCU.64 UR4, c[0x0][0x3e8] ;  /* 0x00007d00ff0477ac */ /* 0x000ea20008000a00 */
[----:B-1----:R-:W-:Y:S01]  /*02d0*/  IMAD R33, R3, UR8, R50 ;  /* 0x0000000803217c24 */ /* 0x002fe2000f8e0232 */
[----:B------:R-:W1:Y:S01]  /*02e0*/  LDCU.64 UR8, c[0x0][0x3f0] ;  /* 0x00007e00ff0877ac */ /* 0x000e620008000a00 */
[----:B0----5:R-:W-:-:S03]  /*02f0*/  IABS R19, R23 ;  /* 0x0000001700137213 */ /* 0x021fc60000000000 */
[C---:B--2---:R-:W-:Y:S01]  /*0300*/  ISETP.GE.U32.AND P5, PT, R33.reuse, UR4, PT ;  /* 0x0000000421007c0c */ /* 0x044fe2000bfa6070 */
        /* <DEDUP_REMOVED lines=21> */
[----:B------:R-:W-:Y:S02]  /*0460*/  ISETP.GE.U32.AND P1, PT, R18, R19, PT ;  /* 0x000000131200720c */ /* 0x000fe40003f26070 */
[----:B------:R-:W-:-:S11]  /*0470*/  ISETP.NE.AND P2, PT, R23, RZ, PT ;  /* 0x000000ff1700720c */ /* 0x000fd60003f45270 */
[----:B------:R-:W-:Y:S02]  /*0480*/  @P1 IADD3 R17, PT, PT, R17, 0x1, RZ ;  /* 0x0000000111111810 */ /* 0x000fe40007ffe0ff */
[----:B------:R-:W-:Y:S02]  /*0490*/  ISETP.GE.U32.AND P1, PT, R27, UR4, PT ;  /* 0x000000041b007c0c */ /* 0x000fe4000bf26070 */
[----:B------:R-:W-:Y:S02]  /*04a0*/  MOV R19, R17 ;  /* 0x0000001100137202 */ /* 0x000fe40000000f00 */
[----:B------:R-:W-:Y:S02]  /*04b0*/  ISETP.GE.AND.EX P1, PT, R29, UR5, PT, P1 ;  /* 0x000000051d007c0c */ /* 0x000fe4000bf26310 */
[----:B------:R-:W-:Y:S02]  /*04c0*/  @!P3 IADD3 R19, PT, PT, -R19, RZ, RZ ;  /* 0x000000ff1313b210 */ /* 0x000fe40007ffe1ff */
[----:B------:R-:W-:-:S02]  /*04d0*/  @!P2 LOP3.LUT R19, RZ, R23, RZ, 0x33, !PT ;  /* 0x00000017ff13a212 */ /* 0x000fc400078e33ff */
[----:B------:R-:W-:Y:S02]  /*04e0*/  ISETP.GE.U32.AND P3, PT, R9, UR4, PT ;  /* 0x0000000409007c0c */ /* 0x000fe4000bf66070 */
[----:B------:R-:W-:Y:S02]  /*04f0*/  IADD3 R17, PT, PT, -R19, RZ, RZ ;  /* 0x000000ff13117210 */ /* 0x000fe40007ffe1ff */
[----:B------:R-:W-:Y:S02]  /*0500*/  SHF.R.S32.HI R18, RZ, 0x1f, R19 ;  /* 0x0000001fff127819 */ /* 0x000fe40000011413 */
[----:B------:R-:W-:Y:S01]  /*0510*/  ISETP.GE.AND.EX P3, PT, R49, UR5, PT, P3 ;  /* 0x0000000531007c0c */ /* 0x000fe2000bf66330 */
[----:B------:R-:W-:Y:S01]  /*0520*/  IMAD R48, R23, R17, R8 ;  /* 0x0000001117307224 */ /* 0x000fe200078e0208 */
[----:B------:R-:W0:Y:S01]  /*0530*/  @!P1 LDC.64 R20, c[0x0][0x3e0] ;  /* 0x0000f800ff149b82 */ /* 0x000e220000000a00 */
[----:B-1----:R-:W-:Y:S02]  /*0540*/  IMAD R18, R18, UR8, RZ ;  /* 0x0000000812127c24 */ /* 0x002fe4000f8e02ff */
[----:B------:R-:W-:-:S02]  /*0550*/  IMAD R48, R48, 0x38, RZ ;  /* 0x0000003830307824 */ /* 0x000fc400078e02ff */
[----:B------:R-:W-:-:S03]  /*0560*/  IMAD R61, R19, UR9, R18 ;  /* 0x00000009133d7c24 */ /* 0x000fc6000f8e0212 */
[----:B------:R-:W1:Y:S01]  /*0570*/  @!P5 LDC.64 R16, c[0x0][0x3e0] ;  /* 0x0000f800ff10db82 */ /* 0x000e620000000a00 */
[----:B------:R-:W-:-:S04]  /*0580*/  IADD3 R58, P2, PT, R48, R59, RZ ;  /* 0x0000003b303a7210 */ /* 0x000fc80007f5e0ff */
[----:B------:R-:W-:Y:S02]  /*0590*/  LEA.HI.X.SX32 R59, R48, RZ, 0x1, P2 ;  /* 0x000000ff303b7211 */ /* 0x000fe400010f0eff */
[----:B------:R-:W-:Y:S01]  /*05a0*/  ISETP.GE.U32.AND P2, PT, R7, UR4, PT ;  /* 0x0000000407007c0c */ /* 0x000fe2000bf46070 */
[----:B------:R-:W2:Y:S01]  /*05b0*/  @!P5 LDC.64 R22, c[0x0][0x390] ;  /* 0x0000e400ff16db82 */ /* 0x000ea20000000a00 */
[----:B------:R-:W-:Y:S02]  /*05c0*/  IMAD.WIDE.U32 R58, R19, UR8, R58 ;  /* 0x00000008133a7c25 */ /* 0x000fe4000f8e003a */
[----:B------:R-:W-:-:S03]  /*05d0*/  ISETP.GE.AND.EX P2, PT, R15, UR5, PT, P2 ;  /* 0x000000050f007c0c */ /* 0x000fc6000bf46320 */
[----:B------:R-:W-:Y:S01]  /*05e0*/  IADD3 R61, PT, PT, R59, R61, RZ ;  /* 0x0000003d3b3d7210 */ /* 0x000fe20007ffe0ff */
[----:B0-----:R-:W-:Y:S01]  /*05f0*/  @!P1 IMAD R26, R29, R20, RZ ;  /* 0x000000141d1a9224 */ /* 0x001fe200078e02ff */
[----:B------:R-:W-:Y:S01]  /*0600*/  @!P5 MOV R60, R58 ;  /* 0x0000003a003cd202 */ /* 0x000fe20000000f00 */
[----:B------:R-:W0:Y:S02]  /*0610*/  @!P3 LDC.64 R40, c[0x0][0x3e0] ;  /* 0x0000f800ff28bb82 */ /* 0x000e240000000a00 */
[----:B------:R-:W-:Y:S02]  /*0620*/  @!P1 IMAD R29, R27, R21, R26 ;  /* 0x000000151b1d9224 */ /* 0x000fe400078e021a */
[-C--:B-1----:R-:W-:Y:S02]  /*0630*/  @!P5 IMAD R18, R25, R16.reuse, RZ ;  /* 0x000000101912d224 */ /* 0x082fe400078e02ff */
[C---:B------:R-:W-:Y:S02]  /*0640*/  @!P5 IMAD.WIDE.U32 R24, R33.reuse, R16, R60 ;  /* 0x000000102118d225 */ /* 0x040fe400078e003c */
[----:B------:R-:W1:Y:S02]  /*0650*/  @!P2 LDC.64 R42, c[0x0][0x390] ;  /* 0x0000e400ff2aab82 */ /* 0x000e640000000a00 */
[----:B------:R-:W-:Y:S01]  /*0660*/  @!P5 IMAD R31, R33, R17, R18 ;  /* 0x00000011211fd224 */ /* 0x000fe200078e0212 */
[----:B------:R-:W-:-:S02]  /*0670*/  CS2R R32, SRZ ;  /* 0x0000000000207805 */ /* 0x000fc4000001ff00 */
[----:B--2---:R-:W-:-:S03]  /*0680*/  @!P5 LEA R22, P4, R24, R22, 0x2 ;  /* 0x000000161816d211 */ /* 0x004fc600078810ff */
[----:B------:R-:W2:Y:S01]  /*0690*/  @!P1 LDC.64 R18, c[0x0][0x390] ;  /* 0x0000e400ff129b82 */ /* 0x000ea20000000a00 */
[----:B------:R-:W-:-:S04]  /*06a0*/  @!P5 IADD3 R25, PT, PT, R25, R31, RZ ;  /* 0x0000001f1919d210 */ /* 0x000fc80007ffe0ff */
[----:B------:R-:W-:Y:S02]  /*06b0*/  @!P5 LEA.HI.X R23, R24, R23, R25, 0x2, P4 ;  /* 0x000000171817d211 */ /* 0x000fe400020f1419 */
[----:B------:R-:W-:Y:S01]  /*06c0*/  @!P1 MOV R24, R58 ;  /* 0x0000003a00189202 */ /* 0x000fe20000000f00 */
[----:B------:R-:W3:Y:S01]  /*06d0*/  @!P2 LDC.64 R16, c[0x0][0x3e0] ;  /* 0x0000f800ff10ab82 */ /* 0x000ee20000000a00 */
[----:B------:R-:W-:Y:S01]  /*06e0*/  @!P1 MOV R25, R61 ;  /* 0x0000003d00199202 */ /* 0x000fe20000000f00 */
[----:B------:R4:W5:Y:S01]  /*06f0*/  @!P5 LDG.E.64 R32, desc[UR6][R22.64] ;  /* 0x000000061620d981 */ /* 0x000962000c1e1b00 */
[----:B------:R-:W-:Y:S01]  /*0700*/  ISETP.GE.U32.AND P4, PT, R10, UR4, PT ;  /* 0x000000040a007c0c */ /* 0x000fe2000bf86070 */
[----:B------:R-:W-:-:S03]  /*0710*/  @!P1 IMAD.WIDE.U32 R20, R27, R20, R24 ;  /* 0x000000141b149225 */ /* 0x000fc600078e0018 */
[----:B------:R-:W-:Y:S02]  /*0720*/  ISETP.GE.AND.EX P4, PT, R51, UR5, PT, P4 ;  /* 0x0000000533007c0c */ /* 0x000fe4000bf86340 */
[----:B------:R-:W-:Y:S02]  /*0730*/  @!P1 IADD3 R21, PT, PT, R21, R29, RZ ;  /* 0x0000001d15159210 */ /* 0x000fe40007ffe0ff */
[C---:B--2---:R-:W-:Y:S02]  /*0740*/  @!P1 LEA R18, P5, R20.reuse, R18, 0x2 ;  /* 0x0000001214129211 */ /* 0x044fe400078a10ff */
[----:B------:R-:W-:Y:S02]  /*0750*/  ISETP.GE.U32.AND P6, PT, R11, UR4, PT ;  /* 0x000000040b007c0c */ /* 0x000fe4000bfc6070 */
[----:B------:R-:W-:-:S05]  /*0760*/  @!P1 LEA.HI.X R19, R20, R19, R21, 0x2, P5 ;  /* 0x0000001314139211 */ /* 0x000fca00028f1415 */
[----:B----4-:R-:W2:Y:S01]  /*0770*/  @!P4 LDC.64 R22, c[0x0][0x3e0] ;  /* 0x0000f800ff16cb82 */ /* 0x010ea20000000a00 */
[----:B------:R-:W-:Y:S01]  /*0780*/  @!P2 MOV R20, R58 ;  /* 0x0000003a0014a202 */ /* 0x000fe20000000f00 */
[-C--:B---3--:R-:W-:Y:S01]  /*0790*/  @!P2 IMAD R24, R15, R16.reuse, RZ ;  /* 0x000000100f18a224 */ /* 0x088fe200078e02ff */
[----:B------:R-:W-:Y:S02]  /*07a0*/  @!P2 MOV R21, R61 ;  /* 0x0000003d0015a202 */ /* 0x000fe40000000f00 */
[----:B------:R-:W-:Y:S01]  /*07b0*/  ISETP.GE.AND.EX P6, PT, R53, UR5, PT, P6 ;  /* 0x0000000535007c0c */ /* 0x000fe2000bfc6360 */
[C---:B------:R-:W-:Y:S01]  /*07c0*/  @!P2 IMAD R27, R7.reuse, R17, R24 ;  /* 0x00000011071ba224 */ /* 0x040fe200078e0218 */
[----:B------:R-:W-:Y:S01]  /*07d0*/  ISETP.GE.U32.AND P5, PT, R12, UR4, PT ;  /* 0x000000040c007c0c */ /* 0x000fe2000bfa6070 */
[----:B------:R-:W-:Y:S01]  /*07e0*/  @!P2 IMAD.WIDE.U32 R16, R7, R16, R20 ;  /* 0x000000100710a225 */ /* 0x000fe200078e0014 */
[----:B------:R-:W-:Y:S01]  /*07f0*/  CS2R R34, SRZ ;  /* 0x0000000000227805 */ /* 0x000fe2000001ff00 */
[----:B------:R-:W3:Y:S01]  /*0800*/  @!P4 LDC.64 R30, c[0x0][0x390] ;  /* 0x0000e400ff1ecb82 */ /* 0x000ee20000000a00 */
[----:B------:R-:W-:-:S02]  /*0810*/  ISETP.GE.AND.EX P5, PT, R55, UR5, PT, P5 ;  /* 0x0000000537007c0c */ /* 0x000fc4000bfa6350 */
[----:B------:R-:W-:Y:S02]  /*0820*/  @!P2 IADD3 R17, PT, PT, R17, R27, RZ ;  /* 0x0000001b1111a210 */ /* 0x000fe40007ffe0ff */
[----:B------:R2:W4:Y:S01]  /*0830*/  @!P1 LDG.E.64 R34, desc[UR6][R18.64] ;  /* 0x0000000612229981 */ /* 0x000522000c1e1b00 */
[C---:B-1----:R-:W-:Y:S02]  /*0840*/  @!P2 LEA R42, P1, R16.reuse, R42, 0x2 ;  /* 0x0000002a102aa211 */ /* 0x042fe400078210ff */
[----:B------:R-:W1:Y:S02]  /*0850*/  @!P3 LDC.64 R26, c[0x0][0x390] ;  /* 0x0000e400ff1abb82 */ /* 0x000e640000000a00 */
[----:B------:R-:W-:Y:S01]  /*0860*/  @!P2 LEA.HI.X R43, R16, R43, R17, 0x2, P1 ;  /* 0x0000002b102ba211 */ /* 0x000fe200008f1411 */
[----:B0-----:R-:W-:Y:S01]  /*0870*/  @!P3 IMAD R16, R49, R40, RZ ;  /* 0x000000283110b224 */ /* 0x001fe200078e02ff */
[----:B------:R-:W-:-:S04]  /*0880*/  ISETP.GE.U32.AND P1, PT, R13, UR4, PT ;  /* 0x000000040d007c0c */ /* 0x000fc8000bf26070 */
[----:B------:R-:W0:Y:S01]  /*0890*/  @!P6 LDC.64 R24, c[0x0][0x3e0] ;  /* 0x0000f800ff18eb82 */ /* 0x000e220000000a00 */
[----:B------:R-:W-:Y:S01]  /*08a0*/  ISETP.GE.AND.EX P1, PT, R57, UR5, PT, P1 ;  /* 0x0000000539007c0c */ /* 0x000fe2000bf26310 */
[----:B------:R-:W-:Y:S01]  /*08b0*/  @!P3 IMAD R39, R9, R41, R16 ;  /* 0x000000290927b224 */ /* 0x000fe200078e0210 */
[----:B------:R-:W-:Y:S02]  /*08c0*/  @!P3 MOV R16, R58 ;  /* 0x0000003a0010b202 */ /* 0x000fe40000000f00 */
[----:B------:R-:W-:-:S03]  /*08d0*/  @!P3 MOV R17, R61 ;  /* 0x0000003d0011b202 */ /* 0x000fc60000000f00 */
[----:B------:R-:W3:Y:S01]  /*08e0*/  @!P5 LDC.64 R28, c[0x0][0x3e0] ;  /* 0x0000f800ff1cdb82 */ /* 0x000ee20000000a00 */
[----:B------:R-:W-:Y:S01]  /*08f0*/  CS2R R36, SRZ ;  /* 0x0000000000247805 */ /* 0x000fe2000001ff00 */
[----:B--2---:R-:W-:Y:S02]  /*0900*/  @!P4 IMAD R18, R51, R22, RZ ;  /* 0x000000163312c224 */ /* 0x004fe400078e02ff */
[----:B------:R-:W-:Y:S01]  /*0910*/  @!P3 IMAD.WIDE.U32 R40, R9, R40, R16 ;  /* 0x000000280928b225 */ /* 0x000fe200078e0010 */
[----:B------:R-:W-:Y:S02]  /*0920*/  @!P4 MOV R38, R58 ;  /* 0x0000003a0026c202 */ /* 0x000fe40000000f00 */
[----:B------:R2:W4:Y:S01]  /*0930*/  @!P2 LDG.E.64 R36, desc[UR6][R42.64] ;  /* 0x000000062a24a981 */ /* 0x000522000c1e1b00 */
[----:B------:R-:W2:Y:S01]  /*0940*/  @!P6 LDC.64 R20, c[0x0][0x390] ;  /* 0x0000e400ff14eb82 */ /* 0x000ea20000000a00 */
[----:B------:R-:W-:Y:S01]  /*0950*/  @!P4 IMAD R45, R10, R23, R18 ;  /* 0x000000170a2dc224 */ /* 0x000fe200078e0212 */
[----:B------:R-:W-:-:S02]  /*0960*/  @!P3 IADD3 R23, PT, PT, R41, R39, RZ ;  /* 0x000000272917b210 */ /* 0x000fc40007ffe0ff */
[----:B------:R-:W-:Y:S02]  /*0970*/  @!P4 MOV R39, R61 ;  /* 0x0000003d0027c202 */ /* 0x000fe40000000f00 */
[----:B-1----:R-:W-:Y:S02]  /*0980*/  @!P3 LEA R26, P2, R40, R26, 0x2 ;  /* 0x0000001a281ab211 */ /* 0x002fe400078410ff */
[----:B------:R-:W1:Y:S01]  /*0990*/  @!P1 LDC.64 R16, c[0x0][0x3e0] ;  /* 0x0000f800ff109b82 */ /* 0x000e620000000a00 */
[----:B------:R-:W-:Y:S01]  /*09a0*/  @!P4 IMAD.WIDE.U32 R38, R10, R22, R38 ;  /* 0x000000160a26c225 */ /* 0x000fe200078e0026 */
[----:B------:R-:W-:Y:S02]  /*09b0*/  @!P3 LEA.HI.X R27, R40, R27, R23, 0x2, P2 ;  /* 0x0000001b281bb211 */ /* 0x000fe400010f1417 */
[----:B------:R-:W-:Y:S01]  /*09c0*/  @!P6 MOV R22, R58 ;  /* 0x0000003a0016e202 */ /* 0x000fe20000000f00 */
[----:B0-----:R-:W-:-:S03]  /*09d0*/  @!P6 IMAD R44, R53, R24, RZ ;  /* 0x00000018352ce224 */ /* 0x001fc600078e02ff */
[----:B------:R-:W0:Y:S01]  /*09e0*/  @!P5 LDC.64 R18, c[0x0][0x390] ;  /* 0x0000e400ff12db82 */ /* 0x000e220000000a00 */
[----:B------:R-:W-:Y:S01]  /*09f0*/  @!P6 MOV R23, R61 ;  /* 0x0000003d0017e202 */ /* 0x000fe20000000f00 */
[----:B------:R-:W-:Y:S02]  /*0a00*/  @!P6 IMAD R41, R11, R25, R44 ;  /* 0x000000190b29e224 */ /* 0x000fe400078e022c */
[----:B---3--:R-:W-:Y:S02]  /*0a10*/  @!P5 IMAD R40, R55, R28, RZ ;  /* 0x0000001c3728d224 */ /* 0x008fe400078e02ff */
[----:B------:R-:W-:Y:S01]  /*0a20*/  @!P6 IMAD.WIDE.U32 R24, R11, R24, R22 ;  /* 0x000000180b18e225 */ /* 0x000fe200078e0016 */
[----:B------:R-:W-:Y:S02]  /*0a30*/  @!P5 MOV R22, R58 ;  /* 0x0000003a0016d202 */ /* 0x000fe40000000f00 */
[----:B------:R-:W-:Y:S01]  /*0a40*/  @!P5 MOV R23, R61 ;  /* 0x0000003d0017d202 */ /* 0x000fe20000000f00 */
[----:B--2---:R-:W-:Y:S01]  /*0a50*/  @!P5 IMAD R43, R12, R29, R40 ;  /* 0x0000001d0c2bd224 */ /* 0x004fe200078e0228 */
[----:B------:R-:W-:-:S02]  /*0a60*/  @!P4 IADD3 R39, PT, PT, R39, R45, RZ ;  /* 0x0000002d2727c210 */ /* 0x000fc40007ffe0ff */
[----:B------:R-:W-:Y:S01]  /*0a70*/  @!P4 LEA R30, P2, R38, R30, 0x2 ;  /* 0x0000001e261ec211 */ /* 0x000fe200078410ff */
[----:B------:R-:W-:Y:S02]  /*0a80*/  @!P5 IMAD.WIDE.U32 R28, R12, R28, R22 ;  /* 0x0000001c0c1cd225 */ /* 0x000fe400078e0016 */
[----:B------:R-:W2:Y:S01]  /*0a90*/  @!P1 LDC.64 R22, c[0x0][0x390] ;  /* 0x0000e400ff169b82 */ /* 0x000ea20000000a00 */
[----:B------:R-:W-:Y:S02]  /*0aa0*/  @!P4 LEA.HI.X R31, R38, R31, R39, 0x2, P2 ;  /* 0x0000001f261fc211 */ /* 0x000fe400010f1427 */
[----:B------:R-:W-:Y:S02]  /*0ab0*/  @!P6 IADD3 R25, PT, PT, R25, R41, RZ ;  /* 0x000000291919e210 */ /* 0x000fe40007ffe0ff */
[C---:B------:R-:W-:Y:S02]  /*0ac0*/  @!P6 LEA R20, P2, R24.reuse, R20, 0x2 ;  /* 0x000000141814e211 */ /* 0x040fe400078410ff */
[----:B------:R-:W-:Y:S01]  /*0ad0*/  CS2R R38, SRZ ;  /* 0x0000000000267805 */ /* 0x000fe2000001ff00 */
[----:B-1----:R-:W-:Y:S01]  /*0ae0*/  @!P1 IMAD R40, R57, R16, RZ ;  /* 0x0000001039289224 */ /* 0x002fe200078e02ff */
[----:B------:R-:W-:-:S02]  /*0af0*/  @!P6 LEA.HI.X R21, R24, R21, R25, 0x2, P2 ;  /* 0x000000151815e211 */ /* 0x000fc400010f1419 */
[----:B------:R-:W-:Y:S02]  /*0b00*/  @!P5 IADD3 R24, PT, PT, R29, R43, RZ ;  /* 0x0000002b1d18d210 */ /* 0x000fe40007ffe0ff */
[----:B------:R-:W3:Y:S01]  /*0b10*/  @!P3 LDG.E.64 R38, desc[UR6][R26.64] ;  /* 0x000000061a26b981 */ /* 0x000ee2000c1e1b00 */
[C---:B0-----:R-:W-:Y:S01]  /*0b20*/  @!P5 LEA R18, P2, R28.reuse, R18, 0x2 ;  /* 0x000000121c12d211 */ /* 0x041fe200078410ff */
[----:B------:R-:W-:Y:S01]  /*0b30*/  @!P1 IMAD R17, R13, R17, R40 ;  /* 0x000000110d119224 */ /* 0x000fe200078e0228 */
[----:B------:R-:W-:Y:S02]  /*0b40*/  CS2R R40, SRZ ;  /* 0x0000000000287805 */ /* 0x000fe4000001ff00 */
[----:B------:R-:W-:Y:S02]  /*0b50*/  @!P1 MOV R25, R61 ;  /* 0x0000003d00199202 */ /* 0x000fe40000000f00 */
[----:B------:R-:W-:Y:S02]  /*0b60*/  @!P5 LEA.HI.X R19, R28, R19, R24, 0x2, P2 ;  /* 0x000000131c13d211 */ /* 0x000fe400010f1418 */
[----:B------:R-:W-:-:S02]  /*0b70*/  @!P1 MOV R24, R58 ;  /* 0x0000003a00189202 */ /* 0x000fc40000000f00 */
[----:B------:R-:W-:Y:S01]  /*0b80*/  CS2R R42, SRZ ;  /* 0x00000000002a7805 */ /* 0x000fe2000001ff00 */
[----:B------:R-:W3:Y:S02]  /*0b90*/  @!P4 LDG.E.64 R40, desc[UR6][R30.64] ;  /* 0x000000061e28c981 */ /* 0x000ee4000c1e1b00 */
[----:B------:R-:W-:Y:S01]  /*0ba0*/  @!P1 IMAD.WIDE.U32 R24, R13, R16, R24 ;  /* 0x000000100d189225 */ /* 0x000fe200078e0018 */
[----:B------:R-:W-:Y:S02]  /*0bb0*/  CS2R R44, SRZ ;  /* 0x00000000002c7805 */ /* 0x000fe4000001ff00 */
[----:B------:R-:W3:Y:S02]  /*0bc0*/  @!P6 LDG.E.64 R42, desc[UR6][R20.64] ;  /* 0x00000006142ae981 */ /* 0x000ee4000c1e1b00 */
[----:B------:R-:W-:Y:S02]  /*0bd0*/  @!P1 IADD3 R16, PT, PT, R25, R17, RZ ;  /* 0x0000001119109210 */ /* 0x000fe40007ffe0ff */
[----:B--2---:R-:W-:-:S02]  /*0be0*/  @!P1 LEA R22, P2, R24, R22, 0x2 ;  /* 0x0000001618169211 */ /* 0x004fc400078410ff */
[----:B------:R-:W-:Y:S01]  /*0bf0*/  CS2R R46, SRZ ;  /* 0x00000000002e7805 */ /* 0x000fe2000001ff00 */
[----:B------:R4:W2:Y:S01]  /*0c00*/  @!P5 LDG.E.64 R44, desc[UR6][R18.64] ;  /* 0x00000006122cd981 */ /* 0x0008a2000c1e1b00 */
[----:B------:R-:W-:-:S05]  /*0c10*/  @!P1 LEA.HI.X R23, R24, R23, R16, 0x2, P2 ;  /* 0x0000001718179211 */ /* 0x000fca00010f1410 */
[----:B------:R-:W2:Y:S01]  /*0c20*/  @!P1 LDG.E.64 R46, desc[UR6][R22.64] ;  /* 0x00000006162e9981 */ /* 0x000ea2000c1e1b00 */
[C---:B------:R-:W-:Y:S02]  /*0c30*/  ISETP.GT.AND P1, PT, R4.reuse, 0x1e, PT ;  /* 0x0000001e0400780c */ /* 0x040fe40003f24270 */
[----:B------:R-:W-:Y:S01]  /*0c40*/  ISETP.GT.AND P3, PT, R4, 0xf, PT ;  /* 0x0000000f0400780c */ /* 0x000fe20003f64270 */
[----:B-----5:R-:W-:Y:S01]  /*0c50*/  FMUL.FTZ R17, R33, R33 ;  /* 0x0000002121117220 */ /* 0x020fe20000410000 */
[----:B------:R-:W-:-:S03]  /*0c60*/  FADD.FTZ R16, R32, R33 ;  /* 0x0000002120107221 */ /* 0x000fc60000010000 */
[----:B------:R-:W-:Y:S01]  /*0c70*/  FFMA.FTZ R17, R32, R32, R17 ;  /* 0x0000002020117223 */ /* 0x000fe20000010011 */
[----:B------:R-:W-:-:S03]  /*0c80*/  FADD.FTZ R16, RZ, R16 ;  /* 0x00000010ff107221 */ /* 0x000fc60000010000 */
[----:B------:R-:W-:Y:S01]  /*0c90*/  FADD.FTZ R17, RZ, R17 ;  /* 0x00000011ff117221 */ /* 0x000fe20000010000 */
[----:B----4-:R-:W-:Y:S01]  /*0ca0*/  FADD.FTZ R19, R34, R35 ;  /* 0x0000002322137221 */ /* 0x010fe20000010000 */
[----:B------:R-:W-:Y:S01]  /*0cb0*/  FMUL.FTZ R25, R37, R37 ;  /* 0x0000002525197220 */ /* 0x000fe20000410000 */
[----:B------:R-:W-:-:S03]  /*0cc0*/  FADD.FTZ R21, R36, R37 ;  /* 0x0000002524157221 */ /* 0x000fc60000010000 */
[----:B------:R-:W-:Y:S01]  /*0cd0*/  FFMA.FTZ R20, R36, R36, R25 ;  /* 0x0000002424147223 */ /* 0x000fe20000010019 */
[----:B------:R-:W-:Y:S01]  /*0ce0*/  FMUL.FTZ R25, R35, R35 ;  /* 0x0000002323197220 */ /* 0x000fe20000410000 */
[----:B------:R-:W-:Y:S02]  /*0cf0*/  FADD.FTZ R16, R16, R21 ;  /* 0x0000001510107221 */ /* 0x000fe40000010000 */
[----:B------:R-:W-:Y:S01]  /*0d00*/  FADD.FTZ R17, R17, R20 ;  /* 0x0000001411117221 */ /* 0x000fe20000010000 */
[----:B------:R-:W-:Y:S01]  /*0d10*/  FFMA.FTZ R18, R34, R34, R25 ;  /* 0x0000002222127223 */ /* 0x000fe20000010019 */
[----:B------:R-:W-:-:S03]  /*0d20*/  FADD.FTZ R16, R16, R19 ;  /* 0x0000001310107221 */ /* 0x000fc60000010000 */
[----:B------:R-:W-:Y:S01]  /*0d30*/  FADD.FTZ R17, R17, R18 ;  /* 0x0000001211117221 */ /* 0x000fe20000010000 */
[----:B---3--:R-:W-:Y:S01]  /*0d40*/  FMUL.FTZ R21, R39, R39 ;  /* 0x0000002727157220 */ /* 0x008fe20000410000 */
[----:B------:R-:W-:-:S03]  /*0d50*/  FADD.FTZ R19, R38, R39 ;  /* 0x0000002726137221 */ /* 0x000fc60000010000 */
[----:B------:R-:W-:Y:S01]  /*0d60*/  FFMA.FTZ R18, R38, R38, R21 ;  /* 0x0000002626127223 */ /* 0x000fe20000010015 */
[----:B------:R-:W-:Y:S01]  /*0d70*/  FADD.FTZ R16, R16, R19 ;  /* 0x0000001310107221 */ /* 0x000fe20000010000 */
[----:B------:R-:W-:Y:S02]  /*0d80*/  FMUL.FTZ R21, R41, R41 ;  /* 0x0000002929157220 */ /* 0x000fe40000410000 */
[----:B------:R-:W-:Y:S01]  /*0d90*/  FADD.FTZ R17, R17, R18 ;  /* 0x0000001211117221 */ /* 0x000fe20000010000 */
[C---:B------:R-:W-:Y:S01]  /*0da0*/  FADD.FTZ R19, R40.reuse, R41 ;  /* 0x0000002928137221 */ /* 0x040fe20000010000 */
[----:B------:R-:W-:Y:S01]  /*0db0*/  FFMA.FTZ R18, R40, R40, R21 ;  /* 0x0000002828127223 */ /* 0x000fe20000010015 */
[----:B------:R-:W-:Y:S02]  /*0dc0*/  FMUL.FTZ R21, R43, R43 ;  /* 0x0000002b2b157220 */ /* 0x000fe40000410000 */
[----:B------:R-:W-:Y:S01]  /*0dd0*/  FADD.FTZ R16, R16, R19 ;  /* 0x0000001310107221 */ /* 0x000fe20000010000 */
[C---:B------:R-:W-:Y:S01]  /*0de0*/  FADD.FTZ R19, R42.reuse, R43 ;  /* 0x0000002b2a137221 */ /* 0x040fe20000010000 */
[----:B------:R-:W-:Y:S01]  /*0df0*/  FADD.FTZ R17, R17, R18 ;  /* 0x0000001211117221 */ /* 0x000fe20000010000 */
[----:B------:R-:W-:Y:S01]  /*0e00*/  FFMA.FTZ R18, R42, R42, R21 ;  /* 0x0000002a2a127223 */ /* 0x000fe20000010015 */
[----:B--2---:R-:W-:Y:S01]  /*0e10*/  FMUL.FTZ R21, R45, R45 ;  /* 0x0000002d2d157220 */ /* 0x004fe20000410000 */
[----:B------:R-:W-:-:S02]  /*0e20*/  FADD.FTZ R16, R16, R19 ;  /* 0x0000001310107221 */ /* 0x000fc40000010000 */
[----:B------:R-:W-:Y:S01]  /*0e30*/  FADD.FTZ R17, R17, R18 ;  /* 0x0000001211117221 */ /* 0x000fe20000010000 */
        /* <DEDUP_REMOVED lines=45> */
.L_x_3646:
[----:B------:R-:W-:Y:S05]  /*1110*/  BSYNC.RECONVERGENT B0 ;  /* 0x0000000000007941 */ /* 0x000fea0003800200 */
.L_x_3645:
        /* <DEDUP_REMOVED lines=39> */
.L_x_3648:
[----:B------:R-:W-:Y:S05]  /*1390*/  BSYNC.RECONVERGENT B0 ;  /* 0x0000000000007941 */ /* 0x000fea0003800200 */
.L_x_3647:
        /* <DEDUP_REMOVED lines=26> */
.L_x_3651:
[----:B---3--:R-:W2:Y:S04]  /*1540*/  LDG.E.STRONG.GPU R18, desc[UR6][R16.64] ;  /* 0x0000000610127981 */ /* 0x008ea8000c1ef900 */
[----:B--2---:R-:W-:Y:S01]  /*1550*/  CCTL.IVALL ;  /* 0x00000000ff00798f */ /* 0x004fe20002000000 */
[----:B------:R-:W-:Y:S05]  /*1560*/  YIELD ;  /* 0x0000000000007946 */ /* 0x000fea0003800000 */
[----:B------:R-:W-:-:S13]  /*1570*/  ISETP.NE.AND P1, PT, R18, R23, PT ;  /* 0x000000171200720c */ /* 0x000fda0003f25270 */
[----:B------:R-:W-:Y:S05]  /*1580*/  @P1 BRA `(.L_x_3651) ;  /* 0xfffffffc00ec1947 */ /* 0x000fea000383ffff */
.L_x_3650:
        /* <DEDUP_REMOVED lines=14> */
.L_x_3653:
        /* <DEDUP_REMOVED lines=62> */
.L_x_3652:
        /* <DEDUP_REMOVED lines=36> */
.L_x_3654:
        /* <DEDUP_REMOVED lines=18> */
.L_x_3655:
        /* <DEDUP_REMOVED lines=9> */
.L_x_3656:
[----:B------:R-:W-:Y:S05]  /*1e40*/  BSYNC.RECONVERGENT B0 ;  /* 0x0000000000007941 */ /* 0x000fea0003800200 */
.L_x_3649:
[----:B------:R-:W4:Y:S01]  /*1e50*/  S2UR UR5, SR_CgaCtaId ;  /* 0x00000000000579c3 */ /* 0x000f220000008800 */
[----:B------:R-:W1:Y:S01]  /*1e60*/  LDCU UR8, c[0x0][0x414] ;  /* 0x00008280ff0877ac */ /* 0x000e620008000800 */
[----:B--23--:R-:W-:Y:S01]  /*1e70*/  LOP3.LUT R21, R14, 0xffff, RZ, 0xc0, !PT ;  /* 0x0000ffff0e157812 */ /* 0x00cfe200078ec0ff */
[----:B------:R-:W-:-:S03]  /*1e80*/  UMOV UR4, 0x400 ;  /* 0x0000040000047882 */ /* 0x000fc60000000000 */
[----:B------:R-:W-:Y:S02]  /*1e90*/  IADD3 R21, PT, PT, R48, R21, RZ ;  /* 0x0000001530157210 */ /* 0x000fe40007ffe0ff */
[----:B------:R-:W2:Y:S08]  /*1ea0*/  @P0 LDC.64 R28, c[0x0][0x388] ;  /* 0x0000e200ff1c0b82 */ /* 0x000eb00000000a00 */
[----:B------:R-:W3:Y:S01]  /*1eb0*/  LDC.64 R18, c[0x0][0x398] ;  /* 0x0000e600ff127b82 */ /* 0x000ee20000000a00 */
[----:B-1----:R-:W-:Y:S01]  /*1ec0*/  @P0 FMUL.FTZ R22, R24, UR8 ;  /* 0x0000000818160c20 */ /* 0x002fe20008410000 */
[----:B------:R-:W-:Y:S01]  /*1ed0*/  @P0 FMUL.FTZ R23, R25, UR8 ;  /* 0x0000000819170c20 */ /* 0x000fe20008410000 */
[----:B----4-:R-:W-:-:S05]  /*1ee0*/  ULEA UR4, UR5, UR4, 0x18 ;  /* 0x0000000405047291 */ /* 0x010fca000f8ec0ff */
[----:B------:R-:W1:Y:S01]  /*1ef0*/  LDC.64 R16, c[0x0][0x3a0] ;  /* 0x0000e800ff107b82 */ /* 0x000e620000000a00 */
[----:B------:R-:W0:Y:S01]  /*1f00*/  LDCU UR5, c[0x0][0x404] ;  /* 0x00008080ff0577ac */ /* 0x000e220008000800 */
[----:B--2---:R-:W-:Y:S02]  /*1f10*/  @P0 IMAD.WIDE R28, R8, 0x8, R28 ;  /* 0x00000008081c0825 */ /* 0x004fe400078e021c */
[----:B------:R0:W-:Y:S04]  /*1f20*/  @!P2 STS.64 [UR4+0x88], R24 ;  /* 0x00008818ff00a988 */ /* 0x0001e80008000a04 */
[----:B------:R2:W-:Y:S01]  /*1f30*/  @P0 STG.E.64 desc[UR6][R28.64], R22 ;  /* 0x000000161c000986 */ /* 0x0005e2000c101b06 */
[----:B---3--:R-:W-:-:S04]  /*1f40*/  IMAD.WIDE R30, R21, 0x4, R18 ;  /* 0x00000004151e7825 */ /* 0x008fc800078e0212 */
[----:B-1----:R-:W-:Y:S01]  /*1f50*/  IMAD.WIDE R18, R21, 0x4, R16 ;  /* 0x0000000415127825 */ /* 0x002fe200078e0210 */
[----:B------:R-:W-:Y:S06]  /*1f60*/  BAR.SYNC.DEFER_BLOCKING 0x0 ;  /* 0x0000000000007b1d */ /* 0x000fec0000010000 */
[----:B------:R1:W5:Y:S04]  /*1f70*/  LDG.E.64 R16, desc[UR6][R30.64] ;  /* 0x000000061e107981 */ /* 0x000368000c1e1b00 */
[----:B------:R-:W5:Y:S01]  /*1f80*/  LDG.E.64 R18, desc[UR6][R18.64] ;  /* 0x0000000612127981 */ /* 0x000f62000c1e1b00 */
[----:B------:R-:W-:-:S02]  /*1f90*/  HFMA2 R27, -RZ, RZ, 1.875, 0 ;  /* 0x3f800000ff1b7431 */ /* 0x000fc400000001ff */
[----:B0-----:R-:W-:Y:S01]  /*1fa0*/  IMAD R25, R3, UR5, R50 ;  /* 0x0000000503197c24 */ /* 0x001fe2000f8e0232 */
[----:B------:R-:W-:Y:S01]  /*1fb0*/  BSSY.RECONVERGENT B0, `(.L_x_3657) ;  /* 0x00001bd000007945 */ /* 0x000fe20003800200 */
[----:B------:R-:W0:Y:S01]  /*1fc0*/  LDS.64 R20, [UR4+0x88] ;  /* 0x00008804ff147984 */ /* 0x000e220008000a00 */
[----:B------:R-:W3:Y:S02]  /*1fd0*/  LDCU.U8 UR4, c[0x0][0x3fc] ;  /* 0x00007f80ff0477ac */ /* 0x000ee40008000000 */
[----:B--2---:R-:W-:Y:S02]  /*1fe0*/  IADD3 R28, PT, PT, R25, 0x20, RZ ;  /* 0x00000020191c7810 */ /* 0x004fe40007ffe0ff */
[----:B------:R-:W-:Y:S02]  /*1ff0*/  SHF.R.S32.HI R22, RZ, 0x1f, R25 ;  /* 0x0000001fff167819 */ /* 0x000fe40000011419 */
[----:B------:R-:W-:Y:S01]  /*2000*/  SHF.R.S32.HI R29, RZ, 0x1f, R28 ;  /* 0x0000001fff1d7819 */ /* 0x000fe2000001141c */
[----:B---3--:R-:W-:Y:S01]  /*2010*/  UISETP.NE.AND UP0, UPT, UR4, URZ, UPT ;  /* 0x000000ff0400728c */ /* 0x008fe2000bf05270 */
        /* <DEDUP_REMOVED lines=19> */
[----:B------:R-:W-:Y:S01]  /*2150*/  FADD.FTZ R32, -R26, R32 ;  /* 0x000000201a207221 */ /* 0x000fe20000010100 */
[----:B------:R-:W-:Y:S01]  /*2160*/  MOV R21, R61 ;  /* 0x0000003d00157202 */ /* 0x000fe20000000f00 */
[----:B------:R-:W1:Y:S02]  /*2170*/  LDCU.64 UR4, c[0x0][0x380] ;  /* 0x00007000ff0477ac */ /* 0x000e640008000a00 */
[----:B0-----:R-:W-:Y:S01]  /*2180*/  FMUL.FTZ R23, R32, R27 ;  /* 0x0000001b20177220 */ /* 0x001fe20000410000 */
[----:B--2---:R-:W-:Y:S02]  /*2190*/  IMAD R22, R22, UR10, RZ ;  /* 0x0000000a16167c24 */ /* 0x004fe4000f8e02ff */
[----:B------:R-:W-:-:S04]  /*21a0*/  IMAD.WIDE.U32 R20, R25, UR10, R20 ;  /* 0x0000000a19147c25 */ /* 0x000fc8000f8e0014 */
[----:B------:R-:W-:Y:S02]  /*21b0*/  IMAD R25, R25, UR11, R22 ;  /* 0x0000000b19197c24 */ /* 0x000fe4000f8e0216 */
[----:B------:R-:W-:Y:S01]  /*21c0*/  FADD.FTZ R22, -R26, R33 ;  /* 0x000000211a167221 */ /* 0x000fe20000010100 */
[----:B-1----:R-:W-:Y:S02]  /*21d0*/  LEA R24, P2, R20, UR4, 0x2 ;  /* 0x0000000414187c11 */ /* 0x002fe4000f8410ff */
[----:B------:R-:W-:Y:S01]  /*21e0*/  IADD3 R25, PT, PT, R21, R25, RZ ;  /* 0x0000001915197210 */ /* 0x000fe20007ffe0ff */
[----:B------:R-:W-:Y:S01]  /*21f0*/  FMUL.FTZ R30, R22, R27 ;  /* 0x0000001b161e7220 */ /* 0x000fe20000410000 */
[----:B-----5:R-:W-:Y:S02]  /*2200*/  FFMA.FTZ R22, R16, R23, R18 ;  /* 0x0000001710167223 */ /* 0x020fe40000010012 */
[----:B------:R-:W-:Y:S01]  /*2210*/  LEA.HI.X R25, R20, UR5, R25, 0x2, P2 ;  /* 0x0000000514197c11 */ /* 0x000fe200090f1419 */
[----:B------:R-:W-:-:S05]  /*2220*/  FFMA.FTZ R23, R17, R30, R19 ;  /* 0x0000001e11177223 */ /* 0x000fca0000010013 */
[----:B------:R2:W-:Y:S02]  /*2230*/  STG.E.64 desc[UR6][R24.64], R22 ;  /* 0x0000001618007986 */ /* 0x0005e4000c101b06 */
.L_x_3660:
[----:B------:R-:W-:Y:S05]  /*2240*/  BSYNC.RECONVERGENT B1 ;  /* 0x0000000000017941 */ /* 0x000fea0003800200 */
.L_x_3659:
[----:B------:R-:W-:Y:S04]  /*2250*/  BSSY.RECONVERGENT B1, `(.L_x_3661) ;  /* 0x0000013000017945 */ /* 0x000fe80003800200 */
[----:B------:R-:W-:Y:S05]  /*2260*/  @P3 BRA `(.L_x_3662) ;  /* 0x0000000000443947 */ /* 0x000fea0003800000 */
[----:B------:R-:W3:Y:S01]  /*2270*/  LDCU.64 UR4, c[0x0][0x3e0] ;  /* 0x00007c00ff0477ac */ /* 0x000ee20008000a00 */
[----:B-1----:R-:W-:Y:S01]  /*2280*/  MOV R20, R58 ;  /* 0x0000003a00147202 */ /* 0x002fe20000000f00 */
[----:B------:R-:W-:Y:S01]  /*2290*/  FADD.FTZ R36, -R26, R36 ;  /* 0x000000241a247221 */ /* 0x000fe20000010100 */
[----:B------:R-:W-:Y:S01]  /*22a0*/  MOV R21, R61 ;  /* 0x0000003d00157202 */ /* 0x000fe20000000f00 */
[----:B------:R-:W1:Y:S02]  /*22b0*/  LDCU.64 UR10, c[0x0][0x380] ;  /* 0x00007000ff0a77ac */ /* 0x000e640008000a00 */
[----:B0-2---:R-:W-:Y:S01]  /*22c0*/  FMUL.FTZ R23, R36, R27 ;  /* 0x0000001b24177220 */ /* 0x005fe20000410000 */
[----:B---3--:R-:W-:Y:S02]  /*22d0*/  IMAD R22, R15, UR4, RZ ;  /* 0x000000040f167c24 */ /* 0x008fe4000f8e02ff */
        /* <DEDUP_REMOVED lines=10> */
.L_x_3662:
[----:B------:R-:W-:Y:S05]  /*2380*/  BSYNC.RECONVERGENT B1 ;  /* 0x0000000000017941 */ /* 0x000fea0003800200 */
.L_x_3661:
        /* <DEDUP_REMOVED lines=14> */
[C---:B------:R-:W-:Y:S01]  /*2470*/  FADD.FTZ R34, -R26.reuse, R34 ;  /* 0x000000221a227221 */ /* 0x040fe20000010100 */
[----:B------:R-:W-:Y:S01]  /*2480*/  MOV R21, R61 ;  /* 0x0000003d00157202 */ /* 0x000fe20000000f00 */
[----:B------:R-:W1:Y:S01]  /*2490*/  LDCU.64 UR10, c[0x0][0x380] ;  /* 0x00007000ff0a77ac */ /* 0x000e620008000a00 */
[----:B--23--:R-:W-:Y:S01]  /*24a0*/  FADD.FTZ R22, -R26, R35 ;  /* 0x000000231a167221 */ /* 0x00cfe20000010100 */
[----:B0-----:R-:W-:Y:S01]  /*24b0*/  FMUL.FTZ R23, R34, R27 ;  /* 0x0000001b22177220 */ /* 0x001fe20000410000 */
[----:B----4-:R-:W-:Y:S02]  /*24c0*/  IMAD R29, R29, UR4, RZ ;  /* 0x000000041d1d7c24 */ /* 0x010fe4000f8e02ff */
[----:B------:R-:W-:-:S04]  /*24d0*/  IMAD.WIDE.U32 R20, R28, UR4, R20 ;  /* 0x000000041c147c25 */ /* 0x000fc8000f8e0014 */
[----:B------:R-:W-:Y:S01]  /*24e0*/  IMAD R29, R28, UR5, R29 ;  /* 0x000000051c1d7c24 */ /* 0x000fe2000f8e021d */
[----:B-1----:R-:W-:Y:S01]  /*24f0*/  LEA R24, P5, R20, UR10, 0x2 ;  /* 0x0000000a14187c11 */ /* 0x002fe2000f8a10ff */
[----:B------:R-:W-:Y:S01]  /*2500*/  FMUL.FTZ R28, R22, R27 ;  /* 0x0000001b161c7220 */ /* 0x000fe20000410000 */
[----:B-----5:R-:W-:Y:S02]  /*2510*/  FFMA.FTZ R22, R16, R23, R18 ;  /* 0x0000001710167223 */ /* 0x020fe40000010012 */
[----:B------:R-:W-:Y:S01]  /*2520*/  IADD3 R29, PT, PT, R21, R29, RZ ;  /* 0x0000001d151d7210 */ /* 0x000fe20007ffe0ff */
[----:B------:R-:W-:-:S03]  /*2530*/  FFMA.FTZ R23, R17, R28, R19 ;  /* 0x0000001c11177223 */ /* 0x000fc60000010013 */
[----:B------:R-:W-:-:S05]  /*2540*/  LEA.HI.X R25, R20, UR11, R29, 0x2, P5 ;  /* 0x0000000b14197c11 */ /* 0x000fca000a8f141d */
[----:B------:R4:W-:Y:S02]  /*2550*/  STG.E.64 desc[UR6][R24.64], R22 ;  /* 0x0000001618007986 */ /* 0x0009e4000c101b06 */
.L_x_3664:
[----:B------:R-:W-:Y:S05]  /*2560*/  BSYNC.RECONVERGENT B1 ;  /* 0x0000000000017941 */ /* 0x000fea0003800200 */
.L_x_3663:
[----:B------:R-:W-:Y:S04]  /*2570*/  BSSY.RECONVERGENT B1, `(.L_x_3665) ;  /* 0x0000013000017945 */ /* 0x000fe80003800200 */
[----:B------:R-:W-:Y:S05]  /*2580*/  @P1 BRA `(.L_x_3666) ;  /* 0x0000000000441947 */ /* 0x000fea0003800000 */
[----:B------:R-:W0:Y:S01]  /*2590*/  LDCU.64 UR4, c[0x0][0x3e0] ;  /* 0x00007c00ff0477ac */ /* 0x000e220008000a00 */
[----:B-1----:R-:W-:Y:S01]  /*25a0*/  MOV R20, R58 ;  /* 0x0000003a00147202 */ /* 0x002fe20000000f00 */
[C---:B------:R-:W-:Y:S01]  /*25b0*/  FADD.FTZ R38, -R26.reuse, R38 ;  /* 0x000000261a267221 */ /* 0x040fe20000010100 */
[----:B------:R-:W-:Y:S01]  /*25c0*/  MOV R21, R61 ;  /* 0x0000003d00157202 */ /* 0x000fe20000000f00 */
[----:B------:R-:W1:Y:S01]  /*25d0*/  LDCU.64 UR10, c[0x0][0x380] ;  /* 0x00007000ff0a77ac */ /* 0x000e620008000a00 */
[----:B--234-:R-:W-:Y:S01]  /*25e0*/  FADD.FTZ R24, -R26, R39 ;  /* 0x000000271a187221 */ /* 0x01cfe20000010100 */
[----:B0-----:R-:W-:-:S03]  /*25f0*/  FMUL.FTZ R23, R38, R27 ;  /* 0x0000001b26177220 */ /* 0x001fc60000410000 */
[----:B------:R-:W-:Y:S01]  /*2600*/  FMUL.FTZ R28, R24, R27 ;  /* 0x0000001b181c7220 */ /* 0x000fe20000410000 */
[----:B-----5:R-:W-:Y:S01]  /*2610*/  FFMA.FTZ R24, R16, R23, R18 ;  /* 0x0000001710187223 */ /* 0x020fe20000010012 */
[----:B------:R-:W-:Y:S02]  /*2620*/  IMAD R22, R49, UR4, RZ ;  /* 0x0000000431167c24 */ /* 0x000fe4000f8e02ff */
[----:B------:R-:W-:-:S04]  /*2630*/  IMAD.WIDE.U32 R20, R9, UR4, R20 ;  /* 0x0000000409147c25 */ /* 0x000fc8000f8e0014 */
[----:B------:R-:W-:Y:S01]  /*2640*/  IMAD R25, R9, UR5, R22 ;  /* 0x0000000509197c24 */ /* 0x000fe2000f8e0216 */
[----:B-1----:R-:W-:-:S04]  /*2650*/  LEA R22, P1, R20, UR10, 0x2 ;  /* 0x0000000a14167c11 */ /* 0x002fc8000f8210ff */
[----:B------:R-:W-:-:S04]  /*2660*/  IADD3 R25, PT, PT, R21, R25, RZ ;  /* 0x0000001915197210 */ /* 0x000fc80007ffe0ff */
[----:B------:R-:W-:Y:S01]  /*2670*/  LEA.HI.X R23, R20, UR11, R25, 0x2, P1 ;  /* 0x0000000b14177c11 */ /* 0x000fe200088f1419 */
[----:B------:R-:W-:-:S05]  /*2680*/  FFMA.FTZ R25, R17, R28, R19 ;  /* 0x0000001c11197223 */ /* 0x000fca0000010013 */
[----:B------:R0:W-:Y:S02]  /*2690*/  STG.E.64 desc[UR6][R22.64], R24 ;  /* 0x0000001816007986 */ /* 0x0001e4000c101b06 */
.L_x_3666:
[----:B------:R-:W-:Y:S05]  /*26a0*/  BSYNC.RECONVERGENT B1 ;  /* 0x0000000000017941 */ /* 0x000fea0003800200 */
.L_x_3665:
[----:B------:R-:W-:Y:S04]  /*26b0*/  BSSY.RECONVERGENT B1, `(.L_x_3667) ;  /* 0x0000013000017945 */ /* 0x000fe80003800200 */
[----:B------:R-:W-:Y:S05]  /*26c0*/  @P6 BRA `(.L_x_3668) ;  /* 0x0000000000446947 */ /* 0x000fea0003800000 */
[----:B------:R-:W0:Y:S01]  /*26d0*/  LDCU.64 UR4, c[0x0][0x3e0] ;  /* 0x00007c00ff0477ac */ /* 0x000e220008000a00 */
[----:B-1----:R-:W-:Y:S01]  /*26e0*/  MOV R20, R58 ;  /* 0x0000003a00147202 */ /* 0x002fe20000000f00 */
[C---:B------:R-:W-:Y:S01]  /*26f0*/  FADD.FTZ R40, -R26.reuse, R40 ;  /* 0x000000281a287221 */ /* 0x040fe20000010100 */
[----:B------:R-:W-:Y:S01]  /*2700*/  MOV R21, R61 ;  /* 0x0000003d00157202 */ /* 0x000fe20000000f00 */
[----:B------:R-:W1:Y:S01]  /*2710*/  LDCU.64 UR10, c[0x0][0x380] ;  /* 0x00007000ff0a77ac */ /* 0x000e620008000a00 */
[----:B0-234-:R-:W-:-:S04]  /*2720*/  FADD.FTZ R24, -R26, R41 ;  /* 0x000000291a187221 */ /* 0x01dfc80000010100 */
[----:B------:R-:W-:Y:S01]  /*2730*/  FMUL.FTZ R28, R24, R27 ;  /* 0x0000001b181c7220 */ /* 0x000fe20000410000 */
[----:B------:R-:W-:Y:S02]  /*2740*/  IMAD R23, R51, UR4, RZ ;  /* 0x0000000433177c24 */ /* 0x000fe4000f8e02ff */
[----:B------:R-:W-:-:S04]  /*2750*/  IMAD.WIDE.U32 R20, R10, UR4, R20 ;  /* 0x000000040a147c25 */ /* 0x000fc8000f8e0014 */
[----:B------:R-:W-:Y:S02]  /*2760*/  IMAD R25, R10, UR5, R23 ;  /* 0x000000050a197c24 */ /* 0x000fe4000f8e0217 */
[----:B------:R-:W-:Y:S01]  /*2770*/  FMUL.FTZ R23, R40, R27 ;  /* 0x0000001b28177220 */ /* 0x000fe20000410000 */
[----:B-1----:R-:W-:Y:S02]  /*2780*/  LEA R22, P1, R20, UR10, 0x2 ;  /* 0x0000000a14167c11 */ /* 0x002fe4000f8210ff */
[----:B------:R-:W-:Y:S01]  /*2790*/  IADD3 R25, PT, PT, R21, R25, RZ ;  /* 0x0000001915197210 */ /* 0x000fe20007ffe0ff */
[----:B-----5:R-:W-:-:S03]  /*27a0*/  FFMA.FTZ R24, R16, R23, R18 ;  /* 0x0000001710187223 */ /* 0x020fc60000010012 */
[----:B------:R-:W-:Y:S01]  /*27b0*/  LEA.HI.X R23, R20, UR11, R25, 0x2, P1 ;  /* 0x0000000b14177c11 */ /* 0x000fe200088f1419 */
[----:B------:R-:W-:-:S05]  /*27c0*/  FFMA.FTZ R25, R17, R28, R19 ;  /* 0x0000001c11197223 */ /* 0x000fca0000010013 */
[----:B------:R0:W-:Y:S02]  /*27d0*/  STG.E.64 desc[UR6][R22.64], R24 ;  /* 0x0000001816007986 */ /* 0x0001e4000c101b06 */
.L_x_3668:
[----:B------:R-:W-:Y:S05]  /*27e0*/  BSYNC.RECONVERGENT B1 ;  /* 0x0000000000017941 */ /* 0x000fea0003800200 */
.L_x_3667:
[----:B------:R-:W-:Y:S04]  /*27f0*/  BSSY.RECONVERGENT B1, `(.L_x_3669) ;  /* 0x0000013000017945 */ /* 0x000fe80003800200 */
[----:B------:R-:W-:Y:S05]  /*2800*/  @P2 BRA `(.L_x_3670) ;  /* 0x0000000000442947 */ /* 0x000fea0003800000 */
[----:B------:R-:W0:Y:S01]  /*2810*/  LDCU.64 UR4, c[0x0][0x3e0] ;  /* 0x00007c00ff0477ac */ /* 0x000e220008000a00 */
[----:B-1----:R-:W-:Y:S01]  /*2820*/  MOV R20, R58 ;  /* 0x0000003a00147202 */ /* 0x002fe20000000f00 */
[C---:B------:R-:W-:Y:S01]  /*2830*/  FADD.FTZ R42, -R26.reuse, R42 ;  /* 0x0000002a1a2a7221 */ /* 0x040fe20000010100 */
[----:B------:R-:W-:Y:S01]  /*2840*/  MOV R21, R61 ;  /* 0x0000003d00157202 */ /* 0x000fe20000000f00 */
[----:B------:R-:W1:Y:S01]  /*2850*/  LDCU.64 UR10, c[0x0][0x380] ;  /* 0x00007000ff0a77ac */ /* 0x000e620008000a00 */
[----:B0-234-:R-:W-:Y:S01]  /*2860*/  FADD.FTZ R24, -R26, R43 ;  /* 0x0000002b1a187221 */ /* 0x01dfe20000010100 */
[----:B------:R-:W-:-:S03]  /*2870*/  FMUL.FTZ R23, R42, R27 ;  /* 0x0000001b2a177220 */ /* 0x000fc60000410000 */
[----:B------:R-:W-:Y:S01]  /*2880*/  FMUL.FTZ R24, R24, R27 ;  /* 0x0000001b18187220 */ /* 0x000fe20000410000 */
[----:B-----5:R-:W-:-:S03]  /*2890*/  FFMA.FTZ R28, R16, R23, R18 ;  /* 0x00000017101c7223 */ /* 0x020fc60000010012 */
[----:B------:R-:W-:Y:S01]  /*28a0*/  FFMA.FTZ R29, R17, R24, R19 ;  /* 0x00000018111d7223 */ /* 0x000fe20000010013 */
[----:B------:R-:W-:Y:S02]  /*28b0*/  IMAD R22, R53, UR4, RZ ;  /* 0x0000000435167c24 */ /* 0x000fe4000f8e02ff */
[----:B------:R-:W-:-:S04]  /*28c0*/  IMAD.WIDE.U32 R20, R11, UR4, R20 ;  /* 0x000000040b147c25 */ /* 0x000fc8000f8e0014 */
[----:B------:R-:W-:Y:S01]  /*28d0*/  IMAD R25, R11, UR5, R22 ;  /* 0x000000050b197c24 */ /* 0x000fe2000f8e0216 */
[----:B-1----:R-:W-:-:S04]  /*28e0*/  LEA R22, P1, R20, UR10, 0x2 ;  /* 0x0000000a14167c11 */ /* 0x002fc8000f8210ff */
[----:B------:R-:W-:-:S04]  /*28f0*/  IADD3 R25, PT, PT, R21, R25, RZ ;  /* 0x0000001915197210 */ /* 0x000fc80007ffe0ff */
[----:B------:R-:W-:-:S05]  /*2900*/  LEA.HI.X R23, R20, UR11, R25, 0x2, P1 ;  /* 0x0000000b14177c11 */ /* 0x000fca00088f1419 */
[----:B------:R0:W-:Y:S02]  /*2910*/  STG.E.64 desc[UR6][R22.64], R28 ;  /* 0x0000001c16007986 */ /* 0x0001e4000c101b06 */
.L_x_3670:
[----:B------:R-:W-:Y:S05]  /*2920*/  BSYNC.RECONVERGENT B1 ;  /* 0x0000000000017941 */ /* 0x000fea0003800200 */
.L_x_3669:
        /* <DEDUP_REMOVED lines=8> */
[----:B------:R-:W-:-:S04]  /*29b0*/  FMUL.FTZ R24, R24, R27 ;  /* 0x0000001b18187220 */ /* 0x000fc80000410000 */
[----:B-----5:R-:W-:Y:S01]  /*29c0*/  FFMA.FTZ R29, R17, R24, R19 ;  /* 0x00000018111d7223 */ /* 0x020fe20000010013 */
[----:B------:R-:W-:Y:S02]  /*29d0*/  IMAD R23, R55, UR4, RZ ;  /* 0x0000000437177c24 */ /* 0x000fe4000f8e02ff */
[----:B------:R-:W-:-:S04]  /*29e0*/  IMAD.WIDE.U32 R20, R12, UR4, R20 ;  /* 0x000000040c147c25 */ /* 0x000fc8000f8e0014 */
[----:B------:R-:W-:Y:S02]  /*29f0*/  IMAD R25, R12, UR5, R23 ;  /* 0x000000050c197c24 */ /* 0x000fe4000f8e0217 */
[----:B------:R-:W-:Y:S01]  /*2a00*/  FMUL.FTZ R23, R44, R27 ;  /* 0x0000001b2c177220 */ /* 0x000fe20000410000 */
[----:B-1----:R-:W-:Y:S02]  /*2a10*/  LEA R22, P1, R20, UR10, 0x2 ;  /* 0x0000000a14167c11 */ /* 0x002fe4000f8210ff */
[----:B------:R-:W-:Y:S01]  /*2a20*/  IADD3 R25, PT, PT, R21, R25, RZ ;  /* 0x0000001915197210 */ /* 0x000fe20007ffe0ff */
[----:B------:R-:W-:-:S03]  /*2a30*/  FFMA.FTZ R28, R16, R23, R18 ;  /* 0x00000017101c7223 */ /* 0x000fc60000010012 */
[----:B------:R-:W-:-:S05]  /*2a40*/  LEA.HI.X R23, R20, UR11, R25, 0x2, P1 ;  /* 0x0000000b14177c11 */ /* 0x000fca00088f1419 */
[----:B------:R0:W-:Y:S02]  /*2a50*/  STG.E.64 desc[UR6][R22.64], R28 ;  /* 0x0000001c16007986 */ /* 0x0001e4000c101b06 */
.L_x_3672:
[----:B------:R-:W-:Y:S05]  /*2a60*/  BSYNC.RECONVERGENT B1 ;  /* 0x0000000000017941 */ /* 0x000fea0003800200 */
.L_x_3671:
[----:B------:R-:W-:Y:S05]  /*2a70*/  @P4 BRA `(.L_x_3673) ;  /* 0x0000001000404947 */ /* 0x000fea0003800000 */
[----:B------:R-:W0:Y:S01]  /*2a80*/  LDCU.64 UR4, c[0x0][0x3e0] ;  /* 0x00007c00ff0477ac */ /* 0x000e220008000a00 */
[----:B-1----:R-:W-:Y:S01]  /*2a90*/  MOV R20, R58 ;  /* 0x0000003a00147202 */ /* 0x002fe20000000f00 */
[C---:B------:R-:W-:Y:S01]  /*2aa0*/  FADD.FTZ R46, -R26.reuse, R46 ;  /* 0x0000002e1a2e7221 */ /* 0x040fe20000010100 */
[----:B------:R-:W-:Y:S01]  /*2ab0*/  MOV R21, R61 ;  /* 0x0000003d00157202 */ /* 0x000fe20000000f00 */
[----:B------:R-:W1:Y:S01]  /*2ac0*/  LDCU.64 UR8, c[0x0][0x380] ;  /* 0x00007000ff0877ac */ /* 0x000e620008000a00 */
[----:B------:R-:W-:Y:S01]  /*2ad0*/  FADD.FTZ R26, -R26, R47 ;  /* 0x0000002f1a1a7221 */ /* 0x000fe20000010100 */
[----:B0-234-:R-:W-:-:S03]  /*2ae0*/  FMUL.FTZ R23, R46, R27 ;  /* 0x0000001b2e177220 */ /* 0x01dfc60000410000 */
        /* <DEDUP_REMOVED lines=9> */
[----:B------:R0:W-:Y:S01]  /*2b80*/  STG.E.64 desc[UR6][R22.64], R16 ;  /* 0x0000001016007986 */ /* 0x0001e2000c101b06 */
[----:B------:R-:W-:Y:S05]  /*2b90*/  BRA `(.L_x_3673) ;  /* 0x0000000c00f87947 */ /* 0x000fea0003800000 */
.L_x_3658:
        /* <DEDUP_REMOVED lines=9> */
[C---:B-1----:R-:W-:Y:S01]  /*2c30*/  FADD.FTZ R20, -R26.reuse, R33 ;  /* 0x000000211a147221 */ /* 0x042fe20000010100 */
[----:B------:R-:W-:Y:S01]  /*2c40*/  FADD.FTZ R32, -R26, R32 ;  /* 0x000000201a207221 */ /* 0x000fe20000010100 */
[----:B------:R-:W1:Y:S01]  /*2c50*/  LDCU.64 UR8, c[0x0][0x3e0] ;  /* 0x00007c00ff0877ac */ /* 0x000e620008000a00 */
[----:B------:R-:W-:Y:S01]  /*2c60*/  MOV R23, R61 ;  /* 0x0000003d00177202 */ /* 0x000fe20000000f00 */
[-C--:B0-----:R-:W-:Y:S01]  /*2c70*/  FMUL.FTZ R30, R20, R27.reuse ;  /* 0x0000001b141e7220 */ /* 0x081fe20000410000 */
[----:B------:R-:W-:Y:S01]  /*2c80*/  FMUL.FTZ R21, R32, R27 ;  /* 0x0000001b20157220 */ /* 0x000fe20000410000 */
[----:B------:R-:W0:Y:S02]  /*2c90*/  LDCU.64 UR10, c[0x0][0x380] ;  /* 0x00007000ff0a77ac */ /* 0x000e240008000a00 */
[----:B-----5:R-:W-:Y:S01]  /*2ca0*/  FFMA.FTZ R33, R17, R30, R19 ;  /* 0x0000001e11217223 */ /* 0x020fe20000010013 */
[----:B------:R-:W-:-:S03]  /*2cb0*/  FFMA.FTZ R24, R16, R21, R18 ;  /* 0x0000001510187223 */ /* 0x000fc60000010012 */
[----:B------:R-:W-:Y:S01]  /*2cc0*/  FMUL.FTZ R21, R33, -1.4426950216293334961 ;  /* 0xbfb8aa3b21157820 */ /* 0x000fe20000410000 */
[----:B------:R-:W-:-:S05]  /*2cd0*/  FMUL.FTZ R20, R24, -1.4426950216293334961 ;  /* 0xbfb8aa3b18147820 */ /* 0x000fca0000410000 */
[----:B------:R-:W2:Y:S01]  /*2ce0*/  MUFU.EX2 R21, R21 ;  /* 0x0000001500157308 */ /* 0x000ea20000000800 */
[----:B-1----:R-:W-:Y:S01]  /*2cf0*/  IMAD R48, R22, UR8, RZ ;  /* 0x0000000816307c24 */ /* 0x002fe2000f8e02ff */
[----:B------:R-:W-:-:S06]  /*2d00*/  MOV R22, R58 ;  /* 0x0000003a00167202 */ /* 0x000fcc0000000f00 */
[----:B------:R-:W1:Y:S01]  /*2d10*/  MUFU.EX2 R20, R20 ;  /* 0x0000001400147308 */ /* 0x000e620000000800 */
[----:B------:R-:W-:-:S04]  /*2d20*/  IMAD.WIDE.U32 R22, R25, UR8, R22 ;  /* 0x0000000819167c25 */ /* 0x000fc8000f8e0016 */
[----:B------:R-:W-:Y:S02]  /*2d30*/  IMAD R25, R25, UR9, R48 ;  /* 0x0000000919197c24 */ /* 0x000fe4000f8e0230 */
[----:B--2---:R-:W-:-:S03]  /*2d40*/  FADD.FTZ R32, R21, 1 ;  /* 0x3f80000015207421 */ /* 0x004fc60000010000 */
[----:B------:R-:W-:-:S03]  /*2d50*/  IADD3 R25, PT, PT, R23, R25, RZ ;  /* 0x0000001917197210 */ /* 0x000fc60007ffe0ff */
[----:B------:R-:W2:Y:S01]  /*2d60*/  MUFU.RCP R32, R32 ;  /* 0x0000002000207308 */ /* 0x000ea20000001000 */
[----:B-1----:R-:W-:Y:S01]  /*2d70*/  FADD.FTZ R30, R20, 1 ;  /* 0x3f800000141e7421 */ /* 0x002fe20000010000 */
[----:B0-----:R-:W-:-:S04]  /*2d80*/  LEA R20, P2, R22, UR10, 0x2 ;  /* 0x0000000a16147c11 */ /* 0x001fc8000f8410ff */
[----:B------:R-:W-:Y:S02]  /*2d90*/  LEA.HI.X R21, R22, UR11, R25, 0x2, P2 ;  /* 0x0000000b16157c11 */ /* 0x000fe400090f1419 */
[----:B------:R-:W0:Y:S01]  /*2da0*/  MUFU.RCP R31, R30 ;  /* 0x0000001e001f7308 */ /* 0x000e220000001000 */
[----:B--2---:R-:W-:Y:S01]  /*2db0*/  FMUL.FTZ R23, R33, R32 ;  /* 0x0000002021177220 */ /* 0x004fe20000410000 */
[----:B0-----:R-:W-:-:S05]  /*2dc0*/  FMUL.FTZ R22, R24, R31 ;  /* 0x0000001f18167220 */ /* 0x001fca0000410000 */
[----:B------:R2:W-:Y:S02]  /*2dd0*/  STG.E.64 desc[UR6][R20.64], R22 ;  /* 0x0000001614007986 */ /* 0x0005e4000c101b06 */
.L_x_3675:
[----:B------:R-:W-:Y:S05]  /*2de0*/  BSYNC.RECONVERGENT B1 ;  /* 0x0000000000017941 */ /* 0x000fea0003800200 */
.L_x_3674:
[----:B------:R-:W-:Y:S04]  /*2df0*/  BSSY.RECONVERGENT B1, `(.L_x_3676) ;  /* 0x000001d000017945 */ /* 0x000fe80003800200 */
[----:B------:R-:W-:Y:S05]  /*2e00*/  @P3 BRA `(.L_x_3677) ;  /* 0x00000000006c3947 */ /* 0x000fea0003800000 */
[C---:B------:R-:W-:Y:S01]  /*2e10*/  FADD.FTZ R36, -R26.reuse, R36 ;  /* 0x000000241a247221 */ /* 0x040fe20000010100 */
[----:B-12---:R-:W-:Y:S01]  /*2e20*/  FADD.FTZ R20, -R26, R37 ;  /* 0x000000251a147221 */ /* 0x006fe20000010100 */
[----:B------:R-:W1:Y:S02]  /*2e30*/  LDCU.64 UR8, c[0x0][0x3e0] ;  /* 0x00007c00ff0877ac */ /* 0x000e640008000a00 */
[-C--:B0-----:R-:W-:Y:S01]  /*2e40*/  FMUL.FTZ R21, R36, R27.reuse ;  /* 0x0000001b24157220 */ /* 0x081fe20000410000 */
[----:B------:R-:W-:Y:S01]  /*2e50*/  FMUL.FTZ R22, R20, R27 ;  /* 0x0000001b14167220 */ /* 0x000fe20000410000 */
        /* <DEDUP_REMOVED lines=17> */
[----:B------:R-:W-:-:S04]  /*2f70*/  IADD3 R23, PT, PT, R21, R23, RZ ;  /* 0x0000001715177210 */ /* 0x000fc80007ffe0ff */
[----:B------:R-:W-:Y:S01]  /*2f80*/  LEA.HI.X R23, R20, UR11, R23, 0x2, P2 ;  /* 0x0000000b14177c11 */ /* 0x000fe200090f1417 */
[----:B--2---:R-:W-:Y:S01]  /*2f90*/  FMUL.FTZ R20, R31, R24 ;  /* 0x000000181f147220 */ /* 0x004fe20000410000 */
[----:B0-----:R-:W-:-:S05]  /*2fa0*/  FMUL.FTZ R21, R30, R25 ;  /* 0x000000191e157220 */ /* 0x001fca0000410000 */
[----:B------:R3:W-:Y:S02]  /*2fb0*/  STG.E.64 desc[UR6][R22.64], R20 ;  /* 0x0000001416007986 */ /* 0x0007e4000c101b06 */
.L_x_3677:
[----:B------:R-:W-:Y:S05]  /*2fc0*/  BSYNC.RECONVERGENT B1 ;  /* 0x0000000000017941 */ /* 0x000fea0003800200 */
.L_x_3676:
        /* <DEDUP_REMOVED lines=12> */
[C---:B------:R-:W-:Y:S01]  /*3090*/  FADD.FTZ R34, -R26.reuse, R34 ;  /* 0x000000221a227221 */ /* 0x040fe20000010100 */
[----:B-123--:R-:W-:Y:S01]  /*30a0*/  FADD.FTZ R20, -R26, R35 ;  /* 0x000000231a147221 */ /* 0x00efe20000010100 */
        /* <DEDUP_REMOVED lines=25> */
.L_x_3679:
[----:B------:R-:W-:Y:S05]  /*3240*/  BSYNC.RECONVERGENT B1 ;  /* 0x0000000000017941 */ /* 0x000fea0003800200 */
.L_x_3678:
[----:B------:R-:W-:Y:S04]  /*3250*/  BSSY.RECONVERGENT B1, `(.L_x_3680) ;  /* 0x000001d000017945 */ /* 0x000fe80003800200 */
[----:B------:R-:W-:Y:S05]  /*3260*/  @P1 BRA `(.L_x_3681) ;  /* 0x00000000006c1947 */ /* 0x000fea0003800000 */
[C---:B------:R-:W-:Y:S01]  /*3270*/  FADD.FTZ R38, -R26.reuse, R38 ;  /* 0x000000261a267221 */ /* 0x040fe20000010100 */
[----:B-1234-:R-:W-:Y:S01]  /*3280*/  FADD.FTZ R20, -R26, R39 ;  /* 0x000000271a147221 */ /* 0x01efe20000010100 */
[----:B------:R-:W1:Y:S01]  /*3290*/  LDCU.64 UR8, c[0x0][0x3e0] ;  /* 0x00007c00ff0877ac */ /* 0x000e620008000a00 */
[----:B------:R-:W-:Y:S01]  /*32a0*/  MOV R23, R61 ;  /* 0x0000003d00177202 */ /* 0x000fe20000000f00 */
        /* <DEDUP_REMOVED lines=14> */
[----:B--2---:R-:W-:Y:S01]  /*3390*/  FADD.FTZ R24, R20, 1 ;  /* 0x3f80000014187421 */ /* 0x004fe20000010000 */
[----:B0-----:R-:W-:-:S05]  /*33a0*/  LEA R20, P1, R22, UR10, 0x2 ;  /* 0x0000000a16147c11 */ /* 0x001fca000f8210ff */
[----:B------:R-:W0:Y:S01]  /*33b0*/  MUFU.RCP R24, R24 ;  /* 0x0000001800187308 */ /* 0x000e220000001000 */
[----:B-1----:R-:W-:Y:S01]  /*33c0*/  FADD.FTZ R25, R21, 1 ;  /* 0x3f80000015197421 */ /* 0x002fe20000010000 */
[----:B------:R-:W-:-:S06]  /*33d0*/  LEA.HI.X R21, R22, UR11, R31, 0x2, P1 ;  /* 0x0000000b16157c11 */ /* 0x000fcc00088f141f */
[----:B------:R-:W1:Y:S01]  /*33e0*/  MUFU.RCP R25, R25 ;  /* 0x0000001900197308 */ /* 0x000e620000001000 */
[----:B0-----:R-:W-:Y:S01]  /*33f0*/  FMUL.FTZ R22, R29, R24 ;  /* 0x000000181d167220 */ /* 0x001fe20000410000 */
[----:B-1----:R-:W-:-:S05]  /*3400*/  FMUL.FTZ R23, R28, R25 ;  /* 0x000000191c177220 */ /* 0x002fca0000410000 */
[----:B------:R0:W-:Y:S02]  /*3410*/  STG.E.64 desc[UR6][R20.64], R22 ;  /* 0x0000001614007986 */ /* 0x0001e4000c101b06 */
.L_x_3681:
[----:B------:R-:W-:Y:S05]  /*3420*/  BSYNC.RECONVERGENT B1 ;  /* 0x0000000000017941 */ /* 0x000fea0003800200 */
.L_x_3680:
[----:B------:R-:W-:Y:S04]  /*3430*/  BSSY.RECONVERGENT B1, `(.L_x_3682) ;  /* 0x000001d000017945 */ /* 0x000fe80003800200 */
[----:B------:R-:W-:Y:S05]  /*3440*/  @P6 BRA `(.L_x_3683) ;  /* 0x00000000006c6947 */ /* 0x000fea0003800000 */
[C---:B------:R-:W-:Y:S01]  /*3450*/  FADD.FTZ R40, -R26.reuse, R40 ;  /* 0x000000281a287221 */ /* 0x040fe20000010100 */
[----:B01234-:R-:W-:Y:S01]  /*3460*/  FADD.FTZ R20, -R26, R41 ;  /* 0x000000291a147221 */ /* 0x01ffe20000010100 */
        /* <DEDUP_REMOVED lines=24> */
[----:B------:R0:W-:Y:S02]  /*35f0*/  STG.E.64 desc[UR6][R20.64], R22 ;  /* 0x0000001614007986 */ /* 0x0001e4000c101b06 */
.L_x_3683:
[----:B------:R-:W-:Y:S05]  /*3600*/  BSYNC.RECONVERGENT B1 ;  /* 0x0000000000017941 */ /* 0x000fea0003800200 */
.L_x_3682:
        /* <DEDUP_REMOVED lines=29> */
.L_x_3685:
[----:B------:R-:W-:Y:S05]  /*37e0*/  BSYNC.RECONVERGENT B1 ;  /* 0x0000000000017941 */ /* 0x000fea0003800200 */
.L_x_3684:
        /* <DEDUP_REMOVED lines=29> */
.L_x_3687:
[----:B------:R-:W-:Y:S05]  /*39c0*/  BSYNC.RECONVERGENT B1 ;  /* 0x0000000000017941 */ /* 0x000fea0003800200 */
.L_x_3686:
[----:B------:R-:W-:Y:S05]  /*39d0*/  @P4 BRA `(.L_x_3673) ;  /* 0x0000000000684947 */ /* 0x000fea0003800000 */
[C---:B------:R-:W-:Y:S01]  /*39e0*/  FADD.FTZ R46, -R26.reuse, R46 ;  /* 0x0000002e1a2e7221 */ /* 0x040fe20000010100 */
[----:B------:R-:W-:Y:S01]  /*39f0*/  FADD.FTZ R26, -R26, R47 ;  /* 0x0000002f1a1a7221 */ /* 0x000fe20000010100 */
[----:B------:R-:W1:Y:S01]  /*3a00*/  LDCU.64 UR4, c[0x0][0x3e0] ;  /* 0x00007c00ff0477ac */ /* 0x000e620008000a00 */
[----:B------:R-:W-:Y:S01]  /*3a10*/  MOV R59, R61 ;  /* 0x0000003d003b7202 */ /* 0x000fe20000000f00 */
[-C--:B0-234-:R-:W-:Y:S01]  /*3a20*/  FMUL.FTZ R21, R46, R27.reuse ;  /* 0x0000001b2e157220 */ /* 0x09dfe20000410000 */
        /* <DEDUP_REMOVED lines=21> */
.L_x_3673:
[----:B------:R-:W-:Y:S05]  /*3b80*/  BSYNC.RECONVERGENT B0 ;  /* 0x0000000000007941 */ /* 0x000fea0003800200 */
.L_x_3657:
        /* <DEDUP_REMOVED lines=8> */
.L_x_3689:
        /* <DEDUP_REMOVED lines=15> */
.L_x_4554:


//--------------------- .text._Z35group_norm_nhwc_fwd_one_pass_kernelI11Fp32IOFp32WLi256ELi56ELi448EEv26Group_norm_nhwc_fwd_params --------------------------
	.section	.text._Z35group_norm_nhwc_fwd_one_pass_kernelI11Fp32IOFp32WLi256ELi56ELi448EEv26Group_norm_nhwc_fwd_params,"ax",@progbits
	.align	128
        .global         _Z35group_norm_nhwc_fwd_one_pass_kernelI11Fp32IOFp32WLi256ELi56ELi448EEv26Group_norm_nhwc_fwd_params
        .type           _Z35group_norm_nhwc_fwd_one_pass_kernelI11Fp32IOFp32WLi256ELi56ELi448EEv26Group_norm_nhwc_fwd_params,@function
        .size           _Z35group_norm_nhwc_fwd_one_pass_kernelI11Fp32IOFp32WLi256ELi56ELi448EEv26Group_norm_nhwc_fwd_params,(.L_x_4555 - _Z35group_norm_nhwc_fwd_one_pass_kernelI11Fp32IOFp32WLi256ELi56ELi448EEv26Group_norm_nhwc_fwd_params)
        .other          _Z35group_norm_nhwc_fwd_one_pass_kernelI11Fp32IOFp32WLi256ELi56ELi448EEv26Group_norm_nhwc_fwd_params,@"STO_CUDA_ENTRY STV_DEFAULT"
_Z35group_norm_nhwc_fwd_one_pass_kernelI11Fp32IOFp32WLi256ELi56ELi448EEv26Group_norm_nhwc_fwd_params:
.text._Z35group_norm_nhwc_fwd_one_pass_kernelI11Fp32IOFp32WLi256ELi56ELi448EEv26Group_norm_nhwc_fwd_params:
        /* <DEDUP_REMOVED lines=14> */
[----:B------:R-:W1:Y:S03]  /*00e0*/  S2R R94, SR_LANEID ;  /* 0x00000000005e7919 */ /* 0x000e660000000000 */
[----:B------:R-:W2:Y:S01]  /*00f0*/  LDC R58, c[0x0][0x370] ;  /* 0x0000dc00ff3a7b82 */ /* 0x000ea20000000800 */
[----:B----4-:R-:W-:-:S02]  /*0100*/  ISETP.NE.U32.AND P1, PT, RZ, UR6, PT ;  /* 0x00000006ff007c0c */ /* 0x010fc4000bf25070 */
[C---:B0-----:R-:W-:Y:S02]  /*0110*/  LOP3.LUT R0, R98.reuse, 0xffff, RZ, 0xc0, !PT ;  /* 0x0000ffff62007812 */ /* 0x041fe400078ec0ff */
[----:B---3--:R-:W-:-:S03]  /*0120*/  LOP3.LUT P0, RZ, R98, R95, RZ, 0xfc, !PT ;  /* 0x0000005f62ff7212 */ /* 0x008fc6000780fcff */
[----:B------:R-:W-:Y:S01]  /*0130*/  IMAD R0, R0, 0x925, RZ ;  /* 0x0000092500007824 */ /* 0x000fe200078e02ff */
[----:B------:R-:W-:Y:S01]  /*0140*/  ISETP.NE.AND.EX P0, PT, RZ, UR7, !P0, P1 ;  /* 0x00000007ff007c0c */ /* 0x000fe2000c705310 */
[----:B------:R-:W0:Y:S03]  /*0150*/  LDCU.64 UR6, c[0x0][0x358] ;  /* 0x00006b00ff0677ac */ /* 0x000e260008000a00 */
[----:B------:R-:W-:-:S05]  /*0160*/  SHF.R.U32.HI R0, RZ, 0x10, R0 ;  /* 0x00000010ff007819 */ /* 0x000fca0000011600 */
[----:B-1----:R-:W-:Y:S01]  /*0170*/  IMAD R93, R95, UR4, R0 ;  /* 0x000000045f5d7c24 */ /* 0x002fe2000f8e0200 */
[----:B------:R-:W-:-:S04]  /*0180*/  PRMT R0, R0, 0x9910, RZ ;  /* 0x0000991000007816 */ /* 0x000fc800000000ff */
[C---:B------:R-:W-:Y:S01]  /*0190*/  IADD3 R56, PT, PT, R93.reuse, 0x10, RZ ;  /* 0x000000105d387810 */ /* 0x040fe20007ffe0ff */
        /* <DEDUP_REMOVED lines=34> */
[----:B0-2---:R-:W-:-:S07]  /*03c0*/  SHF.L.U32 R2, R2, 0x1, RZ ;  /* 0x0000000102027819 */ /* 0x005fce00000006ff */
.L_x_3765:
[----:B0----5:R-:W0:Y:S01]  /*03d0*/  LDC R36, c[0x0][0x3f8] ;  /* 0x0000fe00ff247b82 */ /* 0x021e220000000800 */
[----:B------:R-:W1:Y:S01]  /*03e0*/  LDCU.64 UR4, c[0x0][0x3e8] ;  /* 0x00007d00ff0477ac */ /* 0x000e620008000a00 */
[----:B------:R-:W-:Y:S02]  /*03f0*/  LOP3.LUT R103, R2, 0xffff, RZ, 0xc0, !PT ;  /* 0x0000ffff02677812 */ /* 0x000fe400078ec0ff */
[----:B------:R-:W-:Y:S01]  /*0400*/  CS2R R90, SRZ ;  /* 0x00000000005a7805 */ /* 0x000fe2000001ff00 */
[----:B--2---:R-:W2:Y:S01]  /*0410*/  LDCU.64 UR8, c[0x0][0x3f0] ;  /* 0x00007e00ff0877ac */ /* 0x004ea20008000a00 */
[----:B-1----:R-:W-:Y:S02]  /*0420*/  ISETP.GE.U32.AND P4, PT, R56, UR4, PT ;  /* 0x0000000438007c0c */ /* 0x002fe4000bf86070 */
[----:B------:R-:W-:Y:S02]  /*0430*/  ISETP.GE.U32.AND P5, PT, R30, UR4, PT ;  /* 0x000000041e007c0c */ /* 0x000fe4000bfa6070 */
[----:B------:R-:W-:-:S02]  /*0440*/  ISETP.GE.AND.EX P4, PT, R31, UR5, PT, P4 ;  /* 0x000000051f007c0c */ /* 0x000fc4000bf86340 */
[----:B0--34-:R-:W-:Y:S02]  /*0450*/  IABS R35, R36 ;  /* 0x0000002400237213 */ /* 0x019fe40000000000 */
        /* <DEDUP_REMOVED lines=28> */
[----:B------:R-:W-:Y:S02]  /*0620*/  ISETP.GE.AND.EX P3, PT, R27, UR5, PT, P3 ;  /* 0x000000051b007c0c */ /* 0x000fe4000bf66330 */
[----:B------:R-:W-:Y:S01]  /*0630*/  SHF.R.S32.HI R32, RZ, 0x1f, R35 ;  /* 0x0000001fff207819 */ /* 0x000fe20000011423 */
[----:B------:R-:W-:Y:S01]  /*0640*/  IMAD R0, R36, R0, R59 ;  /* 0x0000000024007224 */ /* 0x000fe200078e023b */
[----:B------:R-:W-:-:S03]  /*0650*/  ISETP.GE.U32.AND P2, PT, R26, UR4, PT ;  /* 0x000000041a007c0c */ /* 0x000fc6000bf46070 */
[----:B------:R-:W-:Y:S01]  /*0660*/  IMAD R0, R0, 0x38, RZ ;  /* 0x0000003800007824 */ /* 0x000fe200078e02ff */
[----:B------:R-:W-:Y:S01]  /*0670*/  ISETP.GE.AND.EX P2, PT, R25, UR5, PT, P2 ;  /* 0x0000000519007c0c */ /* 0x000fe2000bf46320 */
[----:B--2---:R-:W-:Y:S02]  /*0680*/  IMAD R34, R32, UR8, RZ ;  /* 0x0000000820227c24 */ /* 0x004fe4000f8e02ff */
[----:B------:R-:W0:Y:S01]  /*0690*/  @!P5 LDC.64 R32, c[0x0][0x3e0] ;  /* 0x0000f800ff20db82 */ /* 0x000e220000000a00 */
[C---:B------:R-:W-:Y:S01]  /*06a0*/  IADD3 R102, P1, PT, R0.reuse, R103, RZ ;  /* 0x0000006700667210 */ /* 0x040fe20007f3e0ff */
[----:B------:R-:W-:Y:S02]  /*06b0*/  IMAD R101, R35, UR9, R34 ;  /* 0x0000000923657c24 */ /* 0x000fe4000f8e0222 */
[----:B-1----:R-:W-:Y:S01]  /*06c0*/  @!P4 IMAD R34, R31, R40, RZ ;  /* 0x000000281f22c224 */ /* 0x002fe200078e02ff */
[----:B------:R-:W-:Y:S02]  /*06d0*/  LEA.HI.X.SX32 R103, R0, RZ, 0x1, P1 ;  /* 0x000000ff00677211 */ /* 0x000fe400008f0eff */
[----:B------:R-:W-:Y:S01]  /*06e0*/  ISETP.GE.U32.AND P1, PT, R24, UR4, PT ;  /* 0x0000000418007c0c */ /* 0x000fe2000bf26070 */
[----:B------:R-:W1:Y:S01]  /*06f0*/  @!P3 LDC.64 R38, c[0x0][0x3e0] ;  /* 0x0000f800ff26bb82 */ /* 0x000e620000000a00 */
[----:B------:R-:W-:-:S02]  /*0700*/  @!P4 IMAD R41, R56, R41, R34 ;  /* 0x000000293829c224 */ /* 0x000fc400078e0222 */
[----:B------:R-:W-:Y:S01]  /*0710*/  IMAD.WIDE.U32 R102, R35, UR8, R102 ;  /* 0x0000000823667c25 */ /* 0x000fe2000f8e0066 */
[----:B------:R-:W-:-:S04]  /*0720*/  ISETP.GE.AND.EX P1, PT, R23, UR5, PT, P1 ;  /* 0x0000000517007c0c */ /* 0x000fc8000bf26310 */
[----:B------:R-:W-:Y:S01]  /*0730*/  IADD3 R101, PT, PT, R103, R101, RZ ;  /* 0x0000006567657210 */ /* 0x000fe20007ffe0ff */
[----:B------:R-:W2:Y:S01]  /*0740*/  @!P5 LDC.64 R34, c[0x0][0x390] ;  /* 0x0000e400ff22db82 */ /* 0x000ea20000000a00 */
[-C--:B------:R-:W-:Y:S02]  /*0750*/  @!P4 MOV R100, R102.reuse ;  /* 0x000000660064c202 */ /* 0x080fe40000000f00 */
[----:B------:R-:W-:Y:S02]  /*0760*/  @!P5 MOV R46, R102 ;  /* 0x00000066002ed202 */ /* 0x000fe40000000f00 */
[----:B------:R-:W-:Y:S01]  /*0770*/  @!P5 MOV R47, R101 ;  /* 0x00000065002fd202 */ /* 0x000fe20000000f00 */
[----:B------:R-:W-:Y:S02]  /*0780*/  @!P4 IMAD.WIDE.U32 R36, R56, R40, R100 ;  /* 0x000000283824c225 */ /* 0x000fe400078e0064 */
[----:B------:R-:W4:Y:S02]  /*0790*/  @!P3 LDC.64 R44, c[0x0][0x390] ;  /* 0x0000e400ff2cbb82 */ /* 0x000f240000000a00 */
[-C--:B0-----:R-:W-:Y:S01]  /*07a0*/  @!P5 IMAD R40, R29, R32.reuse, RZ ;  /* 0x000000201d28d224 */ /* 0x081fe200078e02ff */
[----:B------:R-:W-:Y:S01]  /*07b0*/  @!P4 IADD3 R37, PT, PT, R37, R41, RZ ;  /* 0x000000292525c210 */ /* 0x000fe20007ffe0ff */
[----:B------:R-:W-:Y:S01]  /*07c0*/  @!P5 IMAD.WIDE.U32 R46, R30, R32, R46 ;  /* 0x000000201e2ed225 */ /* 0x000fe200078e002e */
[----:B---3--:R-:W-:-:S03]  /*07d0*/  @!P4 LEA R42, P6, R36, R42, 0x2 ;  /* 0x0000002a242ac211 */ /* 0x008fc600078c10ff */
[----:B-1----:R-:W-:Y:S01]  /*07e0*/  @!P3 IMAD R41, R27, R38, RZ ;  /* 0x000000261b29b224 */ /* 0x002fe200078e02ff */
[----:B------:R-:W-:Y:S01]  /*07f0*/  @!P4 LEA.HI.X R43, R36, R43, R37, 0x2, P6 ;  /* 0x0000002b242bc211 */ /* 0x000fe200030f1425 */
[----:B------:R-:W-:Y:S01]  /*0800*/  @!P5 IMAD R49, R30, R33, R40 ;  /* 0x000000211e31d224 */ /* 0x000fe200078e0228 */
[----:B------:R-:W0:Y:S01]  /*0810*/  @!P2 LDC.64 R36, c[0x0][0x3e0] ;  /* 0x0000f800ff24ab82 */ /* 0x000e220000000a00 */
[----:B------:R-:W-:Y:S01]  /*0820*/  @!P3 IMAD R51, R28, R39, R41 ;  /* 0x000000271c33b224 */ /* 0x000fe200078e0229 */
[----:B------:R-:W-:Y:S01]  /*0830*/  ISETP.GE.U32.AND P6, PT, R22, UR4, PT ;  /* 0x0000000416007c0c */ /* 0x000fe2000bfc6070 */
[----:B------:R1:W3:Y:S01]  /*0840*/  @!P4 LDG.E.64 R90, desc[UR6][R42.64] ;  /* 0x000000062a5ac981 */ /* 0x0002e2000c1e1b00 */
[----:B------:R-:W-:Y:S02]  /*0850*/  @!P3 MOV R40, R102 ;  /* 0x000000660028b202 */ /* 0x000fe40000000f00 */
[----:B------:R-:W-:Y:S02]  /*0860*/  @!P3 MOV R41, R101 ;  /* 0x000000650029b202 */ /* 0x000fe40000000f00 */
[----:B------:R-:W5:Y:S01]  /*0870*/  @!P1 LDC.64 R32, c[0x0][0x3e0] ;  /* 0x0000f800ff209b82 */ /* 0x000f620000000a00 */
[----:B------:R-:W-:Y:S01]  /*0880*/  ISETP.GE.AND.EX P6, PT, R21, UR5, PT, P6 ;  /* 0x0000000515007c0c */ /* 0x000fe2000bfc6360 */
[----:B------:R-:W-:Y:S01]  /*0890*/  @!P3 IMAD.WIDE.U32 R38, R28, R38, R40 ;  /* 0x000000261c26b225 */ /* 0x000fe200078e0028 */
[----:B------:R-:W-:-:S02]  /*08a0*/  @!P5 IADD3 R47, PT, PT, R47, R49, RZ ;  /* 0x000000312f2fd210 */ /* 0x000fc40007ffe0ff */
[----:B--2---:R-:W-:-:S03]  /*08b0*/  @!P5 LEA R48, P4, R46, R34, 0x2 ;  /* 0x000000222e30d211 */ /* 0x004fc600078810ff */
[----:B------:R-:W2:Y:S01]  /*08c0*/  @!P2 LDC.64 R40, c[0x0][0x390] ;  /* 0x0000e400ff28ab82 */ /* 0x000ea20000000a00 */
[----:B------:R-:W-:Y:S02]  /*08d0*/  @!P3 IADD3 R39, PT, PT, R39, R51, RZ ;  /* 0x000000332727b210 */ /* 0x000fe40007ffe0ff */
[----:B------:R-:W-:Y:S02]  /*08e0*/  @!P5 LEA.HI.X R49, R46, R35, R47, 0x2, P4 ;  /* 0x000000232e31d211 */ /* 0x000fe400020f142f */
[----:B------:R-:W-:Y:S02]  /*08f0*/  CS2R R88, SRZ ;  /* 0x0000000000587805 */ /* 0x000fe4000001ff00 */
[C---:B----4-:R-:W-:Y:S01]  /*0900*/  @!P3 LEA R44, P4, R38.reuse, R44, 0x2 ;  /* 0x0000002c262cb211 */ /* 0x050fe200078810ff */
[----:B------:R-:W4:Y:S03]  /*0910*/  @!P1 LDC.64 R34, c[0x0][0x390] ;  /* 0x0000e400ff229b82 */ /* 0x000f260000000a00 */
[----:B------:R-:W-:Y:S01]  /*0920*/  @!P3 LEA.HI.X R45, R38, R45, R39, 0x2, P4 ;  /* 0x0000002d262db211 */ /* 0x000fe200020f1427 */
[----:B------:R4:W3:Y:S01]  /*0930*/  @!P5 LDG.E.64 R88, desc[UR6][R48.64] ;  /* 0x000000063058d981 */ /* 0x0008e2000c1e1b00 */
[----:B0-----:R-:W-:Y:S01]  /*0940*/  @!P2 IMAD R46, R25, R36, RZ ;  /* 0x00000024192ea224 */ /* 0x001fe200078e02ff */
[----:B------:R-:W-:-:S02]  /*0950*/  ISETP.GE.U32.AND P5, PT, R20, UR4, PT ;  /* 0x0000000414007c0c */ /* 0x000fc4000bfa6070 */
[----:B------:R-:W0:Y:S01]  /*0960*/  @!P6 LDC.64 R38, c[0x0][0x3e0] ;  /* 0x0000f800ff26eb82 */ /* 0x000e220000000a00 */
[----:B-1----:R-:W-:Y:S02]  /*0970*/  @!P2 MOV R42, R102 ;  /* 0x00000066002aa202 */ /* 0x002fe40000000f00 */
[----:B------:R-:W-:Y:S01]  /*0980*/  @!P2 MOV R43, R101 ;  /* 0x00000065002ba202 */ /* 0x000fe20000000f00 */
[C---:B------:R-:W-:Y:S01]  /*0990*/  @!P2 IMAD R47, R26.reuse, R37, R46 ;  /* 0x000000251a2fa224 */ /* 0x040fe200078e022e */
[----:B------:R-:W-:Y:S01]  /*09a0*/  ISETP.GE.AND.EX P5, PT, R19, UR5, PT, P5 ;  /* 0x0000000513007c0c */ /* 0x000fe2000bfa6350 */
[----:B-----5:R-:W-:Y:S02]  /*09b0*/  @!P1 IMAD R46, R23, R32, RZ ;  /* 0x00000020172e9224 */ /* 0x020fe400078e02ff */
[----:B------:R-:W-:Y:S01]  /*09c0*/  @!P2 IMAD.WIDE.U32 R36, R26, R36, R42 ;  /* 0x000000241a24a225 */ /* 0x000fe200078e002a */
[----:B------:R-:W-:Y:S02]  /*09d0*/  @!P1 MOV R42, R102 ;  /* 0x00000066002a9202 */ /* 0x000fe40000000f00 */
[----:B------:R-:W-:-:S02]  /*09e0*/  @!P1 MOV R43, R101 ;  /* 0x00000065002b9202 */ /* 0x000fc40000000f00 */
[----:B------:R-:W-:Y:S01]  /*09f0*/  CS2R R86, SRZ ;  /* 0x0000000000567805 */ /* 0x000fe2000001ff00 */
[----:B------:R-:W-:Y:S01]  /*0a00*/  @!P1 IMAD R51, R24, R33, R46 ;  /* 0x0000002118339224 */ /* 0x000fe200078e022e */
[----:B------:R-:W-:Y:S02]  /*0a10*/  @!P2 IADD3 R37, PT, PT, R37, R47, RZ ;  /* 0x0000002f2525a210 */ /* 0x000fe40007ffe0ff */
[----:B--2---:R-:W-:Y:S01]  /*0a20*/  @!P2 LEA R40, P4, R36, R40, 0x2 ;  /* 0x000000282428a211 */ /* 0x004fe200078810ff */
[----:B------:R-:W-:Y:S01]  /*0a30*/  @!P1 IMAD.WIDE.U32 R32, R24, R32, R42 ;  /* 0x0000002018209225 */ /* 0x000fe200078e002a */
[----:B------:R1:W2:Y:S01]  /*0a40*/  @!P3 LDG.E.64 R86, desc[UR6][R44.64] ;  /* 0x000000062c56b981 */ /* 0x0002a2000c1e1b00 */
[----:B------:R-:W5:Y:S01]  /*0a50*/  @!P6 LDC.64 R42, c[0x0][0x390] ;  /* 0x0000e400ff2aeb82 */ /* 0x000f620000000a00 */
[----:B------:R-:W-:Y:S02]  /*0a60*/  @!P2 LEA.HI.X R41, R36, R41, R37, 0x2, P4 ;  /* 0x000000292429a211 */ /* 0x000fe400020f1425 */
[----:B------:R-:W-:-:S02]  /*0a70*/  @!P1 IADD3 R33, PT, PT, R33, R51, RZ ;  /* 0x0000003321219210 */ /* 0x000fc40007ffe0ff */
[----:B----4-:R-:W-:Y:S02]  /*0a80*/  @!P1 LEA R48, P3, R32, R34, 0x2 ;  /* 0x0000002220309211 */ /* 0x010fe400078610ff */
[----:B------:R-:W-:Y:S01]  /*0a90*/  ISETP.GE.U32.AND P4, PT, R18, UR4, PT ;  /* 0x0000000412007c0c */ /* 0x000fe2000bf86070 */
[----:B------:R-:W4:Y:S01]  /*0aa0*/  @!P5 LDC.64 R36, c[0x0][0x3e0] ;  /* 0x0000f800ff24db82 */ /* 0x000f220000000a00 */
[----:B------:R-:W-:Y:S01]  /*0ab0*/  @!P1 LEA.HI.X R49, R32, R35, R33, 0x2, P3 ;  /* 0x0000002320319211 */ /* 0x000fe200018f1421 */
[----:B0-----:R-:W-:Y:S01]  /*0ac0*/  @!P6 IMAD R32, R21, R38, RZ ;  /* 0x000000261520e224 */ /* 0x001fe200078e02ff */
[----:B------:R-:W-:Y:S02]  /*0ad0*/  ISETP.GE.AND.EX P4, PT, R17, UR5, PT, P4 ;  /* 0x0000000511007c0c */ /* 0x000fe4000bf86340 */
[----:B------:R-:W-:Y:S01]  /*0ae0*/  @!P6 MOV R33, R101 ;  /* 0x000000650021e202 */ /* 0x000fe20000000f00 */
[----:B-1----:R-:W-:Y:S01]  /*0af0*/  @!P6 IMAD R45, R22, R39, R32 ;  /* 0x00000027162de224 */ /* 0x002fe200078e0220 */
[----:B------:R-:W-:Y:S01]  /*0b00*/  @!P6 MOV R32, R102 ;  /* 0x000000660020e202 */ /* 0x000fe20000000f00 */
[----:B------:R-:W0:Y:S01]  /*0b10*/  @!P5 LDC.64 R34, c[0x0][0x390] ;  /* 0x0000e400ff22db82 */ /* 0x000e220000000a00 */
[----:B------:R-:W-:-:S02]  /*0b20*/  ISETP.GE.U32.AND P3, PT, R16, UR4, PT ;  /* 0x0000000410007c0c */ /* 0x000fc4000bf66070 */
[----:B------:R-:W-:Y:S02]  /*0b30*/  CS2R R84, SRZ ;  /* 0x0000000000547805 */ /* 0x000fe4000001ff00 */
[----:B------:R-:W-:Y:S01]  /*0b40*/  CS2R R82, SRZ ;  /* 0x0000000000527805 */ /* 0x000fe2000001ff00 */
[----:B------:R-:W-:Y:S01]  /*0b50*/  @!P6 IMAD.WIDE.U32 R38, R22, R38, R32 ;  /* 0x000000261626e225 */ /* 0x000fe200078e0020 */
[----:B------:R-:W-:Y:S01]  /*0b60*/  ISETP.GE.AND.EX P3, PT, R15, UR5, PT, P3 ;  /* 0x000000050f007c0c */ /* 0x000fe2000bf66330 */
[----:B------:R-:W1:Y:S01]  /*0b70*/  @!P4 LDC.64 R32, c[0x0][0x3e0] ;  /* 0x0000f800ff20cb82 */ /* 0x000e620000000a00 */
[----:B------:R5:W2:Y:S02]  /*0b80*/  @!P2 LDG.E.64 R84, desc[UR6][R40.64] ;  /* 0x000000062854a981 */ /* 0x000aa4000c1e1b00 */
[----:B------:R-:W-:Y:S02]  /*0b90*/  @!P6 IADD3 R39, PT, PT, R39, R45, RZ ;  /* 0x0000002d2727e210 */ /* 0x000fe40007ffe0ff */
[----:B------:R0:W2:Y:S01]  /*0ba0*/  @!P1 LDG.E.64 R82, desc[UR6][R48.64] ;  /* 0x0000000630529981 */ /* 0x0000a2000c1e1b00 */
[----:B------:R-:W-:-:S02]  /*0bb0*/  ISETP.GE.U32.AND P2, PT, R14, UR4, PT ;  /* 0x000000040e007c0c */ /* 0x000fc4000bf46070 */
[----:B------:R-:W-:-:S04]  /*0bc0*/  CS2R R80, SRZ ;  /* 0x0000000000507805 */ /* 0x000fc8000001ff00 */
[----:B------:R-:W1:Y:S01]  /*0bd0*/  @!P3 LDC.64 R46, c[0x0][0x3e0] ;  /* 0x0000f800ff2ebb82 */ /* 0x000e620000000a00 */
[----:B-----5:R-:W-:Y:S01]  /*0be0*/  @!P6 LEA R40, P1, R38, R42, 0x2 ;  /* 0x0000002a2628e211 */ /* 0x020fe200078210ff */
[----:B----4-:R-:W-:-:S03]  /*0bf0*/  @!P5 IMAD R42, R19, R36, RZ ;  /* 0x00000024132ad224 */ /* 0x010fc600078e02ff */
[----:B------:R-:W-:Y:S02]  /*0c00*/  @!P6 LEA.HI.X R41, R38, R43, R39, 0x2, P1 ;  /* 0x0000002b2629e211 */ /* 0x000fe400008f1427 */
[----:B------:R-:W-:Y:S02]  /*0c10*/  @!P5 MOV R38, R102 ;  /* 0x000000660026d202 */ /* 0x000fe40000000f00 */
[----:B------:R-:W-:Y:S01]  /*0c20*/  @!P5 MOV R39, R101 ;  /* 0x000000650027d202 */ /* 0x000fe20000000f00 */
[C---:B------:R-:W-:Y:S01]  /*0c30*/  @!P5 IMAD R51, R20.reuse, R37, R42 ;  /* 0x000000251433d224 */ /* 0x040fe200078e022a */
[----:B------:R-:W-:Y:S01]  /*0c40*/  ISETP.GE.AND.EX P2, PT, R13, UR5, PT, P2 ;  /* 0x000000050d007c0c */ /* 0x000fe2000bf46320 */
[----:B------:R-:W4:Y:S01]  /*0c50*/  @!P4 LDC.64 R42, c[0x0][0x390] ;  /* 0x0000e400ff2acb82 */ /* 0x000f220000000a00 */
[----:B------:R-:W-:Y:S01]  /*0c60*/  ISETP.GE.U32.AND P1, PT, R93, UR4, PT ;  /* 0x000000045d007c0c */ /* 0x000fe2000bf26070 */
[----:B------:R-:W-:Y:S01]  /*0c70*/  @!P5 IMAD.WIDE.U32 R36, R20, R36, R38 ;  /* 0x000000241424d225 */ /* 0x000fe200078e0026 */
[----:B------:R5:W2:Y:S02]  /*0c80*/  @!P6 LDG.E.64 R80, desc[UR6][R40.64] ;  /* 0x000000062850e981 */ /* 0x000aa4000c1e1b00 */
[----:B------:R-:W-:-:S02]  /*0c90*/  ISETP.GE.AND.EX P1, PT, R57, UR5, PT, P1 ;  /* 0x0000000539007c0c */ /* 0x000fc4000bf26310 */
[----:B------:R-:W-:Y:S02]  /*0ca0*/  @!P5 IADD3 R37, PT, PT, R37, R51, RZ ;  /* 0x000000332525d210 */ /* 0x000fe40007ffe0ff */
[C---:B0-----:R-:W-:Y:S01]  /*0cb0*/  @!P5 LEA R48, P6, R36.reuse, R34, 0x2 ;  /* 0x000000222430d211 */ /* 0x041fe200078c10ff */
[----:B-1----:R-:W-:Y:S02]  /*0cc0*/  @!P4 IMAD R34, R17, R32, RZ ;  /* 0x000000201122c224 */ /* 0x002fe400078e02ff */
[----:B------:R-:W0:Y:S01]  /*0cd0*/  @!P2 LDC.64 R44, c[0x0][0x3e0] ;  /* 0x0000f800ff2cab82 */ /* 0x000e220000000a00 */
[----:B------:R-:W-:Y:S01]  /*0ce0*/  @!P5 LEA.HI.X R49, R36, R35, R37, 0x2, P6 ;  /* 0x000000232431d211 */ /* 0x000fe200030f1425 */
[----:B------:R-:W-:Y:S01]  /*0cf0*/  @!P4 IMAD R51, R18, R33, R34 ;  /* 0x000000211233c224 */ /* 0x000fe200078e0222 */
[----:B------:R-:W-:-:S05]  /*0d00*/  @!P4 MOV R34, R102 ;  /* 0x000000660022c202 */ /* 0x000fca0000000f00 */
[----:B------:R-:W1:Y:S01]  /*0d10*/  @!P3 LDC.64 R36, c[0x0][0x390] ;  /* 0x0000e400ff24bb82 */ /* 0x000e620000000a00 */
[----:B------:R-:W-:Y:S02]  /*0d20*/  @!P4 MOV R35, R101 ;  /* 0x000000650023c202 */ /* 0x000fe40000000f00 */
[----:B------:R-:W-:Y:S02]  /*0d30*/  CS2R R78, SRZ ;  /* 0x00000000004e7805 */ /* 0x000fe4000001ff00 */
[----:B------:R-:W-:-:S03]  /*0d40*/  ISETP.GE.U32.AND P6, PT, R12, UR4, PT ;  /* 0x000000040c007c0c */ /* 0x000fc6000bfc6070 */
[----:B------:R-:W1:Y:S01]  /*0d50*/  @!P1 LDC.64 R38, c[0x0][0x3e0] ;  /* 0x0000f800ff269b82 */ /* 0x000e620000000a00 */
[----:B------:R-:W-:Y:S01]  /*0d60*/  @!P4 IMAD.WIDE.U32 R32, R18, R32, R34 ;  /* 0x000000201220c225 */ /* 0x000fe200078e0022 */
[----:B------:R-:W-:Y:S01]  /*0d70*/  ISETP.GE.AND.EX P6, PT, R11, UR5, PT, P6 ;  /* 0x000000050b007c0c */ /* 0x000fe2000bfc6360 */
[----:B------:R4:W2:Y:S02]  /*0d80*/  @!P5 LDG.E.64 R78, desc[UR6][R48.64] ;  /* 0x00000006304ed981 */ /* 0x0008a4000c1e1b00 */
[----:B-----5:R-:W-:Y:S01]  /*0d90*/  @!P3 IMAD R40, R15, R46, RZ ;  /* 0x0000002e0f28b224 */ /* 0x020fe200078e02ff */
[----:B------:R-:W-:Y:S02]  /*0da0*/  @!P4 IADD3 R33, PT, PT, R33, R51, RZ ;  /* 0x000000332121c210 */ /* 0x000fe40007ffe0ff */
[----:B------:R-:W5:Y:S01]  /*0db0*/  @!P2 LDC.64 R34, c[0x0][0x390] ;  /* 0x0000e400ff22ab82 */ /* 0x000f620000000a00 */
[----:B----4-:R-:W-:Y:S01]  /*0dc0*/  @!P4 LEA R42, P5, R32, R42, 0x2 ;  /* 0x0000002a202ac211 */ /* 0x010fe200078a10ff */
[----:B------:R-:W-:Y:S01]  /*0dd0*/  @!P3 IMAD R53, R16, R47, R40 ;  /* 0x0000002f1035b224 */ /* 0x000fe200078e0228 */
[----:B------:R-:W-:-:S02]  /*0de0*/  @!P3 MOV R48, R102 ;  /* 0x000000660030b202 */ /* 0x000fc40000000f00 */
[----:B------:R-:W-:-:S03]  /*0df0*/  @!P3 MOV R49, R101 ;  /* 0x000000650031b202 */ /* 0x000fc60000000f00 */
[----:B------:R-:W4:Y:S01]  /*0e00*/  @!P1 LDC.64 R40, c[0x0][0x390] ;  /* 0x0000e400ff289b82 */ /* 0x000f220000000a00 */
[----:B------:R-:W-:Y:S02]  /*0e10*/  CS2R R76, SRZ ;  /* 0x00000000004c7805 */ /* 0x000fe4000001ff00 */
[----:B------:R-:W-:Y:S01]  /*0e20*/  @!P4 LEA.HI.X R43, R32, R43, R33, 0x2, P5 ;  /* 0x0000002b202bc211 */ /* 0x000fe200028f1421 */
[----:B------:R-:W-:Y:S01]  /*0e30*/  @!P3 IMAD.WIDE.U32 R46, R16, R46, R48 ;  /* 0x0000002e102eb225 */ /* 0x000fe200078e0030 */
[----:B------:R-:W-:-:S03]  /*0e40*/  @!P2 MOV R48, R102 ;  /* 0x000000660030a202 */ /* 0x000fc60000000f00 */
[----:B------:R-:W2:Y:S01]  /*0e50*/  @!P4 LDG.E.64 R76, desc[UR6][R42.64] ;  /* 0x000000062a4cc981 */ /* 0x000ea2000c1e1b00 */
[----:B0-----:R-:W-:Y:S01]  /*0e60*/  @!P2 IMAD R50, R13, R44, RZ ;  /* 0x0000002c0d32a224 */ /* 0x001fe200078e02ff */
[----:B------:R-:W0:Y:S01]  /*0e70*/  @!P6 LDC.64 R32, c[0x0][0x3e0] ;  /* 0x0000f800ff20eb82 */ /* 0x000e220000000a00 */
[----:B------:R-:W-:Y:S02]  /*0e80*/  @!P3 IADD3 R47, PT, PT, R47, R53, RZ ;  /* 0x000000352f2fb210 */ /* 0x000fe40007ffe0ff */
[----:B-1----:R-:W-:Y:S02]  /*0e90*/  @!P3 LEA R36, P5, R46, R36, 0x2 ;  /* 0x000000242e24b211 */ /* 0x002fe400078a10ff */
[----:B------:R-:W-:Y:S02]  /*0ea0*/  ISETP.GE.U32.AND P4, PT, R10, UR4, PT ;  /* 0x000000040a007c0c */ /* 0x000fe4000bf86070 */
[----:B------:R-:W-:Y:S01]  /*0eb0*/  @!P2 MOV R49, R101 ;  /* 0x000000650031a202 */ /* 0x000fe20000000f00 */
[----:B------:R-:W-:Y:S01]  /*0ec0*/  @!P2 IMAD R51, R14, R45, R50 ;  /* 0x0000002d0e33a224 */ /* 0x000fe200078e0232 */
[----:B------:R-:W-:Y:S01]  /*0ed0*/  @!P3 LEA.HI.X R37, R46, R37, R47, 0x2, P5 ;  /* 0x000000252e25b211 */ /* 0x000fe200028f142f */
[----:B------:R-:W-:Y:S01]  /*0ee0*/  @!P1 IMAD R50, R57, R38, RZ ;  /* 0x0000002639329224 */ /* 0x000fe200078e02ff */
[----:B------:R-:W-:-:S02]  /*0ef0*/  @!P1 MOV R46, R102 ;  /* 0x00000066002e9202 */ /* 0x000fc40000000f00 */
[----:B------:R-:W-:Y:S02]  /*0f00*/  @!P1 MOV R47, R101 ;  /* 0x00000065002f9202 */ /* 0x000fe40000000f00 */
[----:B------:R-:W-:Y:S01]  /*0f10*/  ISETP.GE.AND.EX P4, PT, R9, UR5, PT, P4 ;  /* 0x0000000509007c0c */ /* 0x000fe2000bf86340 */
[----:B------:R-:W-:Y:S01]  /*0f20*/  @!P2 IMAD.WIDE.U32 R44, R14, R44, R48 ;  /* 0x0000002c0e2ca225 */ /* 0x000fe200078e0030 */
[----:B------:R-:W-:-:S03]  /*0f30*/  CS2R R74, SRZ ;  /* 0x00000000004a7805 */ /* 0x000fc6000001ff00 */
[C---:B------:R-:W-:Y:S02]  /*0f40*/  @!P1 IMAD R49, R93.reuse, R39, R50 ;  /* 0x000000275d319224 */ /* 0x040fe400078e0232 */
[----:B------:R-:W-:Y:S01]  /*0f50*/  @!P1 IMAD.WIDE.U32 R38, R93, R38, R46 ;  /* 0x000000265d269225 */ /* 0x000fe200078e002e */
[----:B------:R-:W-:Y:S01]  /*0f60*/  @!P2 IADD3 R45, PT, PT, R45, R51, RZ ;  /* 0x000000332d2da210 */ /* 0x000fe20007ffe0ff */
[----:B------:R-:W1:Y:S01]  /*0f70*/  @!P6 LDC.64 R46, c[0x0][0x390] ;  /* 0x0000e400ff2eeb82 */ /* 0x000e620000000a00 */
[----:B-----5:R-:W-:Y:S01]  /*0f80*/  @!P2 LEA R34, P5, R44, R34, 0x2 ;  /* 0x000000222c22a211 */ /* 0x020fe200078a10ff */
[----:B------:R5:W2:Y:S01]  /*0f90*/  @!P3 LDG.E.64 R74, desc[UR6][R36.64] ;  /* 0x00000006244ab981 */ /* 0x000aa2000c1e1b00 */
[----:B------:R-:W-:Y:S02]  /*0fa0*/  ISETP.GE.U32.AND P3, PT, R8, UR4, PT ;  /* 0x0000000408007c0c */ /* 0x000fe4000bf66070 */
[----:B------:R-:W-:Y:S02]  /*0fb0*/  @!P2 LEA.HI.X R35, R44, R35, R45, 0x2, P5 ;  /* 0x000000232c23a211 */ /* 0x000fe400028f142d */
[----:B------:R-:W-:Y:S01]  /*0fc0*/  @!P1 IADD3 R39, PT, PT, R39, R49, RZ ;  /* 0x0000003127279210 */ /* 0x000fe20007ffe0ff */
[----:B------:R-:W1:Y:S01]  /*0fd0*/  @!P4 LDC.64 R44, c[0x0][0x3e0] ;  /* 0x0000f800ff2ccb82 */ /* 0x000e620000000a00 */
[----:B----4-:R-:W-:-:S02]  /*0fe0*/  @!P1 LEA R40, P5, R38, R40, 0x2 ;  /* 0x0000002826289211 */ /* 0x010fc400078a10ff */
[----:B------:R-:W-:Y:S02]  /*0ff0*/  ISETP.GE.AND.EX P3, PT, R7, UR5, PT, P3 ;  /* 0x0000000507007c0c */ /* 0x000fe4000bf66330 */
[----:B------:R-:W-:Y:S01]  /*1000*/  @!P1 LEA.HI.X R41, R38, R41, R39, 0x2, P5 ;  /* 0x0000002926299211 */ /* 0x000fe200028f1427 */
[----:B0-----:R-:W-:Y:S01]  /*1010*/  @!P6 IMAD R38, R11, R32, RZ ;  /* 0x000000200b26e224 */ /* 0x001fe200078e02ff */
[----:B------:R-:W-:Y:S02]  /*1020*/  ISETP.GE.U32.AND P5, PT, R6, UR4, PT ;  /* 0x0000000406007c0c */ /* 0x000fe4000bfa6070 */
[----:B------:R-:W-:Y:S02]  /*1030*/  CS2R R72, SRZ ;  /* 0x0000000000487805 */ /* 0x000fe4000001ff00 */
[----:B-----5:R-:W-:Y:S02]  /*1040*/  @!P6 MOV R36, R102 ;  /* 0x000000660024e202 */ /* 0x020fe40000000f00 */
[----:B------:R-:W-:-:S02]  /*1050*/  CS2R R70, SRZ ;  /* 0x0000000000467805 */ /* 0x000fc4000001ff00 */
[----:B------:R-:W-:Y:S01]  /*1060*/  @!P6 MOV R37, R101 ;  /* 0x000000650025e202 */ /* 0x000fe20000000f00 */
[C---:B------:R-:W-:Y:S01]  /*1070*/  @!P6 IMAD R39, R12.reuse, R33, R38 ;  /* 0x000000210c27e224 */ /* 0x040fe200078e0226 */
[----:B------:R-:W-:Y:S01]  /*1080*/  ISETP.GE.AND.EX P5, PT, R5, UR5, PT, P5 ;  /* 0x0000000505007c0c */ /* 0x000fe2000bfa6350 */
[----:B------:R-:W0:Y:S01]  /*1090*/  @!P4 LDC.64 R42, c[0x0][0x390] ;  /* 0x0000e400ff2acb82 */ /* 0x000e220000000a00 */
[----:B------:R4:W5:Y:S01]  /*10a0*/  @!P1 LDG.E.64 R72, desc[UR6][R40.64] ;  /* 0x0000000628489981 */ /* 0x000962000c1e1b00 */
[----:B------:R-:W-:-:S03]  /*10b0*/  @!P6 IMAD.WIDE.U32 R32, R12, R32, R36 ;  /* 0x000000200c20e225 */ /* 0x000fc600078e0024 */
[----:B------:R4:W2:Y:S02]  /*10c0*/  @!P2 LDG.E.64 R70, desc[UR6][R34.64] ;  /* 0x000000062246a981 */ /* 0x0008a4000c1e1b00 */
[----:B------:R-:W-:Y:S02]  /*10d0*/  @!P6 IADD3 R33, PT, PT, R33, R39, RZ ;  /* 0x000000272121e210 */ /* 0x000fe40007ffe0ff */
[C---:B-1----:R-:W-:Y:S01]  /*10e0*/  @!P6 LEA R46, P2, R32.reuse, R46, 0x2 ;  /* 0x0000002e202ee211 */ /* 0x042fe200078410ff */
[----:B----4-:R-:W1:Y:S03]  /*10f0*/  @!P3 LDC.64 R40, c[0x0][0x3e0] ;  /* 0x0000f800ff28bb82 */ /* 0x010e660000000a00 */
[----:B------:R-:W-:Y:S01]  /*1100*/  @!P6 LEA.HI.X R47, R32, R47, R33, 0x2, P2 ;  /* 0x0000002f202fe211 */ /* 0x000fe200010f1421 */
[----:B------:R-:W-:Y:S01]  /*1110*/  @!P4 IMAD R36, R9, R44, RZ ;  /* 0x0000002c0924c224 */ /* 0x000fe200078e02ff */
[----:B------:R-:W-:-:S02]  /*1120*/  @!P4 MOV R34, R102 ;  /* 0x000000660022c202 */ /* 0x000fc40000000f00 */
[----:B------:R-:W-:Y:S01]  /*1130*/  @!P4 MOV R35, R101 ;  /* 0x000000650023c202 */ /* 0x000fe20000000f00 */
[----:B------:R-:W4:Y:S01]  /*1140*/  @!P5 LDC.64 R32, c[0x0][0x3e0] ;  /* 0x0000f800ff20db82 */ /* 0x000f220000000a00 */
[----:B------:R-:W-:Y:S02]  /*1150*/  ISETP.GE.U32.AND P2, PT, R4, UR4, PT ;  /* 0x0000000404007c0c */ /* 0x000fe4000bf46070 */
[----:B------:R-:W-:Y:S01]  /*1160*/  CS2R R68, SRZ ;  /* 0x0000000000447805 */ /* 0x000fe2000001ff00 */
[C---:B------:R-:W-:Y:S01]  /*1170*/  @!P4 IMAD R49, R10.reuse, R45, R36 ;  /* 0x0000002d0a31c224 */ /* 0x040fe200078e0224 */
[----:B------:R-:W-:Y:S01]  /*1180*/  ISETP.GE.AND.EX P2, PT, R3, UR5, PT, P2 ;  /* 0x0000000503007c0c */ /* 0x000fe2000bf46320 */
[----:B------:R-:W-:Y:S02]  /*1190*/  @!P4 IMAD.WIDE.U32 R44, R10, R44, R34 ;  /* 0x0000002c0a2cc225 */ /* 0x000fe400078e0022 */
[----:B------:R-:W3:Y:S01]  /*11a0*/  @!P3 LDC.64 R36, c[0x0][0x390] ;  /* 0x0000e400ff24bb82 */ /* 0x000ee20000000a00 */
[----:B------:R-:W2:Y:S02]  /*11b0*/  @!P6 LDG.E.64 R68, desc[UR6][R46.64] ;  /* 0x000000062e44e981 */ /* 0x000ea4000c1e1b00 */
[----:B------:R-:W-:-:S02]  /*11c0*/  @!P4 IADD3 R45, PT, PT, R45, R49, RZ ;  /* 0x000000312d2dc210 */ /* 0x000fc40007ffe0ff */
[----:B0-----:R-:W-:-:S03]  /*11d0*/  @!P4 LEA R42, P6, R44, R42, 0x2 ;  /* 0x0000002a2c2ac211 */ /* 0x001fc600078c10ff */
[----:B------:R-:W0:Y:S01]  /*11e0*/  @!P5 LDC.64 R38, c[0x0][0x390] ;  /* 0x0000e400ff26db82 */ /* 0x000e220000000a00 */
[----:B------:R-:W-:Y:S01]  /*11f0*/  @!P4 LEA.HI.X R43, R44, R43, R45, 0x2, P6 ;  /* 0x0000002b2c2bc211 */ /* 0x000fe200030f142d */
[----:B-1----:R-:W-:Y:S01]  /*1200*/  @!P3 IMAD R48, R7, R40, RZ ;  /* 0x000000280730b224 */ /* 0x002fe200078e02ff */
[----:B------:R-:W-:Y:S02]  /*1210*/  @!P3 MOV R44, R102 ;  /* 0x00000066002cb202 */ /* 0x000fe40000000f00 */
[----:B------:R-:W-:Y:S01]  /*1220*/  @!P3 MOV R45, R101 ;  /* 0x00000065002db202 */ /* 0x000fe20000000f00 */
[C---:B------:R-:W-:Y:S02]  /*1230*/  @!P3 IMAD R49, R8.reuse, R41, R48 ;  /* 0x000000290831b224 */ /* 0x040fe400078e0230 */
[----:B------:R-:W1:Y:S01]  /*1240*/  @!P2 LDC.64 R34, c[0x0][0x3e0] ;  /* 0x0000f800ff22ab82 */ /* 0x000e620000000a00 */
[----:B------:R-:W-:Y:S01]  /*1250*/  @!P5 MOV R41, R101 ;  /* 0x000000650029d202 */ /* 0x000fe20000000f00 */
[----:B------:R-:W-:Y:S01]  /*1260*/  @!P3 IMAD.WIDE.U32 R44, R8, R40, R44 ;  /* 0x00000028082cb225 */ /* 0x000fe200078e002c */
[----:B------:R-:W-:-:S03]  /*1270*/  @!P5 MOV R40, R102 ;  /* 0x000000660028d202 */ /* 0x000fc60000000f00 */
[-C--:B----4-:R-:W-:Y:S02]  /*1280*/  @!P5 IMAD R50, R5, R32.reuse, RZ ;  /* 0x000000200532d224 */ /* 0x090fe400078e02ff */
[----:B------:R-:W-:-:S04]  /*1290*/  @!P5 IMAD.WIDE.U32 R40, R6, R32, R40 ;  /* 0x000000200628d225 */ /* 0x000fc800078e0028 */
[----:B------:R-:W-:Y:S02]  /*12a0*/  @!P5 IMAD R51, R6, R33, R50 ;  /* 0x000000210633d224 */ /* 0x000fe400078e0232 */
[----:B------:R-:W4:Y:S01]  /*12b0*/  @!P2 LDC.64 R32, c[0x0][0x390] ;  /* 0x0000e400ff20ab82 */ /* 0x000f220000000a00 */
[----:B------:R-:W-:Y:S02]  /*12c0*/  @!P3 IADD3 R45, PT, PT, R45, R49, RZ ;  /* 0x000000312d2db210 */ /* 0x000fe40007ffe0ff */
[C---:B---3--:R-:W-:Y:S02]  /*12d0*/  @!P3 LEA R36, P6, R44.reuse, R36, 0x2 ;  /* 0x000000242c24b211 */ /* 0x048fe400078c10ff */
[----:B------:R-:W-:Y:S02]  /*12e0*/  @!P5 IADD3 R41, PT, PT, R41, R51, RZ ;  /* 0x000000332929d210 */ /* 0x000fe40007ffe0ff */
[----:B------:R-:W-:Y:S02]  /*12f0*/  @!P3 LEA.HI.X R37, R44, R37, R45, 0x2, P6 ;  /* 0x000000252c25b211 */ /* 0x000fe400030f142d */
[----:B0-----:R-:W-:-:S02]  /*1300*/  @!P5 LEA R38, P6, R40, R38, 0x2 ;  /* 0x000000262826d211 */ /* 0x001fc400078c10ff */
[----:B------:R-:W-:Y:S01]  /*1310*/  CS2R R66, SRZ ;  /* 0x0000000000427805 */ /* 0x000fe2000001ff00 */
[----:B-1----:R-:W-:Y:S01]  /*1320*/  @!P2 IMAD R44, R3, R34, RZ ;  /* 0x00000022032ca224 */ /* 0x002fe200078e02ff */
[----:B------:R-:W-:Y:S02]  /*1330*/  @!P5 LEA.HI.X R39, R40, R39, R41, 0x2, P6 ;  /* 0x000000272827d211 */ /* 0x000fe400030f1429 */
[----:B------:R-:W-:Y:S02]  /*1340*/  @!P2 MOV R40, R102 ;  /* 0x000000660028a202 */ /* 0x000fe40000000f00 */
[----:B------:R-:W-:Y:S02]  /*1350*/  CS2R R64, SRZ ;  /* 0x0000000000407805 */ /* 0x000fe4000001ff00 */
[----:B------:R-:W-:Y:S01]  /*1360*/  @!P2 MOV R41, R101 ;  /* 0x000000650029a202 */ /* 0x000fe20000000f00 */
[C---:B------:R-:W-:Y:S01]  /*1370*/  @!P2 IMAD R35, R4.reuse, R35, R44 ;  /* 0x000000230423a224 */ /* 0x040fe200078e022c */
[----:B------:R-:W3:Y:S01]  /*1380*/  @!P4 LDG.E.64 R66, desc[UR6][R42.64] ;  /* 0x000000062a42c981 */ /* 0x000ee2000c1e1b00 */
[----:B------:R-:W-:-:S03]  /*1390*/  @!P2 IMAD.WIDE.U32 R40, R4, R34, R40 ;  /* 0x000000220428a225 */ /* 0x000fc600078e0028 */
[----:B------:R0:W3:Y:S01]  /*13a0*/  @!P3 LDG.E.64 R64, desc[UR6][R36.64] ;  /* 0x000000062440b981 */ /* 0x0000e2000c1e1b00 */
[----:B------:R-:W-:Y:S02]  /*13b0*/  CS2R R62, SRZ ;  /* 0x00000000003e7805 */ /* 0x000fe4000001ff00 */
[----:B------:R-:W-:Y:S02]  /*13c0*/  @!P2 IADD3 R34, PT, PT, R41, R35, RZ ;  /* 0x000000232922a210 */ /* 0x000fe40007ffe0ff */
[C---:B----4-:R-:W-:Y:S02]  /*13d0*/  @!P2 LEA R32, P3, R40.reuse, R32, 0x2 ;  /* 0x000000202820a211 */ /* 0x050fe400078610ff */
[----:B------:R-:W-:Y:S01]  /*13e0*/  CS2R R60, SRZ ;  /* 0x00000000003c7805 */ /* 0x000fe2000001ff00 */
[----:B------:R-:W4:Y:S01]  /*13f0*/  @!P5 LDG.E.64 R62, desc[UR6][R38.64] ;  /* 0x00000006263ed981 */ /* 0x000f22000c1e1b00 */
[----:B------:R-:W-:-:S05]  /*1400*/  @!P2 LEA.HI.X R33, R40, R33, R34, 0x2, P3 ;  /* 0x000000212821a211 */ /* 0x000fca00018f1422 */
[----:B------:R1:W4:Y:S01]  /*1410*/  @!P2 LDG.E.64 R60, desc[UR6][R32.64] ;  /* 0x00000006203ca981 */ /* 0x000322000c1e1b00 */
[----:B0-----:R-:W-:Y:S01]  /*1420*/  FADD.FTZ R37, R90, R91 ;  /* 0x0000005b5a257221 */ /* 0x001fe20000010000 */
[----:B------:R-:W-:-:S04]  /*1430*/  FMUL.FTZ R41, R91, R91 ;  /* 0x0000005b5b297220 */ /* 0x000fc80000410000 */
[----:B------:R-:W-:Y:S01]  /*1440*/  FFMA.FTZ R36, R90, R90, R41 ;  /* 0x0000005a5a247223 */ /* 0x000fe20000010029 */
[----:B-1----:R-:W-:Y:S01]  /*1450*/  FADD.FTZ R33, R88, R89 ;  /* 0x0000005958217221 */ /* 0x002fe20000010000 */
[----:B------:R-:W-:-:S04]  /*1460*/  FMUL.FTZ R39, R89, R89 ;  /* 0x0000005959277220 */ /* 0x000fc80000410000 */
[----:B------:R-:W-:Y:S01]  /*1470*/  FFMA.FTZ R32, R88, R88, R39 ;  /* 0x0000005858207223 */ /* 0x000fe20000010027 */
[----:B------:R-:W-:Y:S01]  /*1480*/  ISETP.GT.AND P2, PT, R94, 0x1e, PT ;  /* 0x0000001e5e00780c */ /* 0x000fe20003f44270 */
[----:B-----5:R-:W-:Y:S01]  /*1490*/  FADD.FTZ R34, R72, R73 ;  /* 0x0000004948227221 */ /* 0x020fe20000010000 */
[----:B------:R-:W-:-:S03]  /*14a0*/  FMUL.FTZ R35, R73, R73 ;  /* 0x0000004949237220 */ /* 0x000fc60000410000 */
[----:B------:R-:W-:Y:S01]  /*14b0*/  FADD.FTZ R34, RZ, R34 ;  /* 0x00000022ff227221 */ /* 0x000fe20000010000 */
[----:B------:R-:W-:-:S03]  /*14c0*/  FFMA.FTZ R35, R72, R72, R35 ;  /* 0x0000004848237223 */ /* 0x000fc60000010023 */
[----:B------:R-:W-:Y:S01]  /*14d0*/  FADD.FTZ R34, R34, R37 ;  /* 0x0000002522227221 */ /* 0x000fe20000010000 */
[----:B------:R-:W-:-:S03]  /*14e0*/  FADD.FTZ R35, RZ, R35 ;  /* 0x00000023ff237221 */ /* 0x000fc60000010000 */
[----:B------:R-:W-:Y:S01]  /*14f0*/  FADD.FTZ R33, R34, R33 ;  /* 0x0000002122217221 */ /* 0x000fe20000010000 */
[----:B--2---:R-:W-:Y:S01]  /*1500*/  FADD.FTZ R34, R86, R87 ;  /* 0x0000005756227221 */ /* 0x004fe20000010000 */
[----:B------:R-:W-:Y:S01]  /*1510*/  FADD.FTZ R35, R35, R36 ;  /* 0x0000002423237221 */ /* 0x000fe20000010000 */
[----:B------:R-:W-:Y:S02]  /*1520*/  FMUL.FTZ R37, R87, R87 ;  /* 0x0000005757257220 */ /* 0x000fe40000410000 */
        /* <DEDUP_REMOVED lines=25> */
[----:B------:R-:W-:-:S02]  /*16c0*/  FADD.FTZ R33, R33, R34 ;  /* 0x0000002221217221 */ /* 0x000fc40000010000 */
[----:B------:R-:W-:Y:S01]  /*16d0*/  FADD.FTZ R32, R32, R37 ;  /* 0x0000002520207221 */ /* 0x000fe20000010000 */
[----:B------:R-:W-:Y:S01]  /*16e0*/  FFMA.FTZ R35, R76, R76, R35 ;  /* 0x0000004c4c237223 */ /* 0x000fe20000010023 */
[----:B------:R-:W-:Y:S01]  /*16f0*/  FMUL.FTZ R37, R75, R75 ;  /* 0x0000004b4b257220 */ /* 0x000fe20000410000 */
[----:B------:R-:W-:Y:S02]  /*1700*/  FADD.FTZ R34, R74, R75 ;  /* 0x0000004b4a227221 */ /* 0x000fe40000010000 */
        /* <DEDUP_REMOVED lines=13> */
[----:B------:R-:W-:Y:S01]  /*17e0*/  FADD.FTZ R32, R32, R37 ;  /* 0x0000002520207221 */ /* 0x000fe20000010000 */
[----:B---3--:R-:W-:Y:S01]  /*17f0*/  FMUL.FTZ R35, R67, R67 ;  /* 0x0000004343237220 */ /* 0x008fe20000410000 */
[----:B------:R-:W-:-:S03]  /*1800*/  FADD.FTZ R34, R66, R67 ;  /* 0x0000004342227221 */ /* 0x000fc60000010000 */
[----:B------:R-:W-:Y:S01]  /*1810*/  FFMA.FTZ R35, R66, R66, R35 ;  /* 0x0000004242237223 */ /* 0x000fe20000010023 */
[----:B------:R-:W-:Y:S01]  /*1820*/  FMUL.FTZ R37, R65, R65 ;  /* 0x0000004141257220 */ /* 0x000fe20000410000 */
[----:B------:R-:W-:Y:S01]  /*1830*/  FADD.FTZ R33, R33, R34 ;  /* 0x0000002221217221 */ /* 0x000fe20000010000 */
[----:B------:R-:W-:Y:S01]  /*1840*/  FADD.FTZ R34, R64, R65 ;  /* 0x0000004140227221 */ /* 0x000fe20000010000 */
[----:B------:R-:W-:Y:S01]  /*1850*/  FADD.FTZ R32, R32, R35 ;  /* 0x0000002320207221 */ /* 0x000fe20000010000 */
[----:B------:R-:W-:Y:S01]  /*1860*/  FFMA.FTZ R37, R64, R64, R37 ;  /* 0x0000004040257223 */ /* 0x000fe20000010025 */
[----:B----4-:R-:W-:Y:S01]  /*1870*/  FMUL.FTZ R35, R63, R63 ;  /* 0x0000003f3f237220 */ /* 0x010fe20000410000 */
[----:B------:R-:W-:Y:S02]  /*1880*/  FADD.FTZ R33, R33, R34 ;  /* 0x0000002221217221 */ /* 0x000fe40000010000 */
[----:B------:R-:W-:Y:S01]  /*1890*/  FADD.FTZ R32, R32, R37 ;  /* 0x0000002520207221 */ /* 0x000fe20000010000 */
        /* <DEDUP_REMOVED lines=45> */
.L_x_3691:
[----:B------:R-:W-:Y:S05]  /*1b70*/  BSYNC.RECONVERGENT B0 ;  /* 0x0000000000007941 */ /* 0x000fea0003800200 */
.L_x_3690:
        /* <DEDUP_REMOVED lines=41> */
.L_x_3693:
[----:B------:R-:W-:Y:S05]  /*1e10*/  BSYNC.RECONVERGENT B0 ;  /* 0x0000000000007941 */ /* 0x000fea0003800200 */
.L_x_3692:
        /* <DEDUP_REMOVED lines=24> */
.L_x_3696:
[----:B----4-:R-:W3:Y:S04]  /*1fa0*/  LDG.E.STRONG.GPU R34, desc[UR6][R32.64] ;  /* 0x0000000620227981 */ /* 0x010ee8000c1ef900 */
[----:B---3--:R-:W-:Y:S01]  /*1fb0*/  CCTL.IVALL ;  /* 0x00000000ff00798f */ /* 0x008fe20002000000 */
[----:B------:R-:W-:Y:S05]  /*1fc0*/  YIELD ;  /* 0x0000000000007946 */ /* 0x000fea0003800000 */
[----:B------:R-:W-:-:S13]  /*1fd0*/  ISETP.NE.AND P2, PT, R34, R39, PT ;  /* 0x000000272200720c */ /* 0x000fda0003f45270 */
[----:B------:R-:W-:Y:S05]  /*1fe0*/  @P2 BRA `(.L_x_3696) ;  /* 0xfffffffc00ec2947 */ /* 0x000fea000383ffff */
.L_x_3695:
        /* <DEDUP_REMOVED lines=15> */
.L_x_3698:
        /* <DEDUP_REMOVED lines=60> */
.L_x_3697:
[----:B------:R-:W-:-:S13]  /*24a0*/  LOP3.LUT P2, RZ, R58, 0x7, RZ, 0xc0, !PT ;  /* 0x000000073aff7812 */ /* 0x000fda000784c0ff */
[----:B------:R-:W-:Y:S05]  /*24b0*/  @!P2 BRA `(.L_x_3694) ;  /* 0x0000000000f4a947 */ /* 0x000fea0003800000 */
[C---:B---34-:R-:W-:Y:S02]  /*24c0*/  LOP3.LUT R32, R58.reuse, 0x7, RZ, 0xc0, !PT ;  /* 0x000000073a207812 */ /* 0x058fe400078ec0ff */
        /* <DEDUP_REMOVED lines=32> */
.L_x_3699:
        /* <DEDUP_REMOVED lines=18> */
.L_x_3700:
        /* <DEDUP_REMOVED lines=9> */
.L_x_3701:
[----:B------:R-:W-:Y:S05]  /*2880*/  BSYNC.RECONVERGENT B0 ;  /* 0x0000000000007941 */ /* 0x000fea0003800200 */
.L_x_3694:
[----:B------:R-:W0:Y:S01]  /*2890*/  S2UR UR5, SR_CgaCtaId ;  /* 0x00000000000579c3 */ /* 0x000e220000008800 */
[----:B------:R-:W2:Y:S01]  /*28a0*/  LDCU UR8, c[0x0][0x414] ;  /* 0x00008280ff0877ac */ /* 0x000ea20008000800 */
[----:B------:R-:W-:Y:S01]  /*28b0*/  LOP3.LUT R41, R2, 0xffff, RZ, 0xc0, !PT ;  /* 0x0000ffff02297812 */ /* 0x000fe200078ec0ff */
[----:B------:R-:W-:-:S03]  /*28c0*/  UMOV UR4, 0x400 ;  /* 0x0000040000047882 */ /* 0x000fc60000000000 */
[----:B------:R-:W-:Y:S02]  /*28d0*/  IADD3 R41, PT, PT, R0, R41, RZ ;  /* 0x0000002900297210 */ /* 0x000fe40007ffe0ff */
[----:B----4-:R-:W2:Y:S08]  /*28e0*/  @P0 LDC.64 R34, c[0x0][0x388] ;  /* 0x0000e200ff220b82 */ /* 0x010eb00000000a00 */
[----:B-1----:R-:W1:Y:S01]  /*28f0*/  LDC.64 R36, c[0x0][0x398] ;  /* 0x0000e600ff247b82 */ /* 0x002e620000000a00 */
[----:B0-----:R-:W-:-:S07]  /*2900*/  ULEA UR4, UR5, UR4, 0x18 ;  /* 0x0000000405047291 */ /* 0x001fce000f8ec0ff */
[----:B---3--:R-:W0:Y:S01]  /*2910*/  LDC.64 R32, c[0x0][0x3a0] ;  /* 0x0000e800ff207b82 */ /* 0x008e220000000a00 */
[----:B--2---:R-:W-:-:S04]  /*2920*/  @P0 IMAD.WIDE R38, R59, 0x8, R34 ;  /* 0x000000083b260825 */ /* 0x004fc800078e0222 */
[----:B------:R-:W-:Y:S01]  /*2930*/  @P0 FMUL.FTZ R34, R54, UR8 ;  /* 0x0000000836220c20 */ /* 0x000fe20008410000 */
[----:B------:R-:W-:Y:S01]  /*2940*/  @P0 FMUL.FTZ R35, R55, UR8 ;  /* 0x0000000837230c20 */ /* 0x000fe20008410000 */
[----:B------:R-:W-:Y:S04]  /*2950*/  @!P3 STS.64 [UR4+0x88], R54 ;  /* 0x00008836ff00b988 */ /* 0x000fe80008000a04 */
[----:B------:R-:W-:Y:S01]  /*2960*/  @P0 STG.E.64 desc[UR6][R38.64], R34 ;  /* 0x0000002226000986 */ /* 0x000fe2000c101b06 */
[C---:B-1----:R-:W-:Y:S01]  /*2970*/  IMAD.WIDE R36, R41.reuse, 0x4, R36 ;  /* 0x0000000429247825 */ /* 0x042fe200078e0224 */
[----:B------:R-:W-:Y:S03]  /*2980*/  BAR.SYNC.DEFER_BLOCKING 0x0 ;  /* 0x0000000000007b1d */ /* 0x000fe60000010000 */
[----:B0-----:R-:W-:-:S03]  /*2990*/  IMAD.WIDE R32, R41, 0x4, R32 ;  /* 0x0000000429207825 */ /* 0x001fc600078e0220 */
[----:B------:R-:W5:Y:S04]  /*29a0*/  LDG.E.64 R36, desc[UR6][R36.64] ;  /* 0x0000000624247981 */ /* 0x000f68000c1e1b00 */
[----:B------:R-:W5:Y:S01]  /*29b0*/  LDG.E.64 R32, desc[UR6][R32.64] ;  /* 0x0000000620207981 */ /* 0x000f62000c1e1b00 */
[----:B------:R-:W-:Y:S01]  /*29c0*/  HFMA2 R42, -RZ, RZ, 1.875, 0 ;  /* 0x3f800000ff2a7431 */ /* 0x000fe200000001ff */
[----:B------:R-:W-:Y:S02]  /*29d0*/  BSSY.RECONVERGENT B0, `(.L_x_3702) ;  /* 0x0000367000007945 */ /* 0x000fe40003800200 */
        /* <DEDUP_REMOVED lines=21> */
[----:B------:R-:W-:Y:S01]  /*2b30*/  MOV R34, R102 ;  /* 0x0000006600227202 */ /* 0x000fe20000000f00 */
[C---:B------:R-:W-:Y:S01]  /*2b40*/  FADD.FTZ R39, -R0.reuse, R72 ;  /* 0x0000004800277221 */ /* 0x040fe20000010100 */
[----:B------:R-:W-:Y:S01]  /*2b50*/  MOV R35, R101 ;  /* 0x0000006500237202 */ /* 0x000fe20000000f00 */
[----:B------:R-:W0:Y:S01]  /*2b60*/  LDCU.64 UR4, c[0x0][0x380] ;  /* 0x00007000ff0477ac */ /* 0x000e220008000a00 */
[----:B------:R-:W-:Y:S01]  /*2b70*/  FADD.FTZ R73, -R0, R73 ;  /* 0x0000004900497221 */ /* 0x000fe20000010100 */
[----:B-1----:R-:W-:-:S03]  /*2b80*/  FMUL.FTZ R39, R39, R42 ;  /* 0x0000002a27277220 */ /* 0x002fc60000410000 */
[----:B------:R-:W-:Y:S01]  /*2b90*/  FMUL.FTZ R44, R73, R42 ;  /* 0x0000002a492c7220 */ /* 0x000fe20000410000 */
[----:B--2---:R-:W-:Y:S02]  /*2ba0*/  IMAD R38, R57, UR10, RZ ;  /* 0x0000000a39267c24 */ /* 0x004fe4000f8e02ff */
[----:B------:R-:W-:-:S04]  /*2bb0*/  IMAD.WIDE.U32 R34, R93, UR10, R34 ;  /* 0x0000000a5d227c25 */ /* 0x000fc8000f8e0022 */
[----:B------:R-:W-:Y:S01]  /*2bc0*/  IMAD R41, R93, UR11, R38 ;  /* 0x0000000b5d297c24 */ /* 0x000fe2000f8e0226 */
[----:B0-----:R-:W-:Y:S01]  /*2bd0*/  LEA R40, P1, R34, UR4, 0x2 ;  /* 0x0000000422287c11 */ /* 0x001fe2000f8210ff */
[----:B-----5:R-:W-:Y:S01]  /*2be0*/  FFMA.FTZ R38, R36, R39, R32 ;  /* 0x0000002724267223 */ /* 0x020fe20000010020 */
[----:B------:R-:W-:Y:S02]  /*2bf0*/  FFMA.FTZ R39, R37, R44, R33 ;  /* 0x0000002c25277223 */ /* 0x000fe40000010021 */
[----:B------:R-:W-:-:S04]  /*2c00*/  IADD3 R41, PT, PT, R35, R41, RZ ;  /* 0x0000002923297210 */ /* 0x000fc80007ffe0ff */
[----:B------:R-:W-:-:S05]  /*2c10*/  LEA.HI.X R41, R34, UR5, R41, 0x2, P1 ;  /* 0x0000000522297c11 */ /* 0x000fca00088f1429 */
[----:B------:R2:W-:Y:S02]  /*2c20*/  STG.E.64 desc[UR6][R40.64], R38 ;  /* 0x0000002628007986 */ /* 0x0005e4000c101b06 */
.L_x_3705:
[----:B------:R-:W-:Y:S05]  /*2c30*/  BSYNC.RECONVERGENT B1 ;  /* 0x0000000000017941 */ /* 0x000fea0003800200 */
.L_x_3704:
[----:B------:R-:W-:Y:S04]  /*2c40*/  BSSY.RECONVERGENT B1, `(.L_x_3706) ;  /* 0x0000013000017945 */ /* 0x000fe80003800200 */
[----:B------:R-:W-:Y:S05]  /*2c50*/  @P2 BRA `(.L_x_3707) ;  /* 0x0000000000442947 */ /* 0x000fea0003800000 */
[----:B------:R-:W3:Y:S01]  /*2c60*/  LDCU.64 UR4, c[0x0][0x3e0] ;  /* 0x00007c00ff0477ac */ /* 0x000ee20008000a00 */
[----:B------:R-:W-:Y:S01]  /*2c70*/  MOV R34, R102 ;  /* 0x0000006600227202 */ /* 0x000fe20000000f00 */
[C---:B--2---:R-:W-:Y:S01]  /*2c80*/  FADD.FTZ R39, -R0.reuse, R90 ;  /* 0x0000005a00277221 */ /* 0x044fe20000010100 */
[----:B------:R-:W-:Y:S01]  /*2c90*/  MOV R35, R101 ;  /* 0x0000006500237202 */ /* 0x000fe20000000f00 */
[----:B------:R-:W2:Y:S01]  /*2ca0*/  LDCU.64 UR10, c[0x0][0x380] ;  /* 0x00007000ff0a77ac */ /* 0x000ea20008000a00 */
[----:B------:R-:W-:Y:S01]  /*2cb0*/  FADD.FTZ R91, -R0, R91 ;  /* 0x0000005b005b7221 */ /* 0x000fe20000010100 */
[----:B-1----:R-:W-:-:S03]  /*2cc0*/  FMUL.FTZ R39, R39, R42 ;  /* 0x0000002a27277220 */ /* 0x002fc60000410000 */
[----:B------:R-:W-:Y:S01]  /*2cd0*/  FMUL.FTZ R44, R91, R42 ;  /* 0x0000002a5b2c7220 */ /* 0x000fe20000410000 */
[----:B0----5:R-:W-:Y:S01]  /*2ce0*/  FFMA.FTZ R40, R36, R39, R32 ;  /* 0x0000002724287223 */ /* 0x021fe20000010020 */
[----:B---3--:R-:W-:Y:S02]  /*2cf0*/  IMAD R41, R31, UR4, RZ ;  /* 0x000000041f297c24 */ /* 0x008fe4000f8e02ff */
[----:B------:R-:W-:-:S04]  /*2d00*/  IMAD.WIDE.U32 R34, R56, UR4, R34 ;  /* 0x0000000438227c25 */ /* 0x000fc8000f8e0022 */
[----:B------:R-:W-:Y:S01]  /*2d10*/  IMAD R41, R56, UR5, R41 ;  /* 0x0000000538297c24 */ /* 0x000fe2000f8e0229 */
[----:B--2---:R-:W-:-:S04]  /*2d20*/  LEA R38, P1, R34, UR10, 0x2 ;  /* 0x0000000a22267c11 */ /* 0x004fc8000f8210ff */
[----:B------:R-:W-:-:S04]  /*2d30*/  IADD3 R41, PT, PT, R35, R41, RZ ;  /* 0x0000002923297210 */ /* 0x000fc80007ffe0ff */
[----:B------:R-:W-:Y:S01]  /*2d40*/  LEA.HI.X R39, R34, UR11, R41, 0x2, P1 ;  /* 0x0000000b22277c11 */ /* 0x000fe200088f1429 */
[----:B------:R-:W-:-:S05]  /*2d50*/  FFMA.FTZ R41, R37, R44, R33 ;  /* 0x0000002c25297223 */ /* 0x000fca0000010021 */
[----:B------:R3:W-:Y:S02]  /*2d60*/  STG.E.64 desc[UR6][R38.64], R40 ;  /* 0x0000002826007986 */ /* 0x0007e4000c101b06 */
.L_x_3707:
[----:B------:R-:W-:Y:S05]  /*2d70*/  BSYNC.RECONVERGENT B1 ;  /* 0x0000000000017941 */ /* 0x000fea0003800200 */
.L_x_3706:
        /* <DEDUP_REMOVED lines=10> */
[----:B------:R-:W4:Y:S01]  /*2e20*/  LDCU.64 UR4, c[0x0][0x3e0] ;  /* 0x00007c00ff0477ac */ /* 0x000f220008000a00 */
[----:B------:R-:W-:Y:S01]  /*2e30*/  MOV R34, R102 ;  /* 0x0000006600227202 */ /* 0x000fe20000000f00 */
[C---:B--23--:R-:W-:Y:S01]  /*2e40*/  FADD.FTZ R39, -R0.reuse, R88 ;  /* 0x0000005800277221 */ /* 0x04cfe20000010100 */
[----:B------:R-:W-:Y:S01]  /*2e50*/  MOV R35, R101 ;  /* 0x0000006500237202 */ /* 0x000fe20000000f00 */
[----:B------:R-:W2:Y:S01]  /*2e60*/  LDCU.64 UR10, c[0x0][0x380] ;  /* 0x00007000ff0a77ac */ /* 0x000ea20008000a00 */
[----:B------:R-:W-:Y:S01]  /*2e70*/  FADD.FTZ R89, -R0, R89 ;  /* 0x0000005900597221 */ /* 0x000fe20000010100 */
[----:B-1----:R-:W-:-:S03]  /*2e80*/  FMUL.FTZ R39, R39, R42 ;  /* 0x0000002a27277220 */ /* 0x002fc60000410000 */
[----:B------:R-:W-:Y:S01]  /*2e90*/  FMUL.FTZ R44, R89, R42 ;  /* 0x0000002a592c7220 */ /* 0x000fe20000410000 */
[----:B0----5:R-:W-:Y:S01]  /*2ea0*/  FFMA.FTZ R40, R36, R39, R32 ;  /* 0x0000002724287223 */ /* 0x021fe20000010020 */
[----:B----4-:R-:W-:Y:S02]  /*2eb0*/  IMAD R41, R29, UR4, RZ ;  /* 0x000000041d297c24 */ /* 0x010fe4000f8e02ff */
[----:B------:R-:W-:-:S04]  /*2ec0*/  IMAD.WIDE.U32 R34, R30, UR4, R34 ;  /* 0x000000041e227c25 */ /* 0x000fc8000f8e0022 */
[----:B------:R-:W-:Y:S01]  /*2ed0*/  IMAD R41, R30, UR5, R41 ;  /* 0x000000051e297c24 */ /* 0x000fe2000f8e0229 */
[----:B--2---:R-:W-:-:S04]  /*2ee0*/  LEA R38, P5, R34, UR10, 0x2 ;  /* 0x0000000a22267c11 */ /* 0x004fc8000f8a10ff */
[----:B------:R-:W-:-:S04]  /*2ef0*/  IADD3 R41, PT, PT, R35, R41, RZ ;  /* 0x0000002923297210 */ /* 0x000fc80007ffe0ff */
[----:B------:R-:W-:Y:S01]  /*2f00*/  LEA.HI.X R39, R34, UR11, R41, 0x2, P5 ;  /* 0x0000000b22277c11 */ /* 0x000fe2000a8f1429 */
[----:B------:R-:W-:-:S05]  /*2f10*/  FFMA.FTZ R41, R37, R44, R33 ;  /* 0x0000002c25297223 */ /* 0x000fca0000010021 */
[----:B------:R4:W-:Y:S02]  /*2f20*/  STG.E.64 desc[UR6][R38.64], R40 ;  /* 0x0000002826007986 */ /* 0x0009e4000c101b06 */
.L_x_3709:
[----:B------:R-:W-:Y:S05]  /*2f30*/  BSYNC.RECONVERGENT B1 ;  /* 0x0000000000017941 */ /* 0x000fea0003800200 */
.L_x_3708:
[----:B------:R-:W-:Y:S04]  /*2f40*/  BSSY.RECONVERGENT B1, `(.L_x_3710) ;  /* 0x0000013000017945 */ /* 0x000fe80003800200 */
[----:B------:R-:W-:Y:S05]  /*2f50*/  @P6 BRA `(.L_x_3711) ;  /* 0x0000000000446947 */ /* 0x000fea0003800000 */
[----:B------:R-:W0:Y:S01]  /*2f60*/  LDCU.64 UR4, c[0x0][0x3e0] ;  /* 0x00007c00ff0477ac */ /* 0x000e220008000a00 */
[----:B------:R-:W-:Y:S01]  /*2f70*/  MOV R34, R102 ;  /* 0x0000006600227202 */ /* 0x000fe20000000f00 */
[C---:B--234-:R-:W-:Y:S01]  /*2f80*/  FADD.FTZ R39, -R0.reuse, R86 ;  /* 0x0000005600277221 */ /* 0x05cfe20000010100 */
[----:B------:R-:W-:Y:S01]  /*2f90*/  MOV R35, R101 ;  /* 0x0000006500237202 */ /* 0x000fe20000000f00 */
[----:B------:R-:W2:Y:S01]  /*2fa0*/  LDCU.64 UR10, c[0x0][0x380] ;  /* 0x00007000ff0a77ac */ /* 0x000ea20008000a00 */
[----:B------:R-:W-:Y:S01]  /*2fb0*/  FADD.FTZ R87, -R0, R87 ;  /* 0x0000005700577221 */ /* 0x000fe20000010100 */
[----:B-1----:R-:W-:-:S03]  /*2fc0*/  FMUL.FTZ R39, R39, R42 ;  /* 0x0000002a27277220 */ /* 0x002fc60000410000 */
[----:B------:R-:W-:Y:S01]  /*2fd0*/  FMUL.FTZ R44, R87, R42 ;  /* 0x0000002a572c7220 */ /* 0x000fe20000410000 */
[----:B0----5:R-:W-:Y:S01]  /*2fe0*/  FFMA.FTZ R40, R36, R39, R32 ;  /* 0x0000002724287223 */ /* 0x021fe20000010020 */
[----:B------:R-:W-:Y:S02]  /*2ff0*/  IMAD R41, R27, UR4, RZ ;  /* 0x000000041b297c24 */ /* 0x000fe4000f8e02ff */
[----:B------:R-:W-:-:S04]  /*3000*/  IMAD.WIDE.U32 R34, R28, UR4, R34 ;  /* 0x000000041c227c25 */ /* 0x000fc8000f8e0022 */
[----:B------:R-:W-:Y:S01]  /*3010*/  IMAD R41, R28, UR5, R41 ;  /* 0x000000051c297c24 */ /* 0x000fe2000f8e0229 */
[----:B--2---:R-:W-:-:S04]  /*3020*/  LEA R38, P5, R34, UR10, 0x2 ;  /* 0x0000000a22267c11 */ /* 0x004fc8000f8a10ff */
[----:B------:R-:W-:-:S04]  /*3030*/  IADD3 R41, PT, PT, R35, R41, RZ ;  /* 0x0000002923297210 */ /* 0x000fc80007ffe0ff */
[----:B------:R-:W-:Y:S01]  /*3040*/  LEA.HI.X R39, R34, UR11, R41, 0x2, P5 ;  /* 0x0000000b22277c11 */ /* 0x000fe2000a8f1429 */
[----:B------:R-:W-:-:S05]  /*3050*/  FFMA.FTZ R41, R37, R44, R33 ;  /* 0x0000002c25297223 */ /* 0x000fca0000010021 */
[----:B------:R0:W-:Y:S02]  /*3060*/  STG.E.64 desc[UR6][R38.64], R40 ;  /* 0x0000002826007986 */ /* 0x0001e4000c101b06 */
.L_x_3711:
[----:B------:R-:W-:Y:S05]  /*3070*/  BSYNC.RECONVERGENT B1 ;  /* 0x0000000000017941 */ /* 0x000fea0003800200 */
.L_x_3710:
[----:B------:R-:W-:Y:S04]  /*3080*/  BSSY.RECONVERGENT B1, `(.L_x_3712) ;  /* 0x0000013000017945 */ /* 0x000fe80003800200 */
[----:B------:R-:W-:Y:S05]  /*3090*/  @P1 BRA `(.L_x_3713) ;  /* 0x0000000000441947 */ /* 0x000fea0003800000 */
[----:B------:R-:W1:Y:S01]  /*30a0*/  LDCU.64 UR4, c[0x0][0x3e0] ;  /* 0x00007c00ff0477ac */ /* 0x000e620008000a00 */
[----:B------:R-:W-:Y:S01]  /*30b0*/  MOV R34, R102 ;  /* 0x0000006600227202 */ /* 0x000fe20000000f00 */
[C---:B0-234-:R-:W-:Y:S01]  /*30c0*/  FADD.FTZ R39, -R0.reuse, R84 ;  /* 0x0000005400277221 */ /* 0x05dfe20000010100 */
[----:B------:R-:W-:Y:S01]  /*30d0*/  MOV R35, R101 ;  /* 0x0000006500237202 */ /* 0x000fe20000000f00 */
[----:B------:R-:W0:Y:S01]  /*30e0*/  LDCU.64 UR10, c[0x0][0x380] ;  /* 0x00007000ff0a77ac */ /* 0x000e220008000a00 */
[----:B------:R-:W-:Y:S01]  /*30f0*/  FADD.FTZ R85, -R0, R85 ;  /* 0x0000005500557221 */ /* 0x000fe20000010100 */
[----:B-1----:R-:W-:-:S03]  /*3100*/  FMUL.FTZ R39, R39, R42 ;  /* 0x0000002a27277220 */ /* 0x002fc60000410000 */
[----:B------:R-:W-:Y:S01]  /*3110*/  FMUL.FTZ R44, R85, R42 ;  /* 0x0000002a552c7220 */ /* 0x000fe20000410000 */
[----:B-----5:R-:W-:Y:S01]  /*3120*/  FFMA.FTZ R40, R36, R39, R32 ;  /* 0x0000002724287223 */ /* 0x020fe20000010020 */
[----:B------:R-:W-:Y:S02]  /*3130*/  IMAD R41, R25, UR4, RZ ;  /* 0x0000000419297c24 */ /* 0x000fe4000f8e02ff */
[----:B------:R-:W-:-:S04]  /*3140*/  IMAD.WIDE.U32 R34, R26, UR4, R34 ;  /* 0x000000041a227c25 */ /* 0x000fc8000f8e0022 */
[----:B------:R-:W-:Y:S01]  /*3150*/  IMAD R41, R26, UR5, R41 ;  /* 0x000000051a297c24 */ /* 0x000fe2000f8e0229 */
[----:B0-----:R-:W-:-:S04]  /*3160*/  LEA R38, P1, R34, UR10, 0x2 ;  /* 0x0000000a22267c11 */ /* 0x001fc8000f8210ff */
[----:B------:R-:W-:-:S04]  /*3170*/  IADD3 R41, PT, PT, R35, R41, RZ ;  /* 0x0000002923297210 */ /* 0x000fc80007ffe0ff */
[----:B------:R-:W-:Y:S01]  /*3180*/  LEA.HI.X R39, R34, UR11, R41, 0x2, P1 ;  /* 0x0000000b22277c11 */ /* 0x000fe200088f1429 */
[----:B------:R-:W-:-:S05]  /*3190*/  FFMA.FTZ R41, R37, R44, R33 ;  /* 0x0000002c25297223 */ /* 0x000fca0000010021 */
[----:B------:R0:W-:Y:S02]  /*31a0*/  STG.E.64 desc[UR6][R38.64], R40 ;  /* 0x0000002826007986 */ /* 0x0001e4000c101b06 */
.L_x_3713:
[----:B------:R-:W-:Y:S05]  /*31b0*/  BSYNC.RECONVERGENT B1 ;  /* 0x0000000000017941 */ /* 0x000fea0003800200 */
.L_x_3712:
        /* <DEDUP_REMOVED lines=16> */
[----:B------:R-:W-:-:S04]  /*32c0*/  IADD3 R41, PT, PT, R35, R41, RZ ;  /* 0x0000002923297210 */ /* 0x000fc80007ffe0ff */
[----:B------:R-:W-:-:S05]  /*32d0*/  LEA.HI.X R39, R34, UR11, R41, 0x2, P1 ;  /* 0x0000000b22277c11 */ /* 0x000fca00088f1429 */
[----:B------:R0:W-:Y:S02]  /*32e0*/  STG.E.64 desc[UR6][R38.64], R44 ;  /* 0x0000002c26007986 */ /* 0x0001e4000c101b06 */
.L_x_3715:
[----:B------:R-:W-:Y:S05]  /*32f0*/  BSYNC.RECONVERGENT B1 ;  /* 0x0000000000017941 */ /* 0x000fea0003800200 */
.L_x_3714:
        /* <DEDUP_REMOVED lines=27> */
.L_x_3717:
[----:B------:R-:W-:Y:S05]  /*34b0*/  BSYNC.RECONVERGENT B1 ;  /* 0x0000000000017941 */ /* 0x000fea0003800200 */
.L_x_3716:
        /* <DEDUP_REMOVED lines=19> */
.L_x_3719:
[----:B------:R-:W-:Y:S05]  /*35f0*/  BSYNC.RECONVERGENT B1 ;  /* 0x0000000000017941 */ /* 0x000fea0003800200 */
.L_x_3718:
        /* <DEDUP_REMOVED lines=19> */
.L_x_3721:
[----:B------:R-:W-:Y:S05]  /*3730*/  BSYNC.RECONVERGENT B1 ;  /* 0x0000000000017941 */ /* 0x000fea0003800200 */
.L_x_3720:
        /* <DEDUP_REMOVED lines=19> */
.L_x_3723:
[----:B------:R-:W-:Y:S05]  /*3870*/  BSYNC.RECONVERGENT B1 ;  /* 0x0000000000017941 */ /* 0x000fea0003800200 */
.L_x_3722:
        /* <DEDUP_REMOVED lines=29> */
.L_x_3725:
[----:B------:R-:W-:Y:S05]  /*3a50*/  BSYNC.RECONVERGENT B1 ;  /* 0x0000000000017941 */ /* 0x000fea0003800200 */
.L_x_3724:
        /* <DEDUP_REMOVED lines=19> */
.L_x_3727:
[----:B------:R-:W-:Y:S05]  /*3b90*/  BSYNC.RECONVERGENT B1 ;  /* 0x0000000000017941 */ /* 0x000fea0003800200 */
.L_x_3726:
[----:B------:R-:W-:Y:S04]  /*3ba0*/  BSSY.RECONVERGENT B1, `(.L_x_3728) ;  /* 0x0000013000017945 */ /* 0x000fe80003800200 */
[----:B------:R-:W-:Y:S05]  /*3bb0*/  @P1 BRA `(.L_x_3729) ;  /* 0x0000000000441947 */ /* 0x000fea0003800000 */
[----:B------:R-:W1:Y:S01]  /*3bc0*/  LDCU.64 UR4, c[0x0][0x3e0] ;  /* 0x00007c00ff0477ac */ /* 0x000e620008000a00 */
[----:B0-----:R-:W-:Y:S01]  /*3bd0*/  MOV R34, R102 ;  /* 0x0000006600227202 */ /* 0x001fe20000000f00 */
[C---:B--234-:R-:W-:Y:S01]  /*3be0*/  FADD.FTZ R41, -R0.reuse, R66 ;  /* 0x0000004200297221 */ /* 0x05cfe20000010100 */
        /* <DEDUP_REMOVED lines=14> */
.L_x_3729:
[----:B------:R-:W-:Y:S05]  /*3cd0*/  BSYNC.RECONVERGENT B1 ;  /* 0x0000000000017941 */ /* 0x000fea0003800200 */
.L_x_3728:
        /* <DEDUP_REMOVED lines=19> */
.L_x_3731:
[----:B------:R-:W-:Y:S05]  /*3e10*/  BSYNC.RECONVERGENT B1 ;  /* 0x0000000000017941 */ /* 0x000fea0003800200 */
.L_x_3730:
        /* <DEDUP_REMOVED lines=19> */
.L_x_3733:
[----:B------:R-:W-:Y:S05]  /*3f50*/  BSYNC.RECONVERGENT B1 ;  /* 0x0000000000017941 */ /* 0x000fea0003800200 */
.L_x_3732:
[----:B------:R-:W-:Y:S05]  /*3f60*/  @P4 BRA `(.L_x_3734) ;  /* 0x0000002000344947 */ /* 0x000fea0003800000 */
[----:B------:R-:W2:Y:S01]  /*3f70*/  LDCU.64 UR4, c[0x0][0x3e0] ;  /* 0x00007c00ff0477ac */ /* 0x000ea20008000a00 */
[----:B------:R-:W-:Y:S01]  /*3f80*/  MOV R100, R102 ;  /* 0x0000006600647202 */ /* 0x000fe20000000f00 */
[C---:B0-----:R-:W-:Y:S01]  /*3f90*/  FADD.FTZ R35, -R0.reuse, R60 ;  /* 0x0000003c00237221 */ /* 0x041fe20000010100 */
[----:B------:R-:W-:Y:S01]  /*3fa0*/  FADD.FTZ R61, -R0, R61 ;  /* 0x0000003d003d7221 */ /* 0x000fe20000010100 */
[----:B------:R-:W0:Y:S02]  /*3fb0*/  LDCU.64 UR8, c[0x0][0x380] ;  /* 0x00007000ff0877ac */ /* 0x000e240008000a00 */
[-C--:B-1----:R-:W-:Y:S01]  /*3fc0*/  FMUL.FTZ R35, R35, R42.reuse ;  /* 0x0000002a23237220 */ /* 0x082fe20000410000 */
[----:B------:R-:W-:-:S03]  /*3fd0*/  FMUL.FTZ R42, R61, R42 ;  /* 0x0000002a3d2a7220 */ /* 0x000fc60000410000 */
[----:B-----5:R-:W-:Y:S01]  /*3fe0*/  FFMA.FTZ R32, R36, R35, R32 ;  /* 0x0000002324207223 */ /* 0x020fe20000010020 */
[----:B------:R-:W-:Y:S01]  /*3ff0*/  FFMA.FTZ R33, R37, R42, R33 ;  /* 0x0000002a25217223 */ /* 0x000fe20000010021 */
[----:B--234-:R-:W-:Y:S02]  /*4000*/  IMAD R39, R3, UR4, RZ ;  /* 0x0000000403277c24 */ /* 0x01cfe4000f8e02ff */
[----:B------:R-:W-:-:S04]  /*4010*/  IMAD.WIDE.U32 R100, R4, UR4, R100 ;  /* 0x0000000404647c25 */ /* 0x000fc8000f8e0064 */
[----:B------:R-:W-:Y:S01]  /*4020*/  IMAD R39, R4, UR5, R39 ;  /* 0x0000000504277c24 */ /* 0x000fe2000f8e0227 */
[----:B0-----:R-:W-:-:S04]  /*4030*/  LEA R34, P1, R100, UR8, 0x2 ;  /* 0x0000000864227c11 */ /* 0x001fc8000f8210ff */
[----:B------:R-:W-:-:S04]  /*4040*/  IADD3 R39, PT, PT, R101, R39, RZ ;  /* 0x0000002765277210 */ /* 0x000fc80007ffe0ff */
[----:B------:R-:W-:-:S05]  /*4050*/  LEA.HI.X R35, R100, UR9, R39, 0x2, P1 ;  /* 0x0000000964237c11 */ /* 0x000fca00088f1427 */
[----:B------:R0:W-:Y:S01]  /*4060*/  STG.E.64 desc[UR6][R34.64], R32 ;  /* 0x0000002022007986 */ /* 0x0001e2000c101b06 */
[----:B------:R-:W-:Y:S05]  /*4070*/  BRA `(.L_x_3734) ;  /* 0x0000001c00f07947 */ /* 0x000fea0003800000 */
.L_x_3703:
[----:B------:R-:W2:Y:S01]  /*4080*/  LDCU.64 UR10, c[0x0][0x3e8] ;  /* 0x00007d00ff0a77ac */ /* 0x000ea20008000a00 */
[----:B------:R-:W-:Y:S01]  /*4090*/  BSSY.RECONVERGENT B1, `(.L_x_3735) ;  /* 0x0000021000017945 */ /* 0x000fe20003800200 */
[----:B--2---:R-:W-:Y:S02]  /*40a0*/  ISETP.GE.U32.AND P3, PT, R56, UR10, PT ;  /* 0x0000000a38007c0c */ /* 0x004fe4000bf66070 */
[----:B------:R-:W-:Y:S02]  /*40b0*/  ISETP.GE.U32.AND P5, PT, R30, UR10, PT ;  /* 0x0000000a1e007c0c */ /* 0x000fe4000bfa6070 */
[----:B------:R-:W-:Y:S02]  /*40c0*/  ISETP.GE.U32.AND P2, PT, R28, UR10, PT ;  /* 0x0000000a1c007c0c */ /* 0x000fe4000bf46070 */
[----:B------:R-:W-:Y:S01]  /*40d0*/  ISETP.GE.AND.EX P3, PT, R31, UR11, PT, P3 ;  /* 0x0000000b1f007c0c */ /* 0x000fe2000bf66330 */
[----:B------:R-:W-:-:S12]  /*40e0*/  @P1 BRA `(.L_x_3736) ;  /* 0x00000000006c1947 */ /* 0x000fd80003800000 */
[C---:B------:R-:W-:Y:S01]  /*40f0*/  FADD.FTZ R35, -R0.reuse, R72 ;  /* 0x0000004800237221 */ /* 0x040fe20000010100 */
[----:B------:R-:W-:Y:S01]  /*4100*/  FADD.FTZ R73, -R0, R73 ;  /* 0x0000004900497221 */ /* 0x000fe20000010100 */
[----:B------:R-:W2:Y:S01]  /*4110*/  LDCU.64 UR4, c[0x0][0x3e0] ;  /* 0x00007c00ff0477ac */ /* 0x000ea20008000a00 */
[----:B------:R-:W-:Y:S01]  /*4120*/  MOV R39, R101 ;  /* 0x0000006500277202 */ /* 0x000fe20000000f00 */
        /* <DEDUP_REMOVED lines=8> */
[----:B------:R-:W0:Y:S01]  /*41b0*/  MUFU.EX2 R34, R34 ;  /* 0x0000002200227308 */ /* 0x000e220000000800 */
[----:B--2---:R-:W-:Y:S02]  /*41c0*/  IMAD R46, R57, UR4, RZ ;  /* 0x00000004392e7c24 */ /* 0x004fe4000f8e02ff */
[----:B------:R-:W-:-:S05]  /*41d0*/  IMAD.WIDE.U32 R38, R93, UR4, R38 ;  /* 0x000000045d267c25 */ /* 0x000fca000f8e0026 */
[----:B------:R-:W2:Y:S01]  /*41e0*/  MUFU.EX2 R35, R35 ;  /* 0x0000002300237308 */ /* 0x000ea20000000800 */
[----:B------:R-:W-:-:S05]  /*41f0*/  IMAD R45, R93, UR5, R46 ;  /* 0x000000055d2d7c24 */ /* 0x000fca000f8e022e */
[----:B------:R-:W-:Y:S01]  /*4200*/  IADD3 R45, PT, PT, R39, R45, RZ ;  /* 0x0000002d272d7210 */ /* 0x000fe20007ffe0ff */
[----:B0-----:R-:W-:Y:S01]  /*4210*/  FADD.FTZ R40, R34, 1 ;  /* 0x3f80000022287421 */ /* 0x001fe20000010000 */
[----:B-1----:R-:W-:-:S05]  /*4220*/  LEA R34, P1, R38, UR8, 0x2 ;  /* 0x0000000826227c11 */ /* 0x002fca000f8210ff */
[----:B------:R-:W0:Y:S01]  /*4230*/  MUFU.RCP R40, R40 ;  /* 0x0000002800287308 */ /* 0x000e220000001000 */
[----:B--2---:R-:W-:Y:S01]  /*4240*/  FADD.FTZ R41, R35, 1 ;  /* 0x3f80000023297421 */ /* 0x004fe20000010000 */
[----:B------:R-:W-:-:S06]  /*4250*/  LEA.HI.X R35, R38, UR9, R45, 0x2, P1 ;  /* 0x0000000926237c11 */ /* 0x000fcc00088f142d */
[----:B------:R-:W1:Y:S01]  /*4260*/  MUFU.RCP R41, R41 ;  /* 0x0000002900297308 */ /* 0x000e620000001000 */
[----:B0-----:R-:W-:Y:S01]  /*4270*/  FMUL.FTZ R38, R43, R40 ;  /* 0x000000282b267220 */ /* 0x001fe20000410000 */
[----:B-1----:R-:W-:-:S05]  /*4280*/  FMUL.FTZ R39, R44, R41 ;  /* 0x000000292c277220 */ /* 0x002fca0000410000 */
[----:B------:R2:W-:Y:S02]  /*4290*/  STG.E.64 desc[UR6][R34.64], R38 ;  /* 0x0000002622007986 */ /* 0x0005e4000c101b06 */
.L_x_3736:
[----:B------:R-:W-:Y:S05]  /*42a0*/  BSYNC.RECONVERGENT B1 ;  /* 0x0000000000017941 */ /* 0x000fea0003800200 */
.L_x_3735:
[----:B------:R-:W-:Y:S04]  /*42b0*/  BSSY.RECONVERGENT B1, `(.L_x_3737) ;  /* 0x000001d000017945 */ /* 0x000fe80003800200 */
[----:B------:R-:W-:Y:S05]  /*42c0*/  @P3 BRA `(.L_x_3738) ;  /* 0x00000000006c3947 */ /* 0x000fea0003800000 */
[C---:B--2---:R-:W-:Y:S01]  /*42d0*/  FADD.FTZ R35, -R0.reuse, R90 ;  /* 0x0000005a00237221 */ /* 0x044fe20000010100 */
        /* <DEDUP_REMOVED lines=26> */
.L_x_3738:
[----:B------:R-:W-:Y:S05]  /*4480*/  BSYNC.RECONVERGENT B1 ;  /* 0x0000000000017941 */ /* 0x000fea0003800200 */
.L_x_3737:
        /* <DEDUP_REMOVED lines=10> */
[C---:B--23--:R-:W-:Y:S01]  /*4530*/  FADD.FTZ R35, -R0.reuse, R88 ;  /* 0x0000005800237221 */ /* 0x04cfe20000010100 */
        /* <DEDUP_REMOVED lines=26> */
.L_x_3740:
[----:B------:R-:W-:Y:S05]  /*46e0*/  BSYNC.RECONVERGENT B1 ;  /* 0x0000000000017941 */ /* 0x000fea0003800200 */
.L_x_3739:
[----:B------:R-:W-:Y:S04]  /*46f0*/  BSSY.RECONVERGENT B1, `(.L_x_3741) ;  /* 0x000001d000017945 */ /* 0x000fe80003800200 */
[----:B------:R-:W-:Y:S05]  /*4700*/  @P2 BRA `(.L_x_3742) ;  /* 0x00000000006c2947 */ /* 0x000fea0003800000 */
[C---:B--234-:R-:W-:Y:S01]  /*4710*/  FADD.FTZ R35, -R0.reuse, R86 ;  /* 0x0000005600237221 */ /* 0x05cfe20000010100 */
        /* <DEDUP_REMOVED lines=26> */
.L_x_3742:
[----:B------:R-:W-:Y:S05]  /*48c0*/  BSYNC.RECONVERGENT B1 ;  /* 0x0000000000017941 */ /* 0x000fea0003800200 */
.L_x_3741:
[----:B------:R-:W-:Y:S04]  /*48d0*/  BSSY.RECONVERGENT B1, `(.L_x_3743) ;  /* 0x000001d000017945 */ /* 0x000fe80003800200 */
[----:B------:R-:W-:Y:S05]  /*48e0*/  @P1 BRA `(.L_x_3744) ;  /* 0x00000000006c1947 */ /* 0x000fea0003800000 */
[C---:B0-234-:R-:W-:Y:S01]  /*48f0*/  FADD.FTZ R35, -R0.reuse, R84 ;  /* 0x0000005400237221 */ /* 0x05dfe20000010100 */
[----:B------:R-:W-:Y:S01]  /*4900*/  FADD.FTZ R85, -R0, R85 ;  /* 0x0000005500557221 */ /* 0x000fe20000010100 */
[----:B------:R-:W0:Y:S01]  /*4910*/  LDCU.64 UR4, c[0x0][0x3e0] ;  /* 0x00007c00ff0477ac */ /* 0x000e220008000a00 */
        /* <DEDUP_REMOVED lines=24> */
.L_x_3744:
[----:B------:R-:W-:Y:S05]  /*4aa0*/  BSYNC.RECONVERGENT B1 ;  /* 0x0000000000017941 */ /* 0x000fea0003800200 */
.L_x_3743:
        /* <DEDUP_REMOVED lines=29> */
.L_x_3746:
[----:B------:R-:W-:Y:S05]  /*4c80*/  BSYNC.RECONVERGENT B1 ;  /* 0x0000000000017941 */ /* 0x000fea0003800200 */
.L_x_3745:
        /* <DEDUP_REMOVED lines=37> */
.L_x_3748:
[----:B------:R-:W-:Y:S05]  /*4ee0*/  BSYNC.RECONVERGENT B1 ;  /* 0x0000000000017941 */ /* 0x000fea0003800200 */
.L_x_3747:
[----:B------:R-:W-:Y:S04]  /*4ef0*/  BSSY.RECONVERGENT B1, `(.L_x_3749) ;  /* 0x000001d000017945 */ /* 0x000fe80003800200 */
[----:B------:R-:W-:Y:S05]  /*4f00*/  @P3 BRA `(.L_x_3750) ;  /* 0x00000000006c3947 */ /* 0x000fea0003800000 */
[C---:B0-234-:R-:W-:Y:S01]  /*4f10*/  FADD.FTZ R35, -R0.reuse, R78 ;  /* 0x0000004e00237221 */ /* 0x05dfe20000010100 */
        /* <DEDUP_REMOVED lines=26> */
.L_x_3750:
[----:B------:R-:W-:Y:S05]  /*50c0*/  BSYNC.RECONVERGENT B1 ;  /* 0x0000000000017941 */ /* 0x000fea0003800200 */
.L_x_3749:
        /* <DEDUP_REMOVED lines=29> */
.L_x_3752:
[----:B------:R-:W-:Y:S05]  /*52a0*/  BSYNC.RECONVERGENT B1 ;  /* 0x0000000000017941 */ /* 0x000fea0003800200 */
.L_x_3751:
        /* <DEDUP_REMOVED lines=29> */
.L_x_3754:
[----:B------:R-:W-:Y:S05]  /*5480*/  BSYNC.RECONVERGENT B1 ;  /* 0x0000000000017941 */ /* 0x000fea0003800200 */
.L_x_3753:
        /* <DEDUP_REMOVED lines=39> */
.L_x_3756:
[----:B------:R-:W-:Y:S05]  /*5700*/  BSYNC.RECONVERGENT B1 ;  /* 0x0000000000017941 */ /* 0x000fea0003800200 */
.L_x_3755:
        /* <DEDUP_REMOVED lines=29> */
.L_x_3758:
[----:B------:R-:W-:Y:S05]  /*58e0*/  BSYNC.RECONVERGENT B1 ;  /* 0x0000000000017941 */ /* 0x000fea0003800200 */
.L_x_3757:
        /* <DEDUP_REMOVED lines=29> */
.L_x_3760:
[----:B------:R-:W-:Y:S05]  /*5ac0*/  BSYNC.RECONVERGENT B1 ;  /* 0x0000000000017941 */ /* 0x000fea0003800200 */
.L_x_3759:
        /* <DEDUP_REMOVED lines=29> */
.L_x_3762:
[----:B------:R-:W-:Y:S05]  /*5ca0*/  BSYNC.RECONVERGENT B1 ;  /* 0x0000000000017941 */ /* 0x000fea0003800200 */
.L_x_3761:
        /* <DEDUP_REMOVED lines=29> */
.L_x_3764:
[----:B------:R-:W-:Y:S05]  /*5e80*/  BSYNC.RECONVERGENT B1 ;  /* 0x0000000000017941 */ /* 0x000fea0003800200 */
.L_x_3763:
        /* <DEDUP_REMOVED lines=27> */
.L_x_3734:
[----:B------:R-:W-:Y:S05]  /*6040*/  BSYNC.RECONVERGENT B0 ;  /* 0x0000000000007941 */ /* 0x000fea0003800200 */
.L_x_3702:
        /* <DEDUP_REMOVED lines=8> */
.L_x_3766:
        /* <DEDUP_REMOVED lines=11> */
.L_x_4555:


//--------------------- .text._Z35group_norm_nhwc_fwd_one_pass_kernelI11Fp32IOFp32WLi512ELi56ELi448EEv26Group_norm_nhwc_fwd_params --------------------------
	.section	.text._Z35group_norm_nhwc_fwd_one_pass_kernelI11Fp32IOFp32WLi512ELi56ELi448EEv26Group_norm_nhwc_fwd_params,"ax",@progbits
	.align	128
        .global         _Z35group_norm_nhwc_fwd_one_pass_kernelI11Fp32IOFp32WLi512ELi56ELi448EEv26Group_norm_nhwc_fwd_params
        .type           _Z35group_norm_nhwc_fwd_one_pass_kernelI11Fp32IOFp32WLi512ELi56ELi448EEv26Group_norm_nhwc_fwd_params,@function
        .size           _Z35group_norm_nhwc_fwd_one_pass_kernelI11Fp32IOFp32WLi512ELi56ELi448EEv26Group_norm_nhwc_fwd_params,(.L_x_4556 - _Z35group_norm_nhwc_fwd_one_pass_kernelI11Fp32IOFp32WLi512ELi56ELi448EEv26Group_norm_nhwc_fwd_params)
        .other          _Z35group_norm_nhwc_fwd_one_pass_kernelI11Fp32IOFp32WLi512ELi56ELi448EEv26Group_norm_nhwc_fwd_params,@"STO_CUDA_ENTRY STV_DEFAULT"
_Z35group_norm_nhwc_fwd_one_pass_kernelI11Fp32IOFp32WLi512ELi56ELi448EEv26Group_norm_nhwc_fwd_params:
.text._Z35group_norm_nhwc_fwd_one_pass_kernelI11Fp32IOFp32WLi512ELi56ELi448EEv26Group_norm_nhwc_fwd_params:
        /* <DEDUP_REMOVED lines=9> */
[----:B------:R-:W-:Y:S01]  /*0090*/  HFMA2 R6, -RZ, RZ, 0, 0 ;  /* 0x00000000ff067431 */ /* 0x000fe200000001ff */
[----:B------:R-:W-:Y:S01]  /*00a0*/  MOV R7, R0 ;  /* 0x0000000000077202 */ /* 0x000fe20000000f00 */
[----:B------:R-:W2:Y:S01]  /*00b0*/  S2R R3, SR_CTAID.X ;  /* 0x0000000000037919 */ /* 0x000ea20000002500 */
[----:B------:R-:W3:Y:S01]  /*00c0*/  LDCU.64 UR6, c[0x0][0x388] ;  /* 0x00007100ff0677ac */ /* 0x000ee20008000a00 */
[----:B------:R-:W4:Y:S01]  /*00d0*/  S2R R5, SR_LANEID ;  /* 0x0000000000057919 */ /* 0x000f220000000000 */
[----:B---3--:R-:W-:Y:S02]  /*00e0*/  ISETP.NE.U32.AND P1, PT, RZ, UR6, PT ;  /* 0x00000006ff007c0c */ /* 0x008fe4000bf25070 */
[C---:B0-----:R-:W-:Y:S02]  /*00f0*/  LOP3.LUT R4, R2.reuse, 0xffff, RZ, 0xc0, !PT ;  /* 0x0000ffff02047812 */ /* 0x041fe400078ec0ff */
[----:B--2---:R-:W-:-:S03]  /*0100*/  LOP3.LUT P0, RZ, R2, R3, RZ, 0xfc, !PT ;  /* 0x0000000302ff7212 */ /* 0x004fc6000780fcff */
[----:B------:R-:W-:Y:S01]  /*0110*/  IMAD R4, R4, 0x925, RZ ;  /* 0x0000092504047824 */ /* 0x000fe200078e02ff */
[----:B------:R-:W-:Y:S01]  /*0120*/  ISETP.NE.AND.EX P0, PT, RZ, UR7, !P0, P1 ;  /* 0x00000007ff007c0c */ /* 0x000fe2000c705310 */
[----:B------:R-:W0:Y:S03]  /*0130*/  LDCU.64 UR6, c[0x0][0x358] ;  /* 0x00006b00ff0677ac */ /* 0x000e260008000a00 */
[----:B------:R-:W-:Y:S02]  /*0140*/  SHF.R.U32.HI R117, RZ, 0x10, R4 ;  /* 0x00000010ff757819 */ /* 0x000fe40000011604 */
[----:B------:R-:W2:Y:S02]  /*0150*/  LDC R4, c[0x0][0x374] ;  /* 0x0000dd00ff047b82 */ /* 0x000ea40000000800 */
        /* <DEDUP_REMOVED lines=30> */
[----:B0-2-4-:R-:W-:-:S07]  /*0340*/  SHF.L.U32 R109, R109, 0x1, RZ ;  /* 0x000000016d6d7819 */ /* 0x015fce00000006ff */
.L_x_3906:
[----:B0-234-:R-:W0:Y:S01]  /*0350*/  LDC R26, c[0x0][0x3f8] ;  /* 0x0000fe00ff1a7b82 */ /* 0x01de220000000800 */
[----:B------:R-:W1:Y:S01]  /*0360*/  LDCU UR8, c[0x0][0x404] ;  /* 0x00008080ff0877ac */ /* 0x000e620008000800 */
[----:B------:R-:W-:Y:S01]  /*0370*/  LOP3.LUT R121, R109, 0xffff, RZ, 0xc0, !PT ;  /* 0x0000ffff6d797812 */ /* 0x000fe200078ec0ff */
[----:B------:R-:W2:Y:S01]  /*0380*/  LDCU.64 UR4, c[0x0][0x3e8] ;  /* 0x00007d00ff0477ac */ /* 0x000ea20008000a00 */
[----:B-1----:R-:W-:Y:S01]  /*0390*/  IMAD R43, R3, UR8, R117 ;  /* 0x00000008032b7c24 */ /* 0x002fe2000f8e0275 */
[----:B------:R-:W1:Y:S01]  /*03a0*/  LDCU.64 UR8, c[0x0][0x3f0] ;  /* 0x00007e00ff0877ac */ /* 0x000e620008000a00 */
[----:B0-----:R-:W-:-:S03]  /*03b0*/  IABS R23, R26 ;  /* 0x0000001a00177213 */ /* 0x001fc60000000000 */
[C---:B------:R-:W-:Y:S01]  /*03c0*/  IADD3 R35, PT, PT, R43.reuse, 0x10, RZ ;  /* 0x000000102b237810 */ /* 0x040fe20007ffe0ff */
[----:B------:R-:W0:Y:S01]  /*03d0*/  I2F.RP R22, R23 ;  /* 0x0000001700167306 */ /* 0x000e220000209400 */
[----:B--2---:R-:W-:Y:S02]  /*03e0*/  ISETP.GE.U32.AND P5, PT, R43, UR4, PT ;  /* 0x000000042b007c0c */ /* 0x004fe4000bfa6070 */
[----:B------:R-:W-:Y:S02]  /*03f0*/  ISETP.GE.U32.AND P4, PT, R35, UR4, PT ;  /* 0x0000000423007c0c */ /* 0x000fe4000bf86070 */
[----:B------:R-:W-:Y:S02]  /*0400*/  SHF.R.S32.HI R33, RZ, 0x1f, R35 ;  /* 0x0000001fff217819 */ /* 0x000fe40000011423 */
[----:B------:R-:W-:Y:S02]  /*0410*/  SHF.R.S32.HI R31, RZ, 0x1f, R43 ;  /* 0x0000001fff1f7819 */ /* 0x000fe4000001142b */
[----:B------:R-:W-:-:S02]  /*0420*/  ISETP.GE.AND.EX P4, PT, R33, UR5, PT, P4 ;  /* 0x0000000521007c0c */ /* 0x000fc4000bf86340 */
[----:B------:R-:W-:Y:S02]  /*0430*/  ISETP.GE.AND.EX P5, PT, R31, UR5, PT, P5 ;  /* 0x000000051f007c0c */ /* 0x000fe4000bfa6350 */
[C---:B-----5:R-:W-:Y:S01]  /*0440*/  IADD3 R37, PT, PT, R43.reuse, 0x20, RZ ;  /* 0x000000202b257810 */ /* 0x060fe20007ffe0ff */
[----:B0-----:R-:W0:Y:S01]  /*0450*/  MUFU.RCP R22, R22 ;  /* 0x0000001600167308 */ /* 0x001e220000001000 */
[----:B------:R-:W-:Y:S02]  /*0460*/  IADD3 R39, PT, PT, R43, 0x30, RZ ;  /* 0x000000302b277810 */ /* 0x000fe40007ffe0ff */
[----:B------:R-:W-:Y:S02]  /*0470*/  SHF.R.S32.HI R45, RZ, 0x1f, R37 ;  /* 0x0000001fff2d7819 */ /* 0x000fe40000011425 */
[----:B------:R-:W-:-:S03]  /*0480*/  SHF.R.S32.HI R47, RZ, 0x1f, R39 ;  /* 0x0000001fff2f7819 */ /* 0x000fc60000011427 */
[----:B------:R-:W2:Y:S01]  /*0490*/  @!P4 LDC.64 R28, c[0x0][0x3e0] ;  /* 0x0000f800ff1ccb82 */ /* 0x000ea20000000a00 */
[----:B------:R-:W-:-:S04]  /*04a0*/  IADD3 R41, PT, PT, R43, 0x50, RZ ;  /* 0x000000502b297810 */ /* 0x000fc80007ffe0ff */
[----:B------:R-:W-:-:S03]  /*04b0*/  SHF.R.S32.HI R51, RZ, 0x1f, R41 ;  /* 0x0000001fff337819 */ /* 0x000fc60000011429 */
[----:B------:R-:W3:Y:S01]  /*04c0*/  @!P5 LDC.64 R48, c[0x0][0x3e0] ;  /* 0x0000f800ff30db82 */ /* 0x000ee20000000a00 */
[----:B0-----:R-:W-:-:S04]  /*04d0*/  IADD3 R20, PT, PT, R22, 0xffffffe, RZ ;  /* 0x0ffffffe16147810 */ /* 0x001fc80007ffe0ff */
[----:B------:R0:W4:Y:S02]  /*04e0*/  F2I.FTZ.U32.TRUNC.NTZ R21, R20 ;  /* 0x0000001400157305 */ /* 0x000124000021f000 */
[----:B0-----:R-:W-:Y:S01]  /*04f0*/  MOV R20, RZ ;  /* 0x000000ff00147202 */ /* 0x001fe20000000f00 */
[----:B--2---:R-:W-:-:S04]  /*0500*/  @!P4 IMAD R32, R33, R28, RZ ;  /* 0x0000001c2120c224 */ /* 0x004fc800078e02ff */
[----:B------:R-:W-:Y:S01]  /*0510*/  @!P4 IMAD R53, R35, R29, R32 ;  /* 0x0000001d2335c224 */ /* 0x000fe200078e0220 */
[----:B----4-:R-:W-:Y:S01]  /*0520*/  IADD3 R24, PT, PT, RZ, -R21, RZ ;  /* 0x80000015ff187210 */ /* 0x010fe20007ffe0ff */
[----:B---3--:R-:W-:-:S04]  /*0530*/  @!P5 IMAD R30, R31, R48, RZ ;  /* 0x000000301f1ed224 */ /* 0x008fc800078e02ff */
[----:B------:R-:W-:Y:S01]  /*0540*/  IMAD R25, R24, R23, RZ ;  /* 0x0000001718197224 */ /* 0x000fe200078e02ff */
[----:B------:R-:W-:Y:S01]  /*0550*/  IABS R24, R7 ;  /* 0x0000000700187213 */ /* 0x000fe20000000000 */
[----:B------:R-:W-:Y:S02]  /*0560*/  @!P5 IMAD R49, R43, R49, R30 ;  /* 0x000000312b31d224 */ /* 0x000fe400078e021e */
        /* <DEDUP_REMOVED lines=22> */
[----:B------:R-:W-:Y:S02]  /*06d0*/  IMAD R118, R26, R118, R7 ;  /* 0x000000761a767224 */ /* 0x000fe400078e0207 */
[----:B-1----:R-:W-:Y:S01]  /*06e0*/  IMAD R22, R20, UR8, RZ ;  /* 0x0000000814167c24 */ /* 0x002fe2000f8e02ff */
[----:B------:R-:W1:Y:S01]  /*06f0*/  @!P1 LDC.64 R26, c[0x0][0x3e0] ;  /* 0x0000f800ff1a9b82 */ /* 0x000e620000000a00 */
[----:B------:R-:W-:-:S02]  /*0700*/  IMAD R118, R118, 0x38, RZ ;  /* 0x0000003876767824 */ /* 0x000fc400078e02ff */
[----:B------:R-:W-:-:S03]  /*0710*/  IMAD R123, R23, UR9, R22 ;  /* 0x00000009177b7c24 */ /* 0x000fc6000f8e0216 */
[C---:B------:R-:W-:Y:S02]  /*0720*/  IADD3 R120, P3, PT, R118.reuse, R121, RZ ;  /* 0x0000007976787210 */ /* 0x040fe40007f7e0ff */
[----:B------:R-:W2:Y:S02]  /*0730*/  @!P4 LDC.64 R20, c[0x0][0x390] ;  /* 0x0000e400ff14cb82 */ /* 0x000ea40000000a00 */
[----:B------:R-:W-:Y:S02]  /*0740*/  LEA.HI.X.SX32 R121, R118, RZ, 0x1, P3 ;  /* 0x000000ff76797211 */ /* 0x000fe400018f0eff */
[----:B------:R-:W-:Y:S01]  /*0750*/  ISETP.GE.U32.AND P3, PT, R41, UR4, PT ;  /* 0x0000000429007c0c */ /* 0x000fe2000bf66070 */
[----:B------:R-:W-:-:S03]  /*0760*/  IMAD.WIDE.U32 R120, R23, UR8, R120 ;  /* 0x0000000817787c25 */ /* 0x000fc6000f8e0078 */
[----:B------:R-:W-:Y:S01]  /*0770*/  ISETP.GE.AND.EX P3, PT, R51, UR5, PT, P3 ;  /* 0x0000000533007c0c */ /* 0x000fe2000bf66330 */
[----:B------:R-:W3:Y:S01]  /*0780*/  @!P2 LDC.64 R22, c[0x0][0x3e0] ;  /* 0x0000f800ff16ab82 */ /* 0x000ee20000000a00 */
[----:B------:R-:W-:Y:S02]  /*0790*/  IADD3 R123, PT, PT, R121, R123, RZ ;  /* 0x0000007b797b7210 */ /* 0x000fe40007ffe0ff */
[-C--:B------:R-:W-:Y:S02]  /*07a0*/  @!P5 MOV R122, R120.reuse ;  /* 0x00000078007ad202 */ /* 0x080fe40000000f00 */
[----:B------:R-:W-:Y:S02]  /*07b0*/  @!P4 MOV R32, R120 ;  /* 0x000000780020c202 */ /* 0x000fe40000000f00 */
[----:B------:R-:W-:Y:S01]  /*07c0*/  @!P4 MOV R33, R123 ;  /* 0x0000007b0021c202 */ /* 0x000fe20000000f00 */
[----:B------:R-:W-:Y:S01]  /*07d0*/  @!P5 IMAD.WIDE.U32 R30, R43, R48, R122 ;  /* 0x000000302b1ed225 */ /* 0x000fe200078e007a */
[----:B------:R-:W-:-:S02]  /*07e0*/  @!P1 MOV R34, R120 ;  /* 0x0000007800229202 */ /* 0x000fc40000000f00 */
[----:B------:R-:W-:Y:S01]  /*07f0*/  @!P2 MOV R36, R120 ;  /* 0x000000780024a202 */ /* 0x000fe20000000f00 */
[----:B------:R-:W-:Y:S01]  /*0800*/  @!P4 IMAD.WIDE.U32 R28, R35, R28, R32 ;  /* 0x0000001c231cc225 */ /* 0x000fe200078e0020 */
[----:B------:R-:W-:Y:S02]  /*0810*/  @!P5 IADD3 R31, PT, PT, R31, R49, RZ ;  /* 0x000000311f1fd210 */ /* 0x000fe40007ffe0ff */
[C---:B0-----:R-:W-:Y:S02]  /*0820*/  @!P5 LEA R24, P6, R30.reuse, R24, 0x2 ;  /* 0x000000181e18d211 */ /* 0x041fe400078c10ff */
[----:B------:R-:W-:Y:S02]  /*0830*/  @!P4 IADD3 R29, PT, PT, R29, R53, RZ ;  /* 0x000000351d1dc210 */ /* 0x000fe40007ffe0ff */
[----:B------:R-:W-:Y:S01]  /*0840*/  @!P5 LEA.HI.X R25, R30, R25, R31, 0x2, P6 ;  /* 0x000000191e19d211 */ /* 0x000fe200030f141f */
[----:B------:R-:W0:Y:S01]  /*0850*/  @!P2 LDC.64 R52, c[0x0][0x390] ;  /* 0x0000e400ff34ab82 */ /* 0x000e220000000a00 */
[C---:B--2---:R-:W-:Y:S01]  /*0860*/  @!P4 LEA R30, P6, R28.reuse, R20, 0x2 ;  /* 0x000000141c1ec211 */ /* 0x044fe200078c10ff */
[----:B-1----:R-:W-:Y:S01]  /*0870*/  @!P1 IMAD R20, R45, R26, RZ ;  /* 0x0000001a2d149224 */ /* 0x002fe200078e02ff */
[----:B------:R-:W-:Y:S01]  /*0880*/  @!P1 MOV R35, R123 ;  /* 0x0000007b00239202 */ /* 0x000fe20000000f00 */
[----:B---3--:R-:W-:Y:S01]  /*0890*/  @!P2 IMAD R32, R47, R22, RZ ;  /* 0x000000162f20a224 */ /* 0x008fe200078e02ff */
[----:B------:R-:W-:Y:S01]  /*08a0*/  @!P4 LEA.HI.X R31, R28, R21, R29, 0x2, P6 ;  /* 0x000000151c1fc211 */ /* 0x000fe200030f141d */
[----:B------:R-:W-:-:S02]  /*08b0*/  @!P1 IMAD R33, R37, R27, R20 ;  /* 0x0000001b25219224 */ /* 0x000fc400078e0214 */
[----:B------:R-:W-:Y:S01]  /*08c0*/  @!P1 IMAD.WIDE.U32 R34, R37, R26, R34 ;  /* 0x0000001a25229225 */ /* 0x000fe200078e0022 */
[----:B------:R-:W1:Y:S01]  /*08d0*/  @!P1 LDC.64 R28, c[0x0][0x390] ;  /* 0x0000e400ff1c9b82 */ /* 0x000e620000000a00 */
[----:B------:R-:W-:Y:S02]  /*08e0*/  @!P2 MOV R37, R123 ;  /* 0x0000007b0025a202 */ /* 0x000fe40000000f00 */
[----:B------:R-:W-:Y:S01]  /*08f0*/  @!P2 IMAD R45, R39, R23, R32 ;  /* 0x00000017272da224 */ /* 0x000fe200078e0220 */
[----:B------:R-:W-:Y:S01]  /*0900*/  IADD3 R47, PT, PT, R43, 0x60, RZ ;  /* 0x000000602b2f7810 */ /* 0x000fe20007ffe0ff */
[----:B------:R-:W-:Y:S01]  /*0910*/  @!P2 IMAD.WIDE.U32 R36, R39, R22, R36 ;  /* 0x000000162724a225 */ /* 0x000fe200078e0024 */
[----:B------:R-:W-:Y:S02]  /*0920*/  CS2R R22, SRZ ;  /* 0x0000000000167805 */ /* 0x000fe4000001ff00 */
[----:B------:R-:W2:Y:S01]  /*0930*/  @!P3 LDC.64 R26, c[0x0][0x3e0] ;  /* 0x0000f800ff1abb82 */ /* 0x000ea20000000a00 */
[----:B------:R-:W-:-:S02]  /*0940*/  MOV R21, RZ ;  /* 0x000000ff00157202 */ /* 0x000fc40000000f00 */
[----:B------:R-:W-:Y:S01]  /*0950*/  MOV R20, RZ ;  /* 0x000000ff00147202 */ /* 0x000fe20000000f00 */
[----:B------:R-:W3:Y:S01]  /*0960*/  @!P4 LDG.E.64 R22, desc[UR6][R30.64] ;  /* 0x000000061e16c981 */ /* 0x000ee2000c1e1b00 */
[----:B------:R-:W-:Y:S02]  /*0970*/  ISETP.GE.U32.AND P4, PT, R47, UR4, PT ;  /* 0x000000042f007c0c */ /* 0x000fe4000bf86070 */
[----:B------:R-:W-:Y:S02]  /*0980*/  SHF.R.S32.HI R55, RZ, 0x1f, R47 ;  /* 0x0000001fff377819 */ /* 0x000fe4000001142f */
[----:B------:R4:W5:Y:S01]  /*0990*/  @!P5 LDG.E.64 R20, desc[UR6][R24.64] ;  /* 0x000000061814d981 */ /* 0x000962000c1e1b00 */
[----:B------:R-:W-:Y:S01]  /*09a0*/  IADD3 R49, PT, PT, R43, 0x70, RZ ;  /* 0x000000702b317810 */ /* 0x000fe20007ffe0ff */
[----:B------:R-:W2:Y:S01]  /*09b0*/  @!P3 LDC.64 R38, c[0x0][0x390] ;  /* 0x0000e400ff26bb82 */ /* 0x000ea20000000a00 */
[----:B------:R-:W-:Y:S02]  /*09c0*/  @!P1 IADD3 R33, PT, PT, R35, R33, RZ ;  /* 0x0000002123219210 */ /* 0x000fe40007ffe0ff */
[----:B------:R-:W-:-:S02]  /*09d0*/  ISETP.GE.AND.EX P4, PT, R55, UR5, PT, P4 ;  /* 0x0000000537007c0c */ /* 0x000fc4000bf86340 */
[C---:B-1----:R-:W-:Y:S02]  /*09e0*/  @!P1 LEA R32, P6, R34.reuse, R28, 0x2 ;  /* 0x0000001c22209211 */ /* 0x042fe400078c10ff */
[----:B------:R-:W-:Y:S02]  /*09f0*/  ISETP.GE.U32.AND P5, PT, R49, UR4, PT ;  /* 0x0000000431007c0c */ /* 0x000fe4000bfa6070 */
[----:B------:R-:W-:Y:S02]  /*0a00*/  SHF.R.S32.HI R57, RZ, 0x1f, R49 ;  /* 0x0000001fff397819 */ /* 0x000fe40000011431 */
[----:B------:R-:W-:Y:S02]  /*0a10*/  @!P1 LEA.HI.X R33, R34, R29, R33, 0x2, P6 ;  /* 0x0000001d22219211 */ /* 0x000fe400030f1421 */
[----:B----4-:R-:W-:Y:S02]  /*0a20*/  @!P2 IADD3 R24, PT, PT, R37, R45, RZ ;  /* 0x0000002d2518a210 */ /* 0x010fe40007ffe0ff */
[C---:B0-----:R-:W-:Y:S01]  /*0a30*/  @!P2 LEA R44, P6, R36.reuse, R52, 0x2 ;  /* 0x00000034242ca211 */ /* 0x041fe200078c10ff */
[----:B--2---:R-:W-:Y:S01]  /*0a40*/  @!P3 IMAD R28, R51, R26, RZ ;  /* 0x0000001a331cb224 */ /* 0x004fe200078e02ff */
[----:B------:R-:W-:Y:S01]  /*0a50*/  ISETP.GE.AND.EX P5, PT, R57, UR5, PT, P5 ;  /* 0x0000000539007c0c */ /* 0x000fe2000bfa6350 */
[----:B------:R-:W0:Y:S01]  /*0a60*/  @!P4 LDC.64 R34, c[0x0][0x390] ;  /* 0x0000e400ff22cb82 */ /* 0x000e220000000a00 */
[----:B------:R-:W-:-:S02]  /*0a70*/  @!P2 LEA.HI.X R45, R36, R53, R24, 0x2, P6 ;  /* 0x00000035242da211 */ /* 0x000fc400030f1418 */
[----:B------:R-:W-:Y:S01]  /*0a80*/  CS2R R24, SRZ ;  /* 0x0000000000187805 */ /* 0x000fe2000001ff00 */
[----:B------:R-:W-:Y:S01]  /*0a90*/  @!P3 IMAD R63, R41, R27, R28 ;  /* 0x0000001b293fb224 */ /* 0x000fe200078e021c */
[----:B------:R-:W-:Y:S02]  /*0aa0*/  IADD3 R51, PT, PT, R43, 0x80, RZ ;  /* 0x000000802b337810 */ /* 0x000fe40007ffe0ff */
[----:B------:R-:W-:Y:S01]  /*0ab0*/  @!P3 MOV R36, R120 ;  /* 0x000000780024b202 */ /* 0x000fe20000000f00 */
[----:B------:R-:W1:Y:S01]  /*0ac0*/  @!P4 LDC.64 R28, c[0x0][0x3e0] ;  /* 0x0000f800ff1ccb82 */ /* 0x000e620000000a00 */
[----:B------:R-:W-:Y:S01]  /*0ad0*/  @!P3 MOV R37, R123 ;  /* 0x0000007b0025b202 */ /* 0x000fe20000000f00 */
[----:B------:R2:W4:Y:S01]  /*0ae0*/  @!P1 LDG.E.64 R24, desc[UR6][R32.64] ;  /* 0x0000000620189981 */ /* 0x000522000c1e1b00 */
[----:B------:R-:W-:Y:S02]  /*0af0*/  ISETP.GE.U32.AND P1, PT, R51, UR4, PT ;  /* 0x0000000433007c0c */ /* 0x000fe4000bf26070 */
[----:B------:R-:W-:Y:S01]  /*0b00*/  SHF.R.S32.HI R59, RZ, 0x1f, R51 ;  /* 0x0000001fff3b7819 */ /* 0x000fe20000011433 */
[----:B------:R-:W-:Y:S01]  /*0b10*/  @!P3 IMAD.WIDE.U32 R36, R41, R26, R36 ;  /* 0x0000001a2924b225 */ /* 0x000fe200078e0024 */
[----:B------:R-:W-:Y:S01]  /*0b20*/  IADD3 R53, PT, PT, R43, 0xa0, RZ ;  /* 0x000000a02b357810 */ /* 0x000fe20007ffe0ff */
[----:B------:R-:W0:Y:S01]  /*0b30*/  @!P5 LDC.64 R30, c[0x0][0x3e0] ;  /* 0x0000f800ff1edb82 */ /* 0x000e220000000a00 */
[----:B------:R-:W-:-:S02]  /*0b40*/  CS2R R26, SRZ ;  /* 0x00000000001a7805 */ /* 0x000fc4000001ff00 */
[----:B------:R-:W-:Y:S02]  /*0b50*/  ISETP.GE.AND.EX P1, PT, R59, UR5, PT, P1 ;  /* 0x000000053b007c0c */ /* 0x000fe4000bf26310 */
[----:B------:R-:W-:Y:S02]  /*0b60*/  ISETP.GE.U32.AND P6, PT, R53, UR4, PT ;  /* 0x0000000435007c0c */ /* 0x000fe4000bfc6070 */
[----:B------:R-:W-:Y:S01]  /*0b70*/  SHF.R.S32.HI R61, RZ, 0x1f, R53 ;  /* 0x0000001fff3d7819 */ /* 0x000fe20000011435 */
[----:B------:R2:W4:Y:S02]  /*0b80*/  @!P2 LDG.E.64 R26, desc[UR6][R44.64] ;  /* 0x000000062c1aa981 */ /* 0x000524000c1e1b00 */
[----:B--2---:R-:W-:Y:S01]  /*0b90*/  @!P3 IADD3 R32, PT, PT, R37, R63, RZ ;  /* 0x0000003f2520b210 */ /* 0x004fe20007ffe0ff */
[----:B------:R-:W2:Y:S01]  /*0ba0*/  @!P5 LDC.64 R40, c[0x0][0x390] ;  /* 0x0000e400ff28db82 */ /* 0x000ea20000000a00 */
[----:B------:R-:W-:Y:S02]  /*0bb0*/  ISETP.GE.AND.EX P2, PT, R61, UR5, PT, P6 ;  /* 0x000000053d007c0c */ /* 0x000fe4000bf46360 */
[----:B------:R-:W-:-:S04]  /*0bc0*/  @!P3 LEA R38, P6, R36, R38, 0x2 ;  /* 0x000000262426b211 */ /* 0x000fc800078c10ff */
[----:B------:R-:W-:Y:S02]  /*0bd0*/  @!P3 LEA.HI.X R39, R36, R39, R32, 0x2, P6 ;  /* 0x000000272427b211 */ /* 0x000fe400030f1420 */
[----:B------:R-:W2:Y:S01]  /*0be0*/  @!P1 LDC.64 R36, c[0x0][0x3e0] ;  /* 0x0000f800ff249b82 */ /* 0x000ea20000000a00 */
[----:B------:R-:W-:Y:S01]  /*0bf0*/  @!P4 MOV R44, R120 ;  /* 0x00000078002cc202 */ /* 0x000fe20000000f00 */
[----:B-1----:R-:W-:Y:S01]  /*0c00*/  @!P4 IMAD R42, R55, R28, RZ ;  /* 0x0000001c372ac224 */ /* 0x002fe200078e02ff */
[----:B------:R-:W-:Y:S02]  /*0c10*/  @!P4 MOV R45, R123 ;  /* 0x0000007b002dc202 */ /* 0x000fe40000000f00 */
[----:B------:R-:W-:Y:S01]  /*0c20*/  @!P5 MOV R46, R120 ;  /* 0x00000078002ed202 */ /* 0x000fe20000000f00 */
[C---:B------:R-:W-:Y:S02]  /*0c30*/  @!P4 IMAD R55, R47.reuse, R29, R42 ;  /* 0x0000001d2f37c224 */ /* 0x040fe400078e022a */
[----:B------:R-:W-:Y:S01]  /*0c40*/  @!P4 IMAD.WIDE.U32 R44, R47, R28, R44 ;  /* 0x0000001c2f2cc225 */ /* 0x000fe200078e002c */
[----:B------:R-:W1:Y:S01]  /*0c50*/  @!P2 LDC.64 R32, c[0x0][0x3e0] ;  /* 0x0000f800ff20ab82 */ /* 0x000e620000000a00 */
[----:B------:R-:W-:-:S02]  /*0c60*/  @!P5 MOV R47, R123 ;  /* 0x0000007b002fd202 */ /* 0x000fc40000000f00 */
[----:B0-----:R-:W-:Y:S01]  /*0c70*/  @!P5 IMAD R42, R57, R30, RZ ;  /* 0x0000001e392ad224 */ /* 0x001fe200078e02ff */
[----:B------:R-:W-:Y:S02]  /*0c80*/  @!P4 IADD3 R45, PT, PT, R45, R55, RZ ;  /* 0x000000372d2dc210 */ /* 0x000fe40007ffe0ff */
[C---:B------:R-:W-:Y:S01]  /*0c90*/  @!P4 LEA R34, P6, R44.reuse, R34, 0x2 ;  /* 0x000000222c22c211 */ /* 0x040fe200078c10ff */
[C---:B------:R-:W-:Y:S02]  /*0ca0*/  @!P5 IMAD R63, R49.reuse, R31, R42 ;  /* 0x0000001f313fd224 */ /* 0x040fe400078e022a */
[----:B------:R-:W-:Y:S01]  /*0cb0*/  @!P5 IMAD.WIDE.U32 R30, R49, R30, R46 ;  /* 0x0000001e311ed225 */ /* 0x000fe200078e002e */
[----:B------:R-:W-:Y:S02]  /*0cc0*/  CS2R R28, SRZ ;  /* 0x00000000001c7805 */ /* 0x000fe4000001ff00 */
[----:B------:R-:W-:Y:S02]  /*0cd0*/  @!P4 LEA.HI.X R35, R44, R35, R45, 0x2, P6 ;  /* 0x000000232c23c211 */ /* 0x000fe400030f142d */
[----:B------:R-:W-:Y:S01]  /*0ce0*/  IADD3 R42, PT, PT, R43, 0xc0, RZ ;  /* 0x000000c02b2a7810 */ /* 0x000fe20007ffe0ff */
[----:B------:R-:W0:Y:S01]  /*0cf0*/  @!P1 LDC.64 R44, c[0x0][0x390] ;  /* 0x0000e400ff2c9b82 */ /* 0x000e220000000a00 */
[----:B------:R-:W-:Y:S01]  /*0d00*/  @!P5 IADD3 R31, PT, PT, R31, R63, RZ ;  /* 0x0000003f1f1fd210 */ /* 0x000fe20007ffe0ff */
[----:B------:R1:W4:Y:S01]  /*0d10*/  @!P3 LDG.E.64 R28, desc[UR6][R38.64] ;  /* 0x00000006261cb981 */ /* 0x000322000c1e1b00 */
[----:B--2---:R-:W-:Y:S01]  /*0d20*/  @!P5 LEA R40, P6, R30, R40, 0x2 ;  /* 0x000000281e28d211 */ /* 0x004fe200078c10ff */
[----:B------:R-:W-:Y:S01]  /*0d30*/  @!P1 IMAD R46, R59, R36, RZ ;  /* 0x000000243b2e9224 */ /* 0x000fe200078e02ff */
[----:B------:R-:W-:-:S02]  /*0d40*/  ISETP.GE.U32.AND P3, PT, R42, UR4, PT ;  /* 0x000000042a007c0c */ /* 0x000fc4000bf66070 */
[----:B------:R-:W-:Y:S02]  /*0d50*/  @!P5 LEA.HI.X R41, R30, R41, R31, 0x2, P6 ;  /* 0x000000291e29d211 */ /* 0x000fe400030f141f */
[----:B------:R-:W-:Y:S02]  /*0d60*/  @!P1 MOV R30, R120 ;  /* 0x00000078001e9202 */ /* 0x000fe40000000f00 */
[----:B------:R-:W-:Y:S02]  /*0d70*/  @!P1 MOV R31, R123 ;  /* 0x0000007b001f9202 */ /* 0x000fe40000000f00 */
[----:B------:R-:W-:Y:S01]  /*0d80*/  SHF.R.S32.HI R57, RZ, 0x1f, R42 ;  /* 0x0000001fff397819 */ /* 0x000fe2000001142a */
[C---:B------:R-:W-:Y:S02]  /*0d90*/  @!P1 IMAD R49, R51.reuse, R37, R46 ;  /* 0x0000002533319224 */ /* 0x040fe400078e022e */
[----:B------:R-:W-:Y:S01]  /*0da0*/  @!P1 IMAD.WIDE.U32 R36, R51, R36, R30 ;  /* 0x0000002433249225 */ /* 0x000fe200078e001e */
[----:B------:R-:W-:Y:S01]  /*0db0*/  ISETP.GE.AND.EX P3, PT, R57, UR5, PT, P3 ;  /* 0x0000000539007c0c */ /* 0x000fe2000bf66330 */
[----:B------:R-:W2:Y:S01]  /*0dc0*/  @!P2 LDC.64 R50, c[0x0][0x390] ;  /* 0x0000e400ff32ab82 */ /* 0x000ea20000000a00 */
[----:B------:R-:W-:Y:S01]  /*0dd0*/  @!P2 MOV R46, R120 ;  /* 0x00000078002ea202 */ /* 0x000fe20000000f00 */
[----:B-1----:R-:W-:Y:S01]  /*0de0*/  @!P2 IMAD R38, R61, R32, RZ ;  /* 0x000000203d26a224 */ /* 0x002fe200078e02ff */
[----:B------:R-:W-:-:S02]  /*0df0*/  @!P2 MOV R47, R123 ;  /* 0x0000007b002fa202 */ /* 0x000fc40000000f00 */
[----:B------:R-:W-:Y:S01]  /*0e00*/  CS2R R30, SRZ ;  /* 0x00000000001e7805 */ /* 0x000fe2000001ff00 */
[C---:B------:R-:W-:Y:S02]  /*0e10*/  @!P2 IMAD R63, R53.reuse, R33, R38 ;  /* 0x00000021353fa224 */ /* 0x040fe400078e0226 */
[----:B------:R-:W-:Y:S01]  /*0e20*/  @!P2 IMAD.WIDE.U32 R46, R53, R32, R46 ;  /* 0x00000020352ea225 */ /* 0x000fe200078e002e */
[----:B------:R-:W-:Y:S02]  /*0e30*/  CS2R R32, SRZ ;  /* 0x0000000000207805 */ /* 0x000fe4000001ff00 */
[C---:B------:R-:W-:Y:S01]  /*0e40*/  IADD3 R53, PT, PT, R43.reuse, 0xf0, RZ ;  /* 0x000000f02b357810 */ /* 0x040fe20007ffe0ff */
[----:B------:R1:W4:Y:S01]  /*0e50*/  @!P4 LDG.E.64 R30, desc[UR6][R34.64] ;  /* 0x00000006221ec981 */ /* 0x000322000c1e1b00 */
[----:B------:R-:W-:Y:S01]  /*0e60*/  IADD3 R55, PT, PT, R43, 0x120, RZ ;  /* 0x000001202b377810 */ /* 0x000fe20007ffe0ff */
[----:B------:R-:W2:Y:S01]  /*0e70*/  @!P3 LDC.64 R38, c[0x0][0x3e0] ;  /* 0x0000f800ff26bb82 */ /* 0x000ea20000000a00 */
[----:B------:R-:W-:Y:S01]  /*0e80*/  ISETP.GE.U32.AND P4, PT, R53, UR4, PT ;  /* 0x0000000435007c0c */ /* 0x000fe2000bf86070 */
[----:B------:R2:W4:Y:S01]  /*0e90*/  @!P5 LDG.E.64 R32, desc[UR6][R40.64] ;  /* 0x000000062820d981 */ /* 0x000522000c1e1b00 */
[----:B------:R-:W-:-:S02]  /*0ea0*/  SHF.R.S32.HI R59, RZ, 0x1f, R53 ;  /* 0x0000001fff3b7819 */ /* 0x000fc40000011435 */
[----:B------:R-:W-:Y:S02]  /*0eb0*/  ISETP.GE.U32.AND P5, PT, R55, UR4, PT ;  /* 0x0000000437007c0c */ /* 0x000fe4000bfa6070 */
[----:B------:R-:W-:Y:S02]  /*0ec0*/  SHF.R.S32.HI R61, RZ, 0x1f, R55 ;  /* 0x0000001fff3d7819 */ /* 0x000fe40000011437 */
[----:B------:R-:W-:Y:S02]  /*0ed0*/  ISETP.GE.AND.EX P4, PT, R59, UR5, PT, P4 ;  /* 0x000000053b007c0c */ /* 0x000fe4000bf86340 */
[----:B------:R-:W-:Y:S02]  /*0ee0*/  @!P1 IADD3 R37, PT, PT, R37, R49, RZ ;  /* 0x0000003125259210 */ /* 0x000fe40007ffe0ff */
[----:B0-----:R-:W-:Y:S02]  /*0ef0*/  @!P1 LEA R48, P6, R36, R44, 0x2 ;  /* 0x0000002c24309211 */ /* 0x001fe400078c10ff */
[----:B------:R-:W-:-:S02]  /*0f00*/  ISETP.GE.AND.EX P5, PT, R61, UR5, PT, P5 ;  /* 0x000000053d007c0c */ /* 0x000fc4000bfa6350 */
[----:B------:R-:W-:Y:S02]  /*0f10*/  @!P1 LEA.HI.X R49, R36, R45, R37, 0x2, P6 ;  /* 0x0000002d24319211 */ /* 0x000fe400030f1425 */
[----:B-1----:R-:W-:Y:S01]  /*0f20*/  @!P2 IADD3 R34, PT, PT, R47, R63, RZ ;  /* 0x0000003f2f22a210 */ /* 0x002fe20007ffe0ff */
[----:B------:R-:W0:Y:S01]  /*0f30*/  @!P3 LDC.64 R44, c[0x0][0x390] ;  /* 0x0000e400ff2cbb82 */ /* 0x000e220000000a00 */
[----:B--2---:R-:W-:-:S04]  /*0f40*/  @!P2 LEA R50, P6, R46, R50, 0x2 ;  /* 0x000000322e32a211 */ /* 0x004fc800078c10ff */
[----:B------:R-:W-:-:S03]  /*0f50*/  @!P2 LEA.HI.X R51, R46, R51, R34, 0x2, P6 ;  /* 0x000000332e33a211 */ /* 0x000fc600030f1422 */
[----:B------:R-:W1:Y:S01]  /*0f60*/  @!P4 LDC.64 R46, c[0x0][0x3e0] ;  /* 0x0000f800ff2ecb82 */ /* 0x000e620000000a00 */
[----:B------:R-:W-:Y:S01]  /*0f70*/  @!P3 IMAD R57, R57, R38, RZ ;  /* 0x000000263939b224 */ /* 0x000fe200078e02ff */
[----:B------:R-:W-:Y:S02]  /*0f80*/  CS2R R34, SRZ ;  /* 0x0000000000227805 */ /* 0x000fe4000001ff00 */
[----:B------:R-:W-:-:S04]  /*0f90*/  @!P3 MOV R40, R120 ;  /* 0x000000780028b202 */ /* 0x000fc80000000f00 */
[----:B------:R-:W2:Y:S01]  /*0fa0*/  @!P5 LDC.64 R36, c[0x0][0x3e0] ;  /* 0x0000f800ff24db82 */ /* 0x000ea20000000a00 */
[----:B------:R-:W-:Y:S01]  /*0fb0*/  @!P3 MOV R41, R123 ;  /* 0x0000007b0029b202 */ /* 0x000fe20000000f00 */
[C---:B------:R-:W-:Y:S01]  /*0fc0*/  @!P3 IMAD R65, R42.reuse, R39, R57 ;  /* 0x000000272a41b224 */ /* 0x040fe200078e0239 */
[C---:B------:R-:W-:Y:S02]  /*0fd0*/  IADD3 R54, PT, PT, R43.reuse, 0x130, RZ ;  /* 0x000001302b367810 */ /* 0x040fe40007ffe0ff */
[----:B------:R-:W-:Y:S01]  /*0fe0*/  CS2R R56, SRZ ;  /* 0x0000000000387805 */ /* 0x000fe2000001ff00 */
[----:B------:R0:W4:Y:S01]  /*0ff0*/  @!P1 LDG.E.64 R34, desc[UR6][R48.64] ;  /* 0x0000000630229981 */ /* 0x000122000c1e1b00 */
[----:B------:R-:W-:Y:S01]  /*1000*/  @!P3 IMAD.WIDE.U32 R40, R42, R38, R40 ;  /* 0x000000262a28b225 */ /* 0x000fe200078e0028 */
[----:B------:R-:W-:Y:S01]  /*1010*/  ISETP.GE.U32.AND P1, PT, R54, UR4, PT ;  /* 0x0000000436007c0c */ /* 0x000fe2000bf26070 */
[----:B------:R-:W3:Y:S01]  /*1020*/  @!P4 LDC.64 R38, c[0x0][0x390] ;  /* 0x0000e400ff26cb82 */ /* 0x000ee20000000a00 */
[----:B------:R-:W-:Y:S01]  /*1030*/  SHF.R.S32.HI R63, RZ, 0x1f, R54 ;  /* 0x0000001fff3f7819 */ /* 0x000fe20000011436 */
[----:B------:R1:W4:Y:S01]  /*1040*/  @!P2 LDG.E.64 R56, desc[UR6][R50.64] ;  /* 0x000000063238a981 */ /* 0x000322000c1e1b00 */
[----:B------:R-:W-:-:S02]  /*1050*/  IADD3 R64, PT, PT, R43, 0x140, RZ ;  /* 0x000001402b407810 */ /* 0x000fc40007ffe0ff */
[----:B------:R-:W-:Y:S02]  /*1060*/  ISETP.GE.AND.EX P1, PT, R63, UR5, PT, P1 ;  /* 0x000000053f007c0c */ /* 0x000fe4000bf26310 */
[----:B------:R-:W-:Y:S01]  /*1070*/  @!P3 IADD3 R41, PT, PT, R41, R65, RZ ;  /* 0x000000412929b210 */ /* 0x000fe20007ffe0ff */
[----:B0-----:R-:W0:Y:S01]  /*1080*/  @!P5 LDC.64 R48, c[0x0][0x390] ;  /* 0x0000e400ff30db82 */ /* 0x001e220000000a00 */
[----:B------:R-:W-:Y:S02]  /*1090*/  ISETP.GE.U32.AND P2, PT, R64, UR4, PT ;  /* 0x0000000440007c0c */ /* 0x000fe4000bf46070 */
[----:B------:R-:W-:Y:S01]  /*10a0*/  SHF.R.S32.HI R65, RZ, 0x1f, R64 ;  /* 0x0000001fff417819 */ /* 0x000fe20000011440 */
[----:B-1----:R-:W-:Y:S01]  /*10b0*/  @!P4 IMAD R42, R59, R46, RZ ;  /* 0x0000002e3b2ac224 */ /* 0x002fe200078e02ff */
[----:B------:R-:W-:Y:S02]  /*10c0*/  @!P4 MOV R50, R120 ;  /* 0x000000780032c202 */ /* 0x000fe40000000f00 */
[----:B------:R-:W-:-:S02]  /*10d0*/  ISETP.GE.AND.EX P2, PT, R65, UR5, PT, P2 ;  /* 0x0000000541007c0c */ /* 0x000fc4000bf46320 */
[----:B------:R-:W-:Y:S01]  /*10e0*/  @!P4 MOV R51, R123 ;  /* 0x0000007b0033c202 */ /* 0x000fe20000000f00 */
[----:B--2---:R-:W-:Y:S01]  /*10f0*/  @!P5 IMAD R52, R61, R36, RZ ;  /* 0x000000243d34d224 */ /* 0x004fe200078e02ff */
[C---:B------:R-:W-:Y:S01]  /*1100*/  @!P3 LEA R44, P6, R40.reuse, R44, 0x2 ;  /* 0x0000002c282cb211 */ /* 0x040fe200078c10ff */
[C---:B------:R-:W-:Y:S01]  /*1110*/  @!P4 IMAD R61, R53.reuse, R47, R42 ;  /* 0x0000002f353dc224 */ /* 0x040fe200078e022a */
[----:B------:R-:W-:Y:S01]  /*1120*/  CS2R R58, SRZ ;  /* 0x00000000003a7805 */ /* 0x000fe2000001ff00 */
[----:B------:R-:W-:Y:S01]  /*1130*/  @!P4 IMAD.WIDE.U32 R46, R53, R46, R50 ;  /* 0x0000002e352ec225 */ /* 0x000fe200078e0032 */
[----:B------:R-:W-:Y:S02]  /*1140*/  @!P3 LEA.HI.X R45, R40, R45, R41, 0x2, P6 ;  /* 0x0000002d282db211 */ /* 0x000fe400030f1429 */
[----:B------:R-:W-:Y:S01]  /*1150*/  @!P5 MOV R50, R120 ;  /* 0x000000780032d202 */ /* 0x000fe20000000f00 */
[----:B------:R-:W1:Y:S01]  /*1160*/  @!P1 LDC.64 R40, c[0x0][0x3e0] ;  /* 0x0000f800ff289b82 */ /* 0x000e620000000a00 */
[----:B------:R-:W-:Y:S01]  /*1170*/  @!P5 MOV R51, R123 ;  /* 0x0000007b0033d202 */ /* 0x000fe20000000f00 */
[----:B------:R-:W-:Y:S01]  /*1180*/  @!P5 IMAD R69, R55, R37, R52 ;  /* 0x000000253745d224 */ /* 0x000fe200078e0234 */
[----:B------:R-:W-:Y:S01]  /*1190*/  IADD3 R42, PT, PT, R43, 0x150, RZ ;  /* 0x000001502b2a7810 */ /* 0x000fe20007ffe0ff */
[----:B------:R2:W4:Y:S01]  /*11a0*/  @!P3 LDG.E.64 R58, desc[UR6][R44.64] ;  /* 0x000000062c3ab981 */ /* 0x000522000c1e1b00 */
[----:B------:R-:W-:-:S02]  /*11b0*/  @!P5 IMAD.WIDE.U32 R50, R55, R36, R50 ;  /* 0x000000243732d225 */ /* 0x000fc400078e0032 */
[----:B------:R-:W-:Y:S01]  /*11c0*/  ISETP.GE.U32.AND P3, PT, R42, UR4, PT ;  /* 0x000000042a007c0c */ /* 0x000fe2000bf66070 */
[----:B------:R-:W5:Y:S01]  /*11d0*/  @!P2 LDC.64 R36, c[0x0][0x3e0] ;  /* 0x0000f800ff24ab82 */ /* 0x000f620000000a00 */
[----:B------:R-:W-:Y:S02]  /*11e0*/  SHF.R.S32.HI R67, RZ, 0x1f, R42 ;  /* 0x0000001fff437819 */ /* 0x000fe4000001142a */
[----:B------:R-:W-:Y:S02]  /*11f0*/  @!P4 IADD3 R47, PT, PT, R47, R61, RZ ;  /* 0x0000003d2f2fc210 */ /* 0x000fe40007ffe0ff */
[----:B---3--:R-:W-:Y:S02]  /*1200*/  @!P4 LEA R52, P6, R46, R38, 0x2 ;  /* 0x000000262e34c211 */ /* 0x008fe400078c10ff */
[----:B------:R-:W-:Y:S02]  /*1210*/  ISETP.GE.AND.EX P3, PT, R67, UR5, PT, P3 ;  /* 0x0000000543007c0c */ /* 0x000fe4000bf66330 */
[----:B------:R-:W-:-:S02]  /*1220*/  CS2R R60, SRZ ;  /* 0x00000000003c7805 */ /* 0x000fc4000001ff00 */
[----:B------:R-:W-:Y:S02]  /*1230*/  @!P4 LEA.HI.X R53, R46, R39, R47, 0x2, P6 ;  /* 0x000000272e35c211 */ /* 0x000fe400030f142f */
[----:B------:R-:W-:Y:S01]  /*1240*/  @!P5 IADD3 R46, PT, PT, R51, R69, RZ ;  /* 0x00000045332ed210 */ /* 0x000fe20007ffe0ff */
[----:B------:R-:W3:Y:S01]  /*1250*/  @!P1 LDC.64 R38, c[0x0][0x390] ;  /* 0x0000e400ff269b82 */ /* 0x000ee20000000a00 */
[C---:B0-----:R-:W-:Y:S01]  /*1260*/  @!P5 LEA R48, P6, R50.reuse, R48, 0x2 ;  /* 0x000000303230d211 */ /* 0x041fe200078c10ff */
[----:B------:R3:W4:Y:S01]  /*1270*/  @!P4 LDG.E.64 R60, desc[UR6][R52.64] ;  /* 0x00000006343cc981 */ /* 0x000722000c1e1b00 */
[----:B------:R-:W-:Y:S02]  /*1280*/  IADD3 R69, PT, PT, R43, 0x160, RZ ;  /* 0x000001602b457810 */ /* 0x000fe40007ffe0ff */
[----:B------:R-:W-:Y:S02]  /*1290*/  @!P5 LEA.HI.X R49, R50, R49, R46, 0x2, P6 ;  /* 0x000000313231d211 */ /* 0x000fe400030f142e */
[----:B------:R-:W-:Y:S01]  /*12a0*/  ISETP.GE.U32.AND P4, PT, R69, UR4, PT ;  /* 0x0000000445007c0c */ /* 0x000fe2000bf86070 */
[----:B------:R-:W0:Y:S01]  /*12b0*/  @!P2 LDC.64 R46, c[0x0][0x390] ;  /* 0x0000e400ff2eab82 */ /* 0x000e220000000a00 */
[----:B------:R-:W-:Y:S01]  /*12c0*/  SHF.R.S32.HI R71, RZ, 0x1f, R69 ;  /* 0x0000001fff477819 */ /* 0x000fe20000011445 */
[----:B-1----:R-:W-:Y:S01]  /*12d0*/  @!P1 IMAD R63, R63, R40, RZ ;  /* 0x000000283f3f9224 */ /* 0x002fe200078e02ff */
[----:B------:R-:W-:-:S02]  /*12e0*/  @!P1 MOV R50, R120 ;  /* 0x0000007800329202 */ /* 0x000fc40000000f00 */
[----:B------:R-:W-:Y:S02]  /*12f0*/  @!P1 MOV R51, R123 ;  /* 0x0000007b00339202 */ /* 0x000fe40000000f00 */
[----:B------:R-:W-:Y:S01]  /*1300*/  ISETP.GE.AND.EX P4, PT, R71, UR5, PT, P4 ;  /* 0x0000000547007c0c */ /* 0x000fe2000bf86340 */
[----:B--2---:R-:W1:Y:S01]  /*1310*/  @!P3 LDC.64 R44, c[0x0][0x3e0] ;  /* 0x0000f800ff2cbb82 */ /* 0x004e620000000a00 */
[C---:B------:R-:W-:Y:S01]  /*1320*/  @!P1 IMAD R73, R54.reuse, R41, R63 ;  /* 0x0000002936499224 */ /* 0x040fe200078e023f */
[----:B------:R-:W-:Y:S01]  /*1330*/  @!P2 MOV R41, R123 ;  /* 0x0000007b0029a202 */ /* 0x000fe20000000f00 */
[----:B------:R-:W-:Y:S01]  /*1340*/  @!P1 IMAD.WIDE.U32 R50, R54, R40, R50 ;  /* 0x0000002836329225 */ /* 0x000fe200078e0032 */
[----:B------:R-:W-:-:S03]  /*1350*/  @!P2 MOV R40, R120 ;  /* 0x000000780028a202 */ /* 0x000fc60000000f00 */
[-C--:B-----5:R-:W-:Y:S01]  /*1360*/  @!P2 IMAD R65, R65, R36.reuse, RZ ;  /* 0x000000244141a224 */ /* 0x0a0fe200078e02ff */
[----:B------:R-:W-:Y:S02]  /*1370*/  IADD3 R55, PT, PT, R43, 0x180, RZ ;  /* 0x000001802b377810 */ /* 0x000fe40007ffe0ff */
[----:B------:R-:W-:Y:S02]  /*1380*/  CS2R R62, SRZ ;  /* 0x00000000003e7805 */ /* 0x000fe4000001ff00 */
[----:B------:R-:W-:Y:S01]  /*1390*/  @!P1 IADD3 R51, PT, PT, R51, R73, RZ ;  /* 0x0000004933339210 */ /* 0x000fe20007ffe0ff */
[C---:B------:R-:W-:Y:S01]  /*13a0*/  @!P2 IMAD R75, R64.reuse, R37, R65 ;  /* 0x00000025404ba224 */ /* 0x040fe200078e0241 */
[----:B------:R-:W-:Y:S01]  /*13b0*/  ISETP.GE.U32.AND P6, PT, R55, UR4, PT ;  /* 0x0000000437007c0c */ /* 0x000fe2000bfc6070 */
[----:B------:R-:W-:Y:S01]  /*13c0*/  @!P2 IMAD.WIDE.U32 R64, R64, R36, R40 ;  /* 0x000000244040a225 */ /* 0x000fe200078e0028 */
[----:B------:R-:W-:Y:S01]  /*13d0*/  SHF.R.S32.HI R73, RZ, 0x1f, R55 ;  /* 0x0000001fff497819 */ /* 0x000fe20000011437 */
[----:B------:R-:W2:Y:S01]  /*13e0*/  @!P3 LDC.64 R36, c[0x0][0x390] ;  /* 0x0000e400ff24bb82 */ /* 0x000ea20000000a00 */
[----:B------:R5:W4:Y:S01]  /*13f0*/  @!P5 LDG.E.64 R62, desc[UR6][R48.64] ;  /* 0x00000006303ed981 */ /* 0x000b22000c1e1b00 */
[----:B---3--:R-:W-:-:S02]  /*1400*/  @!P1 LEA R52, P5, R50, R38, 0x2 ;  /* 0x0000002632349211 */ /* 0x008fc400078a10ff */
[----:B------:R-:W-:-:S04]  /*1410*/  ISETP.GE.AND.EX P6, PT, R73, UR5, PT, P6 ;  /* 0x0000000549007c0c */ /* 0x000fc8000bfc6360 */
[----:B------:R-:W3:Y:S01]  /*1420*/  @!P4 LDC.64 R40, c[0x0][0x3e0] ;  /* 0x0000f800ff28cb82 */ /* 0x000ee20000000a00 */
[----:B------:R-:W-:Y:S02]  /*1430*/  @!P1 LEA.HI.X R53, R50, R39, R51, 0x2, P5 ;  /* 0x0000002732359211 */ /* 0x000fe400028f1433 */
[----:B------:R-:W-:Y:S02]  /*1440*/  @!P2 IADD3 R38, PT, PT, R65, R75, RZ ;  /* 0x0000004b4126a210 */ /* 0x000fe40007ffe0ff */
[C---:B0-----:R-:W-:Y:S01]  /*1450*/  @!P2 LEA R46, P5, R64.reuse, R46, 0x2 ;  /* 0x0000002e402ea211 */ /* 0x041fe200078a10ff */
[----:B-1----:R-:W-:Y:S01]  /*1460*/  @!P3 IMAD R67, R67, R44, RZ ;  /* 0x0000002c4343b224 */ /* 0x002fe200078e02ff */
[----:B------:R-:W-:Y:S02]  /*1470*/  @!P3 MOV R50, R120 ;  /* 0x000000780032b202 */ /* 0x000fe40000000f00 */
[----:B------:R-:W-:Y:S02]  /*1480*/  @!P3 MOV R51, R123 ;  /* 0x0000007b0033b202 */ /* 0x000fe40000000f00 */
[----:B------:R-:W-:-:S02]  /*1490*/  @!P2 LEA.HI.X R47, R64, R47, R38, 0x2, P5 ;  /* 0x0000002f402fa211 */ /* 0x000fc400028f1426 */
[----:B------:R-:W-:Y:S01]  /*14a0*/  CS2R R64, SRZ ;  /* 0x0000000000407805 */ /* 0x000fe2000001ff00 */
[C---:B-----5:R-:W-:Y:S01]  /*14b0*/  @!P3 IMAD R49, R42.reuse, R45, R67 ;  /* 0x0000002d2a31b224 */ /* 0x060fe200078e0243 */
[----:B------:R-:W-:Y:S01]  /*14c0*/  IADD3 R77, PT, PT, R43, 0x1c0, RZ ;  /* 0x000001c02b4d7810 */ /* 0x000fe20007ffe0ff */
[----:B------:R-:W-:Y:S01]  /*14d0*/  @!P3 IMAD.WIDE.U32 R50, R42, R44, R50 ;  /* 0x0000002c2a32b225 */ /* 0x000fe200078e0032 */
[----:B------:R-:W0:Y:S02]  /*14e0*/  @!P6 LDC.64 R38, c[0x0][0x3e0] ;  /* 0x0000f800ff26eb82 */ /* 0x000e240000000a00 */
[----:B------:R1:W5:Y:S01]  /*14f0*/  @!P1 LDG.E.64 R64, desc[UR6][R52.64] ;  /* 0x0000000634409981 */ /* 0x000362000c1e1b00 */
[----:B------:R-:W-:-:S05]  /*1500*/  ISETP.GE.U32.AND P1, PT, R77, UR4, PT ;  /* 0x000000044d007c0c */ /* 0x000fca000bf26070 */
[----:B------:R-:W0:Y:S01]  /*1510*/  @!P4 LDC.64 R44, c[0x0][0x390] ;  /* 0x0000e400ff2ccb82 */ /* 0x000e220000000a00 */
[----:B------:R-:W-:Y:S02]  /*1520*/  SHF.R.S32.HI R81, RZ, 0x1f, R77 ;  /* 0x0000001fff517819 */ /* 0x000fe4000001144d */
[----:B------:R-:W-:Y:S02]  /*1530*/  CS2R R66, SRZ ;  /* 0x0000000000427805 */ /* 0x000fe4000001ff00 */
[C---:B--2---:R-:W-:Y:S01]  /*1540*/  @!P3 LEA R48, P5, R50.reuse, R36, 0x2 ;  /* 0x000000243230b211 */ /* 0x044fe200078a10ff */
[----:B---3--:R-:W-:Y:S01]  /*1550*/  @!P4 IMAD R36, R71, R40, RZ ;  /* 0x000000284724c224 */ /* 0x008fe200078e02ff */
[----:B------:R-:W-:Y:S02]  /*1560*/  @!P3 IADD3 R42, PT, PT, R51, R49, RZ ;  /* 0x00000031332ab210 */ /* 0x000fe40007ffe0ff */
[----:B------:R-:W-:Y:S01]  /*1570*/  ISETP.GE.AND.EX P1, PT, R81, UR5, PT, P1 ;  /* 0x0000000551007c0c */ /* 0x000fe2000bf26310 */
[----:B------:R2:W3:Y:S01]  /*1580*/  @!P2 LDG.E.64 R66, desc[UR6][R46.64] ;  /* 0x000000062e42a981 */ /* 0x0004e2000c1e1b00 */
[----:B------:R-:W-:Y:S01]  /*1590*/  IADD3 R75, PT, PT, R43, 0x1d0, RZ ;  /* 0x000001d02b4b7810 */ /* 0x000fe20007ffe0ff */
[----:B------:R-:W-:Y:S01]  /*15a0*/  @!P4 IMAD R51, R69, R41, R36 ;  /* 0x000000294533c224 */ /* 0x000fe200078e0224 */
[----:B------:R-:W-:Y:S01]  /*15b0*/  @!P3 LEA.HI.X R49, R50, R37, R42, 0x2, P5 ;  /* 0x000000253231b211 */ /* 0x000fe200028f142a */
[----:B-1----:R-:W1:Y:S01]  /*15c0*/  @!P6 LDC.64 R52, c[0x0][0x390] ;  /* 0x0000e400ff34eb82 */ /* 0x002e620000000a00 */
[----:B------:R-:W-:-:S02]  /*15d0*/  ISETP.GE.U32.AND P2, PT, R75, UR4, PT ;  /* 0x000000044b007c0c */ /* 0x000fc4000bf46070 */
[----:B------:R-:W-:Y:S02]  /*15e0*/  SHF.R.S32.HI R83, RZ, 0x1f, R75 ;  /* 0x0000001fff537819 */ /* 0x000fe4000001144b */
[----:B------:R-:W-:Y:S02]  /*15f0*/  @!P4 MOV R36, R120 ;  /* 0x000000780024c202 */ /* 0x000fe40000000f00 */
[----:B------:R-:W-:Y:S02]  /*1600*/  @!P4 MOV R37, R123 ;  /* 0x0000007b0025c202 */ /* 0x000fe40000000f00 */
[----:B------:R-:W-:Y:S01]  /*1610*/  ISETP.GE.AND.EX P2, PT, R83, UR5, PT, P2 ;  /* 0x0000000553007c0c */ /* 0x000fe2000bf46320 */
[----:B------:R-:W-:Y:S01]  /*1620*/  @!P4 IMAD.WIDE.U32 R40, R69, R40, R36 ;  /* 0x000000284528c225 */ /* 0x000fe200078e0024 */
[----:B------:R-:W-:Y:S02]  /*1630*/  CS2R R68, SRZ ;  /* 0x0000000000447805 */ /* 0x000fe4000001ff00 */
[----:B------:R-:W1:Y:S01]  /*1640*/  @!P1 LDC.64 R36, c[0x0][0x3e0] ;  /* 0x0000f800ff249b82 */ /* 0x000e620000000a00 */
[----:B------:R-:W-:Y:S01]  /*1650*/  IADD3 R54, PT, PT, R43, 0x1e0, RZ ;  /* 0x000001e02b367810 */ /* 0x000fe20007ffe0ff */
[----:B0-----:R-:W-:Y:S01]  /*1660*/  @!P6 IMAD R42, R73, R38, RZ ;  /* 0x00000026492ae224 */ /* 0x001fe200078e02ff */
[----:B------:R-:W-:-:S02]  /*1670*/  @!P4 IADD3 R41, PT, PT, R41, R51, RZ ;  /* 0x000000332929c210 */ /* 0x000fc40007ffe0ff */
[----:B------:R-:W-:Y:S01]  /*1680*/  @!P4 LEA R44, P5, R40, R44, 0x2 ;  /* 0x0000002c282cc211 */ /* 0x000fe200078a10ff */
[----:B------:R0:W3:Y:S01]  /*1690*/  @!P3 LDG.E.64 R68, desc[UR6][R48.64] ;  /* 0x000000063044b981 */ /* 0x0000e2000c1e1b00 */
[----:B------:R-:W-:Y:S01]  /*16a0*/  ISETP.GE.U32.AND P3, PT, R54, UR4, PT ;  /* 0x0000000436007c0c */ /* 0x000fe2000bf66070 */
[----:B------:R-:W-:Y:S01]  /*16b0*/  @!P6 IMAD R39, R55, R39, R42 ;  /* 0x000000273727e224 */ /* 0x000fe200078e022a */
[----:B------:R-:W-:Y:S02]  /*16c0*/  SHF.R.S32.HI R79, RZ, 0x1f, R54 ;  /* 0x0000001fff4f7819 */ /* 0x000fe40000011436 */
[----:B------:R-:W-:Y:S02]  /*16d0*/  CS2R R70, SRZ ;  /* 0x0000000000467805 */ /* 0x000fe4000001ff00 */
[----:B------:R-:W-:Y:S01]  /*16e0*/  @!P4 LEA.HI.X R45, R40, R45, R41, 0x2, P5 ;  /* 0x0000002d282dc211 */ /* 0x000fe200028f1429 */
[----:B--2---:R-:W2:Y:S01]  /*16f0*/  @!P2 LDC.64 R46, c[0x0][0x390] ;  /* 0x0000e400ff2eab82 */ /* 0x004ea20000000a00 */
[----:B------:R-:W-:-:S02]  /*1700*/  @!P6 MOV R42, R120 ;  /* 0x00000078002ae202 */ /* 0x000fc40000000f00 */
[----:B------:R-:W-:Y:S01]  /*1710*/  @!P6 MOV R43, R123 ;  /* 0x0000007b002be202 */ /* 0x000fe20000000f00 */
[----:B------:R2:W3:Y:S01]  /*1720*/  @!P4 LDG.E.64 R70, desc[UR6][R44.64] ;  /* 0x000000062c46c981 */ /* 0x0004e2000c1e1b00 */
[----:B------:R-:W-:-:S03]  /*1730*/  ISETP.GE.AND.EX P3, PT, R79, UR5, PT, P3 ;  /* 0x000000054f007c0c */ /* 0x000fc6000bf66330 */
[----:B------:R-:W2:Y:S01]  /*1740*/  @!P2 LDC.64 R40, c[0x0][0x3e0] ;  /* 0x0000f800ff28ab82 */ /* 0x000ea20000000a00 */
[----:B------:R-:W-:Y:S01]  /*1750*/  @!P6 IMAD.WIDE.U32 R42, R55, R38, R42 ;  /* 0x00000026372ae225 */ /* 0x000fe200078e002a */
[----:B------:R-:W-:-:S06]  /*1760*/  ISETP.GE.U32.AND P5, PT, R116, UR4, PT ;  /* 0x0000000474007c0c */ /* 0x000fcc000bfa6070 */
[----:B0-----:R-:W0:Y:S01]  /*1770*/  @!P1 LDC.64 R48, c[0x0][0x390] ;  /* 0x0000e400ff309b82 */ /* 0x001e220000000a00 */
[----:B------:R-:W-:Y:S02]  /*1780*/  ISETP.GE.AND.EX P4, PT, R13, UR5, PT, P5 ;  /* 0x000000050d007c0c */ /* 0x000fe4000bf86350 */
[----:B------:R-:W-:Y:S02]  /*1790*/  @!P6 IADD3 R38, PT, PT, R43, R39, RZ ;  /* 0x000000272b26e210 */ /* 0x000fe40007ffe0ff */
[----:B-1----:R-:W-:Y:S01]  /*17a0*/  @!P6 LEA R52, P5, R42, R52, 0x2 ;  /* 0x000000342a34e211 */ /* 0x002fe200078a10ff */
[----:B------:R-:W-:-:S03]  /*17b0*/  @!P1 IMAD R50, R81, R36, RZ ;  /* 0x0000002451329224 */ /* 0x000fc600078e02ff */
[----:B------:R-:W-:Y:S02]  /*17c0*/  @!P6 LEA.HI.X R53, R42, R53, R38, 0x2, P5 ;  /* 0x000000352a35e211 */ /* 0x000fe400028f1426 */
[----:B------:R-:W1:Y:S01]  /*17d0*/  @!P3 LDC.64 R42, c[0x0][0x3e0] ;  /* 0x0000f800ff2abb82 */ /* 0x000e620000000a00 */
[----:B------:R-:W-:Y:S02]  /*17e0*/  @!P1 MOV R38, R120 ;  /* 0x0000007800269202 */ /* 0x000fe40000000f00 */
[----:B------:R-:W-:Y:S02]  /*17f0*/  @!P1 MOV R39, R123 ;  /* 0x0000007b00279202 */ /* 0x000fe40000000f00 */
[----:B------:R-:W-:Y:S01]  /*1800*/  ISETP.GE.U32.AND P5, PT, R114, UR4, PT ;  /* 0x0000000472007c0c */ /* 0x000fe2000bfa6070 */
[----:B------:R-:W-:Y:S01]  /*1810*/  @!P1 IMAD R55, R77, R37, R50 ;  /* 0x000000254d379224 */ /* 0x000fe200078e0232 */
[----:B------:R-:W-:Y:S01]  /*1820*/  CS2R R72, SRZ ;  /* 0x0000000000487805 */ /* 0x000fe2000001ff00 */
[----:B------:R-:W1:Y:S01]  /*1830*/  @!P4 LDC.64 R50, c[0x0][0x3e0] ;  /* 0x0000f800ff32cb82 */ /* 0x000e620000000a00 */
[----:B------:R-:W-:Y:S01]  /*1840*/  ISETP.GE.AND.EX P5, PT, R15, UR5, PT, P5 ;  /* 0x000000050f007c0c */ /* 0x000fe2000bfa6350 */
[----:B------:R-:W-:Y:S01]  /*1850*/  @!P1 IMAD.WIDE.U32 R36, R77, R36, R38 ;  /* 0x000000244d249225 */ /* 0x000fe200078e0026 */
[----:B------:R-:W-:-:S02]  /*1860*/  @!P2 MOV R38, R120 ;  /* 0x000000780026a202 */ /* 0x000fc40000000f00 */
[----:B------:R-:W-:Y:S01]  /*1870*/  @!P2 MOV R39, R123 ;  /* 0x0000007b0027a202 */ /* 0x000fe20000000f00 */
[----:B--2---:R-:W-:Y:S01]  /*1880*/  @!P2 IMAD R44, R83, R40, RZ ;  /* 0x00000028532ca224 */ /* 0x004fe200078e02ff */
[----:B------:R2:W3:Y:S01]  /*1890*/  @!P6 LDG.E.64 R72, desc[UR6][R52.64] ;  /* 0x000000063448e981 */ /* 0x0004e2000c1e1b00 */
[----:B------:R-:W-:Y:S02]  /*18a0*/  @!P1 IADD3 R37, PT, PT, R37, R55, RZ ;  /* 0x0000003725259210 */ /* 0x000fe40007ffe0ff */
[C---:B------:R-:W-:Y:S01]  /*18b0*/  @!P2 IMAD R77, R75.reuse, R41, R44 ;  /* 0x000000294b4da224 */ /* 0x040fe200078e022c */
[C---:B0-----:R-:W-:Y:S01]  /*18c0*/  @!P1 LEA R48, P6, R36.reuse, R48, 0x2 ;  /* 0x0000003024309211 */ /* 0x041fe200078c10ff */
[----:B------:R-:W-:Y:S01]  /*18d0*/  @!P2 IMAD.WIDE.U32 R40, R75, R40, R38 ;  /* 0x000000284b28a225 */ /* 0x000fe200078e0026 */
[----:B------:R-:W0:Y:S02]  /*18e0*/  @!P3 LDC.64 R44, c[0x0][0x390] ;  /* 0x0000e400ff2cbb82 */ /* 0x000e240000000a00 */
[----:B------:R-:W-:-:S02]  /*18f0*/  @!P1 LEA.HI.X R49, R36, R49, R37, 0x2, P6 ;  /* 0x0000003124319211 */ /* 0x000fc400030f1425 */
[----:B------:R-:W-:Y:S02]  /*1900*/  @!P2 IADD3 R41, PT, PT, R41, R77, RZ ;  /* 0x0000004d2929a210 */ /* 0x000fe40007ffe0ff */
[C---:B------:R-:W-:Y:S02]  /*1910*/  @!P2 LEA R46, P6, R40.reuse, R46, 0x2 ;  /* 0x0000002e282ea211 */ /* 0x040fe400078c10ff */
[----:B------:R-:W0:Y:S01]  /*1920*/  @!P4 LDC.64 R38, c[0x0][0x390] ;  /* 0x0000e400ff26cb82 */ /* 0x000e220000000a00 */
[----:B-1----:R-:W-:Y:S01]  /*1930*/  @!P3 IMAD R79, R79, R42, RZ ;  /* 0x0000002a4f4fb224 */ /* 0x002fe200078e02ff */
[----:B------:R-:W-:Y:S02]  /*1940*/  @!P2 LEA.HI.X R47, R40, R47, R41, 0x2, P6 ;  /* 0x0000002f282fa211 */ /* 0x000fe400030f1429 */
[----:B------:R-:W-:-:S04]  /*1950*/  @!P3 MOV R40, R120 ;  /* 0x000000780028b202 */ /* 0x000fc80000000f00 */
[----:B------:R-:W1:Y:S01]  /*1960*/  @!P5 LDC.64 R36, c[0x0][0x3e0] ;  /* 0x0000f800ff24db82 */ /* 0x000e620000000a00 */
[----:B------:R-:W-:Y:S01]  /*1970*/  @!P3 MOV R41, R123 ;  /* 0x0000007b0029b202 */ /* 0x000fe20000000f00 */
[C---:B------:R-:W-:Y:S02]  /*1980*/  @!P3 IMAD R79, R54.reuse, R43, R79 ;  /* 0x0000002b364fb224 */ /* 0x040fe400078e024f */
[----:B--2---:R-:W-:Y:S02]  /*1990*/  @!P4 IMAD R52, R13, R50, RZ ;  /* 0x000000320d34c224 */ /* 0x004fe400078e02ff */
[----:B------:R-:W-:Y:S01]  /*19a0*/  @!P3 IMAD.WIDE.U32 R42, R54, R42, R40 ;  /* 0x0000002a362ab225 */ /* 0x000fe200078e0028 */
[----:B------:R-:W-:Y:S02]  /*19b0*/  @!P4 MOV R40, R120 ;  /* 0x000000780028c202 */ /* 0x000fe40000000f00 */
[----:B------:R-:W-:Y:S01]  /*19c0*/  @!P4 MOV R41, R123 ;  /* 0x0000007b0029c202 */ /* 0x000fe20000000f00 */
[----:B------:R-:W-:-:S02]  /*19d0*/  @!P4 IMAD R53, R116, R51, R52 ;  /* 0x000000337435c224 */ /* 0x000fc400078e0234 */
[----:B------:R-:W-:Y:S02]  /*19e0*/  @!P4 IMAD.WIDE.U32 R40, R116, R50, R40 ;  /* 0x000000327428c225 */ /* 0x000fe400078e0028 */
[----:B------:R-:W2:Y:S01]  /*19f0*/  @!P5 LDC.64 R50, c[0x0][0x390] ;  /* 0x0000e400ff32db82 */ /* 0x000ea20000000a00 */
[----:B------:R-:W-:Y:S02]  /*1a00*/  @!P3 IADD3 R43, PT, PT, R43, R79, RZ ;  /* 0x0000004f2b2bb210 */ /* 0x000fe40007ffe0ff */
[C---:B0-----:R-:W-:Y:S02]  /*1a10*/  @!P3 LEA R44, P6, R42.reuse, R44, 0x2 ;  /* 0x0000002c2a2cb211 */ /* 0x041fe400078c10ff */
[----:B------:R-:W-:Y:S02]  /*1a20*/  @!P4 IADD3 R41, PT, PT, R41, R53, RZ ;  /* 0x000000352929c210 */ /* 0x000fe40007ffe0ff */
[----:B------:R-:W-:Y:S02]  /*1a30*/  @!P3 LEA.HI.X R45, R42, R45, R43, 0x2, P6 ;  /* 0x0000002d2a2db211 */ /* 0x000fe400030f142b */
[----:B------:R-:W-:Y:S01]  /*1a40*/  @!P4 LEA R42, P6, R40, R38, 0x2 ;  /* 0x00000026282ac211 */ /* 0x000fe200078c10ff */
[----:B-1----:R-:W-:-:S03]  /*1a50*/  @!P5 IMAD R38, R15, R36, RZ ;  /* 0x000000240f26d224 */ /* 0x002fc600078e02ff */
[----:B------:R-:W-:Y:S01]  /*1a60*/  @!P4 LEA.HI.X R43, R40, R39, R41, 0x2, P6 ;  /* 0x00000027282bc211 */ /* 0x000fe200030f1429 */
[----:B------:R-:W-:Y:S01]  /*1a70*/  @!P5 IMAD R41, R114, R37, R38 ;  /* 0x000000257229d224 */ /* 0x000fe200078e0226 */
[----:B------:R-:W-:Y:S02]  /*1a80*/  ISETP.GE.U32.AND P6, PT, R113, UR4, PT ;  /* 0x0000000471007c0c */ /* 0x000fe4000bfc6070 */
[----:B------:R-:W-:Y:S02]  /*1a90*/  @!P5 MOV R38, R120 ;  /* 0x000000780026d202 */ /* 0x000fe40000000f00 */
[----:B------:R-:W-:Y:S02]  /*1aa0*/  @!P5 MOV R39, R123 ;  /* 0x0000007b0027d202 */ /* 0x000fe40000000f00 */
[----:B------:R-:W-:Y:S02]  /*1ab0*/  CS2R R74, SRZ ;  /* 0x00000000004a7805 */ /* 0x000fe4000001ff00 */
[----:B------:R-:W-:Y:S01]  /*1ac0*/  ISETP.GE.AND.EX P6, PT, R16, UR5, PT, P6 ;  /* 0x0000000510007c0c */ /* 0x000fe2000bfc6360 */
[----:B------:R-:W-:-:S03]  /*1ad0*/  @!P5 IMAD.WIDE.U32 R36, R114, R36, R38 ;  /* 0x000000247224d225 */ /* 0x000fc600078e0026 */
[----:B------:R0:W5:Y:S02]  /*1ae0*/  @!P4 LDG.E.64 R74, desc[UR6][R42.64] ;  /* 0x000000062a4ac981 */ /* 0x000164000c1e1b00 */
[----:B------:R-:W-:Y:S02]  /*1af0*/  @!P5 IADD3 R37, PT, PT, R37, R41, RZ ;  /* 0x000000292525d210 */ /* 0x000fe40007ffe0ff */
[----:B--2---:R-:W-:-:S05]  /*1b00*/  @!P5 LEA R50, P4, R36, R50, 0x2 ;  /* 0x000000322432d211 */ /* 0x004fca00078810ff */
[----:B------:R-:W1:Y:S01]  /*1b10*/  @!P6 LDC.64 R40, c[0x0][0x3e0] ;  /* 0x0000f800ff28eb82 */ /* 0x000e620000000a00 */
[----:B------:R-:W-:Y:S02]  /*1b20*/  @!P5 LEA.HI.X R51, R36, R51, R37, 0x2, P4 ;  /* 0x000000332433d211 */ /* 0x000fe400020f1425 */
[----:B------:R-:W-:-:S04]  /*1b30*/  ISETP.GE.U32.AND P4, PT, R112, UR4, PT ;  /* 0x0000000470007c0c */ /* 0x000fc8000bf86070 */
[----:B------:R-:W-:Y:S01]  /*1b40*/  ISETP.GE.AND.EX P4, PT, R17, UR5, PT, P4 ;  /* 0x0000000511007c0c */ /* 0x000fe2000bf86340 */
[----:B------:R-:W2:-:S12]  /*1b50*/  @!P6 LDC.64 R38, c[0x0][0x390] ;  /* 0x0000e400ff26eb82 */ /* 0x000e980000000a00 */
[----:B------:R-:W4:Y:S01]  /*1b60*/  @!P4 LDC.64 R36, c[0x0][0x3e0] ;  /* 0x0000f800ff24cb82 */ /* 0x000f220000000a00 */
[----:B0-----:R-:W-:Y:S01]  /*1b70*/  @!P6 MOV R42, R120 ;  /* 0x00000078002ae202 */ /* 0x001fe20000000f00 */
[-C--:B-1----:R-:W-:Y:S01]  /*1b80*/  @!P6 IMAD R52, R16, R40.reuse, RZ ;  /* 0x000000281034e224 */ /* 0x082fe200078e02ff */
[----:B------:R-:W-:Y:S02]  /*1b90*/  @!P6 MOV R43, R123 ;  /* 0x0000007b002be202 */ /* 0x000fe40000000f00 */
[----:B------:R-:W-:Y:S01]  /*1ba0*/  CS2R R76, SRZ ;  /* 0x00000000004c7805 */ /* 0x000fe2000001ff00 */
[C---:B------:R-:W-:Y:S02]  /*1bb0*/  @!P6 IMAD R41, R113.reuse, R41, R52 ;  /* 0x000000297129e224 */ /* 0x040fe400078e0234 */
[----:B------:R-:W0:Y:S01]  /*1bc0*/  @!P4 LDC.64 R52, c[0x0][0x390] ;  /* 0x0000e400ff34cb82 */ /* 0x000e220000000a00 */
[----:B------:R-:W-:Y:S02]  /*1bd0*/  @!P6 IMAD.WIDE.U32 R42, R113, R40, R42 ;  /* 0x00000028712ae225 */ /* 0x000fe400078e002a */
[----:B------:R1:W3:Y:S03]  /*1be0*/  @!P5 LDG.E.64 R76, desc[UR6][R50.64] ;  /* 0x00000006324cd981 */ /* 0x0002e6000c1e1b00 */
[----:B------:R-:W-:-:S02]  /*1bf0*/  @!P6 IADD3 R40, PT, PT, R43, R41, RZ ;  /* 0x000000292b28e210 */ /* 0x000fc40007ffe0ff */
[----:B--2---:R-:W-:-:S04]  /*1c00*/  @!P6 LEA R38, P5, R42, R38, 0x2 ;  /* 0x000000262a26e211 */ /* 0x004fc800078a10ff */
[----:B------:R-:W-:Y:S01]  /*1c10*/  @!P6 LEA.HI.X R39, R42, R39, R40, 0x2, P5 ;  /* 0x000000272a27e211 */ /* 0x000fe200028f1428 */
[----:B----4-:R-:W-:Y:S01]  /*1c20*/  @!P4 IMAD R41, R17, R36, RZ ;  /* 0x000000241129c224 */ /* 0x010fe200078e02ff */
[----:B------:R-:W-:Y:S02]  /*1c30*/  ISETP.GE.U32.AND P5, PT, R111, UR4, PT ;  /* 0x000000046f007c0c */ /* 0x000fe4000bfa6070 */
[----:B------:R-:W-:Y:S01]  /*1c40*/  @!P4 MOV R40, R120 ;  /* 0x000000780028c202 */ /* 0x000fe20000000f00 */
[----:B------:R-:W-:Y:S01]  /*1c50*/  @!P4 IMAD R37, R112, R37, R41 ;  /* 0x000000257025c224 */ /* 0x000fe200078e0229 */
[----:B------:R-:W-:Y:S02]  /*1c60*/  @!P4 MOV R41, R123 ;  /* 0x0000007b0029c202 */ /* 0x000fe40000000f00 */
[----:B------:R-:W-:Y:S02]  /*1c70*/  CS2R R78, SRZ ;  /* 0x00000000004e7805 */ /* 0x000fe4000001ff00 */
[----:B------:R-:W-:Y:S01]  /*1c80*/  ISETP.GE.AND.EX P5, PT, R18, UR5, PT, P5 ;  /* 0x0000000512007c0c */ /* 0x000fe2000bfa6350 */
[----:B------:R-:W-:-:S03]  /*1c90*/  @!P4 IMAD.WIDE.U32 R40, R112, R36, R40 ;  /* 0x000000247028c225 */ /* 0x000fc600078e0028 */
[----:B------:R2:W4:Y:S02]  /*1ca0*/  @!P6 LDG.E.64 R78, desc[UR6][R38.64] ;  /* 0x00000006264ee981 */ /* 0x000524000c1e1b00 */
[----:B------:R-:W-:Y:S02]  /*1cb0*/  @!P4 IADD3 R36, PT, PT, R41, R37, RZ ;  /* 0x000000252924c210 */ /* 0x000fe40007ffe0ff */
[----:B0-----:R-:W-:-:S05]  /*1cc0*/  @!P4 LEA R52, P6, R40, R52, 0x2 ;  /* 0x000000342834c211 */ /* 0x001fca00078c10ff */
[----:B------:R-:W0:Y:S01]  /*1cd0*/  @!P5 LDC.64 R42, c[0x0][0x390] ;  /* 0x0000e400ff2adb82 */ /* 0x000e220000000a00 */
[----:B------:R-:W-:Y:S02]  /*1ce0*/  @!P4 LEA.HI.X R53, R40, R53, R36, 0x2, P6 ;  /* 0x000000352835c211 */ /* 0x000fe400030f1424 */
[----:B------:R-:W-:-:S05]  /*1cf0*/  ISETP.GE.U32.AND P6, PT, R110, UR4, PT ;  /* 0x000000046e007c0c */ /* 0x000fca000bfc6070 */
[----:B------:R-:W0:Y:S01]  /*1d00*/  @!P5 LDC.64 R40, c[0x0][0x3e0] ;  /* 0x0000f800ff28db82 */ /* 0x000e220000000a00 */
[----:B------:R-:W-:-:S13]  /*1d10*/  ISETP.GE.AND.EX P6, PT, R19, UR5, PT, P6 ;  /* 0x0000000513007c0c */ /* 0x000fda000bfc6360 */
[----:B------:R-:W0:Y:S01]  /*1d20*/  @!P6 LDC.64 R36, c[0x0][0x3e0] ;  /* 0x0000f800ff24eb82 */ /* 0x000e220000000a00 */
[----:B-1----:R-:W-:Y:S02]  /*1d30*/  @!P5 MOV R51, R123 ;  /* 0x0000007b0033d202 */ /* 0x002fe40000000f00 */
[----:B------:R-:W-:-:S05]  /*1d40*/  CS2R R80, SRZ ;  /* 0x0000000000507805 */ /* 0x000fca000001ff00 */
[----:B--2---:R-:W1:Y:S01]  /*1d50*/  @!P6 LDC.64 R38, c[0x0][0x390] ;  /* 0x0000e400ff26eb82 */ /* 0x004e620000000a00 */
[----:B------:R-:W2:Y:S01]  /*1d60*/  @!P4 LDG.E.64 R80, desc[UR6][R52.64] ;  /* 0x000000063450c981 */ /* 0x000ea2000c1e1b00 */
[----:B0-----:R-:W-:-:S04]  /*1d70*/  @!P5 IMAD R50, R18, R40, RZ ;  /* 0x000000281232d224 */ /* 0x001fc800078e02ff */
[----:B------:R-:W-:Y:S01]  /*1d80*/  @!P5 IMAD R41, R111, R41, R50 ;  /* 0x000000296f29d224 */ /* 0x000fe200078e0232 */
[----:B------:R-:W-:-:S05]  /*1d90*/  @!P5 MOV R50, R120 ;  /* 0x000000780032d202 */ /* 0x000fca0000000f00 */
[----:B------:R-:W-:-:S05]  /*1da0*/  @!P5 IMAD.WIDE.U32 R50, R111, R40, R50 ;  /* 0x000000286f32d225 */ /* 0x000fca00078e0032 */
[----:B------:R-:W-:Y:S02]  /*1db0*/  @!P5 IADD3 R40, PT, PT, R51, R41, RZ ;  /* 0x000000293328d210 */ /* 0x000fe40007ffe0ff */
[----:B------:R-:W-:Y:S01]  /*1dc0*/  @!P5 LEA R42, P4, R50, R42, 0x2 ;  /* 0x0000002a322ad211 */ /* 0x000fe200078810ff */
[----:B------:R-:W-:-:S03]  /*1dd0*/  @!P6 IMAD R41, R19, R36, RZ ;  /* 0x000000241329e224 */ /* 0x000fc600078e02ff */
        /* <DEDUP_REMOVED lines=8> */
[----:B------:R0:W2:Y:S02]  /*1e60*/  @!P5 LDG.E.64 R82, desc[UR6][R42.64] ;  /* 0x000000062a52d981 */ /* 0x0000a4000c1e1b00 */
[----:B------:R-:W-:Y:S02]  /*1e70*/  @!P6 IADD3 R36, PT, PT, R41, R37, RZ ;  /* 0x000000252924e210 */ /* 0x000fe40007ffe0ff */
[----:B-1----:R-:W-:-:S04]  /*1e80*/  @!P6 LEA R50, P5, R40, R38, 0x2 ;  /* 0x000000262832e211 */ /* 0x002fc800078a10ff */
[----:B------:R-:W-:Y:S01]  /*1e90*/  @!P6 LEA.HI.X R51, R40, R39, R36, 0x2, P5 ;  /* 0x000000272833e211 */ /* 0x000fe200028f1424 */
[----:B0-----:R-:W0:Y:S01]  /*1ea0*/  @!P4 LDC.64 R42, c[0x0][0x390] ;  /* 0x0000e400ff2acb82 */ /* 0x001e220000000a00 */
[----:B------:R-:W-:-:S07]  /*1eb0*/  ISETP.GE.U32.AND P5, PT, R9, UR4, PT ;  /* 0x0000000409007c0c */ /* 0x000fce000bfa6070 */
[----:B------:R-:W1:Y:S01]  /*1ec0*/  @!P4 LDC.64 R40, c[0x0][0x3e0] ;  /* 0x0000f800ff28cb82 */ /* 0x000e620000000a00 */
[----:B------:R-:W-:Y:S02]  /*1ed0*/  ISETP.GE.AND.EX P5, PT, R105, UR5, PT, P5 ;  /* 0x0000000569007c0c */ /* 0x000fe4000bfa6350 */
[----:B------:R-:W-:Y:S02]  /*1ee0*/  @!P4 MOV R52, R120 ;  /* 0x000000780034c202 */ /* 0x000fe40000000f00 */
[----:B------:R-:W-:-:S09]  /*1ef0*/  @!P4 MOV R53, R123 ;  /* 0x0000007b0035c202 */ /* 0x000fd20000000f00 */
[----:B------:R-:W0:Y:S01]  /*1f00*/  @!P5 LDC.64 R36, c[0x0][0x3e0] ;  /* 0x0000f800ff24db82 */ /* 0x000e220000000a00 */
[----:B------:R-:W-:-:S06]  /*1f10*/  CS2R R84, SRZ ;  /* 0x0000000000547805 */ /* 0x000fcc000001ff00 */
[----:B------:R0:W2:Y:S01]  /*1f20*/  @!P6 LDG.E.64 R84, desc[UR6][R50.64] ;  /* 0x000000063254e981 */ /* 0x0000a2000c1e1b00 */
[----:B-1----:R-:W-:-:S04]  /*1f30*/  @!P4 IMAD R38, R104, R40, RZ ;  /* 0x000000286826c224 */ /* 0x002fc800078e02ff */
[C---:B------:R-:W-:Y:S02]  /*1f40*/  @!P4 IMAD R41, R8.reuse, R41, R38 ;  /* 0x000000290829c224 */ /* 0x040fe400078e0226 */
[----:B------:R-:W1:Y:S01]  /*1f50*/  @!P5 LDC.64 R38, c[0x0][0x390] ;  /* 0x0000e400ff26db82 */ /* 0x000e620000000a00 */
[----:B------:R-:W-:-:S05]  /*1f60*/  @!P4 IMAD.WIDE.U32 R52, R8, R40, R52 ;  /* 0x000000280834c225 */ /* 0x000fca00078e0034 */
[----:B------:R-:W-:Y:S02]  /*1f70*/  @!P4 IADD3 R40, PT, PT, R53, R41, RZ ;  /* 0x000000293528c210 */ /* 0x000fe40007ffe0ff */
[C---:B0-----:R-:W-:Y:S01]  /*1f80*/  @!P4 LEA R42, P6, R52.reuse, R42, 0x2 ;  /* 0x0000002a342ac211 */ /* 0x041fe200078c10ff */
[----:B------:R-:W-:Y:S01]  /*1f90*/  @!P5 IMAD R54, R105, R36, RZ ;  /* 0x000000246936d224 */ /* 0x000fe200078e02ff */
[----:B------:R-:W-:Y:S02]  /*1fa0*/  @!P5 MOV R41, R123 ;  /* 0x0000007b0029d202 */ /* 0x000fe40000000f00 */
[----:B------:R-:W-:Y:S02]  /*1fb0*/  @!P4 LEA.HI.X R43, R52, R43, R40, 0x2, P6 ;  /* 0x0000002b342bc211 */ /* 0x000fe400030f1428 */
[----:B------:R-:W-:Y:S02]  /*1fc0*/  @!P5 MOV R40, R120 ;  /* 0x000000780028d202 */ /* 0x000fe40000000f00 */
[----:B------:R-:W-:-:S02]  /*1fd0*/  CS2R R86, SRZ ;  /* 0x0000000000567805 */ /* 0x000fc4000001ff00 */
[----:B------:R-:W-:Y:S01]  /*1fe0*/  ISETP.GE.U32.AND P6, PT, R10, UR4, PT ;  /* 0x000000040a007c0c */ /* 0x000fe2000bfc6070 */
[C---:B------:R-:W-:Y:S02]  /*1ff0*/  @!P5 IMAD R37, R9.reuse, R37, R54 ;  /* 0x000000250925d224 */ /* 0x040fe400078e0236 */
[----:B------:R-:W-:Y:S01]  /*2000*/  @!P5 IMAD.WIDE.U32 R40, R9, R36, R40 ;  /* 0x000000240928d225 */ /* 0x000fe200078e0028 */
[----:B------:R-:W-:Y:S01]  /*2010*/  ISETP.GE.AND.EX P6, PT, R106, UR5, PT, P6 ;  /* 0x000000056a007c0c */ /* 0x000fe2000bfc6360 */
[----:B------:R0:W2:Y:S03]  /*2020*/  @!P4 LDG.E.64 R86, desc[UR6][R42.64] ;  /* 0x000000062a56c981 */ /* 0x0000a6000c1e1b00 */
[----:B------:R-:W-:Y:S02]  /*2030*/  @!P5 IADD3 R36, PT, PT, R41, R37, RZ ;  /* 0x000000252924d210 */ /* 0x000fe40007ffe0ff */
[----:B-1----:R-:W-:-:S04]  /*2040*/  @!P5 LEA R50, P4, R40, R38, 0x2 ;  /* 0x000000262832d211 */ /* 0x002fc800078810ff */
[----:B------:R-:W-:Y:S02]  /*2050*/  @!P5 LEA.HI.X R51, R40, R39, R36, 0x2, P4 ;  /* 0x000000272833d211 */ /* 0x000fe400020f1424 */
[----:B------:R-:W-:Y:S01]  /*2060*/  ISETP.GE.U32.AND P4, PT, R115, UR4, PT ;  /* 0x0000000473007c0c */ /* 0x000fe2000bf86070 */
[----:B0-----:R-:W0:Y:S03]  /*2070*/  @!P6 LDC.64 R42, c[0x0][0x3e0] ;  /* 0x0000f800ff2aeb82 */ /* 0x001e260000000a00 */
[----:B------:R-:W-:-:S05]  /*2080*/  ISETP.GE.AND.EX P4, PT, R14, UR5, PT, P4 ;  /* 0x000000050e007c0c */ /* 0x000fca000bf86340 */
[----:B------:R-:W1:Y:S08]  /*2090*/  @!P6 LDC.64 R38, c[0x0][0x390] ;  /* 0x0000e400ff26eb82 */ /* 0x000e700000000a00 */
[----:B------:R-:W5:Y:S01]  /*20a0*/  @!P4 LDC.64 R36, c[0x0][0x3e0] ;  /* 0x0000f800ff24cb82 */ /* 0x000f620000000a00 */
[----:B------:R-:W-:-:S07]  /*20b0*/  @!P6 MOV R53, R123 ;  /* 0x0000007b0035e202 */ /* 0x000fce0000000f00 */
[----:B------:R-:W3:Y:S01]  /*20c0*/  @!P4 LDC.64 R40, c[0x0][0x390] ;  /* 0x0000e400ff28cb82 */ /* 0x000ee20000000a00 */
[----:B0-----:R-:W-:-:S04]  /*20d0*/  @!P6 IMAD R52, R106, R42, RZ ;  /* 0x0000002a6a34e224 */ /* 0x001fc800078e02ff */
[C---:B------:R-:W-:Y:S01]  /*20e0*/  @!P6 IMAD R91, R10.reuse, R43, R52 ;  /* 0x0000002b0a5be224 */ /* 0x040fe200078e0234 */
[----:B------:R-:W-:Y:S02]  /*20f0*/  @!P6 MOV R52, R120 ;  /* 0x000000780034e202 */ /* 0x000fe40000000f00 */
[----:B------:R-:W-:Y:S02]  /*2100*/  CS2R R88, SRZ ;  /* 0x0000000000587805 */ /* 0x000fe4000001ff00 */
[----:B------:R-:W-:Y:S01]  /*2110*/  @!P4 MOV R43, R123 ;  /* 0x0000007b002bc202 */ /* 0x000fe20000000f00 */
[----:B------:R-:W-:Y:S01]  /*2120*/  @!P6 IMAD.WIDE.U32 R52, R10, R42, R52 ;  /* 0x0000002a0a34e225 */ /* 0x000fe200078e0034 */
[----:B------:R-:W-:Y:S02]  /*2130*/  @!P4 MOV R42, R120 ;  /* 0x00000078002ac202 */ /* 0x000fe40000000f00 */
[----:B------:R-:W2:Y:S01]  /*2140*/  @!P5 LDG.E.64 R88, desc[UR6][R50.64] ;  /* 0x000000063258d981 */ /* 0x000ea2000c1e1b00 */
[----:B-----5:R-:W-:-:S04]  /*2150*/  @!P4 IMAD R54, R14, R36, RZ ;  /* 0x000000240e36c224 */ /* 0x020fc800078e02ff */
[C---:B------:R-:W-:Y:S02]  /*2160*/  @!P4 IMAD R55, R115.reuse, R37, R54 ;  /* 0x000000257337c224 */ /* 0x040fe400078e0236 */
[----:B------:R-:W-:Y:S01]  /*2170*/  @!P4 IMAD.WIDE.U32 R36, R115, R36, R42 ;  /* 0x000000247324c225 */ /* 0x000fe200078e002a */
[----:B------:R-:W-:Y:S02]  /*2180*/  @!P6 IADD3 R43, PT, PT, R53, R91, RZ ;  /* 0x0000005b352be210 */ /* 0x000fe40007ffe0ff */
[C---:B-1----:R-:W-:Y:S02]  /*2190*/  @!P6 LEA R42, P5, R52.reuse, R38, 0x2 ;  /* 0x00000026342ae211 */ /* 0x042fe400078a10ff */
[----:B------:R-:W-:Y:S02]  /*21a0*/  @!P4 IADD3 R37, PT, PT, R37, R55, RZ ;  /* 0x000000372525c210 */ /* 0x000fe40007ffe0ff */
[----:B------:R-:W-:Y:S02]  /*21b0*/  @!P6 LEA.HI.X R43, R52, R39, R43, 0x2, P5 ;  /* 0x00000027342be211 */ /* 0x000fe400028f142b */
[----:B---3--:R-:W-:-:S04]  /*21c0*/  @!P4 LEA R40, P5, R36, R40, 0x2 ;  /* 0x000000282428c211 */ /* 0x008fc800078a10ff */
[----:B------:R-:W-:Y:S02]  /*21d0*/  @!P4 LEA.HI.X R41, R36, R41, R37, 0x2, P5 ;  /* 0x000000292429c211 */ /* 0x000fe400028f1425 */
[----:B------:R-:W-:Y:S02]  /*21e0*/  ISETP.GE.U32.AND P5, PT, R11, UR4, PT ;  /* 0x000000040b007c0c */ /* 0x000fe4000bfa6070 */
[----:B------:R-:W-:Y:S02]  /*21f0*/  CS2R R90, SRZ ;  /* 0x00000000005a7805 */ /* 0x000fe4000001ff00 */
[----:B------:R-:W-:-:S04]  /*2200*/  ISETP.GE.AND.EX P5, PT, R107, UR5, PT, P5 ;  /* 0x000000056b007c0c */ /* 0x000fc8000bfa6350 */
[----:B------:R0:W3:Y:S09]  /*2210*/  @!P4 LDG.E.64 R90, desc[UR6][R40.64] ;  /* 0x00000006285ac981 */ /* 0x0000f2000c1e1b00 */
[----:B------:R-:W1:Y:S08]  /*2220*/  @!P5 LDC.64 R36, c[0x0][0x3e0] ;  /* 0x0000f800ff24db82 */ /* 0x000e700000000a00 */
[----:B------:R-:W5:Y:S01]  /*2230*/  @!P5 LDC.64 R38, c[0x0][0x390] ;  /* 0x0000e400ff26db82 */ /* 0x000f620000000a00 */
[----:B0-----:R-:W-:-:S02]  /*2240*/  @!P5 MOV R40, R120 ;  /* 0x000000780028d202 */ /* 0x001fc40000000f00 */
[----:B------:R-:W-:Y:S02]  /*2250*/  @!P5 MOV R41, R123 ;  /* 0x0000007b0029d202 */ /* 0x000fe40000000f00 */
[----:B------:R-:W-:-:S06]  /*2260*/  CS2R R92, SRZ ;  /* 0x00000000005c7805 */ /* 0x000fcc000001ff00 */
[----:B------:R-:W2:Y:S01]  /*2270*/  @!P6 LDG.E.64 R92, desc[UR6][R42.64] ;  /* 0x000000062a5ce981 */ /* 0x000ea2000c1e1b00 */
[----:B-1----:R-:W-:-:S04]  /*2280*/  @!P5 IMAD R50, R107, R36, RZ ;  /* 0x000000246b32d224 */ /* 0x002fc800078e02ff */
[C---:B------:R-:W-:Y:S02]  /*2290*/  @!P5 IMAD R51, R11.reuse, R37, R50 ;  /* 0x000000250b33d224 */ /* 0x040fe400078e0232 */
[----:B------:R-:W-:-:S05]  /*22a0*/  @!P5 IMAD.WIDE.U32 R36, R11, R36, R40 ;  /* 0x000000240b24d225 */ /* 0x000fca00078e0028 */
[----:B------:R-:W-:Y:S02]  /*22b0*/  @!P5 IADD3 R37, PT, PT, R37, R51, RZ ;  /* 0x000000332525d210 */ /* 0x000fe40007ffe0ff */
[----:B-----5:R-:W-:-:S04]  /*22c0*/  @!P5 LEA R40, P6, R36, R38, 0x2 ;  /* 0x000000262428d211 */ /* 0x020fc800078c10ff */
[----:B------:R-:W-:Y:S02]  /*22d0*/  @!P5 LEA.HI.X R41, R36, R39, R37, 0x2, P6 ;  /* 0x000000272429d211 */ /* 0x000fe400030f1425 */
[----:B------:R-:W-:-:S04]  /*22e0*/  ISETP.GE.U32.AND P6, PT, R12, UR4, PT ;  /* 0x000000040c007c0c */ /* 0x000fc8000bfc6070 */
[----:B------:R-:W-:-:S13]  /*22f0*/  ISETP.GE.AND.EX P6, PT, R108, UR5, PT, P6 ;  /* 0x000000056c007c0c */ /* 0x000fda000bfc6360 */
[----:B------:R-:W0:Y:S01]  /*2300*/  @!P6 LDC.64 R38, c[0x0][0x3e0] ;  /* 0x0000f800ff26eb82 */ /* 0x000e220000000a00 */
[----:B------:R-:W-:Y:S02]  /*2310*/  CS2R R94, SRZ ;  /* 0x00000000005e7805 */ /* 0x000fe4000001ff00 */
[----:B------:R-:W-:-:S04]  /*2320*/  CS2R R96, SRZ ;  /* 0x0000000000607805 */ /* 0x000fc8000001ff00 */
[----:B------:R1:W5:Y:S01]  /*2330*/  @!P5 LDG.E.64 R94, desc[UR6][R40.64] ;  /* 0x00000006285ed981 */ /* 0x000362000c1e1b00 */
[----:B------:R-:W4:Y:S01]  /*2340*/  @!P6 LDC.64 R36, c[0x0][0x390] ;  /* 0x0000e400ff24eb82 */ /* 0x000f220000000a00 */
[----:B------:R-:W-:Y:S02]  /*2350*/  CS2R R98, SRZ ;  /* 0x0000000000627805 */ /* 0x000fe4000001ff00 */
[----:B------:R-:W5:Y:S01]  /*2360*/  @!P1 LDG.E.64 R96, desc[UR6][R48.64] ;  /* 0x0000000630609981 */ /* 0x000f62000c1e1b00 */
[----:B------:R-:W-:-:S03]  /*2370*/  CS2R R100, SRZ ;  /* 0x0000000000647805 */ /* 0x000fc6000001ff00 */
[----:B------:R-:W5:Y:S01]  /*2380*/  @!P2 LDG.E.64 R98, desc[UR6][R46.64] ;  /* 0x000000062e62a981 */ /* 0x000f62000c1e1b00 */
[----:B-1----:R-:W-:Y:S02]  /*2390*/  @!P6 MOV R40, R120 ;  /* 0x000000780028e202 */ /* 0x002fe40000000f00 */
[----:B------:R-:W-:Y:S02]  /*23a0*/  @!P6 MOV R41, R123 ;  /* 0x0000007b0029e202 */ /* 0x000fe40000000f00 */
[----:B------:R-:W-:Y:S01]  /*23b0*/  CS2R R102, SRZ ;  /* 0x0000000000667805 */ /* 0x000fe2000001ff00 */
[----:B------:R-:W5:Y:S01]  /*23c0*/  @!P3 LDG.E.64 R100, desc[UR6][R44.64] ;  /* 0x000000062c64b981 */ /* 0x000f62000c1e1b00 */
[-C--:B0-----:R-:W-:Y:S02]  /*23d0*/  @!P6 IMAD R50, R108, R38.reuse, RZ ;  /* 0x000000266c32e224 */ /* 0x081fe400078e02ff */
[----:B------:R-:W-:-:S04]  /*23e0*/  @!P6 IMAD.WIDE.U32 R40, R12, R38, R40 ;  /* 0x000000260c28e225 */ /* 0x000fc800078e0028 */
[----:B------:R-:W-:Y:S01]  /*23f0*/  @!P6 IMAD R39, R12, R39, R50 ;  /* 0x000000270c27e224 */ /* 0x000fe200078e0232 */
[----:B----4-:R-:W-:-:S04]  /*2400*/  @!P6 LEA R36, P1, R40, R36, 0x2 ;  /* 0x000000242824e211 */ /* 0x010fc800078210ff */
[----:B------:R-:W-:-:S04]  /*2410*/  @!P6 IADD3 R38, PT, PT, R41, R39, RZ ;  /* 0x000000272926e210 */ /* 0x000fc80007ffe0ff */
[----:B------:R-:W-:-:S05]  /*2420*/  @!P6 LEA.HI.X R37, R40, R37, R38, 0x2, P1 ;  /* 0x000000252825e211 */ /* 0x000fca00008f1426 */
[----:B------:R0:W4:Y:S01]  /*2430*/  @!P6 LDG.E.64 R102, desc[UR6][R36.64] ;  /* 0x000000062466e981 */ /* 0x000122000c1e1b00 */
[----:B------:R-:W-:Y:S01]  /*2440*/  FADD.FTZ R38, R20, R21 ;  /* 0x0000001514267221 */ /* 0x000fe20000010000 */
[----:B------:R-:W-:-:S03]  /*2450*/  FADD.FTZ R41, R22, R23 ;  /* 0x0000001716297221 */ /* 0x000fc60000010000 */
[----:B------:R-:W-:Y:S01]  /*2460*/  FADD.FTZ R38, RZ, R38 ;  /* 0x00000026ff267221 */ /* 0x000fe20000010000 */
[----:B------:R-:W-:-:S03]  /*2470*/  FMUL.FTZ R39, R21, R21 ;  /* 0x0000001515277220 */ /* 0x000fc60000410000 */
[----:B------:R-:W-:Y:S01]  /*2480*/  FADD.FTZ R38, R38, R41 ;  /* 0x0000002926267221 */ /* 0x000fe20000010000 */
[----:B0-----:R-:W-:Y:S01]  /*2490*/  FADD.FTZ R37, R24, R25 ;  /* 0x0000001918257221 */ /* 0x001fe20000010000 */
[----:B------:R-:W-:-:S03]  /*24a0*/  FMUL.FTZ R43, R23, R23 ;  /* 0x00000017172b7220 */ /* 0x000fc60000410000 */
[----:B------:R-:W-:Y:S01]  /*24b0*/  FADD.FTZ R37, R38, R37 ;  /* 0x0000002526257221 */ /* 0x000fe20000010000 */
[----:B------:R-:W-:Y:S01]  /*24c0*/  FADD.FTZ R38, R26, R27 ;  /* 0x0000001b1a267221 */ /* 0x000fe20000010000 */
[----:B------:R-:W-:Y:S01]  /*24d0*/  FFMA.FTZ R39, R20, R20, R39 ;  /* 0x0000001414277223 */ /* 0x000fe20000010027 */
[----:B------:R-:W-:Y:S02]  /*24e0*/  FFMA.FTZ R40, R22, R22, R43 ;  /* 0x0000001616287223 */ /* 0x000fe4000001002b */
[----:B------:R-:W-:Y:S01]  /*24f0*/  FADD.FTZ R37, R37, R38 ;  /* 0x0000002625257221 */ /* 0x000fe20000010000 */
[----:B------:R-:W-:Y:S01]  /*2500*/  FADD.FTZ R38, R74, R75 ;  /* 0x0000004b4a267221 */ /* 0x000fe20000010000 */
[----:B------:R-:W-:Y:S01]  /*2510*/  FADD.FTZ R39, RZ, R39 ;  /* 0x00000027ff277221 */ /* 0x000fe20000010000 */
[----:B------:R-:W-:Y:S01]  /*2520*/  FMUL.FTZ R43, R25, R25 ;  /* 0x00000019192b7220 */ /* 0x000fe20000410000 */
[----:B------:R-:W-:Y:S01]  /*2530*/  FMUL.FTZ R41, R27, R27 ;  /* 0x0000001b1b297220 */ /* 0x000fe20000410000 */
[----:B------:R-:W-:Y:S01]  /*2540*/  FADD.FTZ R37, R37, R38 ;  /* 0x0000002625257221 */ /* 0x000fe20000010000 */
[----:B------:R-:W-:Y:S01]  /*2550*/  FADD.FTZ R39, R39, R40 ;  /* 0x0000002827277221 */ /* 0x000fe20000010000 */
[----:B------:R-:W-:Y:S01]  /*2560*/  FFMA.FTZ R36, R24, R24, R43 ;  /* 0x0000001818247223 */ /* 0x000fe2000001002b */
[----:B------:R-:W-:Y:S01]  /*2570*/  FADD.FTZ R38, R28, R29 ;  /* 0x0000001d1c267221 */ /* 0x000fe20000010000 */
[----:B------:R-:W-:-:S02]  /*2580*/  FFMA.FTZ R41, R26, R26, R41 ;  /* 0x0000001a1a297223 */ /* 0x000fc40000010029 */
[----:B------:R-:W-:Y:S01]  /*2590*/  FADD.FTZ R36, R39, R36 ;  /* 0x0000002427247221 */ /* 0x000fe20000010000 */
        /* <DEDUP_REMOVED lines=8> */
[----:B------:R-:W-:Y:S01]  /*2620*/  FFMA.FTZ R41, R28, R28, R41 ;  /* 0x0000001c1c297223 */ /* 0x000fe20000010029 */
[----:B------:R-:W-:Y:S01]  /*2630*/  FADD.FTZ R36, R36, R39 ;  /* 0x0000002724247221 */ /* 0x000fe20000010000 */
        /* <DEDUP_REMOVED lines=9> */
[----:B------:R-:W-:-:S03]  /*26d0*/  FMUL.FTZ R39, R35, R35 ;  /* 0x0000002323277220 */ /* 0x000fc60000410000 */
[----:B------:R-:W-:Y:S01]  /*26e0*/  FADD.FTZ R36, R36, R41 ;  /* 0x0000002924247221 */ /* 0x000fe20000010000 */
[----:B------:R-:W-:-:S04]  /*26f0*/  FFMA.FTZ R39, R34, R34, R39 ;  /* 0x0000002222277223 */ /* 0x000fc80000010027 */
[----:B------:R-:W-:Y:S01]  /*2700*/  FADD.FTZ R36, R36, R39 ;  /* 0x0000002724247221 */ /* 0x000fe20000010000 */
[----:B------:R-:W-:-:S04]  /*2710*/  FMUL.FTZ R39, R57, R57 ;  /* 0x0000003939277220 */ /* 0x000fc80000410000 */
[----:B------:R-:W-:Y:S01]  /*2720*/  FFMA.FTZ R39, R56, R56, R39 ;  /* 0x0000003838277223 */ /* 0x000fe20000010027 */
[----:B---3--:R-:W-:Y:S01]  /*2730*/  FADD.FTZ R38, R90, R91 ;  /* 0x0000005b5a267221 */ /* 0x008fe20000010000 */
[----:B------:R-:W-:-:S03]  /*2740*/  FMUL.FTZ R41, R91, R91 ;  /* 0x0000005b5b297220 */ /* 0x000fc60000410000 */
[----:B------:R-:W-:Y:S01]  /*2750*/  FADD.FTZ R37, R37, R38 ;  /* 0x0000002625257221 */ /* 0x000fe20000010000 */
[----:B------:R-:W-:Y:S01]  /*2760*/  FADD.FTZ R38, R56, R57 ;  /* 0x0000003938267221 */ /* 0x000fe20000010000 */
[----:B------:R-:W-:-:S03]  /*2770*/  FFMA.FTZ R41, R90, R90, R41 ;  /* 0x0000005a5a297223 */ /* 0x000fc60000010029 */
[----:B------:R-:W-:Y:S01]  /*2780*/  FADD.FTZ R37, R37, R38 ;  /* 0x0000002625257221 */ /* 0x000fe20000010000 */
[----:B------:R-:W-:Y:S01]  /*2790*/  FADD.FTZ R38, R76, R77 ;  /* 0x0000004d4c267221 */ /* 0x000fe20000010000 */
[----:B------:R-:W-:Y:S01]  /*27a0*/  FADD.FTZ R36, R36, R41 ;  /* 0x0000002924247221 */ /* 0x000fe20000010000 */
[----:B------:R-:W-:Y:S02]  /*27b0*/  FMUL.FTZ R41, R77, R77 ;  /* 0x0000004d4d297220 */ /* 0x000fe40000410000 */
[----:B------:R-:W-:Y:S01]  /*27c0*/  FADD.FTZ R37, R37, R38 ;  /* 0x0000002625257221 */ /* 0x000fe20000010000 */
[----:B------:R-:W-:Y:S01]  /*27d0*/  FADD.FTZ R38, R58, R59 ;  /* 0x0000003b3a267221 */ /* 0x000fe20000010000 */
[----:B------:R-:W-:Y:S01]  /*27e0*/  FADD.FTZ R36, R36, R39 ;  /* 0x0000002724247221 */ /* 0x000fe20000010000 */
[----:B------:R-:W-:Y:S02]  /*27f0*/  FFMA.FTZ R41, R76, R76, R41 ;  /* 0x0000004c4c297223 */ /* 0x000fe40000010029 */
[----:B------:R-:W-:Y:S01]  /*2800*/  FADD.FTZ R37, R37, R38 ;  /* 0x0000002625257221 */ /* 0x000fe20000010000 */
[----:B------:R-:W-:Y:S01]  /*2810*/  FADD.FTZ R38, R78, R79 ;  /* 0x0000004f4e267221 */ /* 0x000fe20000010000 */
[----:B------:R-:W-:Y:S01]  /*2820*/  FMUL.FTZ R39, R59, R59 ;  /* 0x0000003b3b277220 */ /* 0x000fe20000410000 */
[----:B------:R-:W-:Y:S01]  /*2830*/  FADD.FTZ R36, R36, R41 ;  /* 0x0000002924247221 */ /* 0x000fe20000010000 */
[----:B------:R-:W-:Y:S01]  /*2840*/  FMUL.FTZ R41, R79, R79 ;  /* 0x0000004f4f297220 */ /* 0x000fe20000410000 */
[----:B------:R-:W-:Y:S01]  /*2850*/  FADD.FTZ R37, R37, R38 ;  /* 0x0000002625257221 */ /* 0x000fe20000010000 */
[----:B------:R-:W-:Y:S01]  /*2860*/  FFMA.FTZ R39, R58, R58, R39 ;  /* 0x0000003a3a277223 */ /* 0x000fe20000010027 */
[----:B--2---:R-:W-:Y:S01]  /*2870*/  FADD.FTZ R38, R80, R81 ;  /* 0x0000005150267221 */ /* 0x004fe20000010000 */
        /* <DEDUP_REMOVED lines=65> */
[----:B-----5:R-:W-:Y:S01]  /*2c90*/  FMUL.FTZ R41, R95, R95 ;  /* 0x0000005f5f297220 */ /* 0x020fe20000410000 */
        /* <DEDUP_REMOVED lines=19> */
[----:B----4-:R-:W-:Y:S01]  /*2dd0*/  FMUL.FTZ R41, R103, R103 ;  /* 0x0000006767297220 */ /* 0x010fe20000410000 */
        /* <DEDUP_REMOVED lines=44> */
.L_x_3768:
[----:B------:R-:W-:Y:S05]  /*30a0*/  BSYNC.RECONVERGENT B0 ;  /* 0x0000000000007941 */ /* 0x000fea0003800200 */
.L_x_3767:
        /* <DEDUP_REMOVED lines=39> */
.L_x_3770:
[----:B------:R-:W-:Y:S05]  /*3320*/  BSYNC.RECONVERGENT B0 ;  /* 0x0000000000007941 */ /* 0x000fea0003800200 */
.L_x_3769:
        /* <DEDUP_REMOVED lines=27> */
.L_x_3773:
[----:B------:R-:W3:Y:S04]  /*34e0*/  LDG.E.STRONG.GPU R38, desc[UR6][R36.64] ;  /* 0x0000000624267981 */ /* 0x000ee8000c1ef900 */
[----:B---3--:R-:W-:Y:S01]  /*34f0*/  CCTL.IVALL ;  /* 0x00000000ff00798f */ /* 0x008fe20002000000 */
[----:B------:R-:W-:Y:S05]  /*3500*/  YIELD ;  /* 0x0000000000007946 */ /* 0x000fea0003800000 */
[----:B------:R-:W-:-:S13]  /*3510*/  ISETP.NE.AND P1, PT, R38, R43, PT ;  /* 0x0000002b2600720c */ /* 0x000fda0003f25270 */
[----:B------:R-:W-:Y:S05]  /*3520*/  @P1 BRA `(.L_x_3773) ;  /* 0xfffffffc00ec1947 */ /* 0x000fea000383ffff */
.L_x_3772:
        /* <DEDUP_REMOVED lines=8> */
[C---:B------:R-:W-:Y:S01]  /*35b0*/  LEA R51, R4.reuse, R0, 0x2 ;  /* 0x0000000004337211 */ /* 0x040fe200078e10ff */
[--C-:B------:R-:W-:Y:S01]  /*35c0*/  IMAD R49, R4, 0x5, R0.reuse ;  /* 0x0000000504317824 */ /* 0x100fe200078e0200 */
[----:B------:R-:W-:Y:S01]  /*35d0*/  IADD3 R46, PT, PT, R0, R4, RZ ;  /* 0x00000004002e7210 */ /* 0x000fe20007ffe0ff */
[C-C-:B------:R-:W-:Y:S01]  /*35e0*/  IMAD R44, R4.reuse, 0x3, R0.reuse ;  /* 0x00000003042c7824 */ /* 0x140fe200078e0200 */
[----:B------:R-:W-:Y:S01]  /*35f0*/  IADD3 R47, PT, PT, -R3, RZ, RZ ;  /* 0x000000ff032f7210 */ /* 0x000fe20007ffe1ff */
[----:B------:R-:W-:Y:S01]  /*3600*/  IMAD R45, R4, 0x7, R0 ;  /* 0x00000007042d7824 */ /* 0x000fe200078e0200 */
[----:B------:R-:W-:Y:S01]  /*3610*/  MOV R48, R0 ;  /* 0x0000000000307202 */ /* 0x000fe20000000f00 */
[----:B------:R-:W-:-:S06]  /*3620*/  UMOV UR4, URZ ;  /* 0x000000ff00047c82 */ /* 0x000fcc0008000000 */
.L_x_3775:
        /* <DEDUP_REMOVED lines=62> */
.L_x_3774:
        /* <DEDUP_REMOVED lines=12> */
[C---:B-1----:R-:W-:Y:S02]  /*3ad0*/  IADD3 R41, PT, PT, R44.reuse, 0x2, RZ ;  /* 0x000000022c297810 */ /* 0x042fe40007ffe0ff */
        /* <DEDUP_REMOVED lines=25> */
.L_x_3776:
        /* <DEDUP_REMOVED lines=19> */
.L_x_3777:
        /* <DEDUP_REMOVED lines=9> */
.L_x_3778:
[----:B------:R-:W-:Y:S05]  /*3e30*/  BSYNC.RECONVERGENT B0 ;  /* 0x0000000000007941 */ /* 0x000fea0003800200 */
.L_x_3771:
        /* <DEDUP_REMOVED lines=27> */
[----:B------:R-:W-:Y:S01]  /*3ff0*/  HFMA2 R48, -RZ, RZ, 1.875, 0 ;  /* 0x3f800000ff307431 */ /* 0x000fe200000001ff */
[----:B-1----:R-:W-:Y:S01]  /*4000*/  UISETP.NE.AND UP0, UPT, UR4, URZ, UPT ;  /* 0x000000ff0400728c */ /* 0x002fe2000bf05270 */
[----:B---3--:R-:W-:Y:S01]  /*4010*/  IMAD R47, R3, UR5, R117 ;  /* 0x00000005032f7c24 */ /* 0x008fe2000f8e0275 */
[----:B------:R-:W-:Y:S04]  /*4020*/  BSSY.RECONVERGENT B0, `(.L_x_3779) ;  /* 0x0000704000007945 */ /* 0x000fe80003800200 */
[C---:B------:R-:W-:Y:S02]  /*4030*/  IADD3 R51, PT, PT, R47.reuse, 0x30, RZ ;  /* 0x000000302f337810 */ /* 0x040fe40007ffe0ff */
[----:B------:R-:W-:-:S02]  /*4040*/  IADD3 R46, PT, PT, R47, 0x1c0, RZ ;  /* 0x000001c02f2e7810 */ /* 0x000fc40007ffe0ff */
[----:B------:R-:W-:Y:S01]  /*4050*/  IADD3 R50, PT, PT, R47, 0x70, RZ ;  /* 0x000000702f327810 */ /* 0x000fe20007ffe0ff */
[----:B0-----:R-:W-:-:S04]  /*4060*/  @P1 FADD.FTZ R53, R44, R53 ;  /* 0x000000352c351221 */ /* 0x001fc80000010000 */
[----:B------:R0:W1:Y:S01]  /*4070*/  @P1 MUFU.RSQ R48, R53 ;  /* 0x0000003500301308 */ /* 0x0000620000001400 */
[C---:B------:R-:W-:Y:S02]  /*4080*/  IADD3 R44, PT, PT, R47.reuse, 0x140, RZ ;  /* 0x000001402f2c7810 */ /* 0x040fe40007ffe0ff */
[----:B------:R-:W-:Y:S02]  /*4090*/  IADD3 R42, PT, PT, R47, 0x180, RZ ;  /* 0x000001802f2a7810 */ /* 0x000fe40007ffe0ff */
[----:B------:R-:W-:Y:S02]  /*40a0*/  SHF.R.S32.HI R52, RZ, 0x1f, R51 ;  /* 0x0000001fff347819 */ /* 0x000fe40000011433 */
[----:B------:R-:W-:Y:S02]  /*40b0*/  SHF.R.S32.HI R45, RZ, 0x1f, R46 ;  /* 0x0000001fff2d7819 */ /* 0x000fe4000001142e */
[----:B------:R-:W-:Y:S02]  /*40c0*/  SHF.R.S32.HI R43, RZ, 0x1f, R44 ;  /* 0x0000001fff2b7819 */ /* 0x000fe4000001142c */
[----:B------:R-:W-:-:S02]  /*40d0*/  SHF.R.S32.HI R49, RZ, 0x1f, R50 ;  /* 0x0000001fff317819 */ /* 0x000fc40000011432 */
[----:B------:R-:W-:Y:S01]  /*40e0*/  SHF.R.S32.HI R41, RZ, 0x1f, R42 ;  /* 0x0000001fff297819 */ /* 0x000fe2000001142a */
[----:B0-----:R-:W-:Y:S06]  /*40f0*/  BRA.U UP0, `(.L_x_3780) ;  /* 0x0000002d00707547 */ /* 0x001fec000b800000 */
[----:B------:R-:W0:Y:S01]  /*4100*/  LDCU.64 UR4, c[0x0][0x3e8] ;  /* 0x00007d00ff0477ac */ /* 0x000e220008000a00 */
[----:B------:R-:W-:Y:S01]  /*4110*/  SHF.R.S32.HI R53, RZ, 0x1f, R47 ;  /* 0x0000001fff357819 */ /* 0x000fe2000001142f */
[----:B------:R-:W-:Y:S01]  /*4120*/  BSSY.RECONVERGENT B1, `(.L_x_3781) ;  /* 0x0000015000017945 */ /* 0x000fe20003800200 */
[----:B0-----:R-:W-:-:S04]  /*4130*/  ISETP.GE.U32.AND P1, PT, R47, UR4, PT ;  /* 0x000000042f007c0c */ /* 0x001fc8000bf26070 */
        /* <DEDUP_REMOVED lines=11> */
[----:B------:R-:W-:-:S04]  /*41f0*/  IADD3 R53, PT, PT, R119, R53, RZ ;  /* 0x0000003577357210 */ /* 0x000fc80007ffe0ff */
[----:B------:R-:W-:Y:S01]  /*4200*/  LEA.HI.X R55, R118, UR9, R53, 0x2, P1 ;  /* 0x0000000976377c11 */ /* 0x000fe200088f1435 */
[----:B------:R-:W-:Y:S01]  /*4210*/  FADD.FTZ R53, -R40, R20 ;  /* 0x0000001428357221 */ /* 0x000fe20000010100 */
[----:B-1----:R-:W-:-:S03]  /*4220*/  FMUL.FTZ R118, R21, R48 ;  /* 0x0000003015767220 */ /* 0x002fc60000410000 */
[----:B------:R-:W-:Y:S01]  /*4230*/  FMUL.FTZ R53, R53, R48 ;  /* 0x0000003035357220 */ /* 0x000fe20000410000 */
[----:B-----5:R-:W-:-:S03]  /*4240*/  FFMA.FTZ R21, R37, R118, R39 ;  /* 0x0000007625157223 */ /* 0x020fc60000010027 */
[----:B------:R-:W-:-:S05]  /*4250*/  FFMA.FTZ R20, R36, R53, R38 ;  /* 0x0000003524147223 */ /* 0x000fca0000010026 */
[----:B------:R0:W-:Y:S02]  /*4260*/  STG.E.64 desc[UR6][R54.64], R20 ;  /* 0x0000001436007986 */ /* 0x0001e4000c101b06 */
.L_x_3782:
[----:B------:R-:W-:Y:S05]  /*4270*/  BSYNC.RECONVERGENT B1 ;  /* 0x0000000000017941 */ /* 0x000fea0003800200 */
.L_x_3781:
[----:B------:R-:W-:Y:S01]  /*4280*/  IADD3 R53, PT, PT, R47, 0x10, RZ ;  /* 0x000000102f357810 */ /* 0x000fe20007ffe0ff */
[----:B------:R-:W-:Y:S03]  /*4290*/  BSSY.RECONVERGENT B1, `(.L_x_3783) ;  /* 0x0000016000017945 */ /* 0x000fe60003800200 */
[----:B------:R-:W-:Y:S02]  /*42a0*/  ISETP.GE.U32.AND P1, PT, R53, UR4, PT ;  /* 0x0000000435007c0c */ /* 0x000fe4000bf26070 */
[----:B0-----:R-:W-:-:S04]  /*42b0*/  SHF.R.S32.HI R20, RZ, 0x1f, R53 ;  /* 0x0000001fff147819 */ /* 0x001fc80000011435 */
[----:B------:R-:W-:-:S13]  /*42c0*/  ISETP.GE.AND.EX P1, PT, R20, UR5, PT, P1 ;  /* 0x0000000514007c0c */ /* 0x000fda000bf26310 */
[----:B------:R-:W-:Y:S05]  /*42d0*/  @P1 BRA `(.L_x_3784) ;  /* 0x0000000000441947 */ /* 0x000fea0003800000 */
[----:B------:R-:W0:Y:S01]  /*42e0*/  LDCU.64 UR8, c[0x0][0x3e0] ;  /* 0x00007c00ff0877ac */ /* 0x000e220008000a00 */
[----:B------:R-:W-:Y:S01]  /*42f0*/  MOV R21, R123 ;  /* 0x0000007b00157202 */ /* 0x000fe20000000f00 */
[----:B------:R-:W-:Y:S01]  /*4300*/  FADD.FTZ R23, -R40, R23 ;  /* 0x0000001728177221 */ /* 0x000fe20000010100 */
[----:B------:R-:W2:Y:S01]  /*4310*/  LDCU.64 UR10, c[0x0][0x380] ;  /* 0x00007000ff0a77ac */ /* 0x000ea20008000a00 */
[----:B0-----:R-:W-:-:S04]  /*4320*/  IMAD R20, R20, UR8, RZ ;  /* 0x0000000814147c24 */ /* 0x001fc8000f8e02ff */
[----:B------:R-:W-:Y:S01]  /*4330*/  IMAD R55, R53, UR9, R20 ;  /* 0x0000000935377c24 */ /* 0x000fe2000f8e0214 */
[----:B------:R-:W-:-:S05]  /*4340*/  MOV R20, R120 ;  /* 0x0000007800147202 */ /* 0x000fca0000000f00 */
[----:B------:R-:W-:-:S05]  /*4350*/  IMAD.WIDE.U32 R20, R53, UR8, R20 ;  /* 0x0000000835147c25 */ /* 0x000fca000f8e0014 */
[----:B------:R-:W-:Y:S01]  /*4360*/  IADD3 R55, PT, PT, R21, R55, RZ ;  /* 0x0000003715377210 */ /* 0x000fe20007ffe0ff */
[----:B------:R-:W-:Y:S01]  /*4370*/  FADD.FTZ R21, -R40, R22 ;  /* 0x0000001628157221 */ /* 0x000fe20000010100 */
[C---:B--2---:R-:W-:Y:S01]  /*4380*/  LEA R54, P1, R20.reuse, UR10, 0x2 ;  /* 0x0000000a14367c11 */ /* 0x044fe2000f8210ff */
[-C--:B-1----:R-:W-:Y:S02]  /*4390*/  FMUL.FTZ R22, R23, R48.reuse ;  /* 0x0000003017167220 */ /* 0x082fe40000410000 */
[----:B------:R-:W-:Y:S01]  /*43a0*/  FMUL.FTZ R21, R21, R48 ;  /* 0x0000003015157220 */ /* 0x000fe20000410000 */
[----:B------:R-:W-:-:S03]  /*43b0*/  LEA.HI.X R55, R20, UR11, R55, 0x2, P1 ;  /* 0x0000000b14377c11 */ /* 0x000fc600088f1437 */
[----:B-----5:R-:W-:Y:S01]  /*43c0*/  FFMA.FTZ R20, R36, R21, R38 ;  /* 0x0000001524147223 */ /* 0x020fe20000010026 */
[----:B------:R-:W-:-:S05]  /*43d0*/  FFMA.FTZ R21, R37, R22, R39 ;  /* 0x0000001625157223 */ /* 0x000fca0000010027 */
[----:B------:R0:W-:Y:S02]  /*43e0*/  STG.E.64 desc[UR6][R54.64], R20 ;  /* 0x0000001436007986 */ /* 0x0001e4000c101b06 */
.L_x_3784:
[----:B------:R-:W-:Y:S05]  /*43f0*/  BSYNC.RECONVERGENT B1 ;  /* 0x0000000000017941 */ /* 0x000fea0003800200 */
.L_x_3783:
        /* <DEDUP_REMOVED lines=23> */
.L_x_3786:
[----:B------:R-:W-:Y:S05]  /*4570*/  BSYNC.RECONVERGENT B1 ;  /* 0x0000000000017941 */ /* 0x000fea0003800200 */
.L_x_3785:
[----:B------:R-:W-:Y:S01]  /*4580*/  ISETP.GE.U32.AND P3, PT, R51, UR4, PT ;  /* 0x0000000433007c0c */ /* 0x000fe2000bf66070 */
[----:B------:R-:W-:Y:S01]  /*4590*/  BSSY.RECONVERGENT B1, `(.L_x_3787) ;  /* 0x0000020000017945 */ /* 0x000fe20003800200 */
[C---:B------:R-:W-:Y:S02]  /*45a0*/  IADD3 R54, PT, PT, R47.reuse, 0x50, RZ ;  /* 0x000000502f367810 */ /* 0x040fe40007ffe0ff */
[----:B------:R-:W-:Y:S02]  /*45b0*/  ISETP.GE.AND.EX P3, PT, R52, UR5, PT, P3 ;  /* 0x0000000534007c0c */ /* 0x000fe4000bf66330 */
[----:B------:R-:W-:Y:S02]  /*45c0*/  IADD3 R53, PT, PT, R47, 0x60, RZ ;  /* 0x000000602f357810 */ /* 0x000fe40007ffe0ff */
        /* <DEDUP_REMOVED lines=9> */
[----:B------:R-:W-:Y:S01]  /*4660*/  ISETP.GE.AND.EX P2, PT, R49, UR5, PT, P2 ;  /* 0x0000000531007c0c */ /* 0x000fe2000bf46320 */
[----:B------:R-:W-:-:S12]  /*4670*/  @P3 BRA `(.L_x_3788) ;  /* 0x0000000000443947 */ /* 0x000fd80003800000 */
[----:B------:R-:W2:Y:S01]  /*4680*/  LDCU.64 UR8, c[0x0][0x3e0] ;  /* 0x00007c00ff0877ac */ /* 0x000ea20008000a00 */
[----:B0-----:R-:W-:Y:S01]  /*4690*/  MOV R20, R120 ;  /* 0x0000007800147202 */ /* 0x001fe20000000f00 */
[----:B------:R-:W-:Y:S01]  /*46a0*/  FADD.FTZ R27, -R40, R27 ;  /* 0x0000001b281b7221 */ /* 0x000fe20000010100 */
[----:B------:R-:W-:Y:S01]  /*46b0*/  MOV R21, R123 ;  /* 0x0000007b00157202 */ /* 0x000fe20000000f00 */
[----:B------:R-:W0:Y:S02]  /*46c0*/  LDCU.64 UR10, c[0x0][0x380] ;  /* 0x00007000ff0a77ac */ /* 0x000e240008000a00 */
[----:B-1----:R-:W-:Y:S01]  /*46d0*/  FMUL.FTZ R24, R27, R48 ;  /* 0x000000301b187220 */ /* 0x002fe20000410000 */
[----:B--2---:R-:W-:Y:S02]  /*46e0*/  IMAD R52, R52, UR8, RZ ;  /* 0x0000000834347c24 */ /* 0x004fe4000f8e02ff */
[----:B------:R-:W-:-:S04]  /*46f0*/  IMAD.WIDE.U32 R20, R51, UR8, R20 ;  /* 0x0000000833147c25 */ /* 0x000fc8000f8e0014 */
[----:B------:R-:W-:Y:S01]  /*4700*/  IMAD R23, R51, UR9, R52 ;  /* 0x0000000933177c24 */ /* 0x000fe2000f8e0234 */
[----:B0-----:R-:W-:-:S04]  /*4710*/  LEA R22, P3, R20, UR10, 0x2 ;  /* 0x0000000a14167c11 */ /* 0x001fc8000f8610ff */
[----:B------:R-:W-:Y:S01]  /*4720*/  IADD3 R23, PT, PT, R21, R23, RZ ;  /* 0x0000001715177210 */ /* 0x000fe20007ffe0ff */
[----:B------:R-:W-:-:S03]  /*4730*/  FADD.FTZ R21, -R40, R26 ;  /* 0x0000001a28157221 */ /* 0x000fc60000010100 */
[----:B------:R-:W-:Y:S01]  /*4740*/  LEA.HI.X R23, R20, UR11, R23, 0x2, P3 ;  /* 0x0000000b14177c11 */ /* 0x000fe200098f1417 */
[----:B------:R-:W-:-:S04]  /*4750*/  FMUL.FTZ R21, R21, R48 ;  /* 0x0000003015157220 */ /* 0x000fc80000410000 */
[----:B-----5:R-:W-:Y:S01]  /*4760*/  FFMA.FTZ R20, R36, R21, R38 ;  /* 0x0000001524147223 */ /* 0x020fe20000010026 */
[----:B------:R-:W-:-:S05]  /*4770*/  FFMA.FTZ R21, R37, R24, R39 ;  /* 0x0000001825157223 */ /* 0x000fca0000010027 */
[----:B------:R2:W-:Y:S02]  /*4780*/  STG.E.64 desc[UR6][R22.64], R20 ;  /* 0x0000001416007986 */ /* 0x0005e4000c101b06 */
.L_x_3788:
[----:B------:R-:W-:Y:S05]  /*4790*/  BSYNC.RECONVERGENT B1 ;  /* 0x0000000000017941 */ /* 0x000fea0003800200 */
.L_x_3787:
[----:B------:R-:W-:Y:S01]  /*47a0*/  BSSY.RECONVERGENT B1, `(.L_x_3789) ;  /* 0x0000015000017945 */ /* 0x000fe20003800200 */
[C---:B------:R-:W-:Y:S02]  /*47b0*/  IADD3 R26, PT, PT, R47.reuse, 0x80, RZ ;  /* 0x000000802f1a7810 */ /* 0x040fe40007ffe0ff */
[----:B------:R-:W-:Y:S01]  /*47c0*/  IADD3 R24, PT, PT, R47, 0xa0, RZ ;  /* 0x000000a02f187810 */ /* 0x000fe20007ffe0ff */
[----:B------:R-:W-:Y:S06]  /*47d0*/  @P1 BRA `(.L_x_3790) ;  /* 0x0000000000441947 */ /* 0x000fec0003800000 */
[----:B------:R-:W3:Y:S01]  /*47e0*/  LDCU.64 UR8, c[0x0][0x3e0] ;  /* 0x00007c00ff0877ac */ /* 0x000ee20008000a00 */
[----:B0-2---:R-:W-:Y:S01]  /*47f0*/  MOV R20, R120 ;  /* 0x0000007800147202 */ /* 0x005fe20000000f00 */
[----:B------:R-:W-:Y:S01]  /*4800*/  FADD.FTZ R75, -R40, R75 ;  /* 0x0000004b284b7221 */ /* 0x000fe20000010100 */
[----:B------:R-:W-:Y:S01]  /*4810*/  MOV R21, R123 ;  /* 0x0000007b00157202 */ /* 0x000fe20000000f00 */
[----:B------:R-:W0:Y:S02]  /*4820*/  LDCU.64 UR10, c[0x0][0x380] ;  /* 0x00007000ff0a77ac */ /* 0x000e240008000a00 */
[----:B-1----:R-:W-:Y:S01]  /*4830*/  FMUL.FTZ R52, R75, R48 ;  /* 0x000000304b347220 */ /* 0x002fe20000410000 */
[----:B---3--:R-:W-:Y:S02]  /*4840*/  IMAD R23, R13, UR8, RZ ;  /* 0x000000080d177c24 */ /* 0x008fe4000f8e02ff */
        /* <DEDUP_REMOVED lines=10> */
.L_x_3790:
[----:B------:R-:W-:Y:S05]  /*48f0*/  BSYNC.RECONVERGENT B1 ;  /* 0x0000000000017941 */ /* 0x000fea0003800200 */
.L_x_3789:
[----:B------:R-:W-:Y:S04]  /*4900*/  BSSY.RECONVERGENT B1, `(.L_x_3791) ;  /* 0x0000013000017945 */ /* 0x000fe80003800200 */
[----:B------:R-:W-:Y:S05]  /*4910*/  @P4 BRA `(.L_x_3792) ;  /* 0x0000000000444947 */ /* 0x000fea0003800000 */
[----:B------:R-:W4:Y:S01]  /*4920*/  LDCU.64 UR8, c[0x0][0x3e0] ;  /* 0x00007c00ff0877ac */ /* 0x000f220008000a00 */
[----:B0-23--:R-:W-:Y:S01]  /*4930*/  MOV R22, R120 ;  /* 0x0000007800167202 */ /* 0x00dfe20000000f00 */
[C---:B------:R-:W-:Y:S01]  /*4940*/  FADD.FTZ R21, -R40.reuse, R28 ;  /* 0x0000001c28157221 */ /* 0x040fe20000010100 */
[----:B------:R-:W-:Y:S01]  /*4950*/  MOV R23, R123 ;  /* 0x0000007b00177202 */ /* 0x000fe20000000f00 */
[----:B------:R-:W0:Y:S01]  /*4960*/  LDCU.64 UR10, c[0x0][0x380] ;  /* 0x00007000ff0a77ac */ /* 0x000e220008000a00 */
[----:B------:R-:W-:Y:S01]  /*4970*/  FADD.FTZ R29, -R40, R29 ;  /* 0x0000001d281d7221 */ /* 0x000fe20000010100 */
[----:B-1----:R-:W-:-:S03]  /*4980*/  FMUL.FTZ R21, R21, R48 ;  /* 0x0000003015157220 */ /* 0x002fc60000410000 */
[----:B------:R-:W-:Y:S01]  /*4990*/  FMUL.FTZ R52, R29, R48 ;  /* 0x000000301d347220 */ /* 0x000fe20000410000 */
[----:B-----5:R-:W-:-:S03]  /*49a0*/  FFMA.FTZ R20, R36, R21, R38 ;  /* 0x0000001524147223 */ /* 0x020fc60000010026 */
[----:B------:R-:W-:Y:S01]  /*49b0*/  FFMA.FTZ R21, R37, R52, R39 ;  /* 0x0000003425157223 */ /* 0x000fe20000010027 */
[----:B----4-:R-:W-:Y:S02]  /*49c0*/  IMAD R55, R55, UR8, RZ ;  /* 0x0000000837377c24 */ /* 0x010fe4000f8e02ff */
[----:B------:R-:W-:-:S04]  /*49d0*/  IMAD.WIDE.U32 R22, R54, UR8, R22 ;  /* 0x0000000836167c25 */ /* 0x000fc8000f8e0016 */
[----:B------:R-:W-:Y:S01]  /*49e0*/  IMAD R55, R54, UR9, R55 ;  /* 0x0000000936377c24 */ /* 0x000fe2000f8e0237 */
[----:B0-----:R-:W-:-:S04]  /*49f0*/  LEA R28, P1, R22, UR10, 0x2 ;  /* 0x0000000a161c7c11 */ /* 0x001fc8000f8210ff */
[----:B------:R-:W-:-:S04]  /*4a00*/  IADD3 R55, PT, PT, R23, R55, RZ ;  /* 0x0000003717377210 */ /* 0x000fc80007ffe0ff */
[----:B------:R-:W-:-:S05]  /*4a10*/  LEA.HI.X R29, R22, UR11, R55, 0x2, P1 ;  /* 0x0000000b161d7c11 */ /* 0x000fca00088f1437 */
[----:B------:R4:W-:Y:S02]  /*4a20*/  STG.E.64 desc[UR6][R28.64], R20 ;  /* 0x000000141c007986 */ /* 0x0009e4000c101b06 */
.L_x_3792:
[----:B------:R-:W-:Y:S05]  /*4a30*/  BSYNC.RECONVERGENT B1 ;  /* 0x0000000000017941 */ /* 0x000fea0003800200 */
.L_x_3791:
[----:B------:R-:W-:Y:S04]  /*4a40*/  BSSY.RECONVERGENT B1, `(.L_x_3793) ;  /* 0x0000013000017945 */ /* 0x000fe80003800200 */
[----:B------:R-:W-:Y:S05]  /*4a50*/  @P5 BRA `(.L_x_3794) ;  /* 0x0000000000445947 */ /* 0x000fea0003800000 */
[----:B------:R-:W1:Y:S01]  /*4a60*/  LDCU.64 UR8, c[0x0][0x3e0] ;  /* 0x00007c00ff0877ac */ /* 0x000e620008000a00 */
[----:B0-23--:R-:W-:Y:S01]  /*4a70*/  MOV R22, R120 ;  /* 0x0000007800167202 */ /* 0x00dfe20000000f00 */
[C---:B----4-:R-:W-:Y:S01]  /*4a80*/  FADD.FTZ R21, -R40.reuse, R30 ;  /* 0x0000001e28157221 */ /* 0x050fe20000010100 */
[----:B------:R-:W-:Y:S01]  /*4a90*/  MOV R23, R123 ;  /* 0x0000007b00177202 */ /* 0x000fe20000000f00 */
[----:B------:R-:W0:Y:S01]  /*4aa0*/  LDCU.64 UR10, c[0x0][0x380] ;  /* 0x00007000ff0a77ac */ /* 0x000e220008000a00 */
[----:B------:R-:W-:Y:S01]  /*4ab0*/  FADD.FTZ R31, -R40, R31 ;  /* 0x0000001f281f7221 */ /* 0x000fe20000010100 */
[----:B-1----:R-:W-:-:S03]  /*4ac0*/  FMUL.FTZ R21, R21, R48 ;  /* 0x0000003015157220 */ /* 0x002fc60000410000 */
[----:B------:R-:W-:Y:S01]  /*4ad0*/  FMUL.FTZ R30, R31, R48 ;  /* 0x000000301f1e7220 */ /* 0x000fe20000410000 */
[----:B------:R-:W-:Y:S02]  /*4ae0*/  IMAD R20, R25, UR8, RZ ;  /* 0x0000000819147c24 */ /* 0x000fe4000f8e02ff */
        /* <DEDUP_REMOVED lines=8> */
.L_x_3794:
[----:B------:R-:W-:Y:S05]  /*4b70*/  BSYNC.RECONVERGENT B1 ;  /* 0x0000000000017941 */ /* 0x000fea0003800200 */
.L_x_3793:
        /* <DEDUP_REMOVED lines=19> */
.L_x_3796:
[----:B------:R-:W-:Y:S05]  /*4cb0*/  BSYNC.RECONVERGENT B1 ;  /* 0x0000000000017941 */ /* 0x000fea0003800200 */
.L_x_3795:
[----:B------:R-:W-:Y:S01]  /*4cc0*/  ISETP.GE.U32.AND P5, PT, R26, UR4, PT ;  /* 0x000000041a007c0c */ /* 0x000fe2000bfa6070 */
[----:B------:R-:W-:Y:S01]  /*4cd0*/  BSSY.RECONVERGENT B1, `(.L_x_3797) ;  /* 0x0000024000017945 */ /* 0x000fe20003800200 */
[----:B0-234-:R-:W-:Y:S02]  /*4ce0*/  SHF.R.S32.HI R20, RZ, 0x1f, R26 ;  /* 0x0000001fff147819 */ /* 0x01dfe4000001141a */
[----:B------:R-:W-:Y:S02]  /*4cf0*/  IADD3 R29, PT, PT, R47, 0xc0, RZ ;  /* 0x000000c02f1d7810 */ /* 0x000fe40007ffe0ff */
[----:B------:R-:W-:Y:S02]  /*4d00*/  ISETP.GE.AND.EX P5, PT, R20, UR5, PT, P5 ;  /* 0x0000000514007c0c */ /* 0x000fe4000bfa6350 */
[----:B------:R-:W-:Y:S02]  /*4d10*/  ISETP.GE.U32.AND P2, PT, R115, UR4, PT ;  /* 0x0000000473007c0c */ /* 0x000fe4000bf46070 */
[----:B------:R-:W-:-:S02]  /*4d20*/  ISETP.GE.U32.AND P1, PT, R24, UR4, PT ;  /* 0x0000000418007c0c */ /* 0x000fc4000bf26070 */
[----:B------:R-:W-:Y:S02]  /*4d30*/  ISETP.GE.U32.AND P6, PT, R114, UR4, PT ;  /* 0x0000000472007c0c */ /* 0x000fe4000bfc6070 */
[----:B------:R-:W-:Y:S02]  /*4d40*/  ISETP.GE.U32.AND P3, PT, R29, UR4, PT ;  /* 0x000000041d007c0c */ /* 0x000fe4000bf66070 */
[----:B------:R-:W-:Y:S02]  /*4d50*/  ISETP.GE.U32.AND P4, PT, R113, UR4, PT ;  /* 0x0000000471007c0c */ /* 0x000fe4000bf86070 */
[----:B------:R-:W-:Y:S02]  /*4d60*/  SHF.R.S32.HI R31, RZ, 0x1f, R24 ;  /* 0x0000001fff1f7819 */ /* 0x000fe40000011418 */
[----:B------:R-:W-:Y:S02]  /*4d70*/  SHF.R.S32.HI R30, RZ, 0x1f, R29 ;  /* 0x0000001fff1e7819 */ /* 0x000fe4000001141d */
[----:B------:R-:W-:-:S02]  /*4d80*/  ISETP.GE.AND.EX P2, PT, R14, UR5, PT, P2 ;  /* 0x000000050e007c0c */ /* 0x000fc4000bf46320 */
[----:B------:R-:W-:Y:S02]  /*4d90*/  ISETP.GE.AND.EX P1, PT, R31, UR5, PT, P1 ;  /* 0x000000051f007c0c */ /* 0x000fe4000bf26310 */
[----:B------:R-:W-:Y:S02]  /*4da0*/  ISETP.GE.AND.EX P6, PT, R15, UR5, PT, P6 ;  /* 0x000000050f007c0c */ /* 0x000fe4000bfc6360 */
[----:B------:R-:W-:Y:S02]  /*4db0*/  ISETP.GE.AND.EX P3, PT, R30, UR5, PT, P3 ;  /* 0x000000051e007c0c */ /* 0x000fe4000bf66330 */
[----:B------:R-:W-:Y:S02]  /*4dc0*/  ISETP.GE.AND.EX P4, PT, R16, UR5, PT, P4 ;  /* 0x0000000510007c0c */ /* 0x000fe4000bf86340 */
[C---:B------:R-:W-:Y:S02]  /*4dd0*/  IADD3 R28, PT, PT, R47.reuse, 0xf0, RZ ;  /* 0x000000f02f1c7810 */ /* 0x040fe40007ffe0ff */
[----:B------:R-:W-:Y:S01]  /*4de0*/  IADD3 R25, PT, PT, R47, 0x120, RZ ;  /* 0x000001202f197810 */ /* 0x000fe20007ffe0ff */
[----:B------:R-:W-:Y:S08]  /*4df0*/  @P5 BRA `(.L_x_3798) ;  /* 0x0000000000445947 */ /* 0x000ff00003800000 */
[----:B------:R-:W0:Y:S01]  /*4e00*/  LDCU.64 UR8, c[0x0][0x3e0] ;  /* 0x00007c00ff0877ac */ /* 0x000e220008000a00 */
[----:B------:R-:W-:Y:S01]  /*4e10*/  MOV R22, R120 ;  /* 0x0000007800167202 */ /* 0x000fe20000000f00 */
[C---:B------:R-:W-:Y:S01]  /*4e20*/  FADD.FTZ R21, -R40.reuse, R34 ;  /* 0x0000002228157221 */ /* 0x040fe20000010100 */
[----:B------:R-:W-:Y:S01]  /*4e30*/  MOV R23, R123 ;  /* 0x0000007b00177202 */ /* 0x000fe20000000f00 */
[----:B------:R-:W2:Y:S01]  /*4e40*/  LDCU.64 UR10, c[0x0][0x380] ;  /* 0x00007000ff0a77ac */ /* 0x000ea20008000a00 */
[----:B------:R-:W-:Y:S01]  /*4e50*/  FADD.FTZ R35, -R40, R35 ;  /* 0x0000002328237221 */ /* 0x000fe20000010100 */
[----:B-1----:R-:W-:-:S03]  /*4e60*/  FMUL.FTZ R21, R21, R48 ;  /* 0x0000003015157220 */ /* 0x002fc60000410000 */
[----:B------:R-:W-:Y:S01]  /*4e70*/  FMUL.FTZ R32, R35, R48 ;  /* 0x0000003023207220 */ /* 0x000fe20000410000 */
[----:B0-----:R-:W-:Y:S02]  /*4e80*/  IMAD R27, R20, UR8, RZ ;  /* 0x00000008141b7c24 */ /* 0x001fe4000f8e02ff */
[----:B-----5:R-:W-:Y:S01]  /*4e90*/  FFMA.FTZ R20, R36, R21, R38 ;  /* 0x0000001524147223 */ /* 0x020fe20000010026 */
[----:B------:R-:W-:-:S04]  /*4ea0*/  IMAD.WIDE.U32 R22, R26, UR8, R22 ;  /* 0x000000081a167c25 */ /* 0x000fc8000f8e0016 */
[----:B------:R-:W-:Y:S01]  /*4eb0*/  FFMA.FTZ R21, R37, R32, R39 ;  /* 0x0000002025157223 */ /* 0x000fe20000010027 */
[----:B------:R-:W-:Y:S01]  /*4ec0*/  IMAD R27, R26, UR9, R27 ;  /* 0x000000091a1b7c24 */ /* 0x000fe2000f8e021b */
[----:B--2---:R-:W-:-:S04]  /*4ed0*/  LEA R26, P5, R22, UR10, 0x2 ;  /* 0x0000000a161a7c11 */ /* 0x004fc8000f8a10ff */
[----:B------:R-:W-:-:S04]  /*4ee0*/  IADD3 R27, PT, PT, R23, R27, RZ ;  /* 0x0000001b171b7210 */ /* 0x000fc80007ffe0ff */
[----:B------:R-:W-:-:S05]  /*4ef0*/  LEA.HI.X R27, R22, UR11, R27, 0x2, P5 ;  /* 0x0000000b161b7c11 */ /* 0x000fca000a8f141b */
[----:B------:R0:W-:Y:S02]  /*4f00*/  STG.E.64 desc[UR6][R26.64], R20 ;  /* 0x000000141a007986 */ /* 0x0001e4000c101b06 */
.L_x_3798:
[----:B------:R-:W-:Y:S05]  /*4f10*/  BSYNC.RECONVERGENT B1 ;  /* 0x0000000000017941 */ /* 0x000fea0003800200 */
.L_x_3797:
[----:B------:R-:W-:Y:S04]  /*4f20*/  BSSY.RECONVERGENT B1, `(.L_x_3799) ;  /* 0x0000013000017945 */ /* 0x000fe80003800200 */
[----:B------:R-:W-:Y:S05]  /*4f30*/  @P2 BRA `(.L_x_3800) ;  /* 0x0000000000442947 */ /* 0x000fea0003800000 */
[----:B------:R-:W2:Y:S01]  /*4f40*/  LDCU.64 UR8, c[0x0][0x3e0] ;  /* 0x00007c00ff0877ac */ /* 0x000ea20008000a00 */
[----:B------:R-:W-:Y:S01]  /*4f50*/  MOV R22, R120 ;  /* 0x0000007800167202 */ /* 0x000fe20000000f00 */
[C---:B0-----:R-:W-:Y:S01]  /*4f60*/  FADD.FTZ R21, -R40.reuse, R90 ;  /* 0x0000005a28157221 */ /* 0x041fe20000010100 */
        /* <DEDUP_REMOVED lines=14> */
.L_x_3800:
[----:B------:R-:W-:Y:S05]  /*5050*/  BSYNC.RECONVERGENT B1 ;  /* 0x0000000000017941 */ /* 0x000fea0003800200 */
.L_x_3799:
[----:B------:R-:W-:Y:S04]  /*5060*/  BSSY.RECONVERGENT B1, `(.L_x_3801) ;  /* 0x0000013000017945 */ /* 0x000fe80003800200 */
[----:B------:R-:W-:Y:S05]  /*5070*/  @P1 BRA `(.L_x_3802) ;  /* 0x0000000000441947 */ /* 0x000fea0003800000 */
[----:B------:R-:W3:Y:S01]  /*5080*/  LDCU.64 UR8, c[0x0][0x3e0] ;  /* 0x00007c00ff0877ac */ /* 0x000ee20008000a00 */
[----:B------:R-:W-:Y:S01]  /*5090*/  MOV R22, R120 ;  /* 0x0000007800167202 */ /* 0x000fe20000000f00 */
[C---:B0-2---:R-:W-:Y:S01]  /*50a0*/  FADD.FTZ R21, -R40.reuse, R56 ;  /* 0x0000003828157221 */ /* 0x045fe20000010100 */
[----:B------:R-:W-:Y:S01]  /*50b0*/  MOV R23, R123 ;  /* 0x0000007b00177202 */ /* 0x000fe20000000f00 */
[----:B------:R-:W0:Y:S01]  /*50c0*/  LDCU.64 UR10, c[0x0][0x380] ;  /* 0x00007000ff0a77ac */ /* 0x000e220008000a00 */
[----:B------:R-:W-:Y:S01]  /*50d0*/  FADD.FTZ R57, -R40, R57 ;  /* 0x0000003928397221 */ /* 0x000fe20000010100 */
[----:B-1----:R-:W-:-:S04]  /*50e0*/  FMUL.FTZ R21, R21, R48 ;  /* 0x0000003015157220 */ /* 0x002fc80000410000 */
[----:B-----5:R-:W-:Y:S01]  /*50f0*/  FFMA.FTZ R20, R36, R21, R38 ;  /* 0x0000001524147223 */ /* 0x020fe20000010026 */
[----:B---3--:R-:W-:Y:S02]  /*5100*/  IMAD R31, R31, UR8, RZ ;  /* 0x000000081f1f7c24 */ /* 0x008fe4000f8e02ff */
        /* <DEDUP_REMOVED lines=8> */
.L_x_3802:
[----:B------:R-:W-:Y:S05]  /*5190*/  BSYNC.RECONVERGENT B1 ;  /* 0x0000000000017941 */ /* 0x000fea0003800200 */
.L_x_3801:
[----:B------:R-:W-:Y:S04]  /*51a0*/  BSSY.RECONVERGENT B1, `(.L_x_3803) ;  /* 0x0000013000017945 */ /* 0x000fe80003800200 */
[----:B------:R-:W-:Y:S05]  /*51b0*/  @P6 BRA `(.L_x_3804) ;  /* 0x0000000000446947 */ /* 0x000fea0003800000 */
[----:B------:R-:W4:Y:S01]  /*51c0*/  LDCU.64 UR8, c[0x0][0x3e0] ;  /* 0x00007c00ff0877ac */ /* 0x000f220008000a00 */
[----:B------:R-:W-:Y:S01]  /*51d0*/  MOV R22, R120 ;  /* 0x0000007800167202 */ /* 0x000fe20000000f00 */
[C---:B0-23--:R-:W-:Y:S01]  /*51e0*/  FADD.FTZ R21, -R40.reuse, R76 ;  /* 0x0000004c28157221 */ /* 0x04dfe20000010100 */
        /* <DEDUP_REMOVED lines=14> */
.L_x_3804:
[----:B------:R-:W-:Y:S05]  /*52d0*/  BSYNC.RECONVERGENT B1 ;  /* 0x0000000000017941 */ /* 0x000fea0003800200 */
.L_x_3803:
        /* <DEDUP_REMOVED lines=19> */
.L_x_3806:
[----:B------:R-:W-:Y:S05]  /*5410*/  BSYNC.RECONVERGENT B1 ;  /* 0x0000000000017941 */ /* 0x000fea0003800200 */
.L_x_3805:
        /* <DEDUP_REMOVED lines=19> */
.L_x_3808:
[----:B------:R-:W-:Y:S05]  /*5550*/  BSYNC.RECONVERGENT B1 ;  /* 0x0000000000017941 */ /* 0x000fea0003800200 */
.L_x_3807:
        /* <DEDUP_REMOVED lines=37> */
.L_x_3810:
[----:B------:R-:W-:Y:S05]  /*57b0*/  BSYNC.RECONVERGENT B1 ;  /* 0x0000000000017941 */ /* 0x000fea0003800200 */
.L_x_3809:
        /* <DEDUP_REMOVED lines=8> */
[----:B-1----:R-:W-:-:S04]  /*5840*/  FMUL.FTZ R21, R21, R48 ;  /* 0x0000003015157220 */ /* 0x002fc80000410000 */
[----:B-----5:R-:W-:Y:S01]  /*5850*/  FFMA.FTZ R20, R36, R21, R38 ;  /* 0x0000001524147223 */ /* 0x020fe20000010026 */
[----:B------:R-:W-:Y:S02]  /*5860*/  IMAD R33, R33, UR8, RZ ;  /* 0x0000000821217c24 */ /* 0x000fe4000f8e02ff */
        /* <DEDUP_REMOVED lines=8> */
.L_x_3812:
[----:B------:R-:W-:Y:S05]  /*58f0*/  BSYNC.RECONVERGENT B1 ;  /* 0x0000000000017941 */ /* 0x000fea0003800200 */
.L_x_3811:
        /* <DEDUP_REMOVED lines=19> */
.L_x_3814:
[----:B------:R-:W-:Y:S05]  /*5a30*/  BSYNC.RECONVERGENT B1 ;  /* 0x0000000000017941 */ /* 0x000fea0003800200 */
.L_x_3813:
        /* <DEDUP_REMOVED lines=19> */
.L_x_3816:
[----:B------:R-:W-:Y:S05]  /*5b70*/  BSYNC.RECONVERGENT B1 ;  /* 0x0000000000017941 */ /* 0x000fea0003800200 */
.L_x_3815:
        /* <DEDUP_REMOVED lines=19> */
.L_x_3818:
[----:B------:R-:W-:Y:S05]  /*5cb0*/  BSYNC.RECONVERGENT B1 ;  /* 0x0000000000017941 */ /* 0x000fea0003800200 */
.L_x_3817:
[----:B------:R-:W-:Y:S04]  /*5cc0*/  BSSY.RECONVERGENT B1, `(.L_x_3819) ;  /* 0x0000013000017945 */ /* 0x000fe80003800200 */
[----:B------:R-:W-:Y:S05]  /*5cd0*/  @P4 BRA `(.L_x_3820) ;  /* 0x0000000000444947 */ /* 0x000fea0003800000 */
[----:B------:R-:W1:Y:S01]  /*5ce0*/  LDCU.64 UR8, c[0x0][0x3e0] ;  /* 0x00007c00ff0877ac */ /* 0x000e620008000a00 */
[----:B0-234-:R-:W-:Y:S01]  /*5cf0*/  MOV R20, R120 ;  /* 0x0000007800147202 */ /* 0x01dfe20000000f00 */
        /* <DEDUP_REMOVED lines=15> */
.L_x_3820:
[----:B------:R-:W-:Y:S05]  /*5df0*/  BSYNC.RECONVERGENT B1 ;  /* 0x0000000000017941 */ /* 0x000fea0003800200 */
.L_x_3819:
        /* <DEDUP_REMOVED lines=10> */
[----:B0-----:R-:W-:Y:S02]  /*5ea0*/  IADD3 R22, PT, PT, R47, 0x1d0, RZ ;  /* 0x000001d02f167810 */ /* 0x001fe40007ffe0ff */
        /* <DEDUP_REMOVED lines=8> */
[----:B--234-:R-:W-:Y:S01]  /*5f30*/  MOV R20, R120 ;  /* 0x0000007800147202 */ /* 0x01cfe20000000f00 */
[C---:B------:R-:W-:Y:S01]  /*5f40*/  FADD.FTZ R23, -R40.reuse, R66 ;  /* 0x0000004228177221 */ /* 0x040fe20000010100 */
[----:B------:R-:W-:Y:S01]  /*5f50*/  MOV R21, R123 ;  /* 0x0000007b00157202 */ /* 0x000fe20000000f00 */
[----:B------:R-:W2:Y:S01]  /*5f60*/  LDCU.64 UR10, c[0x0][0x380] ;  /* 0x00007000ff0a77ac */ /* 0x000ea20008000a00 */
[----:B------:R-:W-:Y:S01]  /*5f70*/  FADD.FTZ R67, -R40, R67 ;  /* 0x0000004328437221 */ /* 0x000fe20000010100 */
        /* <DEDUP_REMOVED lines=8> */
[----:B------:R-:W-:-:S04]  /*6000*/  IADD3 R43, PT, PT, R21, R43, RZ ;  /* 0x0000002b152b7210 */ /* 0x000fc80007ffe0ff */
[----:B------:R-:W-:-:S05]  /*6010*/  LEA.HI.X R25, R20, UR11, R43, 0x2, P5 ;  /* 0x0000000b14197c11 */ /* 0x000fca000a8f142b */
[----:B------:R0:W-:Y:S02]  /*6020*/  STG.E.64 desc[UR6][R24.64], R26 ;  /* 0x0000001a18007986 */ /* 0x0001e4000c101b06 */
.L_x_3822:
[----:B------:R-:W-:Y:S05]  /*6030*/  BSYNC.RECONVERGENT B1 ;  /* 0x0000000000017941 */ /* 0x000fea0003800200 */
.L_x_3821:
[----:B------:R-:W-:Y:S04]  /*6040*/  BSSY.RECONVERGENT B1, `(.L_x_3823) ;  /* 0x0000013000017945 */ /* 0x000fe80003800200 */
[----:B------:R-:W-:Y:S05]  /*6050*/  @P2 BRA `(.L_x_3824) ;  /* 0x0000000000442947 */ /* 0x000fea0003800000 */
[----:B------:R-:W0:Y:S01]  /*6060*/  LDCU.64 UR8, c[0x0][0x3e0] ;  /* 0x00007c00ff0877ac */ /* 0x000e220008000a00 */
[----:B--234-:R-:W-:Y:S01]  /*6070*/  MOV R20, R120 ;  /* 0x0000007800147202 */ /* 0x01cfe20000000f00 */
[C---:B------:R-:W-:Y:S01]  /*6080*/  FADD.FTZ R23, -R40.reuse, R68 ;  /* 0x0000004428177221 */ /* 0x040fe20000010100 */
[----:B------:R-:W-:Y:S01]  /*6090*/  MOV R21, R123 ;  /* 0x0000007b00157202 */ /* 0x000fe20000000f00 */
[----:B------:R-:W2:Y:S01]  /*60a0*/  LDCU.64 UR10, c[0x0][0x380] ;  /* 0x00007000ff0a77ac */ /* 0x000ea20008000a00 */
[----:B------:R-:W-:Y:S01]  /*60b0*/  FADD.FTZ R69, -R40, R69 ;  /* 0x0000004528457221 */ /* 0x000fe20000010100 */
[----:B-1----:R-:W-:-:S03]  /*60c0*/  FMUL.FTZ R23, R23, R48 ;  /* 0x0000003017177220 */ /* 0x002fc60000410000 */
[----:B0-----:R-:W-:Y:S01]  /*60d0*/  FMUL.FTZ R26, R69, R48 ;  /* 0x00000030451a7220 */ /* 0x001fe20000410000 */
[----:B-----5:R-:W-:Y:S01]  /*60e0*/  FFMA.FTZ R28, R36, R23, R38 ;  /* 0x00000017241c7223 */ /* 0x020fe20000010026 */
        /* <DEDUP_REMOVED lines=8> */
.L_x_3824:
[----:B------:R-:W-:Y:S05]  /*6170*/  BSYNC.RECONVERGENT B1 ;  /* 0x0000000000017941 */ /* 0x000fea0003800200 */
.L_x_3823:
        /* <DEDUP_REMOVED lines=10> */
[----:B-----5:R-:W-:-:S03]  /*6220*/  FFMA.FTZ R28, R36, R23, R38 ;  /* 0x00000017241c7223 */ /* 0x020fc60000010026 */
[----:B------:R-:W-:Y:S01]  /*6230*/  FFMA.FTZ R29, R37, R26, R39 ;  /* 0x0000001a251d7223 */ /* 0x000fe20000010027 */
[----:B------:R-:W-:Y:S02]  /*6240*/  IMAD R32, R32, UR8, RZ ;  /* 0x0000000820207c24 */ /* 0x000fe4000f8e02ff */
[----:B------:R-:W-:-:S04]  /*6250*/  IMAD.WIDE.U32 R20, R31, UR8, R20 ;  /* 0x000000081f147c25 */ /* 0x000fc8000f8e0014 */
[----:B------:R-:W-:Y:S01]  /*6260*/  IMAD R31, R31, UR9, R32 ;  /* 0x000000091f1f7c24 */ /* 0x000fe2000f8e0220 */
[----:B--2---:R-:W-:-:S04]  /*6270*/  LEA R24, P1, R20, UR10, 0x2 ;  /* 0x0000000a14187c11 */ /* 0x004fc8000f8210ff */
[----:B------:R-:W-:-:S04]  /*6280*/  IADD3 R31, PT, PT, R21, R31, RZ ;  /* 0x0000001f151f7210 */ /* 0x000fc80007ffe0ff */
[----:B------:R-:W-:-:S05]  /*6290*/  LEA.HI.X R25, R20, UR11, R31, 0x2, P1 ;  /* 0x0000000b14197c11 */ /* 0x000fca00088f141f */
[----:B------:R0:W-:Y:S02]  /*62a0*/  STG.E.64 desc[UR6][R24.64], R28 ;  /* 0x0000001c18007986 */ /* 0x0001e4000c101b06 */
.L_x_3826:
[----:B------:R-:W-:Y:S05]  /*62b0*/  BSYNC.RECONVERGENT B1 ;  /* 0x0000000000017941 */ /* 0x000fea0003800200 */
.L_x_3825:
        /* <DEDUP_REMOVED lines=19> */
.L_x_3828:
[----:B------:R-:W-:Y:S05]  /*63f0*/  BSYNC.RECONVERGENT B1 ;  /* 0x0000000000017941 */ /* 0x000fea0003800200 */
.L_x_3827:
        /* <DEDUP_REMOVED lines=19> */
.L_x_3830:
[----:B------:R-:W-:Y:S05]  /*6530*/  BSYNC.RECONVERGENT B1 ;  /* 0x0000000000017941 */ /* 0x000fea0003800200 */
.L_x_3829:
        /* <DEDUP_REMOVED lines=19> */
.L_x_3832:
[----:B------:R-:W-:Y:S05]  /*6670*/  BSYNC.RECONVERGENT B1 ;  /* 0x0000000000017941 */ /* 0x000fea0003800200 */
.L_x_3831:
        /* <DEDUP_REMOVED lines=33> */
.L_x_3834:
[----:B------:R-:W-:Y:S05]  /*6890*/  BSYNC.RECONVERGENT B1 ;  /* 0x0000000000017941 */ /* 0x000fea0003800200 */
.L_x_3833:
        /* <DEDUP_REMOVED lines=19> */
.L_x_3836:
[----:B------:R-:W-:Y:S05]  /*69d0*/  BSYNC.RECONVERGENT B1 ;  /* 0x0000000000017941 */ /* 0x000fea0003800200 */
.L_x_3835:
        /* <DEDUP_REMOVED lines=19> */
.L_x_3838:
[----:B------:R-:W-:Y:S05]  /*6b10*/  BSYNC.RECONVERGENT B1 ;  /* 0x0000000000017941 */ /* 0x000fea0003800200 */
.L_x_3837:
        /* <DEDUP_REMOVED lines=15> */
[----:B------:R-:W-:-:S04]  /*6c10*/  IADD3 R27, PT, PT, R25, R27, RZ ;  /* 0x0000001b191b7210 */ /* 0x000fc80007ffe0ff */
[----:B------:R-:W-:Y:S01]  /*6c20*/  LEA.HI.X R21, R24, UR11, R27, 0x2, P1 ;  /* 0x0000000b18157c11 */ /* 0x000fe200088f141b */
[----:B------:R-:W-:-:S05]  /*6c30*/  FFMA.FTZ R27, R37, R22, R39 ;  /* 0x00000016251b7223 */ /* 0x000fca0000010027 */
[----:B------:R0:W-:Y:S02]  /*6c40*/  STG.E.64 desc[UR6][R20.64], R26 ;  /* 0x0000001a14007986 */ /* 0x0001e4000c101b06 */
.L_x_3840:
[----:B------:R-:W-:Y:S05]  /*6c50*/  BSYNC.RECONVERGENT B1 ;  /* 0x0000000000017941 */ /* 0x000fea0003800200 */
.L_x_3839:
        /* <DEDUP_REMOVED lines=19> */
.L_x_3842:
[----:B------:R-:W-:Y:S05]  /*6d90*/  BSYNC.RECONVERGENT B1 ;  /* 0x0000000000017941 */ /* 0x000fea0003800200 */
.L_x_3841:
[----:B------:R-:W-:Y:S05]  /*6da0*/  @P4 BRA `(.L_x_3843) ;  /* 0x0000004000ac4947 */ /* 0x000fea0003800000 */
[----:B------:R-:W1:Y:S01]  /*6db0*/  LDCU.64 UR4, c[0x0][0x3e0] ;  /* 0x00007c00ff0477ac */ /* 0x000e620008000a00 */
[----:B------:R-:W-:Y:S01]  /*6dc0*/  MOV R121, R123 ;  /* 0x0000007b00797202 */ /* 0x000fe20000000f00 */
[C---:B0-234-:R-:W-:Y:S01]  /*6dd0*/  FADD.FTZ R21, -R40.reuse, R102 ;  /* 0x0000006628157221 */ /* 0x05dfe20000010100 */
[----:B------:R-:W-:Y:S01]  /*6de0*/  FADD.FTZ R103, -R40, R103 ;  /* 0x0000006728677221 */ /* 0x000fe20000010100 */
[----:B------:R-:W0:Y:S02]  /*6df0*/  LDCU.64 UR8, c[0x0][0x380] ;  /* 0x00007000ff0877ac */ /* 0x000e240008000a00 */
        /* <DEDUP_REMOVED lines=8> */
[----:B------:R-:W-:-:S04]  /*6e80*/  IADD3 R23, PT, PT, R121, R23, RZ ;  /* 0x0000001779177210 */ /* 0x000fc80007ffe0ff */
[----:B------:R-:W-:-:S05]  /*6e90*/  LEA.HI.X R21, R120, UR9, R23, 0x2, P1 ;  /* 0x0000000978157c11 */ /* 0x000fca00088f1417 */
[----:B------:R0:W-:Y:S01]  /*6ea0*/  STG.E.64 desc[UR6][R20.64], R36 ;  /* 0x0000002414007986 */ /* 0x0001e2000c101b06 */
[----:B------:R-:W-:Y:S05]  /*6eb0*/  BRA `(.L_x_3843) ;  /* 0x0000004000687947 */ /* 0x000fea0003800000 */
.L_x_3780:
[----:B------:R-:W0:Y:S01]  /*6ec0*/  LDCU.64 UR4, c[0x0][0x3e8] ;  /* 0x00007d00ff0477ac */ /* 0x000e220008000a00 */
[----:B------:R-:W-:Y:S01]  /*6ed0*/  SHF.R.S32.HI R52, RZ, 0x1f, R47 ;  /* 0x0000001fff347819 */ /* 0x000fe2000001142f */
[----:B------:R-:W-:Y:S01]  /*6ee0*/  BSSY.RECONVERGENT B1, `(.L_x_3844) ;  /* 0x000001f000017945 */ /* 0x000fe20003800200 */
[----:B0-----:R-:W-:-:S04]  /*6ef0*/  ISETP.GE.U32.AND P1, PT, R47, UR4, PT ;  /* 0x000000042f007c0c */ /* 0x001fc8000bf26070 */
[----:B------:R-:W-:-:S13]  /*6f00*/  ISETP.GE.AND.EX P1, PT, R52, UR5, PT, P1 ;  /* 0x0000000534007c0c */ /* 0x000fda000bf26310 */
[----:B------:R-:W-:Y:S05]  /*6f10*/  @P1 BRA `(.L_x_3845) ;  /* 0x00000000006c1947 */ /* 0x000fea0003800000 */
[C---:B------:R-:W-:Y:S01]  /*6f20*/  FADD.FTZ R53, -R40.reuse, R20 ;  /* 0x0000001428357221 */ /* 0x040fe20000010100 */
[----:B------:R-:W-:Y:S01]  /*6f30*/  FADD.FTZ R21, -R40, R21 ;  /* 0x0000001528157221 */ /* 0x000fe20000010100 */
[----:B------:R-:W0:Y:S02]  /*6f40*/  LDCU.64 UR8, c[0x0][0x3e0] ;  /* 0x00007c00ff0877ac */ /* 0x000e240008000a00 */
[-C--:B-1----:R-:W-:Y:S01]  /*6f50*/  FMUL.FTZ R53, R53, R48.reuse ;  /* 0x0000003035357220 */ /* 0x082fe20000410000 */
        /* <DEDUP_REMOVED lines=18> */
[----:B-1----:R-:W-:-:S04]  /*7080*/  LEA R52, P1, R20, UR10, 0x2 ;  /* 0x0000000a14347c11 */ /* 0x002fc8000f8210ff */
[----:B------:R-:W-:Y:S01]  /*7090*/  LEA.HI.X R53, R20, UR11, R125, 0x2, P1 ;  /* 0x0000000b14357c11 */ /* 0x000fe200088f147d */
[----:B--2---:R-:W-:Y:S01]  /*70a0*/  FMUL.FTZ R20, R118, R119 ;  /* 0x0000007776147220 */ /* 0x004fe20000410000 */
[----:B0-----:R-:W-:-:S05]  /*70b0*/  FMUL.FTZ R21, R54, R55 ;  /* 0x0000003736157220 */ /* 0x001fca0000410000 */
[----:B------:R0:W-:Y:S02]  /*70c0*/  STG.E.64 desc[UR6][R52.64], R20 ;  /* 0x0000001434007986 */ /* 0x0001e4000c101b06 */
.L_x_3845:
[----:B------:R-:W-:Y:S05]  /*70d0*/  BSYNC.RECONVERGENT B1 ;  /* 0x0000000000017941 */ /* 0x000fea0003800200 */
.L_x_3844:
[C---:B------:R-:W-:Y:S01]  /*70e0*/  IADD3 R125, PT, PT, R47.reuse, 0x10, RZ ;  /* 0x000000102f7d7810 */ /* 0x040fe20007ffe0ff */
[----:B------:R-:W-:Y:S01]  /*70f0*/  BSSY.RECONVERGENT B1, `(.L_x_3846) ;  /* 0x0000024000017945 */ /* 0x000fe20003800200 */
[----:B0-----:R-:W-:Y:S02]  /*7100*/  IADD3 R52, PT, PT, R47, 0x20, RZ ;  /* 0x000000202f347810 */ /* 0x001fe40007ffe0ff */
[----:B------:R-:W-:Y:S02]  /*7110*/  ISETP.GE.U32.AND P1, PT, R125, UR4, PT ;  /* 0x000000047d007c0c */ /* 0x000fe4000bf26070 */
[----:B------:R-:W-:Y:S02]  /*7120*/  SHF.R.S32.HI R20, RZ, 0x1f, R125 ;  /* 0x0000001fff147819 */ /* 0x000fe4000001147d */
[----:B------:R-:W-:Y:S02]  /*7130*/  ISETP.GE.U32.AND P2, PT, R52, UR4, PT ;  /* 0x0000000434007c0c */ /* 0x000fe4000bf46070 */
[----:B------:R-:W-:-:S02]  /*7140*/  ISETP.GE.AND.EX P1, PT, R20, UR5, PT, P1 ;  /* 0x0000000514007c0c */ /* 0x000fc4000bf26310 */
[----:B------:R-:W-:-:S04]  /*7150*/  SHF.R.S32.HI R53, RZ, 0x1f, R52 ;  /* 0x0000001fff357819 */ /* 0x000fc80000011434 */
[----:B------:R-:W-:-:S07]  /*7160*/  ISETP.GE.AND.EX P2, PT, R53, UR5, PT, P2 ;  /* 0x0000000535007c0c */ /* 0x000fce000bf46320 */
[----:B------:R-:W-:Y:S06]  /*7170*/  @P1 BRA `(.L_x_3847) ;  /* 0x00000000006c1947 */ /* 0x000fec0003800000 */
[C---:B------:R-:W-:Y:S01]  /*7180*/  FADD.FTZ R21, -R40.reuse, R22 ;  /* 0x0000001628157221 */ /* 0x040fe20000010100 */
[----:B------:R-:W-:Y:S01]  /*7190*/  FADD.FTZ R23, -R40, R23 ;  /* 0x0000001728177221 */ /* 0x000fe20000010100 */
[----:B------:R-:W0:Y:S02]  /*71a0*/  LDCU.64 UR8, c[0x0][0x3e0] ;  /* 0x00007c00ff0877ac */ /* 0x000e240008000a00 */
        /* <DEDUP_REMOVED lines=9> */
[----:B------:R-:W-:Y:S01]  /*7240*/  IMAD R23, R125, UR9, R20 ;  /* 0x000000097d177c24 */ /* 0x000fe2000f8e0214 */
[----:B------:R-:W-:Y:S02]  /*7250*/  MOV R20, R120 ;  /* 0x0000007800147202 */ /* 0x000fe40000000f00 */
        /* <DEDUP_REMOVED lines=13> */
.L_x_3847:
[----:B------:R-:W-:Y:S05]  /*7330*/  BSYNC.RECONVERGENT B1 ;  /* 0x0000000000017941 */ /* 0x000fea0003800200 */
.L_x_3846:
        /* <DEDUP_REMOVED lines=24> */
[----:B-1----:R-:W-:-:S04]  /*74c0*/  LEA R22, P1, R20, UR10, 0x2 ;  /* 0x0000000a14167c11 */ /* 0x002fc8000f8210ff */
[----:B------:R-:W-:Y:S01]  /*74d0*/  LEA.HI.X R23, R20, UR11, R23, 0x2, P1 ;  /* 0x0000000b14177c11 */ /* 0x000fe200088f1417 */
[----:B--2---:R-:W-:Y:S01]  /*74e0*/  FMUL.FTZ R20, R25, R54 ;  /* 0x0000003619147220 */ /* 0x004fe20000410000 */
[----:B0-----:R-:W-:-:S05]  /*74f0*/  FMUL.FTZ R21, R24, R53 ;  /* 0x0000003518157220 */ /* 0x001fca0000410000 */
[----:B------:R2:W-:Y:S02]  /*7500*/  STG.E.64 desc[UR6][R22.64], R20 ;  /* 0x0000001416007986 */ /* 0x0005e4000c101b06 */
.L_x_3849:
[----:B------:R-:W-:Y:S05]  /*7510*/  BSYNC.RECONVERGENT B1 ;  /* 0x0000000000017941 */ /* 0x000fea0003800200 */
.L_x_3848:
[----:B0-2---:R-:W-:Y:S01]  /*7520*/  SHF.R.S32.HI R20, RZ, 0x1f, R51 ;  /* 0x0000001fff147819 */ /* 0x005fe20000011433 */
[----:B------:R-:W-:Y:S01]  /*7530*/  BSSY.RECONVERGENT B1, `(.L_x_3850) ;  /* 0x000002b000017945 */ /* 0x000fe20003800200 */
[----:B------:R-:W-:Y:S02]  /*7540*/  ISETP.GE.U32.AND P5, PT, R51, UR4, PT ;  /* 0x0000000433007c0c */ /* 0x000fe4000bfa6070 */
[C---:B------:R-:W-:Y:S02]  /*7550*/  IADD3 R53, PT, PT, R47.reuse, 0x50, RZ ;  /* 0x000000502f357810 */ /* 0x040fe40007ffe0ff */
[----:B------:R-:W-:Y:S02]  /*7560*/  ISETP.GE.AND.EX P5, PT, R20, UR5, PT, P5 ;  /* 0x0000000514007c0c */ /* 0x000fe4000bfa6350 */
[----:B------:R-:W-:Y:S02]  /*7570*/  IADD3 R25, PT, PT, R47, 0x60, RZ ;  /* 0x000000602f197810 */ /* 0x000fe40007ffe0ff */
        /* <DEDUP_REMOVED lines=9> */
[----:B------:R-:W-:Y:S01]  /*7610*/  ISETP.GE.AND.EX P3, PT, R49, UR5, PT, P3 ;  /* 0x0000000531007c0c */ /* 0x000fe2000bf66330 */
[----:B------:R-:W-:-:S12]  /*7620*/  @P5 BRA `(.L_x_3851) ;  /* 0x00000000006c5947 */ /* 0x000fd80003800000 */
        /* <DEDUP_REMOVED lines=27> */
.L_x_3851:
[----:B------:R-:W-:Y:S05]  /*77e0*/  BSYNC.RECONVERGENT B1 ;  /* 0x0000000000017941 */ /* 0x000fea0003800200 */
.L_x_3850:
[----:B------:R-:W-:Y:S01]  /*77f0*/  BSSY.RECONVERGENT B1, `(.L_x_3852) ;  /* 0x000001f000017945 */ /* 0x000fe20003800200 */
[C---:B------:R-:W-:Y:S02]  /*7800*/  IADD3 R26, PT, PT, R47.reuse, 0x80, RZ ;  /* 0x000000802f1a7810 */ /* 0x040fe40007ffe0ff */
[----:B------:R-:W-:Y:S01]  /*7810*/  IADD3 R24, PT, PT, R47, 0xa0, RZ ;  /* 0x000000a02f187810 */ /* 0x000fe20007ffe0ff */
[----:B------:R-:W-:Y:S06]  /*7820*/  @P1 BRA `(.L_x_3853) ;  /* 0x00000000006c1947 */ /* 0x000fec0003800000 */
        /* <DEDUP_REMOVED lines=27> */
.L_x_3853:
[----:B------:R-:W-:Y:S05]  /*79e0*/  BSYNC.RECONVERGENT B1 ;  /* 0x0000000000017941 */ /* 0x000fea0003800200 */
.L_x_3852:
[----:B------:R-:W-:Y:S04]  /*79f0*/  BSSY.RECONVERGENT B1, `(.L_x_3854) ;  /* 0x000001d000017945 */ /* 0x000fe80003800200 */
[----:B------:R-:W-:Y:S05]  /*7a00*/  @P6 BRA `(.L_x_3855) ;  /* 0x00000000006c6947 */ /* 0x000fea0003800000 */
[C---:B0-2---:R-:W-:Y:S01]  /*7a10*/  FADD.FTZ R21, -R40.reuse, R28 ;  /* 0x0000001c28157221 */ /* 0x045fe20000010100 */
        /* <DEDUP_REMOVED lines=26> */
.L_x_3855:
[----:B------:R-:W-:Y:S05]  /*7bc0*/  BSYNC.RECONVERGENT B1 ;  /* 0x0000000000017941 */ /* 0x000fea0003800200 */
.L_x_3854:
[----:B------:R-:W-:Y:S04]  /*7bd0*/  BSSY.RECONVERGENT B1, `(.L_x_3856) ;  /* 0x000001d000017945 */ /* 0x000fe80003800200 */
[----:B------:R-:W-:Y:S05]  /*7be0*/  @P2 BRA `(.L_x_3857) ;  /* 0x00000000006c2947 */ /* 0x000fea0003800000 */
[C---:B------:R-:W-:Y:S01]  /*7bf0*/  FADD.FTZ R31, -R40.reuse, R31 ;  /* 0x0000001f281f7221 */ /* 0x040fe20000010100 */
[----:B0-23--:R-:W-:Y:S01]  /*7c00*/  FADD.FTZ R21, -R40, R30 ;  /* 0x0000001e28157221 */ /* 0x00dfe20000010100 */
        /* <DEDUP_REMOVED lines=12> */
[----:B--2---:R-:W-:-:S07]  /*7cd0*/  FADD.FTZ R31, R22, 1 ;  /* 0x3f800000161f7421 */ /* 0x004fce0000010000 */
[----:B------:R-:W2:Y:S01]  /*7ce0*/  MUFU.RCP R31, R31 ;  /* 0x0000001f001f7308 */ /* 0x000ea20000001000 */
[----:B0-----:R-:W-:Y:S01]  /*7cf0*/  FADD.FTZ R29, R20, 1 ;  /* 0x3f800000141d7421 */ /* 0x001fe20000010000 */
[----:B------:R-:W-:-:S06]  /*7d00*/  MOV R20, R120 ;  /* 0x0000007800147202 */ /* 0x000fcc0000000f00 */
[----:B------:R-:W0:Y:S01]  /*7d10*/  MUFU.RCP R30, R29 ;  /* 0x0000001d001e7308 */ /* 0x000e220000001000 */
[----:B------:R-:W-:-:S04]  /*7d20*/  IMAD.WIDE.U32 R20, R25, UR8, R20 ;  /* 0x0000000819147c25 */ /* 0x000fc8000f8e0014 */
[----:B------:R-:W-:Y:S01]  /*7d30*/  IMAD R25, R25, UR9, R52 ;  /* 0x0000000919197c24 */ /* 0x000fe2000f8e0234 */
[----:B-1----:R-:W-:-:S04]  /*7d40*/  LEA R22, P1, R20, UR10, 0x2 ;  /* 0x0000000a14167c11 */ /* 0x002fc8000f8210ff */
[----:B------:R-:W-:Y:S01]  /*7d50*/  IADD3 R25, PT, PT, R21, R25, RZ ;  /* 0x0000001915197210 */ /* 0x000fe20007ffe0ff */
[----:B--2---:R-:W-:-:S03]  /*7d60*/  FMUL.FTZ R21, R28, R31 ;  /* 0x0000001f1c157220 */ /* 0x004fc60000410000 */
[----:B------:R-:W-:Y:S01]  /*7d70*/  LEA.HI.X R23, R20, UR11, R25, 0x2, P1 ;  /* 0x0000000b14177c11 */ /* 0x000fe200088f1419 */
[----:B0-----:R-:W-:-:S05]  /*7d80*/  FMUL.FTZ R20, R27, R30 ;  /* 0x0000001e1b147220 */ /* 0x001fca0000410000 */
[----:B------:R4:W-:Y:S02]  /*7d90*/  STG.E.64 desc[UR6][R22.64], R20 ;  /* 0x0000001416007986 */ /* 0x0009e4000c101b06 */
.L_x_3857:
[----:B------:R-:W-:Y:S05]  /*7da0*/  BSYNC.RECONVERGENT B1 ;  /* 0x0000000000017941 */ /* 0x000fea0003800200 */
.L_x_3856:
        /* <DEDUP_REMOVED lines=29> */
.L_x_3859:
[----:B------:R-:W-:Y:S05]  /*7f80*/  BSYNC.RECONVERGENT B1 ;  /* 0x0000000000017941 */ /* 0x000fea0003800200 */
.L_x_3858:
        /* <DEDUP_REMOVED lines=8> */
[----:B------:R-:W-:Y:S02]  /*8010*/  SHF.R.S32.HI R30, RZ, 0x1f, R24 ;  /* 0x0000001fff1e7819 */ /* 0x000fe40000011418 */
[----:B------:R-:W-:Y:S02]  /*8020*/  ISETP.GE.U32.AND P3, PT, R113, UR4, PT ;  /* 0x0000000471007c0c */ /* 0x000fe4000bf66070 */
[----:B------:R-:W-:Y:S02]  /*8030*/  SHF.R.S32.HI R29, RZ, 0x1f, R28 ;  /* 0x0000001fff1d7819 */ /* 0x000fe4000001141c */
[----:B------:R-:W-:Y:S02]  /*8040*/  ISETP.GE.AND.EX P1, PT, R30, UR5, PT, P1 ;  /* 0x000000051e007c0c */ /* 0x000fe4000bf26310 */
[----:B------:R-:W-:-:S02]  /*8050*/  ISETP.GE.AND.EX P6, PT, R15, UR5, PT, P6 ;  /* 0x000000050f007c0c */ /* 0x000fc4000bfc6360 */
[----:B------:R-:W-:Y:S02]  /*8060*/  ISETP.GE.AND.EX P2, PT, R29, UR5, PT, P2 ;  /* 0x000000051d007c0c */ /* 0x000fe4000bf46320 */
[----:B------:R-:W-:Y:S02]  /*8070*/  ISETP.GE.AND.EX P3, PT, R16, UR5, PT, P3 ;  /* 0x0000000510007c0c */ /* 0x000fe4000bf66330 */
[C---:B------:R-:W-:Y:S02]  /*8080*/  IADD3 R27, PT, PT, R47.reuse, 0xf0, RZ ;  /* 0x000000f02f1b7810 */ /* 0x040fe40007ffe0ff */
[----:B------:R-:W-:Y:S01]  /*8090*/  IADD3 R25, PT, PT, R47, 0x120, RZ ;  /* 0x000001202f197810 */ /* 0x000fe20007ffe0ff */
[----:B------:R-:W-:Y:S08]  /*80a0*/  @P5 BRA `(.L_x_3861) ;  /* 0x00000000006c5947 */ /* 0x000ff00003800000 */
        /* <DEDUP_REMOVED lines=27> */
.L_x_3861:
[----:B------:R-:W-:Y:S05]  /*8260*/  BSYNC.RECONVERGENT B1 ;  /* 0x0000000000017941 */ /* 0x000fea0003800200 */
.L_x_3860:
        /* <DEDUP_REMOVED lines=29> */
.L_x_3863:
[----:B------:R-:W-:Y:S05]  /*8440*/  BSYNC.RECONVERGENT B1 ;  /* 0x0000000000017941 */ /* 0x000fea0003800200 */
.L_x_3862:
        /* <DEDUP_REMOVED lines=29> */
.L_x_3865:
[----:B------:R-:W-:Y:S05]  /*8620*/  BSYNC.RECONVERGENT B1 ;  /* 0x0000000000017941 */ /* 0x000fea0003800200 */
.L_x_3864:
[----:B------:R-:W-:Y:S04]  /*8630*/  BSSY.RECONVERGENT B1, `(.L_x_3866) ;  /* 0x000001d000017945 */ /* 0x000fe80003800200 */
[----:B------:R-:W-:Y:S05]  /*8640*/  @P6 BRA `(.L_x_3867) ;  /* 0x00000000006c6947 */ /* 0x000fea0003800000 */
[C---:B0-23--:R-:W-:Y:S01]  /*8650*/  FADD.FTZ R21, -R40.reuse, R76 ;  /* 0x0000004c28157221 */ /* 0x04dfe20000010100 */
        /* <DEDUP_REMOVED lines=26> */
.L_x_3867:
[----:B------:R-:W-:Y:S05]  /*8800*/  BSYNC.RECONVERGENT B1 ;  /* 0x0000000000017941 */ /* 0x000fea0003800200 */
.L_x_3866:
        /* <DEDUP_REMOVED lines=29> */
.L_x_3869:
[----:B------:R-:W-:Y:S05]  /*89e0*/  BSYNC.RECONVERGENT B1 ;  /* 0x0000000000017941 */ /* 0x000fea0003800200 */
.L_x_3868:
        /* <DEDUP_REMOVED lines=29> */
.L_x_3871:
[----:B------:R-:W-:Y:S05]  /*8bc0*/  BSYNC.RECONVERGENT B1 ;  /* 0x0000000000017941 */ /* 0x000fea0003800200 */
.L_x_3870:
        /* <DEDUP_REMOVED lines=47> */
.L_x_3873:
[----:B------:R-:W-:Y:S05]  /*8ec0*/  BSYNC.RECONVERGENT B1 ;  /* 0x0000000000017941 */ /* 0x000fea0003800200 */
.L_x_3872:
        /* <DEDUP_REMOVED lines=24> */
[----:B------:R-:W-:-:S04]  /*9050*/  IADD3 R27, PT, PT, R21, R27, RZ ;  /* 0x0000001b151b7210 */ /* 0x000fc80007ffe0ff */
[----:B------:R-:W-:Y:S01]  /*9060*/  LEA.HI.X R23, R20, UR11, R27, 0x2, P2 ;  /* 0x0000000b14177c11 */ /* 0x000fe200090f141b */
[----:B--2---:R-:W-:Y:S01]  /*9070*/  FMUL.FTZ R20, R35, R32 ;  /* 0x0000002023147220 */ /* 0x004fe20000410000 */
[----:B0-----:R-:W-:-:S05]  /*9080*/  FMUL.FTZ R21, R34, R33 ;  /* 0x0000002122157220 */ /* 0x001fca0000410000 */
[----:B------:R0:W-:Y:S02]  /*9090*/  STG.E.64 desc[UR6][R22.64], R20 ;  /* 0x0000001416007986 */ /* 0x0001e4000c101b06 */
.L_x_3875:
[----:B------:R-:W-:Y:S05]  /*90a0*/  BSYNC.RECONVERGENT B1 ;  /* 0x0000000000017941 */ /* 0x000fea0003800200 */
.L_x_3874:
        /* <DEDUP_REMOVED lines=29> */
.L_x_3877:
[----:B------:R-:W-:Y:S05]  /*9280*/  BSYNC.RECONVERGENT B1 ;  /* 0x0000000000017941 */ /* 0x000fea0003800200 */
.L_x_3876:
        /* <DEDUP_REMOVED lines=29> */
.L_x_3879:
[----:B------:R-:W-:Y:S05]  /*9460*/  BSYNC.RECONVERGENT B1 ;  /* 0x0000000000017941 */ /* 0x000fea0003800200 */
.L_x_3878:
        /* <DEDUP_REMOVED lines=29> */
.L_x_3881:
[----:B------:R-:W-:Y:S05]  /*9640*/  BSYNC.RECONVERGENT B1 ;  /* 0x0000000000017941 */ /* 0x000fea0003800200 */
.L_x_3880:
        /* <DEDUP_REMOVED lines=29> */
.L_x_3883:
[----:B------:R-:W-:Y:S05]  /*9820*/  BSYNC.RECONVERGENT B1 ;  /* 0x0000000000017941 */ /* 0x000fea0003800200 */
.L_x_3882:
        /* <DEDUP_REMOVED lines=8> */
[----:B0-234-:R-:W-:Y:S02]  /*98b0*/  SHF.R.S32.HI R21, RZ, 0x1f, R29 ;  /* 0x0000001fff157819 */ /* 0x01dfe4000001141d */
[----:B------:R-:W-:Y:S02]  /*98c0*/  ISETP.GE.U32.AND P4, PT, R9, UR4, PT ;  /* 0x0000000409007c0c */ /* 0x000fe4000bf86070 */
        /* <DEDUP_REMOVED lines=8> */
[C---:B------:R-:W-:Y:S01]  /*9950*/  FADD.FTZ R23, -R40.reuse, R66 ;  /* 0x0000004228177221 */ /* 0x040fe20000010100 */
        /* <DEDUP_REMOVED lines=26> */
.L_x_3885:
[----:B------:R-:W-:Y:S05]  /*9b00*/  BSYNC.RECONVERGENT B1 ;  /* 0x0000000000017941 */ /* 0x000fea0003800200 */
.L_x_3884:
        /* <DEDUP_REMOVED lines=29> */
.L_x_3887:
[----:B------:R-:W-:Y:S05]  /*9ce0*/  BSYNC.RECONVERGENT B1 ;  /* 0x0000000000017941 */ /* 0x000fea0003800200 */
.L_x_3886:
        /* <DEDUP_REMOVED lines=29> */
.L_x_3889:
[----:B------:R-:W-:Y:S05]  /*9ec0*/  BSYNC.RECONVERGENT B1 ;  /* 0x0000000000017941 */ /* 0x000fea0003800200 */
.L_x_3888:
[----:B------:R-:W-:Y:S04]  /*9ed0*/  BSSY.RECONVERGENT B1, `(.L_x_3890) ;  /* 0x000001d000017945 */ /* 0x000fe80003800200 */
[----:B------:R-:W-:Y:S05]  /*9ee0*/  @P6 BRA `(.L_x_3891) ;  /* 0x00000000006c6947 */ /* 0x000fea0003800000 */
[C---:B------:R-:W-:Y:S01]  /*9ef0*/  FADD.FTZ R21, -R40.reuse, R86 ;  /* 0x0000005628157221 */ /* 0x040fe20000010100 */
[----:B------:R-:W-:Y:S01]  /*9f00*/  FADD.FTZ R87, -R40, R87 ;  /* 0x0000005728577221 */ /* 0x000fe20000010100 */
[----:B------:R-:W4:Y:S01]  /*9f10*/  LDCU.64 UR8, c[0x0][0x3e0] ;  /* 0x00007c00ff0877ac */ /* 0x000f220008000a00 */
[----:B0-23--:R-:W-:Y:S01]  /*9f20*/  MOV R23, R123 ;  /* 0x0000007b00177202 */ /* 0x00dfe20000000f00 */
[-C--:B-1----:R-:W-:Y:S01]  /*9f30*/  FMUL.FTZ R21, R21, R48.reuse ;  /* 0x0000003015157220 */ /* 0x082fe20000410000 */
        /* <DEDUP_REMOVED lines=8> */
[----:B----4-:R-:W-:Y:S02]  /*9fc0*/  IMAD R25, R104, UR8, RZ ;  /* 0x0000000868197c24 */ /* 0x010fe4000f8e02ff */
        /* <DEDUP_REMOVED lines=12> */
[----:B------:R4:W-:Y:S02]  /*a090*/  STG.E.64 desc[UR6][R24.64], R22 ;  /* 0x0000001618007986 */ /* 0x0009e4000c101b06 */
.L_x_3891:
[----:B------:R-:W-:Y:S05]  /*a0a0*/  BSYNC.RECONVERGENT B1 ;  /* 0x0000000000017941 */ /* 0x000fea0003800200 */
.L_x_3890:
[----:B------:R-:W-:Y:S04]  /*a0b0*/  BSSY.RECONVERGENT B1, `(.L_x_3892) ;  /* 0x000001d000017945 */ /* 0x000fe80003800200 */
[----:B------:R-:W-:Y:S05]  /*a0c0*/  @P3 BRA `(.L_x_3893) ;  /* 0x00000000006c3947 */ /* 0x000fea0003800000 */
[C---:B------:R-:W-:Y:S01]  /*a0d0*/  FADD.FTZ R21, -R40.reuse, R72 ;  /* 0x0000004828157221 */ /* 0x040fe20000010100 */
[----:B------:R-:W-:Y:S01]  /*a0e0*/  FADD.FTZ R73, -R40, R73 ;  /* 0x0000004928497221 */ /* 0x000fe20000010100 */
[----:B------:R-:W1:Y:S01]  /*a0f0*/  LDCU.64 UR8, c[0x0][0x3e0] ;  /* 0x00007c00ff0877ac */ /* 0x000e620008000a00 */
[----:B0-234-:R-:W-:Y:S01]  /*a100*/  MOV R23, R123 ;  /* 0x0000007b00177202 */ /* 0x01dfe20000000f00 */
        /* <DEDUP_REMOVED lines=9> */
[----:B------:R-:W-:Y:S02]  /*a1a0*/  IMAD R41, R41, UR8, RZ ;  /* 0x0000000829297c24 */ /* 0x000fe4000f8e02ff */
        /* <DEDUP_REMOVED lines=13> */
.L_x_3893:
[----:B------:R-:W-:Y:S05]  /*a280*/  BSYNC.RECONVERGENT B1 ;  /* 0x0000000000017941 */ /* 0x000fea0003800200 */
.L_x_3892:
        /* <DEDUP_REMOVED lines=18> */
[----:B-1----:R-:W-:Y:S01]  /*a3b0*/  FADD.FTZ R26, R21, 1 ;  /* 0x3f800000151a7421 */ /* 0x002fe20000010000 */
[----:B------:R-:W-:-:S06]  /*a3c0*/  IMAD R21, R9, UR9, R30 ;  /* 0x0000000909157c24 */ /* 0x000fcc000f8e021e */
[----:B------:R-:W1:Y:S01]  /*a3d0*/  MUFU.RCP R26, R26 ;  /* 0x0000001a001a7308 */ /* 0x000e620000001000 */
[----:B------:R-:W-:Y:S01]  /*a3e0*/  IADD3 R21, PT, PT, R23, R21, RZ ;  /* 0x0000001517157210 */ /* 0x000fe20007ffe0ff */
[----:B--2---:R-:W-:Y:S01]  /*a3f0*/  FADD.FTZ R27, R24, 1 ;  /* 0x3f800000181b7421 */ /* 0x004fe20000010000 */
[----:B0-----:R-:W-:-:S04]  /*a400*/  LEA R24, P1, R22, UR10, 0x2 ;  /* 0x0000000a16187c11 */ /* 0x001fc8000f8210ff */
[----:B------:R-:W-:Y:S01]  /*a410*/  LEA.HI.X R25, R22, UR11, R21, 0x2, P1 ;  /* 0x0000000b16197c11 */ /* 0x000fe200088f1415 */
[----:B------:R-:W0:Y:S01]  /*a420*/  MUFU.RCP R27, R27 ;  /* 0x0000001b001b7308 */ /* 0x000e220000001000 */
[----:B-1----:R-:W-:Y:S01]  /*a430*/  FMUL.FTZ R22, R29, R26 ;  /* 0x0000001a1d167220 */ /* 0x002fe20000410000 */
[----:B0-----:R-:W-:-:S05]  /*a440*/  FMUL.FTZ R23, R28, R27 ;  /* 0x0000001b1c177220 */ /* 0x001fca0000410000 */
[----:B------:R0:W-:Y:S02]  /*a450*/  STG.E.64 desc[UR6][R24.64], R22 ;  /* 0x0000001618007986 */ /* 0x0001e4000c101b06 */
.L_x_3895:
[----:B------:R-:W-:Y:S05]  /*a460*/  BSYNC.RECONVERGENT B1 ;  /* 0x0000000000017941 */ /* 0x000fea0003800200 */
.L_x_3894:
        /* <DEDUP_REMOVED lines=8> */
[----:B0-234-:R-:W-:Y:S02]  /*a4f0*/  SHF.R.S32.HI R22, RZ, 0x1f, R20 ;  /* 0x0000001fff167819 */ /* 0x01dfe40000011414 */
[----:B------:R-:W-:Y:S02]  /*a500*/  SHF.R.S32.HI R21, RZ, 0x1f, R47 ;  /* 0x0000001fff157819 */ /* 0x000fe4000001142f */
[----:B------:R-:W-:Y:S02]  /*a510*/  ISETP.GE.AND.EX P2, PT, R107, UR5, PT, P2 ;  /* 0x000000056b007c0c */ /* 0x000fe4000bf46320 */
[----:B------:R-:W-:Y:S02]  /*a520*/  ISETP.GE.AND.EX P1, PT, R45, UR5, PT, P1 ;  /* 0x000000052d007c0c */ /* 0x000fe4000bf26310 */
[----:B------:R-:W-:-:S02]  /*a530*/  ISETP.GE.AND.EX P6, PT, R22, UR5, PT, P6 ;  /* 0x0000000516007c0c */ /* 0x000fc4000bfc6360 */
[----:B------:R-:W-:Y:S02]  /*a540*/  ISETP.GE.AND.EX P3, PT, R21, UR5, PT, P3 ;  /* 0x0000000515007c0c */ /* 0x000fe4000bf66330 */
[----:B------:R-:W-:Y:S01]  /*a550*/  ISETP.GE.AND.EX P4, PT, R108, UR5, PT, P4 ;  /* 0x000000056c007c0c */ /* 0x000fe2000bf86340 */
[----:B------:R-:W-:-:S12]  /*a560*/  @P5 BRA `(.L_x_3897) ;  /* 0x00000000006c5947 */ /* 0x000fd80003800000 */
[C---:B------:R-:W-:Y:S01]  /*a570*/  FADD.FTZ R23, -R40.reuse, R92 ;  /* 0x0000005c28177221 */ /* 0x040fe20000010100 */
        /* <DEDUP_REMOVED lines=26> */
.L_x_3897:
[----:B------:R-:W-:Y:S05]  /*a720*/  BSYNC.RECONVERGENT B1 ;  /* 0x0000000000017941 */ /* 0x000fea0003800200 */
.L_x_3896:
[----:B------:R-:W-:Y:S04]  /*a730*/  BSSY.RECONVERGENT B1, `(.L_x_3898) ;  /* 0x000001d000017945 */ /* 0x000fe80003800200 */
[----:B------:R-:W-:Y:S05]  /*a740*/  @P2 BRA `(.L_x_3899) ;  /* 0x00000000006c2947 */ /* 0x000fea0003800000 */
[C---:B------:R-:W-:Y:S01]  /*a750*/  FADD.FTZ R23, -R40.reuse, R94 ;  /* 0x0000005e28177221 */ /* 0x040fe20000010100 */
[----:B------:R-:W-:Y:S01]  /*a760*/  FADD.FTZ R95, -R40, R95 ;  /* 0x0000005f285f7221 */ /* 0x000fe20000010100 */
[----:B------:R-:W2:Y:S01]  /*a770*/  LDCU.64 UR8, c[0x0][0x3e0] ;  /* 0x00007c00ff0877ac */ /* 0x000ea20008000a00 */
[----:B0-----:R-:W-:Y:S01]  /*a780*/  MOV R25, R123 ;  /* 0x0000007b00197202 */ /* 0x001fe20000000f00 */
        /* <DEDUP_REMOVED lines=9> */
[----:B--2---:R-:W-:Y:S02]  /*a820*/  IMAD R32, R107, UR8, RZ ;  /* 0x000000086b207c24 */ /* 0x004fe4000f8e02ff */
        /* <DEDUP_REMOVED lines=13> */
.L_x_3899:
[----:B------:R-:W-:Y:S05]  /*a900*/  BSYNC.RECONVERGENT B1 ;  /* 0x0000000000017941 */ /* 0x000fea0003800200 */
.L_x_3898:
[----:B------:R-:W-:Y:S04]  /*a910*/  BSSY.RECONVERGENT B1, `(.L_x_3900) ;  /* 0x000001d000017945 */ /* 0x000fe80003800200 */
[----:B------:R-:W-:Y:S05]  /*a920*/  @P1 BRA `(.L_x_3901) ;  /* 0x00000000006c1947 */ /* 0x000fea0003800000 */
[C---:B------:R-:W-:Y:S01]  /*a930*/  FADD.FTZ R23, -R40.reuse, R96 ;  /* 0x0000006028177221 */ /* 0x040fe20000010100 */
[----:B------:R-:W-:Y:S01]  /*a940*/  FADD.FTZ R97, -R40, R97 ;  /* 0x0000006128617221 */ /* 0x000fe20000010100 */
[----:B------:R-:W3:Y:S01]  /*a950*/  LDCU.64 UR8, c[0x0][0x3e0] ;  /* 0x00007c00ff0877ac */ /* 0x000ee20008000a00 */
[----:B0-2---:R-:W-:Y:S01]  /*a960*/  MOV R25, R123 ;  /* 0x0000007b00197202 */ /* 0x005fe20000000f00 */
        /* <DEDUP_REMOVED lines=23> */
.L_x_3901:
[----:B------:R-:W-:Y:S05]  /*aae0*/  BSYNC.RECONVERGENT B1 ;  /* 0x0000000000017941 */ /* 0x000fea0003800200 */
.L_x_3900:
[----:B------:R-:W-:Y:S04]  /*aaf0*/  BSSY.RECONVERGENT B1, `(.L_x_3902) ;  /* 0x000001d000017945 */ /* 0x000fe80003800200 */
[----:B------:R-:W-:Y:S05]  /*ab00*/  @P6 BRA `(.L_x_3903) ;  /* 0x00000000006c6947 */ /* 0x000fea0003800000 */
[C---:B------:R-:W-:Y:S01]  /*ab10*/  FADD.FTZ R23, -R40.reuse, R98 ;  /* 0x0000006228177221 */ /* 0x040fe20000010100 */
[----:B------:R-:W-:Y:S01]  /*ab20*/  FADD.FTZ R99, -R40, R99 ;  /* 0x0000006328637221 */ /* 0x000fe20000010100 */
[----:B------:R-:W4:Y:S02]  /*ab30*/  LDCU.64 UR8, c[0x0][0x3e0] ;  /* 0x00007c00ff0877ac */ /* 0x000f240008000a00 */
[-C--:B-1----:R-:W-:Y:S01]  /*ab40*/  FMUL.FTZ R23, R23, R48.reuse ;  /* 0x0000003017177220 */ /* 0x082fe20000410000 */
[----:B0-23--:R-:W-:Y:S01]  /*ab50*/  FMUL.FTZ R24, R99, R48 ;  /* 0x0000003063187220 */ /* 0x00dfe20000410000 */
[----:B------:R-:W0:Y:S02]  /*ab60*/  LDCU.64 UR10, c[0x0][0x380] ;  /* 0x00007000ff0a77ac */ /* 0x000e240008000a00 */
[----:B-----5:R-:W-:Y:S01]  /*ab70*/  FFMA.FTZ R29, R36, R23, R38 ;  /* 0x00000017241d7223 */ /* 0x020fe20000010026 */
[----:B------:R-:W-:-:S03]  /*ab80*/  FFMA.FTZ R28, R37, R24, R39 ;  /* 0x00000018251c7223 */ /* 0x000fc60000010027 */
[----:B------:R-:W-:Y:S01]  /*ab90*/  FMUL.FTZ R23, R29, -1.4426950216293334961 ;  /* 0xbfb8aa3b1d177820 */ /* 0x000fe20000410000 */
[----:B------:R-:W-:-:S05]  /*aba0*/  FMUL.FTZ R24, R28, -1.4426950216293334961 ;  /* 0xbfb8aa3b1c187820 */ /* 0x000fca0000410000 */
[----:B------:R-:W1:Y:S01]  /*abb0*/  MUFU.EX2 R23, R23 ;  /* 0x0000001700177308 */ /* 0x000e620000000800 */
[----:B----4-:R-:W-:Y:S01]  /*abc0*/  IMAD R25, R22, UR8, RZ ;  /* 0x0000000816197c24 */ /* 0x010fe2000f8e02ff */
[----:B------:R-:W-:-:S03]  /*abd0*/  MOV R22, R120 ;  /* 0x0000007800167202 */ /* 0x000fc60000000f00 */
        /* <DEDUP_REMOVED lines=13> */
[----:B------:R4:W-:Y:S02]  /*acb0*/  STG.E.64 desc[UR6][R24.64], R22 ;  /* 0x0000001618007986 */ /* 0x0009e4000c101b06 */
.L_x_3903:
[----:B------:R-:W-:Y:S05]  /*acc0*/  BSYNC.RECONVERGENT B1 ;  /* 0x0000000000017941 */ /* 0x000fea0003800200 */
.L_x_3902:
[----:B------:R-:W-:Y:S04]  /*acd0*/  BSSY.RECONVERGENT B1, `(.L_x_3904) ;  /* 0x000001d000017945 */ /* 0x000fe80003800200 */
[----:B------:R-:W-:Y:S05]  /*ace0*/  @P3 BRA `(.L_x_3905) ;  /* 0x00000000006c3947 */ /* 0x000fea0003800000 */
[C---:B----4-:R-:W-:Y:S01]  /*acf0*/  FADD.FTZ R23, -R40.reuse, R100 ;  /* 0x0000006428177221 */ /* 0x050fe20000010100 */
[----:B------:R-:W-:Y:S01]  /*ad00*/  FADD.FTZ R101, -R40, R101 ;  /* 0x0000006528657221 */ /* 0x000fe20000010100 */
[----:B------:R-:W4:Y:S02]  /*ad10*/  LDCU.64 UR8, c[0x0][0x3e0] ;  /* 0x00007c00ff0877ac */ /* 0x000f240008000a00 */
[-C--:B-1----:R-:W-:Y:S01]  /*ad20*/  FMUL.FTZ R23, R23, R48.reuse ;  /* 0x0000003017177220 */ /* 0x082fe20000410000 */
[----:B------:R-:W-:Y:S01]  /*ad30*/  FMUL.FTZ R22, R101, R48 ;  /* 0x0000003065167220 */ /* 0x000fe20000410000 */
[----:B------:R-:W1:Y:S02]  /*ad40*/  LDCU.64 UR10, c[0x0][0x380] ;  /* 0x00007000ff0a77ac */ /* 0x000e640008000a00 */
[----:B0-23-5:R-:W-:Y:S01]  /*ad50*/  FFMA.FTZ R27, R36, R23, R38 ;  /* 0x00000017241b7223 */ /* 0x02dfe20000010026 */
[----:B------:R-:W-:-:S03]  /*ad60*/  FFMA.FTZ R26, R37, R22, R39 ;  /* 0x00000016251a7223 */ /* 0x000fc60000010027 */
[----:B------:R-:W-:Y:S01]  /*ad70*/  FMUL.FTZ R20, R27, -1.4426950216293334961 ;  /* 0xbfb8aa3b1b147820 */ /* 0x000fe20000410000 */
[----:B------:R-:W-:-:S05]  /*ad80*/  FMUL.FTZ R22, R26, -1.4426950216293334961 ;  /* 0xbfb8aa3b1a167820 */ /* 0x000fca0000410000 */
[----:B------:R-:W0:Y:S01]  /*ad90*/  MUFU.EX2 R20, R20 ;  /* 0x0000001400147308 */ /* 0x000e220000000800 */
[----:B----4-:R-:W-:Y:S01]  /*ada0*/  IMAD R28, R21, UR8, RZ ;  /* 0x00000008151c7c24 */ /* 0x010fe2000f8e02ff */
[----:B------:R-:W-:-:S06]  /*adb0*/  MOV R21, R123 ;  /* 0x0000007b00157202 */ /* 0x000fcc0000000f00 */
[----:B------:R-:W2:Y:S01]  /*adc0*/  MUFU.EX2 R22, R22 ;  /* 0x0000001600167308 */ /* 0x000ea20000000800 */
[----:B0-----:R-:W-:Y:S01]  /*add0*/  FADD.FTZ R24, R20, 1 ;  /* 0x3f80000014187421 */ /* 0x001fe20000010000 */
[----:B------:R-:W-:-:S06]  /*ade0*/  MOV R20, R120 ;  /* 0x0000007800147202 */ /* 0x000fcc0000000f00 */
[----:B------:R-:W0:Y:S01]  /*adf0*/  MUFU.RCP R24, R24 ;  /* 0x0000001800187308 */ /* 0x000e220000001000 */
[----:B------:R-:W-:-:S04]  /*ae00*/  IMAD.WIDE.U32 R20, R47, UR8, R20 ;  /* 0x000000082f147c25 */ /* 0x000fc8000f8e0014 */
[----:B--2---:R-:W-:Y:S01]  /*ae10*/  FADD.FTZ R25, R22, 1 ;  /* 0x3f80000016197421 */ /* 0x004fe20000010000 */
[----:B------:R-:W-:Y:S01]  /*ae20*/  IMAD R47, R47, UR9, R28 ;  /* 0x000000092f2f7c24 */ /* 0x000fe2000f8e021c */
[----:B-1----:R-:W-:-:S04]  /*ae30*/  LEA R22, P1, R20, UR10, 0x2 ;  /* 0x0000000a14167c11 */ /* 0x002fc8000f8210ff */
[----:B------:R-:W1:Y:S01]  /*ae40*/  MUFU.RCP R25, R25 ;  /* 0x0000001900197308 */ /* 0x000e620000001000 */
[----:B------:R-:W-:-:S04]  /*ae50*/  IADD3 R47, PT, PT, R21, R47, RZ ;  /* 0x0000002f152f7210 */ /* 0x000fc80007ffe0ff */
[----:B------:R-:W-:Y:S01]  /*ae60*/  LEA.HI.X R23, R20, UR11, R47, 0x2, P1 ;  /* 0x0000000b14177c11 */ /* 0x000fe200088f142f */
[----:B0-----:R-:W-:Y:S01]  /*ae70*/  FMUL.FTZ R20, R27, R24 ;  /* 0x000000181b147220 */ /* 0x001fe20000410000 */
[----:B-1----:R-:W-:-:S05]  /*ae80*/  FMUL.FTZ R21, R26, R25 ;  /* 0x000000191a157220 */ /* 0x002fca0000410000 */
[----:B------:R0:W-:Y:S02]  /*ae90*/  STG.E.64 desc[UR6][R22.64], R20 ;  /* 0x0000001416007986 */ /* 0x0001e4000c101b06 */
.L_x_3905:
[----:B------:R-:W-:Y:S05]  /*aea0*/  BSYNC.RECONVERGENT B1 ;  /* 0x0000000000017941 */ /* 0x000fea0003800200 */
.L_x_3904:
[----:B------:R-:W-:Y:S05]  /*aeb0*/  @P4 BRA `(.L_x_3843) ;  /* 0x0000000000684947 */ /* 0x000fea0003800000 */
[C---:B0-----:R-:W-:Y:S01]  /*aec0*/  FADD.FTZ R21, -R40.reuse, R102 ;  /* 0x0000006628157221 */ /* 0x041fe20000010100 */
[----:B------:R-:W-:Y:S01]  /*aed0*/  FADD.FTZ R103, -R40, R103 ;  /* 0x0000006728677221 */ /* 0x000fe20000010100 */
[----:B------:R-:W0:Y:S01]  /*aee0*/  LDCU.64 UR4, c[0x0][0x3e0] ;  /* 0x00007c00ff0477ac */ /* 0x000e220008000a00 */
[----:B------:R-:W-:Y:S01]  /*aef0*/  MOV R121, R123 ;  /* 0x0000007b00797202 */ /* 0x000fe20000000f00 */
[-C--:B-1----:R-:W-:Y:S01]  /*af00*/  FMUL.FTZ R21, R21, R48.reuse ;  /* 0x0000003015157220 */ /* 0x082fe20000410000 */
[----:B------:R-:W-:Y:S01]  /*af10*/  FMUL.FTZ R48, R103, R48 ;  /* 0x0000003067307220 */ /* 0x000fe20000410000 */
[----:B------:R-:W1:Y:S02]  /*af20*/  LDCU.64 UR8, c[0x0][0x380] ;  /* 0x00007000ff0877ac */ /* 0x000e640008000a00 */
[----:B--2345:R-:W-:Y:S01]  /*af30*/  FFMA.FTZ R25, R36, R21, R38 ;  /* 0x0000001524197223 */ /* 0x03cfe20000010026 */
        /* <DEDUP_REMOVED lines=18> */
.L_x_3843:
[----:B------:R-:W-:Y:S05]  /*b060*/  BSYNC.RECONVERGENT B0 ;  /* 0x0000000000007941 */ /* 0x000fea0003800200 */
.L_x_3779:
        /* <DEDUP_REMOVED lines=8> */
.L_x_3907:
        /* <DEDUP_REMOVED lines=9> */
.L_x_4556:


//--------------------- .text._Z35group_norm_nhwc_fwd_one_pass_kernelI11Fp32IOBf16WLi64ELi56ELi448EEv26Group_norm_nhwc_fwd_params --------------------------
	.section	.text._Z35group_norm_nhwc_fwd_one_pass_kernelI11Fp32IOBf16WLi64ELi56ELi448EEv26Group_norm_nhwc_fwd_params,"ax",@progbits
	.align	128
        .global         _Z35group_norm_nhwc_fwd_one_pass_kernelI11Fp32IOBf16WLi64ELi56ELi448EEv26Group_norm_nhwc_fwd_params
        .type           _Z35group_norm_nhwc_fwd_one_pass_kernelI11Fp32IOBf16WLi64ELi56ELi448EEv26Group_norm_nhwc_fwd_params,@function
        .size           _Z35group_norm_nhwc_fwd_one_pass_kernelI11Fp32IOBf16WLi64ELi56ELi448EEv26Group_norm_nhwc_fwd_params,(.L_x_4557 - _Z35group_norm_nhwc_fwd_one_pass_kernelI11Fp32IOBf16WLi64ELi56ELi448EEv26Group_norm_nhwc_fwd_params)
        .other          _Z35group_norm_nhwc_fwd_one_pass_kernelI11Fp32IOBf16WLi64ELi56ELi448EEv26Group_norm_nhwc_fwd_params,@"STO_CUDA_ENTRY STV_DEFAULT"
_Z35group_norm_nhwc_fwd_one_pass_kernelI11Fp32IOBf16WLi64ELi56ELi448EEv26Group_norm_nhwc_fwd_params:
.text._Z35group_norm_nhwc_fwd_one_pass_kernelI11Fp32IOBf16WLi64ELi56ELi448EEv26Group_norm_nhwc_fwd_params:
        /* <DEDUP_REMOVED lines=25> */
.L_x_3935:
[----:B0-----:R-:W0:Y:S01]  /*0190*/  LDC R0, c[0x0][0x3f8] ;  /* 0x0000fe00ff007b82 */ /* 0x001e220000000800 */
        /* <DEDUP_REMOVED lines=8> */
[----:B0-----:R-:W-:-:S06]  /*0220*/  IADD3 R2, PT, PT, R4, 0xffffffe, RZ ;  /* 0x0ffffffe04027810 */ /* 0x001fcc0007ffe0ff */
[----:B------:R0:W5:Y:S02]  /*0230*/  F2I.FTZ.U32.TRUNC.NTZ R3, R2 ;  /* 0x0000000200037305 */ /* 0x000164000021f000 */
        /* <DEDUP_REMOVED lines=13> */
[----:B------:R-:W-:Y:S01]  /*0310*/  @!P2 IMAD.IADD R2, R2, 0x1, -R5 ;  /* 0x000000010202a824 */ /* 0x000fe200078e0a05 */
[----:B------:R-:W-:Y:S02]  /*0320*/  @!P2 IADD3 R3, PT, PT, R3, 0x1, RZ ;  /* 0x000000010303a810 */ /* 0x000fe40007ffe0ff */
        /* <DEDUP_REMOVED lines=14> */
[----:B------:R-:W-:Y:S01]  /*0410*/  VIADD R2, R23, 0x20 ;  /* 0x0000002017027836 */ /* 0x000fe20000000000 */
[----:B------:R-:W-:Y:S01]  /*0420*/  IADD3 R5, PT, PT, -R3, RZ, RZ ;  /* 0x000000ff03057210 */ /* 0x000fe20007ffe1ff */
[----:B------:R-:W1:Y:S01]  /*0430*/  @!P2 LDC.64 R10, c[0x0][0x390] ;  /* 0x0000e400ff0aab82 */ /* 0x000e620000000a00 */
[----:B------:R-:W-:-:S02]  /*0440*/  IADD3 R9, PT, PT, R9, R8, RZ ;  /* 0x0000000809097210 */ /* 0x000fc40007ffe0ff */
[----:B------:R-:W-:Y:S01]  /*0450*/  ISETP.GE.U32.AND P3, PT, R2, UR8, PT ;  /* 0x0000000802007c0c */ /* 0x000fe2000bf66070 */
[----:B------:R-:W-:Y:S01]  /*0460*/  IMAD R0, R0, R5, UR7 ;  /* 0x0000000700007e24 */ /* 0x000fe2000f8e0205 */
[----:B------:R-:W-:Y:S02]  /*0470*/  SHF.L.U32 R9, R9, 0x1, RZ ;  /* 0x0000000109097819 */ /* 0x000fe400000006ff */
[----:B------:R-:W-:Y:S01]  /*0480*/  SHF.R.S32.HI R5, RZ, 0x1f, R2 ;  /* 0x0000001fff057819 */ /* 0x000fe20000011402 */
[----:B------:R-:W-:Y:S01]  /*0490*/  IMAD R0, R0, 0x38, RZ ;  /* 0x0000003800007824 */ /* 0x000fe200078e02ff */
[----:B------:R-:W-:Y:S02]  /*04a0*/  LOP3.LUT R25, R9, 0xffff, RZ, 0xc0, !PT ;  /* 0x0000ffff09197812 */ /* 0x000fe400078ec0ff */
[----:B------:R-:W-:Y:S02]  /*04b0*/  ISETP.GE.AND.EX P3, PT, R5, UR9, PT, P3 ;  /* 0x0000000905007c0c */ /* 0x000fe4000bf66330 */
[----:B------:R-:W-:Y:S01]  /*04c0*/  SHF.R.S32.HI R9, RZ, 0x1f, R18 ;  /* 0x0000001fff097819 */ /* 0x000fe20000011412 */
[----:B0-----:R-:W-:Y:S01]  /*04d0*/  @!P2 IMAD R14, R7, R12, RZ ;  /* 0x0000000c070ea224 */ /* 0x001fe200078e02ff */
[----:B------:R-:W-:-:S02]  /*04e0*/  SHF.R.S32.HI R4, RZ, 0x1f, R3 ;  /* 0x0000001fff047819 */ /* 0x000fc40000011403 */
[----:B------:R-:W-:Y:S01]  /*04f0*/  IADD3 R24, P4, PT, R0, R25, RZ ;  /* 0x0000001900187210 */ /* 0x000fe20007f9e0ff */
[----:B------:R-:W-:Y:S01]  /*0500*/  @!P2 IMAD R13, R23, R13, R14 ;  /* 0x0000000d170da224 */ /* 0x000fe200078e020e */
[----:B------:R-:W-:Y:S01]  /*0510*/  ISETP.GE.AND.EX P1, PT, R9, UR9, PT, P1 ;  /* 0x0000000909007c0c */ /* 0x000fe2000bf26310 */
[----:B---3--:R-:W-:Y:S01]  /*0520*/  IMAD R6, R4, UR10, RZ ;  /* 0x0000000a04067c24 */ /* 0x008fe2000f8e02ff */
[----:B------:R-:W-:Y:S02]  /*0530*/  LEA.HI.X.SX32 R25, R0, RZ, 0x1, P4 ;  /* 0x000000ff00197211 */ /* 0x000fe400020f0eff */
[----:B------:R-:W-:Y:S01]  /*0540*/  IADD3 R4, PT, PT, R23, 0x30, RZ ;  /* 0x0000003017047810 */ /* 0x000fe20007ffe0ff */
[C---:B------:R-:W-:Y:S02]  /*0550*/  IMAD R27, R3.reuse, UR11, R6 ;  /* 0x0000000b031b7c24 */ /* 0x040fe4000f8e0206 */
[----:B------:R-:W-:Y:S01]  /*0560*/  IMAD.WIDE.U32 R24, R3, UR10, R24 ;  /* 0x0000000a03187c25 */ /* 0x000fe2000f8e0018 */
[----:B------:R-:W0:Y:S01]  /*0570*/  @!P3 LDC.64 R6, c[0x0][0x3e0] ;  /* 0x0000f800ff06bb82 */ /* 0x000e220000000a00 */
[----:B------:R-:W-:-:S02]  /*0580*/  ISETP.GE.U32.AND P4, PT, R4, UR8, PT ;  /* 0x0000000804007c0c */ /* 0x000fc4000bf86070 */
[----:B------:R-:W-:Y:S01]  /*0590*/  SHF.R.S32.HI R3, RZ, 0x1f, R4 ;  /* 0x0000001fff037819 */ /* 0x000fe20000011404 */
[----:B------:R-:W-:Y:S01]  /*05a0*/  @!P2 IMAD.MOV.U32 R26, RZ, RZ, R24 ;  /* 0x000000ffff1aa224 */ /* 0x000fe200078e0018 */
[----:B------:R-:W-:Y:S02]  /*05b0*/  IADD3 R27, PT, PT, R25, R27, RZ ;  /* 0x0000001b191b7210 */ /* 0x000fe40007ffe0ff */
[----:B------:R-:W-:Y:S01]  /*05c0*/  ISETP.GE.AND.EX P4, PT, R3, UR9, PT, P4 ;  /* 0x0000000903007c0c */ /* 0x000fe2000bf86340 */
[----:B------:R-:W2:Y:S01]  /*05d0*/  @!P1 LDC.64 R16, c[0x0][0x3e0] ;  /* 0x0000f800ff109b82 */ /* 0x000ea20000000a00 */
[----:B------:R-:W-:Y:S01]  /*05e0*/  @!P3 MOV R20, R24 ;  /* 0x000000180014b202 */ /* 0x000fe20000000f00 */
[----:B------:R-:W-:Y:S01]  /*05f0*/  @!P2 IMAD.WIDE.U32 R14, R23, R12, R26 ;  /* 0x0000000c170ea225 */ /* 0x000fe200078e001a */
[----:B------:R-:W-:-:S04]  /*0600*/  @!P3 MOV R21, R27 ;  /* 0x0000001b0015b202 */ /* 0x000fc80000000f00 */
[----:B------:R-:W-:Y:S02]  /*0610*/  @!P2 IADD3 R15, PT, PT, R15, R13, RZ ;  /* 0x0000000d0f0fa210 */ /* 0x000fe40007ffe0ff */
        /* <DEDUP_REMOVED lines=11> */
[----:B------:R-:W-:Y:S01]  /*06d0*/  @!P3 IMAD.IADD R5, R21, 0x1, R5 ;  /* 0x000000011505b824 */ /* 0x000fe200078e0205 */
[----:B------:R-:W-:Y:S01]  /*06e0*/  MOV R2, RZ ;  /* 0x000000ff00027202 */ /* 0x000fe20000000f00 */
[C---:B------:R-:W-:Y:S02]  /*06f0*/  @!P1 IMAD R17, R18.reuse, R17, R9 ;  /* 0x0000001112119224 */ /* 0x040fe400078e0209 */
[----:B------:R-:W-:Y:S01]  /*0700*/  @!P1 IMAD.WIDE.U32 R18, R18, R16, R6 ;  /* 0x0000001012129225 */ /* 0x000fe200078e0006 */
[----:B------:R-:W-:Y:S02]  /*0710*/  @!P4 MOV R16, R24 ;  /* 0x000000180010c202 */ /* 0x000fe40000000f00 */
[----:B------:R-:W3:Y:S01]  /*0720*/  @!P4 LDC.64 R6, c[0x0][0x390] ;  /* 0x0000e400ff06cb82 */ /* 0x000ee20000000a00 */
[----:B-1----:R-:W-:-:S02]  /*0730*/  @!P3 LEA R12, P6, R20, R12, 0x2 ;  /* 0x0000000c140cb211 */ /* 0x002fc400078c10ff */
[----:B------:R-:W-:Y:S02]  /*0740*/  @!P1 IADD3 R17, PT, PT, R19, R17, RZ ;  /* 0x0000001113119210 */ /* 0x000fe40007ffe0ff */
        /* <DEDUP_REMOVED lines=11> */
[----:B---3--:R-:W-:Y:S01]  /*0800*/  @!P4 LEA R10, P2, R16, R6, 0x2 ;  /* 0x00000006100ac211 */ /* 0x008fe200078410ff */
[----:B------:R-:W-:-:S03]  /*0810*/  @!P4 IMAD.IADD R9, R17, 0x1, R9 ;  /* 0x000000011109c824 */ /* 0x000fc600078e0209 */
[----:B------:R-:W2:Y:S02]  /*0820*/  @!P3 LDG.E.64 R4, desc[UR14][R12.64] ;  /* 0x0000000e0c04b981 */ /* 0x000ea4000c1e1b00 */
[----:B------:R-:W-:Y:S02]  /*0830*/  @!P4 LEA.HI.X R11, R16, R7, R9, 0x2, P2 ;  /* 0x00000007100bc211 */ /* 0x000fe400010f1409 */
        /* <DEDUP_REMOVED lines=61> */
.L_x_3909:
[----:B------:R-:W-:Y:S05]  /*0c10*/  BSYNC.RECONVERGENT B0 ;  /* 0x0000000000007941 */ /* 0x000fea0003800200 */
.L_x_3908:
        /* <DEDUP_REMOVED lines=41> */
.L_x_3911:
[----:B------:R-:W-:Y:S05]  /*0eb0*/  BSYNC.RECONVERGENT B0 ;  /* 0x0000000000007941 */ /* 0x000fea0003800200 */
.L_x_3910:
        /* <DEDUP_REMOVED lines=20> */
[----:B--2---:R-:W-:Y:S01]  /*1000*/  IMAD.U32 R17, RZ, RZ, UR5 ;  /* 0x00000005ff117e24 */ /* 0x004fe2000f8e00ff */
        /* <DEDUP_REMOVED lines=10> */
.L_x_3914:
[----:B---3--:R-:W2:Y:S04]  /*10b0*/  LDG.E.STRONG.GPU R12, desc[UR14][R8.64] ;  /* 0x0000000e080c7981 */ /* 0x008ea8000c1ef900 */
[----:B--2---:R-:W-:Y:S01]  /*10c0*/  CCTL.IVALL ;  /* 0x00000000ff00798f */ /* 0x004fe20002000000 */
[----:B------:R-:W-:Y:S05]  /*10d0*/  YIELD ;  /* 0x0000000000007946 */ /* 0x000fea0003800000 */
[----:B------:R-:W-:-:S13]  /*10e0*/  ISETP.NE.AND P2, PT, R12, R15, PT ;  /* 0x0000000f0c00720c */ /* 0x000fda0003f45270 */
[----:B------:R-:W-:Y:S05]  /*10f0*/  @P2 BRA `(.L_x_3914) ;  /* 0xfffffffc00ec2947 */ /* 0x000fea000383ffff */
.L_x_3913:
        /* <DEDUP_REMOVED lines=15> */
.L_x_3916:
[----:B------:R-:W-:Y:S01]  /*11f0*/  UIADD3 UR23, UPT, UPT, UR5, 0x1, URZ ;  /* 0x0000000105177890 */ /* 0x000fe2000fffe0ff */
[----:B------:R-:W-:Y:S01]  /*1200*/  ISETP.EQ.OR P2, PT, RZ, UR22, P3 ;  /* 0x00000016ff007c0c */ /* 0x000fe20009f42670 */
[----:B------:R-:W-:-:S04]  /*1210*/  UIADD3 UR24, UPT, UPT, UR5, 0x2, URZ ;  /* 0x0000000205187890 */ /* 0x000fc8000fffe0ff */
[----:B------:R-:W-:Y:S01]  /*1220*/  MOV R9, UR23 ;  /* 0x0000001700097c02 */ /* 0x000fe20008000f00 */
[----:B------:R-:W-:Y:S01]  /*1230*/  UIADD3 UR23, UPT, UPT, UR5, 0x3, URZ ;  /* 0x0000000305177890 */ /* 0x000fe2000fffe0ff */
[----:B------:R-:W-:Y:S02]  /*1240*/  MOV R12, UR24 ;  /* 0x00000018000c7c02 */ /* 0x000fe40008000f00 */
[----:B------:R-:W-:Y:S02]  /*1250*/  ISETP.EQ.OR P4, PT, R9, UR18, P3 ;  /* 0x0000001209007c0c */ /* 0x000fe40009f82670 */
[----:B------:R-:W-:Y:S02]  /*1260*/  ISETP.EQ.OR P6, PT, R12, UR18, P3 ;  /* 0x000000120c007c0c */ /* 0x000fe40009fc2670 */
[----:B------:R-:W-:Y:S01]  /*1270*/  MOV R9, UR23 ;  /* 0x0000001700097c02 */ /* 0x000fe20008000f00 */
[----:B------:R-:W-:-:S03]  /*1280*/  VOTEU.ALL UP0, P2 ;  /* 0x0000000000ff7886 */ /* 0x000fc60001000000 */
[----:B------:R-:W-:Y:S02]  /*1290*/  ISETP.EQ.OR P5, PT, R9, UR18, P3 ;  /* 0x0000001209007c0c */ /* 0x000fe40009fa2670 */
[----:B------:R-:W-:-:S03]  /*12a0*/  @!UP0 UIMAD.WIDE.U32 UR24, UR8, 0x8, UR16 ;  /* 0x00000008081888a5 */ /* 0x000fc6000f8e0010 */
[----:B------:R-:W-:Y:S02]  /*12b0*/  VOTEU.ALL UP0, P4 ;  /* 0x0000000000ff7886 */ /* 0x000fe40002000000 */
[----:B------:R-:W-:Y:S01]  /*12c0*/  VOTEU.ALL UP1, P6 ;  /* 0x0000000000ff7886 */ /* 0x000fe20003020000 */
[----:B------:R-:W-:Y:S02]  /*12d0*/  MOV R12, UR24 ;  /* 0x00000018000c7c02 */ /* 0x000fe40008000f00 */
[----:B------:R-:W-:Y:S01]  /*12e0*/  MOV R13, UR25 ;  /* 0x00000019000d7c02 */ /* 0x000fe20008000f00 */
[----:B------:R-:W-:Y:S02]  /*12f0*/  @!UP0 UIMAD.WIDE.U32 UR24, UR21, 0x8, UR16 ;  /* 0x00000008151888a5 */ /* 0x000fe4000f8e0010 */
[----:B------:R-:W-:Y:S01]  /*1300*/  VOTEU.ALL UP0, P5 ;  /* 0x0000000000ff7886 */ /* 0x000fe20002800000 */
[----:B------:R-:W-:Y:S02]  /*1310*/  @!UP1 UIMAD.WIDE.U32 UR26, UR10, 0x8, UR16 ;  /* 0x000000080a1a98a5 */ /* 0x000fe4000f8e0010 */
[----:B------:R-:W0:Y:S01]  /*1320*/  @!P2 LDG.E.64 R12, desc[UR14][R12.64] ;  /* 0x0000000e0c0ca981 */ /* 0x000e22000c1e1b00 */
[----:B------:R-:W-:Y:S01]  /*1330*/  IMAD.U32 R14, RZ, RZ, UR24 ;  /* 0x00000018ff0e7e24 */ /* 0x000fe2000f8e00ff */
[----:B------:R-:W-:Y:S01]  /*1340*/  MOV R15, UR25 ;  /* 0x00000019000f7c02 */ /* 0x000fe20008000f00 */
[----:B------:R-:W-:Y:S01]  /*1350*/  @!UP0 UIMAD.WIDE.U32 UR24, UR20, 0x8, UR16 ;  /* 0x00000008141888a5 */ /* 0x000fe2000f8e0010 */
[----:B-1----:R-:W-:-:S02]  /*1360*/  MOV R16, UR26 ;  /* 0x0000001a00107c02 */ /* 0x002fc40008000f00 */
[----:B--2---:R-:W-:Y:S02]  /*1370*/  MOV R17, UR27 ;  /* 0x0000001b00117c02 */ /* 0x004fe40008000f00 */
[----:B------:R-:W2:Y:S01]  /*1380*/  @!P4 LDG.E.64 R14, desc[UR14][R14.64] ;  /* 0x0000000e0e0ec981 */ /* 0x000ea2000c1e1b00 */
[----:B------:R-:W-:Y:S02]  /*1390*/  MOV R18, UR24 ;  /* 0x0000001800127c02 */ /* 0x000fe40008000f00 */
[----:B------:R-:W-:Y:S01]  /*13a0*/  MOV R19, UR25 ;  /* 0x0000001900137c02 */ /* 0x000fe20008000f00 */
[----:B------:R-:W3:Y:S05]  /*13b0*/  @!P6 LDG.E.64 R16, desc[UR14][R16.64] ;  /* 0x0000000e1010e981 */ /* 0x000eea000c1e1b00 */
[----:B------:R-:W4:Y:S01]  /*13c0*/  @!P5 LDG.E.64 R18, desc[UR14][R18.64] ;  /* 0x0000000e1212d981 */ /* 0x000f22000c1e1b00 */
[----:B------:R-:W-:-:S02]  /*13d0*/  UIADD3 UR23, UPT, UPT, UR5, 0x4, URZ ;  /* 0x0000000405177890 */ /* 0x000fc4000fffe0ff */
[----:B------:R-:W-:-:S04]  /*13e0*/  UIADD3 UR24, UPT, UPT, UR5, 0x6, URZ ;  /* 0x0000000605187890 */ /* 0x000fc8000fffe0ff */
[----:B------:R-:W-:Y:S01]  /*13f0*/  IMAD.U32 R9, RZ, RZ, UR23 ;  /* 0x00000017ff097e24 */ /* 0x000fe2000f8e00ff */
[----:B------:R-:W-:Y:S01]  /*1400*/  UIADD3 UR23, UPT, UPT, UR5, 0x5, URZ ;  /* 0x0000000505177890 */ /* 0x000fe2000fffe0ff */
[----:B0-----:R-:W-:Y:S01]  /*1410*/  @!P2 FADD.FTZ R10, R10, R12 ;  /* 0x0000000c0a0aa221 */ /* 0x001fe20000010000 */
[----:B------:R-:W-:Y:S02]  /*1420*/  @!P2 FADD.FTZ R11, R11, R13 ;  /* 0x0000000d0b0ba221 */ /* 0x000fe40000010000 */
[----:B------:R-:W-:Y:S02]  /*1430*/  ISETP.EQ.OR P2, PT, R9, UR18, P3 ;  /* 0x0000001209007c0c */ /* 0x000fe40009f42670 */
[----:B------:R-:W-:Y:S01]  /*1440*/  MOV R9, UR23 ;  /* 0x0000001700097c02 */ /* 0x000fe20008000f00 */
[----:B------:R-:W-:Y:S01]  /*1450*/  UIADD3 UR23, UPT, UPT, UR5, 0x7, URZ ;  /* 0x0000000705177890 */ /* 0x000fe2000fffe0ff */
[----:B------:R-:W-:Y:S01]  /*1460*/  MOV R12, UR24 ;  /* 0x00000018000c7c02 */ /* 0x000fe20008000f00 */
[----:B--2---:R-:W-:Y:S01]  /*1470*/  @!P4 FADD.FTZ R10, R10, R14 ;  /* 0x0000000e0a0ac221 */ /* 0x004fe20000010000 */
[----:B------:R-:W-:Y:S01]  /*1480*/  @!P4 FADD.FTZ R11, R11, R15 ;  /* 0x0000000f0b0bc221 */ /* 0x000fe20000010000 */
[----:B------:R-:W-:-:S02]  /*1490*/  ISETP.EQ.OR P4, PT, R9, UR18, P3 ;  /* 0x0000001209007c0c */ /* 0x000fc40009f82670 */
[----:B---3--:R-:W-:Y:S01]  /*14a0*/  @!P6 FADD.FTZ R10, R10, R16 ;  /* 0x000000100a0ae221 */ /* 0x008fe20000010000 */
[----:B------:R-:W-:Y:S01]  /*14b0*/  @!P6 FADD.FTZ R11, R11, R17 ;  /* 0x000000110b0be221 */ /* 0x000fe20000010000 */
[----:B------:R-:W-:Y:S02]  /*14c0*/  ISETP.EQ.OR P6, PT, R12, UR18, P3 ;  /* 0x000000120c007c0c */ /* 0x000fe40009fc2670 */
        /* <DEDUP_REMOVED lines=45> */
.L_x_3915:
        /* <DEDUP_REMOVED lines=26> */
[----:B------:R-:W-:Y:S01]  /*1940*/  IMAD.U32 R9, RZ, RZ, UR9 ;  /* 0x00000009ff097e24 */ /* 0x000fe2000f8e00ff */
        /* <DEDUP_REMOVED lines=25> */
.L_x_3917:
        /* <DEDUP_REMOVED lines=28> */
.L_x_3918:
        /* <DEDUP_REMOVED lines=13> */
.L_x_3919:
[----:B------:R-:W-:Y:S05]  /*1d70*/  BSYNC.RECONVERGENT B0 ;  /* 0x0000000000007941 */ /* 0x000fea0003800200 */
.L_x_3912:
[----:B------:R-:W4:Y:S01]  /*1d80*/  S2R R14, SR_TID.X ;  /* 0x00000000000e7919 */ /* 0x000f220000002100 */
[----:B------:R-:W5:Y:S01]  /*1d90*/  S2UR UR8, SR_CgaCtaId ;  /* 0x00000000000879c3 */ /* 0x000f620000008800 */
[----:B------:R-:W0:Y:S01]  /*1da0*/  LDCU UR9, c[0x0][0x414] ;  /* 0x00008280ff0977ac */ /* 0x000e220008000800 */
[----:B------:R-:W-:Y:S01]  /*1db0*/  MOV R29, UR7 ;  /* 0x00000007001d7c02 */ /* 0x000fe20008000f00 */
[----:B------:R-:W-:-:S05]  /*1dc0*/  UMOV UR5, 0x400 ;  /* 0x0000040000057882 */ /* 0x000fca0000000000 */
[----:B-123--:R-:W1:Y:S08]  /*1dd0*/  @P0 LDC.64 R16, c[0x0][0x388] ;  /* 0x0000e200ff100b82 */ /* 0x00ee700000000a00 */
[----:B------:R-:W2:Y:S01]  /*1de0*/  LDC.64 R12, c[0x0][0x398] ;  /* 0x0000e600ff0c7b82 */ /* 0x000ea20000000a00 */
[----:B-----5:R-:W-:Y:S01]  /*1df0*/  ULEA UR5, UR8, UR5, 0x18 ;  /* 0x0000000508057291 */ /* 0x020fe2000f8ec0ff */
[----:B----4-:R-:W-:Y:S01]  /*1e00*/  LOP3.LUT R8, R14, 0xffff, RZ, 0xc0, !PT ;  /* 0x0000ffff0e087812 */ /* 0x010fe200078ec0ff */
[----:B-1----:R-:W-:-:S07]  /*1e10*/  @P0 IMAD.WIDE R16, R29, 0x8, R16 ;  /* 0x000000081d100825 */ /* 0x002fce00078e0210 */
[----:B------:R-:W-:Y:S01]  /*1e20*/  @!P3 STS.64 [UR5+0x88], R10 ;  /* 0x0000880aff00b988 */ /* 0x000fe20008000a05 */
[----:B------:R-:W-:-:S05]  /*1e30*/  IMAD R8, R8, 0x925, RZ ;  /* 0x0000092508087824 */ /* 0x000fca00078e02ff */
[----:B------:R-:W-:-:S04]  /*1e40*/  SHF.R.U32.HI R8, RZ, 0x10, R8 ;  /* 0x00000010ff087819 */ /* 0x000fc80000011608 */
[----:B------:R-:W-:-:S05]  /*1e50*/  PRMT R8, R8, 0x9910, RZ ;  /* 0x0000991008087816 */ /* 0x000fca00000000ff */
[----:B------:R-:W-:-:S05]  /*1e60*/  IMAD R8, R8, 0x1c, RZ ;  /* 0x0000001c08087824 */ /* 0x000fca00078e02ff */
[----:B------:R-:W-:Y:S02]  /*1e70*/  IADD3 R15, PT, PT, RZ, -R8, RZ ;  /* 0x80000008ff0f7210 */ /* 0x000fe40007ffe0ff */
[----:B------:R-:W1:Y:S02]  /*1e80*/  LDC.64 R8, c[0x0][0x3a0] ;  /* 0x0000e800ff087b82 */ /* 0x000e640000000a00 */
[----:B------:R-:W-:-:S04]  /*1e90*/  PRMT R15, R15, 0x7710, RZ ;  /* 0x000077100f0f7816 */ /* 0x000fc800000000ff */
[----:B------:R-:W-:Y:S01]  /*1ea0*/  IADD3 R15, PT, PT, R15, R14, RZ ;  /* 0x0000000e0f0f7210 */ /* 0x000fe20007ffe0ff */
[----:B0-----:R-:W-:-:S03]  /*1eb0*/  @P0 FMUL.FTZ R14, R10, UR9 ;  /* 0x000000090a0e0c20 */ /* 0x001fc60008410000 */
[----:B------:R-:W-:-:S04]  /*1ec0*/  SHF.L.U32 R15, R15, 0x1, RZ ;  /* 0x000000010f0f7819 */ /* 0x000fc800000006ff */
[----:B------:R-:W-:Y:S01]  /*1ed0*/  LOP3.LUT R19, R15, 0xffff, RZ, 0xc0, !PT ;  /* 0x0000ffff0f137812 */ /* 0x000fe200078ec0ff */
[----:B------:R-:W-:-:S04]  /*1ee0*/  @P0 FMUL.FTZ R15, R11, UR9 ;  /* 0x000000090b0f0c20 */ /* 0x000fc80008410000 */
[----:B------:R-:W-:Y:S01]  /*1ef0*/  IMAD.IADD R19, R0, 0x1, R19 ;  /* 0x0000000100137824 */ /* 0x000fe200078e0213 */
[----:B------:R-:W-:Y:S03]  /*1f00*/  @P0 STG.E.64 desc[UR14][R16.64], R14 ;  /* 0x0000000e10000986 */ /* 0x000fe6000c101b0e */
[C---:B--2---:R-:W-:Y:S01]  /*1f10*/  IMAD.WIDE R12, R19.reuse, 0x2, R12 ;  /* 0x00000002130c7825 */ /* 0x044fe200078e020c */
[----:B------:R-:W-:Y:S03]  /*1f20*/  BAR.SYNC.DEFER_BLOCKING 0x0 ;  /* 0x0000000000007b1d */ /* 0x000fe60000010000 */
[----:B-1----:R-:W-:-:S03]  /*1f30*/  IMAD.WIDE R18, R19, 0x2, R8 ;  /* 0x0000000213127825 */ /* 0x002fc600078e0208 */
[----:B------:R-:W2:Y:S04]  /*1f40*/  LDG.E.U16 R28, desc[UR14][R12.64] ;  /* 0x0000000e0c1c7981 */ /* 0x000ea8000c1e1500 */
[----:B------:R-:W3:Y:S04]  /*1f50*/  LDG.E.U16 R29, desc[UR14][R18.64] ;  /* 0x0000000e121d7981 */ /* 0x000ee8000c1e1500 */
[----:B------:R-:W0:Y:S01]  /*1f60*/  LDS.64 R8, [UR5+0x88] ;  /* 0x00008805ff087984 */ /* 0x000e220008000a00 */
[----:B------:R-:W1:Y:S03]  /*1f70*/  LDCU.U8 UR5, c[0x0][0x3fc] ;  /* 0x00007f80ff0577ac */ /* 0x000e660008000000 */
[----:B------:R-:W4:Y:S04]  /*1f80*/  LDG.E.U16 R12, desc[UR14][R12.64+0x2] ;  /* 0x0000020e0c0c7981 */ /* 0x000f28000c1e1500 */
[----:B------:R-:W5:Y:S01]  /*1f90*/  LDG.E.U16 R18, desc[UR14][R18.64+0x2] ;  /* 0x0000020e12127981 */ /* 0x000f62000c1e1500 */
        /* <DEDUP_REMOVED lines=10> */
[----:B--2---:R-:W-:Y:S02]  /*2040*/  SHF.L.U32 R9, R28, 0x10, RZ ;  /* 0x000000101c097819 */ /* 0x004fe400000006ff */
[----:B----4-:R-:W-:Y:S02]  /*2050*/  SHF.L.U32 R10, R12, 0x10, RZ ;  /* 0x000000100c0a7819 */ /* 0x010fe400000006ff */
[----:B---3--:R-:W-:Y:S02]  /*2060*/  SHF.L.U32 R12, R29, 0x10, RZ ;  /* 0x000000101d0c7819 */ /* 0x008fe400000006ff */
[----:B-----5:R-:W-:Y:S01]  /*2070*/  SHF.L.U32 R11, R18, 0x10, RZ ;  /* 0x00000010120b7819 */ /* 0x020fe200000006ff */
        /* <DEDUP_REMOVED lines=12> */
[----:B------:R-:W-:Y:S01]  /*2140*/  FADD.FTZ R21, -R0, R21 ;  /* 0x0000001500157221 */ /* 0x000fe20000010100 */
[----:B------:R-:W-:Y:S01]  /*2150*/  MOV R17, R27 ;  /* 0x0000001b00117202 */ /* 0x000fe20000000f00 */
[----:B------:R-:W1:Y:S01]  /*2160*/  LDCU.64 UR8, c[0x0][0x380] ;  /* 0x00007000ff0877ac */ /* 0x000e620008000a00 */
[----:B0-----:R-:W-:Y:S02]  /*2170*/  IMAD R14, R14, UR12, RZ ;  /* 0x0000000c0e0e7c24 */ /* 0x001fe4000f8e02ff */
[----:B------:R-:W-:-:S04]  /*2180*/  IMAD.WIDE.U32 R16, R23, UR12, R16 ;  /* 0x0000000c17107c25 */ /* 0x000fc8000f8e0010 */
[----:B------:R-:W-:Y:S01]  /*2190*/  IMAD R15, R23, UR13, R14 ;  /* 0x0000000d170f7c24 */ /* 0x000fe2000f8e020e */
[----:B-1----:R-:W-:-:S04]  /*21a0*/  LEA R14, P1, R16, UR8, 0x2 ;  /* 0x00000008100e7c11 */ /* 0x002fc8000f8210ff */
[----:B------:R-:W-:Y:S01]  /*21b0*/  IADD3 R15, PT, PT, R17, R15, RZ ;  /* 0x0000000f110f7210 */ /* 0x000fe20007ffe0ff */
[----:B------:R-:W-:-:S03]  /*21c0*/  FADD.FTZ R17, -R0, R20 ;  /* 0x0000001400117221 */ /* 0x000fc60000010100 */
[----:B------:R-:W-:Y:S01]  /*21d0*/  LEA.HI.X R15, R16, UR9, R15, 0x2, P1 ;  /* 0x00000009100f7c11 */ /* 0x000fe200088f140f */
[-C--:B------:R-:W-:Y:S01]  /*21e0*/  FMUL.FTZ R16, R17, R8.reuse ;  /* 0x0000000811107220 */ /* 0x080fe20000410000 */
[----:B------:R-:W-:-:S03]  /*21f0*/  FMUL.FTZ R17, R21, R8 ;  /* 0x0000000815117220 */ /* 0x000fc60000410000 */
[----:B------:R-:W-:Y:S01]  /*2200*/  FFMA.FTZ R16, R9, R16, R12 ;  /* 0x0000001009107223 */ /* 0x000fe2000001000c */
[----:B------:R-:W-:-:S05]  /*2210*/  FFMA.FTZ R17, R10, R17, R11 ;  /* 0x000000110a117223 */ /* 0x000fca000001000b */
[----:B------:R0:W-:Y:S02]  /*2220*/  STG.E.64 desc[UR14][R14.64], R16 ;  /* 0x000000100e007986 */ /* 0x0001e4000c101b0e */
.L_x_3923:
[----:B------:R-:W-:Y:S05]  /*2230*/  BSYNC.RECONVERGENT B1 ;  /* 0x0000000000017941 */ /* 0x000fea0003800200 */
.L_x_3922:
        /* <DEDUP_REMOVED lines=14> */
[----:B------:R-:W1:Y:S03]  /*2320*/  LDCU.64 UR12, c[0x0][0x380] ;  /* 0x00007000ff0c77ac */ /* 0x000e660008000a00 */
[----:B------:R-:W-:-:S04]  /*2330*/  FMUL.FTZ R3, R3, R8 ;  /* 0x0000000803037220 */ /* 0x000fc80000410000 */
[----:B------:R-:W-:Y:S01]  /*2340*/  FFMA.FTZ R3, R10, R3, R11 ;  /* 0x000000030a037223 */ /* 0x000fe2000001000b */
[----:B0-----:R-:W-:-:S04]  /*2350*/  IMAD R14, R14, UR8, RZ ;  /* 0x000000080e0e7c24 */ /* 0x001fc8000f8e02ff */
[----:B------:R-:W-:Y:S01]  /*2360*/  IMAD R21, R19, UR9, R14 ;  /* 0x0000000913157c24 */ /* 0x000fe2000f8e020e */
[----:B------:R-:W-:-:S05]  /*2370*/  MOV R14, R24 ;  /* 0x00000018000e7202 */ /* 0x000fca0000000f00 */
[----:B------:R-:W-:-:S04]  /*2380*/  IMAD.WIDE.U32 R14, R19, UR8, R14 ;  /* 0x00000008130e7c25 */ /* 0x000fc8000f8e000e */
[----:B------:R-:W-:Y:S01]  /*2390*/  FADD.FTZ R19, -R0, R2 ;  /* 0x0000000200137221 */ /* 0x000fe20000010100 */
[----:B------:R-:W-:Y:S01]  /*23a0*/  IMAD.IADD R21, R15, 0x1, R21 ;  /* 0x000000010f157824 */ /* 0x000fe200078e0215 */
[C---:B-1----:R-:W-:Y:S02]  /*23b0*/  LEA R20, P1, R14.reuse, UR12, 0x2 ;  /* 0x0000000c0e147c11 */ /* 0x042fe4000f8210ff */
[----:B------:R-:W-:Y:S02]  /*23c0*/  FMUL.FTZ R2, R19, R8 ;  /* 0x0000000813027220 */ /* 0x000fe40000410000 */
[----:B------:R-:W-:Y:S02]  /*23d0*/  LEA.HI.X R21, R14, UR13, R21, 0x2, P1 ;  /* 0x0000000d0e157c11 */ /* 0x000fe400088f1415 */
[----:B------:R-:W-:-:S05]  /*23e0*/  FFMA.FTZ R2, R9, R2, R12 ;  /* 0x0000000209027223 */ /* 0x000fca000001000c */
[----:B------:R0:W-:Y:S02]  /*23f0*/  STG.E.64 desc[UR14][R20.64], R2 ;  /* 0x0000000214007986 */ /* 0x0001e4000c101b0e */
.L_x_3925:
[----:B------:R-:W-:Y:S05]  /*2400*/  BSYNC.RECONVERGENT B1 ;  /* 0x0000000000017941 */ /* 0x000fea0003800200 */
.L_x_3924:
[----:B------:R-:W-:Y:S04]  /*2410*/  BSSY.RECONVERGENT B1, `(.L_x_3926) ;  /* 0x0000013000017945 */ /* 0x000fe80003800200 */
[----:B------:R-:W-:Y:S05]  /*2420*/  @P2 BRA `(.L_x_3927) ;  /* 0x0000000000442947 */ /* 0x000fea0003800000 */
[----:B------:R-:W1:Y:S01]  /*2430*/  LDCU.64 UR8, c[0x0][0x3e0] ;  /* 0x00007c00ff0877ac */ /* 0x000e620008000a00 */
[----:B------:R-:W-:Y:S01]  /*2440*/  MOV R14, R24 ;  /* 0x00000018000e7202 */ /* 0x000fe20000000f00 */
[C---:B0-----:R-:W-:Y:S01]  /*2450*/  FADD.FTZ R3, -R0.reuse, R4 ;  /* 0x0000000400037221 */ /* 0x041fe20000010100 */
[----:B------:R-:W-:Y:S01]  /*2460*/  MOV R15, R27 ;  /* 0x0000001b000f7202 */ /* 0x000fe20000000f00 */
[----:B------:R-:W0:Y:S01]  /*2470*/  LDCU.64 UR12, c[0x0][0x380] ;  /* 0x00007000ff0c77ac */ /* 0x000e220008000a00 */
[----:B------:R-:W-:Y:S01]  /*2480*/  FADD.FTZ R5, -R0, R5 ;  /* 0x0000000500057221 */ /* 0x000fe20000010100 */
        /* <DEDUP_REMOVED lines=8> */
[----:B------:R-:W-:-:S04]  /*2510*/  IADD3 R13, PT, PT, R15, R13, RZ ;  /* 0x0000000d0f0d7210 */ /* 0x000fc80007ffe0ff */
[----:B------:R-:W-:-:S05]  /*2520*/  LEA.HI.X R5, R14, UR13, R13, 0x2, P1 ;  /* 0x0000000d0e057c11 */ /* 0x000fca00088f140d */
[----:B------:R1:W-:Y:S02]  /*2530*/  STG.E.64 desc[UR14][R4.64], R2 ;  /* 0x0000000204007986 */ /* 0x0003e4000c101b0e */
.L_x_3927:
[----:B------:R-:W-:Y:S05]  /*2540*/  BSYNC.RECONVERGENT B1 ;  /* 0x0000000000017941 */ /* 0x000fea0003800200 */
.L_x_3926:
[----:B------:R-:W-:Y:S05]  /*2550*/  @P3 BRA `(.L_x_3928) ;  /* 0x0000000800543947 */ /* 0x000fea0003800000 */
[----:B------:R-:W2:Y:S01]  /*2560*/  LDCU.64 UR8, c[0x0][0x3e0] ;  /* 0x00007c00ff0877ac */ /* 0x000ea20008000a00 */
[----:B01----:R-:W-:Y:S01]  /*2570*/  MOV R2, R24 ;  /* 0x0000001800027202 */ /* 0x003fe20000000f00 */
[C---:B------:R-:W-:Y:S01]  /*2580*/  FADD.FTZ R5, -R0.reuse, R6 ;  /* 0x0000000600057221 */ /* 0x040fe20000010100 */
[----:B------:R-:W-:Y:S01]  /*2590*/  MOV R3, R27 ;  /* 0x0000001b00037202 */ /* 0x000fe20000000f00 */
[----:B------:R-:W0:Y:S01]  /*25a0*/  LDCU.64 UR10, c[0x0][0x380] ;  /* 0x00007000ff0a77ac */ /* 0x000e220008000a00 */
[----:B------:R-:W-:Y:S01]  /*25b0*/  FADD.FTZ R7, -R0, R7 ;  /* 0x0000000700077221 */ /* 0x000fe20000010100 */
        /* <DEDUP_REMOVED lines=8> */
[----:B------:R-:W-:-:S04]  /*2640*/  IADD3 R17, PT, PT, R3, R17, RZ ;  /* 0x0000001103117210 */ /* 0x000fc80007ffe0ff */
[----:B------:R-:W-:-:S05]  /*2650*/  LEA.HI.X R5, R2, UR11, R17, 0x2, P1 ;  /* 0x0000000b02057c11 */ /* 0x000fca00088f1411 */
[----:B------:R2:W-:Y:S01]  /*2660*/  STG.E.64 desc[UR14][R4.64], R6 ;  /* 0x0000000604007986 */ /* 0x0005e2000c101b0e */
[----:B------:R-:W-:Y:S05]  /*2670*/  BRA `(.L_x_3928) ;  /* 0x00000008000c7947 */ /* 0x000fea0003800000 */
.L_x_3921:
[----:B------:R-:W0:Y:S01]  /*2680*/  LDCU.64 UR8, c[0x0][0x3e8] ;  /* 0x00007d00ff0877ac */ /* 0x000e220008000a00 */
[----:B------:R-:W-:Y:S01]  /*2690*/  SHF.R.S32.HI R18, RZ, 0x1f, R23 ;  /* 0x0000001fff127819 */ /* 0x000fe20000011417 */
[C---:B------:R-:W-:Y:S01]  /*26a0*/  VIADD R13, R23.reuse, 0x20 ;  /* 0x00000020170d7836 */ /* 0x040fe20000000000 */
[C---:B------:R-:W-:Y:S01]  /*26b0*/  IADD3 R16, PT, PT, R23.reuse, 0x30, RZ ;  /* 0x0000003017107810 */ /* 0x040fe20007ffe0ff */
[----:B------:R-:W-:Y:S01]  /*26c0*/  BSSY.RECONVERGENT B1, `(.L_x_3929) ;  /* 0x0000021000017945 */ /* 0x000fe20003800200 */
[----:B0-----:R-:W-:Y:S02]  /*26d0*/  ISETP.GE.U32.AND P2, PT, R23, UR8, PT ;  /* 0x0000000817007c0c */ /* 0x001fe4000bf46070 */
        /* <DEDUP_REMOVED lines=9> */
[----:B------:R-:W1:Y:S01]  /*2770*/  LDCU.64 UR12, c[0x0][0x380] ;  /* 0x00007000ff0c77ac */ /* 0x000e620008000a00 */
[----:B------:R-:W-:Y:S01]  /*2780*/  FMUL.FTZ R17, R17, R8 ;  /* 0x0000000811117220 */ /* 0x000fe20000410000 */
[----:B0-----:R-:W-:Y:S02]  /*2790*/  IMAD R18, R18, UR10, RZ ;  /* 0x0000000a12127c24 */ /* 0x001fe4000f8e02ff */
[----:B------:R-:W-:-:S04]  /*27a0*/  IMAD.WIDE.U32 R14, R23, UR10, R14 ;  /* 0x0000000a170e7c25 */ /* 0x000fc8000f8e000e */
[----:B------:R-:W-:Y:S01]  /*27b0*/  IMAD R19, R23, UR11, R18 ;  /* 0x0000000b17137c24 */ /* 0x000fe2000f8e0212 */
[----:B-1----:R-:W-:-:S04]  /*27c0*/  LEA R18, P2, R14, UR12, 0x2 ;  /* 0x0000000c0e127c11 */ /* 0x002fc8000f8410ff */
[----:B------:R-:W-:Y:S01]  /*27d0*/  IADD3 R19, PT, PT, R15, R19, RZ ;  /* 0x000000130f137210 */ /* 0x000fe20007ffe0ff */
[----:B------:R-:W-:Y:S01]  /*27e0*/  FFMA.FTZ R15, R9, R17, R12 ;  /* 0x00000011090f7223 */ /* 0x000fe2000001000c */
[----:B------:R-:W-:Y:S02]  /*27f0*/  FMUL.FTZ R17, R21, R8 ;  /* 0x0000000815117220 */ /* 0x000fe40000410000 */
[----:B------:R-:W-:Y:S01]  /*2800*/  LEA.HI.X R19, R14, UR13, R19, 0x2, P2 ;  /* 0x0000000d0e137c11 */ /* 0x000fe200090f1413 */
[----:B------:R-:W-:Y:S01]  /*2810*/  FMUL.FTZ R20, R15, -1.4426950216293334961 ;  /* 0xbfb8aa3b0f147820 */ /* 0x000fe20000410000 */
[----:B------:R-:W-:-:S04]  /*2820*/  FFMA.FTZ R17, R10, R17, R11 ;  /* 0x000000110a117223 */ /* 0x000fc8000001000b */
        /* <DEDUP_REMOVED lines=10> */
.L_x_3930:
[----:B------:R-:W-:Y:S05]  /*28d0*/  BSYNC.RECONVERGENT B1 ;  /* 0x0000000000017941 */ /* 0x000fea0003800200 */
.L_x_3929:
        /* <DEDUP_REMOVED lines=10> */
[C---:B------:R-:W-:Y:S01]  /*2980*/  FADD.FTZ R3, -R0.reuse, R3 ;  /* 0x0000000300037221 */ /* 0x040fe20000010100 */
[----:B------:R-:W-:Y:S01]  /*2990*/  SHF.R.S32.HI R19, RZ, 0x1f, R20 ;  /* 0x0000001fff137819 */ /* 0x000fe20000011414 */
[----:B------:R-:W-:Y:S01]  /*29a0*/  FADD.FTZ R21, -R0, R2 ;  /* 0x0000000200157221 */ /* 0x000fe20000010100 */
[----:B------:R-:W1:Y:S03]  /*29b0*/  LDCU.64 UR12, c[0x0][0x380] ;  /* 0x00007000ff0c77ac */ /* 0x000e660008000a00 */
[----:B------:R-:W-:Y:S01]  /*29c0*/  FMUL.FTZ R21, R21, R8 ;  /* 0x0000000815157220 */ /* 0x000fe20000410000 */
[----:B0-----:R-:W-:-:S02]  /*29d0*/  IMAD R19, R19, UR10, RZ ;  /* 0x0000000a13137c24 */ /* 0x001fc4000f8e02ff */
[----:B------:R-:W-:-:S04]  /*29e0*/  IMAD.WIDE.U32 R14, R20, UR10, R14 ;  /* 0x0000000a140e7c25 */ /* 0x000fc8000f8e000e */
[----:B------:R-:W-:Y:S01]  /*29f0*/  IMAD R19, R20, UR11, R19 ;  /* 0x0000000b14137c24 */ /* 0x000fe2000f8e0213 */
[----:B-1----:R-:W-:-:S04]  /*2a00*/  LEA R2, P1, R14, UR12, 0x2 ;  /* 0x0000000c0e027c11 */ /* 0x002fc8000f8210ff */
[----:B------:R-:W-:Y:S01]  /*2a10*/  IADD3 R29, PT, PT, R15, R19, RZ ;  /* 0x000000130f1d7210 */ /* 0x000fe20007ffe0ff */
[----:B------:R-:W-:Y:S01]  /*2a20*/  FMUL.FTZ R19, R3, R8 ;  /* 0x0000000803137220 */ /* 0x000fe20000410000 */
[----:B------:R-:W-:Y:S02]  /*2a30*/  FFMA.FTZ R15, R9, R21, R12 ;  /* 0x00000015090f7223 */ /* 0x000fe4000001000c */
        /* <DEDUP_REMOVED lines=13> */
.L_x_3932:
[----:B------:R-:W-:Y:S05]  /*2b10*/  BSYNC.RECONVERGENT B1 ;  /* 0x0000000000017941 */ /* 0x000fea0003800200 */
.L_x_3931:
[----:B------:R-:W-:Y:S04]  /*2b20*/  BSSY.RECONVERGENT B1, `(.L_x_3933) ;  /* 0x000001d000017945 */ /* 0x000fe80003800200 */
[----:B------:R-:W-:Y:S05]  /*2b30*/  @P3 BRA `(.L_x_3934) ;  /* 0x00000000006c3947 */ /* 0x000fea0003800000 */
[C---:B0-----:R-:W-:Y:S01]  /*2b40*/  FADD.FTZ R3, -R0.reuse, R4 ;  /* 0x0000000400037221 */ /* 0x041fe20000010100 */
[----:B------:R-:W-:Y:S01]  /*2b50*/  FADD.FTZ R5, -R0, R5 ;  /* 0x0000000500057221 */ /* 0x000fe20000010100 */
        /* <DEDUP_REMOVED lines=25> */
.L_x_3934:
[----:B------:R-:W-:Y:S05]  /*2cf0*/  BSYNC.RECONVERGENT B1 ;  /* 0x0000000000017941 */ /* 0x000fea0003800200 */
.L_x_3933:
[----:B------:R-:W-:Y:S05]  /*2d00*/  @P4 BRA `(.L_x_3928) ;  /* 0x0000000000684947 */ /* 0x000fea0003800000 */
[C---:B01----:R-:W-:Y:S01]  /*2d10*/  FADD.FTZ R3, -R0.reuse, R6 ;  /* 0x0000000600037221 */ /* 0x043fe20000010100 */
[----:B------:R-:W-:Y:S01]  /*2d20*/  FADD.FTZ R7, -R0, R7 ;  /* 0x0000000700077221 */ /* 0x000fe20000010100 */
        /* <DEDUP_REMOVED lines=24> */
.L_x_3928:
[----:B------:R-:W-:Y:S05]  /*2eb0*/  BSYNC.RECONVERGENT B0 ;  /* 0x0000000000007941 */ /* 0x000fea0003800200 */
.L_x_3920:
        /* <DEDUP_REMOVED lines=8> */
.L_x_3936:
        /* <DEDUP_REMOVED lines=12> */
.L_x_4557:


//--------------------- .text._Z35group_norm_nhwc_fwd_one_pass_kernelI11Fp32IOBf16WLi128ELi56ELi448EEv26Group_norm_nhwc_fwd_params --------------------------
	.section	.text._Z35group_norm_nhwc_fwd_one_pass_kernelI11Fp32IOBf16WLi128ELi56ELi448EEv26Group_norm_nhwc_fwd_params,"ax",@progbits
	.align	128
        .global         _Z35group_norm_nhwc_fwd_one_pass_kernelI11Fp32IOBf16WLi128ELi56ELi448EEv26Group_norm_nhwc_fwd_params
        .type           _Z35group_norm_nhwc_fwd_one_pass_kernelI11Fp32IOBf16WLi128ELi56ELi448EEv26Group_norm_nhwc_fwd_params,@function
        .size           _Z35group_norm_nhwc_fwd_one_pass_kernelI11Fp32IOBf16WLi128ELi56ELi448EEv26Group_norm_nhwc_fwd_params,(.L_x_4558 - _Z35group_norm_nhwc_fwd_one_pass_kernelI11Fp32IOBf16WLi128ELi56ELi448EEv26Group_norm_nhwc_fwd_params)
        .other          _Z35group_norm_nhwc_fwd_one_pass_kernelI11Fp32IOBf16WLi128ELi56ELi448EEv26Group_norm_nhwc_fwd_params,@"STO_CUDA_ENTRY STV_DEFAULT"
_Z35group_norm_nhwc_fwd_one_pass_kernelI11Fp32IOBf16WLi128ELi56ELi448EEv26Group_norm_nhwc_fwd_params:
.text._Z35group_norm_nhwc_fwd_one_pass_kernelI11Fp32IOBf16WLi128ELi56ELi448EEv26Group_norm_nhwc_fwd_params:
        /* <DEDUP_REMOVED lines=41> */
.L_x_3980:
[----:B01234-:R-:W0:Y:S01]  /*0290*/  LDC R23, c[0x0][0x3f8] ;  /* 0x0000fe00ff177b82 */ /* 0x01fe220000000800 */
[----:B------:R-:W1:Y:S01]  /*02a0*/  LDCU UR8, c[0x0][0x404] ;  /* 0x00008080ff0877ac */ /* 0x000e620008000800 */
[----:B------:R-:W-:Y:S01]  /*02b0*/  LOP3.LUT R59, R14, 0xffff, RZ, 0xc0, !PT ;  /* 0x0000ffff0e3b7812 */ /* 0x000fe200078ec0ff */
[----:B------:R-:W2:Y:S01]  /*02c0*/  LDCU.64 UR4, c[0x0][0x3e8] ;  /* 0x00007d00ff0477ac */ /* 0x000ea20008000a00 */
[----:B-1----:R-:W-:Y:S01]  /*02d0*/  IMAD R33, R3, UR8, R50 ;  /* 0x0000000803217c24 */ /* 0x002fe2000f8e0232 */
[----:B------:R-:W1:Y:S01]  /*02e0*/  LDCU.64 UR8, c[0x0][0x3f0] ;  /* 0x00007e00ff0877ac */ /* 0x000e620008000a00 */
[----:B0-----:R-:W-:-:S03]  /*02f0*/  IABS R19, R23 ;  /* 0x0000001700137213 */ /* 0x001fc60000000000 */
        /* <DEDUP_REMOVED lines=225> */
.L_x_3938:
[----:B------:R-:W-:Y:S05]  /*1110*/  BSYNC.RECONVERGENT B0 ;  /* 0x0000000000007941 */ /* 0x000fea0003800200 */
.L_x_3937:
        /* <DEDUP_REMOVED lines=39> */
.L_x_3940:
[----:B------:R-:W-:Y:S05]  /*1390*/  BSYNC.RECONVERGENT B0 ;  /* 0x0000000000007941 */ /* 0x000fea0003800200 */
.L_x_3939:
        /* <DEDUP_REMOVED lines=26> */
.L_x_3943:
[----:B---3--:R-:W2:Y:S04]  /*1540*/  LDG.E.STRONG.GPU R18, desc[UR6][R16.64] ;  /* 0x0000000610127981 */ /* 0x008ea8000c1ef900 */
[----:B--2---:R-:W-:Y:S01]  /*1550*/  CCTL.IVALL ;  /* 0x00000000ff00798f */ /* 0x004fe20002000000 */
[----:B------:R-:W-:Y:S05]  /*1560*/  YIELD ;  /* 0x0000000000007946 */ /* 0x000fea0003800000 */
[----:B------:R-:W-:-:S13]  /*1570*/  ISETP.NE.AND P1, PT, R18, R23, PT ;  /* 0x000000171200720c */ /* 0x000fda0003f25270 */
[----:B------:R-:W-:Y:S05]  /*1580*/  @P1 BRA `(.L_x_3943) ;  /* 0xfffffffc00ec1947 */ /* 0x000fea000383ffff */
.L_x_3942:
        /* <DEDUP_REMOVED lines=14> */
.L_x_3945:
        /* <DEDUP_REMOVED lines=62> */
.L_x_3944:
        /* <DEDUP_REMOVED lines=36> */
.L_x_3946:
        /* <DEDUP_REMOVED lines=18> */
.L_x_3947:
        /* <DEDUP_REMOVED lines=9> */
.L_x_3948:
[----:B------:R-:W-:Y:S05]  /*1e40*/  BSYNC.RECONVERGENT B0 ;  /* 0x0000000000007941 */ /* 0x000fea0003800200 */
.L_x_3941:
        /* <DEDUP_REMOVED lines=19> */
[----:B------:R1:W2:Y:S04]  /*1f80*/  LDG.E.U16 R31, desc[UR6][R20.64+0x2] ;  /* 0x00000206141f7981 */ /* 0x0002a8000c1e1500 */
[----:B------:R-:W3:Y:S04]  /*1f90*/  LDG.E.U16 R48, desc[UR6][R26.64] ;  /* 0x000000061a307981 */ /* 0x000ee8000c1e1500 */
[----:B------:R3:W5:Y:S01]  /*1fa0*/  LDG.E.U16 R52, desc[UR6][R26.64+0x2] ;  /* 0x000002061a347981 */ /* 0x000762000c1e1500 */
[----:B----4-:R-:W-:Y:S01]  /*1fb0*/  IMAD R23, R3, UR5, R50 ;  /* 0x0000000503177c24 */ /* 0x010fe2000f8e0232 */
[----:B------:R-:W-:Y:S02]  /*1fc0*/  BSSY.RECONVERGENT B0, `(.L_x_3949) ;  /* 0x00001c2000007945 */ /* 0x000fe40003800200 */
[----:B------:R-:W4:Y:S01]  /*1fd0*/  LDS.64 R16, [UR4+0x88] ;  /* 0x00008804ff107984 */ /* 0x000f220008000a00 */
[----:B------:R-:W1:Y:S02]  /*1fe0*/  LDCU.U8 UR4, c[0x0][0x3fc] ;  /* 0x00007f80ff0477ac */ /* 0x000e640008000000 */
[----:B-1----:R-:W-:Y:S01]  /*1ff0*/  SHF.R.S32.HI R20, RZ, 0x1f, R23 ;  /* 0x0000001fff147819 */ /* 0x002fe20000011417 */
[----:B------:R-:W-:Y:S01]  /*2000*/  UISETP.NE.AND UP0, UPT, UR4, URZ, UPT ;  /* 0x000000ff0400728c */ /* 0x000fe2000bf05270 */
[----:B----4-:R-:W-:-:S04]  /*2010*/  FMUL.FTZ R16, R16, UR8 ;  /* 0x0000000810107c20 */ /* 0x010fc80008410000 */
[----:B------:R-:W-:-:S04]  /*2020*/  FMUL.FTZ R28, R16, R16 ;  /* 0x00000010101c7220 */ /* 0x000fc80000410000 */
[----:B------:R-:W-:Y:S01]  /*2030*/  FFMA.FTZ R17, R17, UR8, -R28 ;  /* 0x0000000811117c23 */ /* 0x000fe2000801081c */
[----:B------:R-:W-:-:S04]  /*2040*/  IADD3 R28, PT, PT, R23, 0x20, RZ ;  /* 0x00000020171c7810 */ /* 0x000fc80007ffe0ff */
[----:B------:R-:W-:Y:S02]  /*2050*/  FSETP.GTU.FTZ.AND P1, PT, R17, RZ, PT ;  /* 0x000000ff1100720b */ /* 0x000fe40003f3c000 */
[----:B------:R-:W-:-:S11]  /*2060*/  SHF.R.S32.HI R29, RZ, 0x1f, R28 ;  /* 0x0000001fff1d7819 */ /* 0x000fd6000001141c */
[----:B------:R-:W1:Y:S02]  /*2070*/  @P1 LDC R18, c[0x0][0x3a8] ;  /* 0x0000ea00ff121b82 */ /* 0x000e640000000800 */
[----:B-1----:R-:W-:Y:S01]  /*2080*/  @P1 FADD.FTZ R18, R17, R18 ;  /* 0x0000001211121221 */ /* 0x002fe20000010000 */
[----:B------:R-:W-:-:S06]  /*2090*/  HFMA2 R17, -RZ, RZ, 1.875, 0 ;  /* 0x3f800000ff117431 */ /* 0x000fcc00000001ff */
        /* <DEDUP_REMOVED lines=17> */
[C---:B------:R-:W-:Y:S01]  /*21b0*/  FADD.FTZ R32, -R16.reuse, R32 ;  /* 0x0000002010207221 */ /* 0x040fe20000010100 */
[----:B------:R-:W-:Y:S01]  /*21c0*/  MOV R19, R61 ;  /* 0x0000003d00137202 */ /* 0x000fe20000000f00 */
[----:B------:R-:W1:Y:S01]  /*21d0*/  LDCU.64 UR4, c[0x0][0x380] ;  /* 0x00007000ff0477ac */ /* 0x000e620008000a00 */
[----:B------:R-:W-:Y:S01]  /*21e0*/  FADD.FTZ R30, -R16, R33 ;  /* 0x00000021101e7221 */ /* 0x000fe20000010100 */
[----:B------:R-:W-:-:S04]  /*21f0*/  FMUL.FTZ R22, R32, R17 ;  /* 0x0000001120167220 */ /* 0x000fc80000410000 */
[----:B------:R-:W-:Y:S01]  /*2200*/  FFMA.FTZ R22, R24, R22, R27 ;  /* 0x0000001618167223 */ /* 0x000fe2000001001b */
[----:B0-----:R-:W-:Y:S02]  /*2210*/  IMAD R20, R20, UR10, RZ ;  /* 0x0000000a14147c24 */ /* 0x001fe4000f8e02ff */
[----:B------:R-:W-:-:S04]  /*2220*/  IMAD.WIDE.U32 R18, R23, UR10, R18 ;  /* 0x0000000a17127c25 */ /* 0x000fc8000f8e0012 */
[----:B------:R-:W-:Y:S01]  /*2230*/  IMAD R23, R23, UR11, R20 ;  /* 0x0000000b17177c24 */ /* 0x000fe2000f8e0214 */
[----:B-1----:R-:W-:-:S04]  /*2240*/  LEA R20, P2, R18, UR4, 0x2 ;  /* 0x0000000412147c11 */ /* 0x002fc8000f8410ff */
[----:B------:R-:W-:Y:S01]  /*2250*/  IADD3 R19, PT, PT, R19, R23, RZ ;  /* 0x0000001713137210 */ /* 0x000fe20007ffe0ff */
[----:B------:R-:W-:-:S03]  /*2260*/  FMUL.FTZ R23, R30, R17 ;  /* 0x000000111e177220 */ /* 0x000fc60000410000 */
[----:B------:R-:W-:Y:S01]  /*2270*/  LEA.HI.X R21, R18, UR5, R19, 0x2, P2 ;  /* 0x0000000512157c11 */ /* 0x000fe200090f1413 */
[----:B------:R-:W-:-:S05]  /*2280*/  FFMA.FTZ R23, R25, R23, R26 ;  /* 0x0000001719177223 */ /* 0x000fca000001001a */
[----:B------:R0:W-:Y:S02]  /*2290*/  STG.E.64 desc[UR6][R20.64], R22 ;  /* 0x0000001614007986 */ /* 0x0001e4000c101b06 */
.L_x_3952:
[----:B------:R-:W-:Y:S05]  /*22a0*/  BSYNC.RECONVERGENT B1 ;  /* 0x0000000000017941 */ /* 0x000fea0003800200 */
.L_x_3951:
[----:B------:R-:W-:Y:S04]  /*22b0*/  BSSY.RECONVERGENT B1, `(.L_x_3953) ;  /* 0x0000013000017945 */ /* 0x000fe80003800200 */
[----:B------:R-:W-:Y:S05]  /*22c0*/  @P3 BRA `(.L_x_3954) ;  /* 0x0000000000443947 */ /* 0x000fea0003800000 */
[----:B------:R-:W0:Y:S01]  /*22d0*/  LDCU.64 UR4, c[0x0][0x3e0] ;  /* 0x00007c00ff0477ac */ /* 0x000e220008000a00 */
[----:B------:R-:W-:Y:S01]  /*22e0*/  MOV R18, R58 ;  /* 0x0000003a00127202 */ /* 0x000fe20000000f00 */
[C---:B------:R-:W-:Y:S01]  /*22f0*/  FADD.FTZ R36, -R16.reuse, R36 ;  /* 0x0000002410247221 */ /* 0x040fe20000010100 */
[----:B------:R-:W-:Y:S01]  /*2300*/  MOV R19, R61 ;  /* 0x0000003d00137202 */ /* 0x000fe20000000f00 */
[----:B------:R-:W1:Y:S01]  /*2310*/  LDCU.64 UR10, c[0x0][0x380] ;  /* 0x00007000ff0a77ac */ /* 0x000e620008000a00 */
[----:B------:R-:W-:Y:S01]  /*2320*/  FADD.FTZ R30, -R16, R37 ;  /* 0x00000025101e7221 */ /* 0x000fe20000010100 */
[----:B0-----:R-:W-:Y:S02]  /*2330*/  IMAD R20, R15, UR4, RZ ;  /* 0x000000040f147c24 */ /* 0x001fe4000f8e02ff */
[----:B------:R-:W-:-:S04]  /*2340*/  IMAD.WIDE.U32 R18, R7, UR4, R18 ;  /* 0x0000000407127c25 */ /* 0x000fc8000f8e0012 */
[----:B------:R-:W-:Y:S02]  /*2350*/  IMAD R21, R7, UR5, R20 ;  /* 0x0000000507157c24 */ /* 0x000fe4000f8e0214 */
[----:B------:R-:W-:Y:S01]  /*2360*/  FMUL.FTZ R20, R36, R17 ;  /* 0x0000001124147220 */ /* 0x000fe20000410000 */
[----:B-1----:R-:W-:Y:S02]  /*2370*/  LEA R22, P2, R18, UR10, 0x2 ;  /* 0x0000000a12167c11 */ /* 0x002fe4000f8410ff */
[----:B------:R-:W-:Y:S01]  /*2380*/  IADD3 R19, PT, PT, R19, R21, RZ ;  /* 0x0000001513137210 */ /* 0x000fe20007ffe0ff */
[----:B------:R-:W-:Y:S01]  /*2390*/  FMUL.FTZ R21, R30, R17 ;  /* 0x000000111e157220 */ /* 0x000fe20000410000 */
[----:B------:R-:W-:Y:S02]  /*23a0*/  FFMA.FTZ R20, R24, R20, R27 ;  /* 0x0000001418147223 */ /* 0x000fe4000001001b */
[----:B------:R-:W-:Y:S01]  /*23b0*/  LEA.HI.X R23, R18, UR11, R19, 0x2, P2 ;  /* 0x0000000b12177c11 */ /* 0x000fe200090f1413 */
[----:B------:R-:W-:-:S05]  /*23c0*/  FFMA.FTZ R21, R25, R21, R26 ;  /* 0x0000001519157223 */ /* 0x000fca000001001a */
[----:B------:R1:W-:Y:S02]  /*23d0*/  STG.E.64 desc[UR6][R22.64], R20 ;  /* 0x0000001416007986 */ /* 0x0003e4000c101b06 */
.L_x_3954:
[----:B------:R-:W-:Y:S05]  /*23e0*/  BSYNC.RECONVERGENT B1 ;  /* 0x0000000000017941 */ /* 0x000fea0003800200 */
.L_x_3953:
        /* <DEDUP_REMOVED lines=13> */
[----:B01----:R-:W-:Y:S01]  /*24c0*/  MOV R20, R58 ;  /* 0x0000003a00147202 */ /* 0x003fe20000000f00 */
[----:B------:R-:W-:Y:S01]  /*24d0*/  FADD.FTZ R34, -R16, R34 ;  /* 0x0000002210227221 */ /* 0x000fe20000010100 */
[----:B------:R-:W-:Y:S01]  /*24e0*/  MOV R21, R61 ;  /* 0x0000003d00157202 */ /* 0x000fe20000000f00 */
[----:B------:R-:W0:Y:S02]  /*24f0*/  LDCU.64 UR10, c[0x0][0x380] ;  /* 0x00007000ff0a77ac */ /* 0x000e240008000a00 */
[----:B------:R-:W-:-:S04]  /*2500*/  FMUL.FTZ R18, R34, R17 ;  /* 0x0000001122127220 */ /* 0x000fc80000410000 */
[----:B------:R-:W-:Y:S01]  /*2510*/  FFMA.FTZ R18, R24, R18, R27 ;  /* 0x0000001218127223 */ /* 0x000fe2000001001b */
[----:B--2---:R-:W-:Y:S02]  /*2520*/  IMAD R29, R29, UR4, RZ ;  /* 0x000000041d1d7c24 */ /* 0x004fe4000f8e02ff */
[----:B------:R-:W-:-:S04]  /*2530*/  IMAD.WIDE.U32 R20, R28, UR4, R20 ;  /* 0x000000041c147c25 */ /* 0x000fc8000f8e0014 */
[----:B------:R-:W-:Y:S02]  /*2540*/  IMAD R29, R28, UR5, R29 ;  /* 0x000000051c1d7c24 */ /* 0x000fe4000f8e021d */
[----:B------:R-:W-:Y:S01]  /*2550*/  FADD.FTZ R28, -R16, R35 ;  /* 0x00000023101c7221 */ /* 0x000fe20000010100 */
[----:B0-----:R-:W-:Y:S02]  /*2560*/  LEA R22, P5, R20, UR10, 0x2 ;  /* 0x0000000a14167c11 */ /* 0x001fe4000f8a10ff */
[----:B------:R-:W-:Y:S01]  /*2570*/  IADD3 R29, PT, PT, R21, R29, RZ ;  /* 0x0000001d151d7210 */ /* 0x000fe20007ffe0ff */
[----:B------:R-:W-:-:S03]  /*2580*/  FMUL.FTZ R19, R28, R17 ;  /* 0x000000111c137220 */ /* 0x000fc60000410000 */
[----:B------:R-:W-:Y:S01]  /*2590*/  LEA.HI.X R23, R20, UR11, R29, 0x2, P5 ;  /* 0x0000000b14177c11 */ /* 0x000fe2000a8f141d */
[----:B------:R-:W-:-:S05]  /*25a0*/  FFMA.FTZ R19, R25, R19, R26 ;  /* 0x0000001319137223 */ /* 0x000fca000001001a */
[----:B------:R2:W-:Y:S02]  /*25b0*/  STG.E.64 desc[UR6][R22.64], R18 ;  /* 0x0000001216007986 */ /* 0x0005e4000c101b06 */
.L_x_3956:
[----:B------:R-:W-:Y:S05]  /*25c0*/  BSYNC.RECONVERGENT B1 ;  /* 0x0000000000017941 */ /* 0x000fea0003800200 */
.L_x_3955:
[----:B------:R-:W-:Y:S04]  /*25d0*/  BSSY.RECONVERGENT B1, `(.L_x_3957) ;  /* 0x0000013000017945 */ /* 0x000fe80003800200 */
[----:B------:R-:W-:Y:S05]  /*25e0*/  @P1 BRA `(.L_x_3958) ;  /* 0x0000000000441947 */ /* 0x000fea0003800000 */
[----:B------:R-:W2:Y:S01]  /*25f0*/  LDCU.64 UR4, c[0x0][0x3e0] ;  /* 0x00007c00ff0477ac */ /* 0x000ea20008000a00 */
[----:B01----:R-:W-:Y:S01]  /*2600*/  MOV R20, R58 ;  /* 0x0000003a00147202 */ /* 0x003fe20000000f00 */
[C---:B------:R-:W-:Y:S01]  /*2610*/  FADD.FTZ R38, -R16.reuse, R38 ;  /* 0x0000002610267221 */ /* 0x040fe20000010100 */
[----:B------:R-:W-:Y:S01]  /*2620*/  MOV R21, R61 ;  /* 0x0000003d00157202 */ /* 0x000fe20000000f00 */
[----:B------:R-:W0:Y:S01]  /*2630*/  LDCU.64 UR10, c[0x0][0x380] ;  /* 0x00007000ff0a77ac */ /* 0x000e220008000a00 */
[----:B------:R-:W-:Y:S01]  /*2640*/  FADD.FTZ R28, -R16, R39 ;  /* 0x00000027101c7221 */ /* 0x000fe20000010100 */
[----:B--2---:R-:W-:Y:S02]  /*2650*/  IMAD R18, R49, UR4, RZ ;  /* 0x0000000431127c24 */ /* 0x004fe4000f8e02ff */
[----:B------:R-:W-:-:S04]  /*2660*/  IMAD.WIDE.U32 R20, R9, UR4, R20 ;  /* 0x0000000409147c25 */ /* 0x000fc8000f8e0014 */
[----:B------:R-:W-:Y:S02]  /*2670*/  IMAD R19, R9, UR5, R18 ;  /* 0x0000000509137c24 */ /* 0x000fe4000f8e0212 */
[----:B------:R-:W-:Y:S01]  /*2680*/  FMUL.FTZ R18, R38, R17 ;  /* 0x0000001126127220 */ /* 0x000fe20000410000 */
[----:B0-----:R-:W-:Y:S02]  /*2690*/  LEA R22, P1, R20, UR10, 0x2 ;  /* 0x0000000a14167c11 */ /* 0x001fe4000f8210ff */
[----:B------:R-:W-:Y:S01]  /*26a0*/  IADD3 R21, PT, PT, R21, R19, RZ ;  /* 0x0000001315157210 */ /* 0x000fe20007ffe0ff */
[----:B------:R-:W-:Y:S01]  /*26b0*/  FMUL.FTZ R19, R28, R17 ;  /* 0x000000111c137220 */ /* 0x000fe20000410000 */
[----:B------:R-:W-:Y:S02]  /*26c0*/  FFMA.FTZ R18, R24, R18, R27 ;  /* 0x0000001218127223 */ /* 0x000fe4000001001b */
[----:B------:R-:W-:Y:S01]  /*26d0*/  LEA.HI.X R23, R20, UR11, R21, 0x2, P1 ;  /* 0x0000000b14177c11 */ /* 0x000fe200088f1415 */
[----:B------:R-:W-:-:S05]  /*26e0*/  FFMA.FTZ R19, R25, R19, R26 ;  /* 0x0000001319137223 */ /* 0x000fca000001001a */
[----:B------:R3:W-:Y:S02]  /*26f0*/  STG.E.64 desc[UR6][R22.64], R18 ;  /* 0x0000001216007986 */ /* 0x0007e4000c101b06 */
.L_x_3958:
[----:B------:R-:W-:Y:S05]  /*2700*/  BSYNC.RECONVERGENT B1 ;  /* 0x0000000000017941 */ /* 0x000fea0003800200 */
.L_x_3957:
[----:B------:R-:W-:Y:S04]  /*2710*/  BSSY.RECONVERGENT B1, `(.L_x_3959) ;  /* 0x0000013000017945 */ /* 0x000fe80003800200 */
[----:B------:R-:W-:Y:S05]  /*2720*/  @P6 BRA `(.L_x_3960) ;  /* 0x0000000000446947 */ /* 0x000fea0003800000 */
[----:B------:R-:W4:Y:S01]  /*2730*/  LDCU.64 UR4, c[0x0][0x3e0] ;  /* 0x00007c00ff0477ac */ /* 0x000f220008000a00 */
[----:B--23--:R-:W-:Y:S01]  /*2740*/  MOV R18, R58 ;  /* 0x0000003a00127202 */ /* 0x00cfe20000000f00 */
[C---:B------:R-:W-:Y:S01]  /*2750*/  FADD.FTZ R40, -R16.reuse, R40 ;  /* 0x0000002810287221 */ /* 0x040fe20000010100 */
[----:B------:R-:W-:Y:S01]  /*2760*/  MOV R19, R61 ;  /* 0x0000003d00137202 */ /* 0x000fe20000000f00 */
[----:B------:R-:W2:Y:S01]  /*2770*/  LDCU.64 UR10, c[0x0][0x380] ;  /* 0x00007000ff0a77ac */ /* 0x000ea20008000a00 */
[----:B------:R-:W-:Y:S01]  /*2780*/  FADD.FTZ R28, -R16, R41 ;  /* 0x00000029101c7221 */ /* 0x000fe20000010100 */
[----:B01----:R-:W-:-:S04]  /*2790*/  FMUL.FTZ R20, R40, R17 ;  /* 0x0000001128147220 */ /* 0x003fc80000410000 */
[----:B------:R-:W-:Y:S01]  /*27a0*/  FFMA.FTZ R20, R24, R20, R27 ;  /* 0x0000001418147223 */ /* 0x000fe2000001001b */
[----:B----4-:R-:W-:Y:S02]  /*27b0*/  IMAD R21, R51, UR4, RZ ;  /* 0x0000000433157c24 */ /* 0x010fe4000f8e02ff */
[----:B------:R-:W-:-:S04]  /*27c0*/  IMAD.WIDE.U32 R18, R10, UR4, R18 ;  /* 0x000000040a127c25 */ /* 0x000fc8000f8e0012 */
[----:B------:R-:W-:Y:S01]  /*27d0*/  IMAD R21, R10, UR5, R21 ;  /* 0x000000050a157c24 */ /* 0x000fe2000f8e0215 */
[----:B--2---:R-:W-:-:S04]  /*27e0*/  LEA R22, P1, R18, UR10, 0x2 ;  /* 0x0000000a12167c11 */ /* 0x004fc8000f8210ff */
[----:B------:R-:W-:Y:S01]  /*27f0*/  IADD3 R19, PT, PT, R19, R21, RZ ;  /* 0x0000001513137210 */ /* 0x000fe20007ffe0ff */
[----:B------:R-:W-:-:S03]  /*2800*/  FMUL.FTZ R21, R28, R17 ;  /* 0x000000111c157220 */ /* 0x000fc60000410000 */
[----:B------:R-:W-:Y:S01]  /*2810*/  LEA.HI.X R23, R18, UR11, R19, 0x2, P1 ;  /* 0x0000000b12177c11 */ /* 0x000fe200088f1413 */
[----:B------:R-:W-:-:S05]  /*2820*/  FFMA.FTZ R21, R25, R21, R26 ;  /* 0x0000001519157223 */ /* 0x000fca000001001a */
[----:B------:R4:W-:Y:S02]  /*2830*/  STG.E.64 desc[UR6][R22.64], R20 ;  /* 0x0000001416007986 */ /* 0x0009e4000c101b06 */
.L_x_3960:
[----:B------:R-:W-:Y:S05]  /*2840*/  BSYNC.RECONVERGENT B1 ;  /* 0x0000000000017941 */ /* 0x000fea0003800200 */
.L_x_3959:
[----:B------:R-:W-:Y:S04]  /*2850*/  BSSY.RECONVERGENT B1, `(.L_x_3961) ;  /* 0x0000013000017945 */ /* 0x000fe80003800200 */
[----:B------:R-:W-:Y:S05]  /*2860*/  @P2 BRA `(.L_x_3962) ;  /* 0x0000000000442947 */ /* 0x000fea0003800000 */
[----:B------:R-:W5:Y:S01]  /*2870*/  LDCU.64 UR4, c[0x0][0x3e0] ;  /* 0x00007c00ff0477ac */ /* 0x000f620008000a00 */
[----:B--23--:R-:W-:Y:S01]  /*2880*/  MOV R18, R58 ;  /* 0x0000003a00127202 */ /* 0x00cfe20000000f00 */
[C---:B------:R-:W-:Y:S01]  /*2890*/  FADD.FTZ R42, -R16.reuse, R42 ;  /* 0x0000002a102a7221 */ /* 0x040fe20000010100 */
[----:B------:R-:W-:Y:S01]  /*28a0*/  MOV R19, R61 ;  /* 0x0000003d00137202 */ /* 0x000fe20000000f00 */
[----:B------:R-:W2:Y:S01]  /*28b0*/  LDCU.64 UR10, c[0x0][0x380] ;  /* 0x00007000ff0a77ac */ /* 0x000ea20008000a00 */
[----:B------:R-:W-:Y:S01]  /*28c0*/  FADD.FTZ R28, -R16, R43 ;  /* 0x0000002b101c7221 */ /* 0x000fe20000010100 */
[----:B01--4-:R-:W-:-:S03]  /*28d0*/  FMUL.FTZ R22, R42, R17 ;  /* 0x000000112a167220 */ /* 0x013fc60000410000 */
[----:B------:R-:W-:Y:S01]  /*28e0*/  FMUL.FTZ R23, R28, R17 ;  /* 0x000000111c177220 */ /* 0x000fe20000410000 */
[----:B------:R-:W-:-:S03]  /*28f0*/  FFMA.FTZ R22, R24, R22, R27 ;  /* 0x0000001618167223 */ /* 0x000fc6000001001b */
[----:B------:R-:W-:Y:S01]  /*2900*/  FFMA.FTZ R23, R25, R23, R26 ;  /* 0x0000001719177223 */ /* 0x000fe2000001001a */
[----:B-----5:R-:W-:Y:S02]  /*2910*/  IMAD R20, R53, UR4, RZ ;  /* 0x0000000435147c24 */ /* 0x020fe4000f8e02ff */
[----:B------:R-:W-:-:S04]  /*2920*/  IMAD.WIDE.U32 R18, R11, UR4, R18 ;  /* 0x000000040b127c25 */ /* 0x000fc8000f8e0012 */
[----:B------:R-:W-:Y:S01]  /*2930*/  IMAD R21, R11, UR5, R20 ;  /* 0x000000050b157c24 */ /* 0x000fe2000f8e0214 */
[----:B--2---:R-:W-:-:S04]  /*2940*/  LEA R20, P1, R18, UR10, 0x2 ;  /* 0x0000000a12147c11 */ /* 0x004fc8000f8210ff */
[----:B------:R-:W-:-:S04]  /*2950*/  IADD3 R21, PT, PT, R19, R21, RZ ;  /* 0x0000001513157210 */ /* 0x000fc80007ffe0ff */
[----:B------:R-:W-:-:S05]  /*2960*/  LEA.HI.X R21, R18, UR11, R21, 0x2, P1 ;  /* 0x0000000b12157c11 */ /* 0x000fca00088f1415 */
[----:B------:R0:W-:Y:S02]  /*2970*/  STG.E.64 desc[UR6][R20.64], R22 ;  /* 0x0000001614007986 */ /* 0x0001e4000c101b06 */
.L_x_3962:
[----:B------:R-:W-:Y:S05]  /*2980*/  BSYNC.RECONVERGENT B1 ;  /* 0x0000000000017941 */ /* 0x000fea0003800200 */
.L_x_3961:
        /* <DEDUP_REMOVED lines=19> */
.L_x_3964:
[----:B------:R-:W-:Y:S05]  /*2ac0*/  BSYNC.RECONVERGENT B1 ;  /* 0x0000000000017941 */ /* 0x000fea0003800200 */
.L_x_3963:
[----:B------:R-:W-:Y:S05]  /*2ad0*/  @P4 BRA `(.L_x_3965) ;  /* 0x0000001000404947 */ /* 0x000fea0003800000 */
[----:B------:R-:W0:Y:S01]  /*2ae0*/  LDCU.64 UR4, c[0x0][0x3e0] ;  /* 0x00007c00ff0477ac */ /* 0x000e220008000a00 */
[----:B--23--:R-:W-:Y:S01]  /*2af0*/  MOV R18, R58 ;  /* 0x0000003a00127202 */ /* 0x00cfe20000000f00 */
[----:B------:R-:W-:Y:S01]  /*2b00*/  FADD.FTZ R46, -R16, R46 ;  /* 0x0000002e102e7221 */ /* 0x000fe20000010100 */
[----:B------:R-:W-:Y:S01]  /*2b10*/  MOV R19, R61 ;  /* 0x0000003d00137202 */ /* 0x000fe20000000f00 */
[----:B------:R-:W2:Y:S02]  /*2b20*/  LDCU.64 UR8, c[0x0][0x380] ;  /* 0x00007000ff0877ac */ /* 0x000ea40008000a00 */
[----:B------:R-:W-:-:S04]  /*2b30*/  FMUL.FTZ R46, R46, R17 ;  /* 0x000000112e2e7220 */ /* 0x000fc80000410000 */
[----:B------:R-:W-:Y:S01]  /*2b40*/  FFMA.FTZ R24, R24, R46, R27 ;  /* 0x0000002e18187223 */ /* 0x000fe2000001001b */
[----:B01--4-:R-:W-:Y:S02]  /*2b50*/  IMAD R20, R57, UR4, RZ ;  /* 0x0000000439147c24 */ /* 0x013fe4000f8e02ff */
[----:B------:R-:W-:-:S04]  /*2b60*/  IMAD.WIDE.U32 R18, R13, UR4, R18 ;  /* 0x000000040d127c25 */ /* 0x000fc8000f8e0012 */
[----:B------:R-:W-:Y:S02]  /*2b70*/  IMAD R21, R13, UR5, R20 ;  /* 0x000000050d157c24 */ /* 0x000fe4000f8e0214 */
[----:B------:R-:W-:Y:S01]  /*2b80*/  FADD.FTZ R20, -R16, R47 ;  /* 0x0000002f10147221 */ /* 0x000fe20000010100 */
[----:B--2---:R-:W-:Y:S02]  /*2b90*/  LEA R16, P1, R18, UR8, 0x2 ;  /* 0x0000000812107c11 */ /* 0x004fe4000f8210ff */
[----:B------:R-:W-:Y:S01]  /*2ba0*/  IADD3 R21, PT, PT, R19, R21, RZ ;  /* 0x0000001513157210 */ /* 0x000fe20007ffe0ff */
[----:B------:R-:W-:-:S03]  /*2bb0*/  FMUL.FTZ R20, R20, R17 ;  /* 0x0000001114147220 */ /* 0x000fc60000410000 */
[----:B------:R-:W-:Y:S01]  /*2bc0*/  LEA.HI.X R17, R18, UR9, R21, 0x2, P1 ;  /* 0x0000000912117c11 */ /* 0x000fe200088f1415 */
[----:B------:R-:W-:-:S05]  /*2bd0*/  FFMA.FTZ R25, R25, R20, R26 ;  /* 0x0000001419197223 */ /* 0x000fca000001001a */
[----:B------:R0:W-:Y:S01]  /*2be0*/  STG.E.64 desc[UR6][R16.64], R24 ;  /* 0x0000001810007986 */ /* 0x0001e2000c101b06 */
[----:B------:R-:W-:Y:S05]  /*2bf0*/  BRA `(.L_x_3965) ;  /* 0x0000000c00f87947 */ /* 0x000fea0003800000 */
.L_x_3950:
        /* <DEDUP_REMOVED lines=9> */
[C---:B------:R-:W-:Y:S01]  /*2c90*/  FADD.FTZ R18, -R16.reuse, R33 ;  /* 0x0000002110127221 */ /* 0x040fe20000010100 */
        /* <DEDUP_REMOVED lines=12> */
[----:B------:R-:W-:-:S06]  /*2d60*/  MOV R20, R58 ;  /* 0x0000003a00147202 */ /* 0x000fcc0000000f00 */
[----:B------:R-:W0:Y:S01]  /*2d70*/  MUFU.EX2 R18, R18 ;  /* 0x0000001200127308 */ /* 0x000e220000000800 */
[----:B------:R-:W-:-:S04]  /*2d80*/  IMAD.WIDE.U32 R20, R23, UR8, R20 ;  /* 0x0000000817147c25 */ /* 0x000fc8000f8e0014 */
[----:B------:R-:W-:Y:S02]  /*2d90*/  IMAD R23, R23, UR9, R48 ;  /* 0x0000000917177c24 */ /* 0x000fe4000f8e0230 */
[----:B--2---:R-:W-:-:S03]  /*2da0*/  FADD.FTZ R32, R19, 1 ;  /* 0x3f80000013207421 */ /* 0x004fc60000010000 */
[----:B------:R-:W-:-:S03]  /*2db0*/  IADD3 R23, PT, PT, R21, R23, RZ ;  /* 0x0000001715177210 */ /* 0x000fc60007ffe0ff */
        /* <DEDUP_REMOVED lines=8> */
.L_x_3967:
[----:B------:R-:W-:Y:S05]  /*2e40*/  BSYNC.RECONVERGENT B1 ;  /* 0x0000000000017941 */ /* 0x000fea0003800200 */
.L_x_3966:
[----:B------:R-:W-:Y:S04]  /*2e50*/  BSSY.RECONVERGENT B1, `(.L_x_3968) ;  /* 0x000001d000017945 */ /* 0x000fe80003800200 */
[----:B------:R-:W-:Y:S05]  /*2e60*/  @P3 BRA `(.L_x_3969) ;  /* 0x00000000006c3947 */ /* 0x000fea0003800000 */
[C---:B------:R-:W-:Y:S01]  /*2e70*/  FADD.FTZ R36, -R16.reuse, R36 ;  /* 0x0000002410247221 */ /* 0x040fe20000010100 */
[----:B0-----:R-:W-:Y:S01]  /*2e80*/  FADD.FTZ R18, -R16, R37 ;  /* 0x0000002510127221 */ /* 0x001fe20000010100 */
        /* <DEDUP_REMOVED lines=25> */
.L_x_3969:
[----:B------:R-:W-:Y:S05]  /*3020*/  BSYNC.RECONVERGENT B1 ;  /* 0x0000000000017941 */ /* 0x000fea0003800200 */
.L_x_3968:
        /* <DEDUP_REMOVED lines=13> */
[----:B01----:R-:W-:Y:S01]  /*3100*/  FADD.FTZ R18, -R16, R35 ;  /* 0x0000002310127221 */ /* 0x003fe20000010100 */
        /* <DEDUP_REMOVED lines=25> */
.L_x_3971:
[----:B------:R-:W-:Y:S05]  /*32a0*/  BSYNC.RECONVERGENT B1 ;  /* 0x0000000000017941 */ /* 0x000fea0003800200 */
.L_x_3970:
[----:B------:R-:W-:Y:S04]  /*32b0*/  BSSY.RECONVERGENT B1, `(.L_x_3972) ;  /* 0x000001d000017945 */ /* 0x000fe80003800200 */
[----:B------:R-:W-:Y:S05]  /*32c0*/  @P1 BRA `(.L_x_3973) ;  /* 0x00000000006c1947 */ /* 0x000fea0003800000 */
[C---:B------:R-:W-:Y:S01]  /*32d0*/  FADD.FTZ R38, -R16.reuse, R38 ;  /* 0x0000002610267221 */ /* 0x040fe20000010100 */
[----:B012---:R-:W-:Y:S01]  /*32e0*/  FADD.FTZ R18, -R16, R39 ;  /* 0x0000002710127221 */ /* 0x007fe20000010100 */
        /* <DEDUP_REMOVED lines=25> */
.L_x_3973:
[----:B------:R-:W-:Y:S05]  /*3480*/  BSYNC.RECONVERGENT B1 ;  /* 0x0000000000017941 */ /* 0x000fea0003800200 */
.L_x_3972:
[----:B------:R-:W-:Y:S04]  /*3490*/  BSSY.RECONVERGENT B1, `(.L_x_3974) ;  /* 0x000001d000017945 */ /* 0x000fe80003800200 */
[----:B------:R-:W-:Y:S05]  /*34a0*/  @P6 BRA `(.L_x_3975) ;  /* 0x00000000006c6947 */ /* 0x000fea0003800000 */
[C---:B------:R-:W-:Y:S01]  /*34b0*/  FADD.FTZ R40, -R16.reuse, R40 ;  /* 0x0000002810287221 */ /* 0x040fe20000010100 */
[----:B0123--:R-:W-:Y:S01]  /*34c0*/  FADD.FTZ R18, -R16, R41 ;  /* 0x0000002910127221 */ /* 0x00ffe20000010100 */
        /* <DEDUP_REMOVED lines=25> */
.L_x_3975:
[----:B------:R-:W-:Y:S05]  /*3660*/  BSYNC.RECONVERGENT B1 ;  /* 0x0000000000017941 */ /* 0x000fea0003800200 */
.L_x_3974:
        /* <DEDUP_REMOVED lines=29> */
.L_x_3977:
[----:B------:R-:W-:Y:S05]  /*3840*/  BSYNC.RECONVERGENT B1 ;  /* 0x0000000000017941 */ /* 0x000fea0003800200 */
.L_x_3976:
        /* <DEDUP_REMOVED lines=29> */
.L_x_3979:
[----:B------:R-:W-:Y:S05]  /*3a20*/  BSYNC.RECONVERGENT B1 ;  /* 0x0000000000017941 */ /* 0x000fea0003800200 */
.L_x_3978:
[----:B------:R-:W-:Y:S05]  /*3a30*/  @P4 BRA `(.L_x_3965) ;  /* 0x0000000000684947 */ /* 0x000fea0003800000 */
[C---:B------:R-:W-:Y:S01]  /*3a40*/  FADD.FTZ R46, -R16.reuse, R46 ;  /* 0x0000002e102e7221 */ /* 0x040fe20000010100 */
[----:B------:R-:W-:Y:S01]  /*3a50*/  FADD.FTZ R16, -R16, R47 ;  /* 0x0000002f10107221 */ /* 0x000fe20000010100 */
        /* <DEDUP_REMOVED lines=9> */
[----:B------:R-:W5:Y:S01]  /*3af0*/  MUFU.EX2 R16, R16 ;  /* 0x0000001000107308 */ /* 0x000f620000000800 */
[----:B01234-:R-:W-:Y:S02]  /*3b00*/  IMAD R20, R57, UR4, RZ ;  /* 0x0000000439147c24 */ /* 0x01ffe4000f8e02ff */
[----:B------:R-:W-:-:S05]  /*3b10*/  IMAD.WIDE.U32 R58, R13, UR4, R58 ;  /* 0x000000040d3a7c25 */ /* 0x000fca000f8e003a */
[----:B------:R-:W0:Y:S01]  /*3b20*/  MUFU.EX2 R17, R17 ;  /* 0x0000001100117308 */ /* 0x000e220000000800 */
[----:B------:R-:W-:-:S05]  /*3b30*/  IMAD R21, R13, UR5, R20 ;  /* 0x000000050d157c24 */ /* 0x000fca000f8e0214 */
[----:B------:R-:W-:Y:S01]  /*3b40*/  IADD3 R21, PT, PT, R59, R21, RZ ;  /* 0x000000153b157210 */ /* 0x000fe20007ffe0ff */
[----:B-----5:R-:W-:Y:S01]  /*3b50*/  FADD.FTZ R18, R16, 1 ;  /* 0x3f80000010127421 */ /* 0x020fe20000010000 */
[----:B------:R-:W-:-:S05]  /*3b60*/  LEA R16, P1, R58, UR8, 0x2 ;  /* 0x000000083a107c11 */ /* 0x000fca000f8210ff */
[----:B------:R-:W1:Y:S01]  /*3b70*/  MUFU.RCP R18, R18 ;  /* 0x0000001200127308 */ /* 0x000e620000001000 */
[----:B0-----:R-:W-:Y:S01]  /*3b80*/  FADD.FTZ R19, R17, 1 ;  /* 0x3f80000011137421 */ /* 0x001fe20000010000 */
[----:B------:R-:W-:-:S06]  /*3b90*/  LEA.HI.X R17, R58, UR9, R21, 0x2, P1 ;  /* 0x000000093a117c11 */ /* 0x000fcc00088f1415 */
[----:B------:R-:W0:Y:S01]  /*3ba0*/  MUFU.RCP R19, R19 ;  /* 0x0000001300137308 */ /* 0x000e220000001000 */
[----:B-1----:R-:W-:Y:S01]  /*3bb0*/  FMUL.FTZ R20, R27, R18 ;  /* 0x000000121b147220 */ /* 0x002fe20000410000 */
[----:B0-----:R-:W-:-:S05]  /*3bc0*/  FMUL.FTZ R21, R26, R19 ;  /* 0x000000131a157220 */ /* 0x001fca0000410000 */
[----:B------:R0:W-:Y:S02]  /*3bd0*/  STG.E.64 desc[UR6][R16.64], R20 ;  /* 0x0000001410007986 */ /* 0x0001e4000c101b06 */
.L_x_3965:
[----:B------:R-:W-:Y:S05]  /*3be0*/  BSYNC.RECONVERGENT B0 ;  /* 0x0000000000007941 */ /* 0x000fea0003800200 */
.L_x_3949:
        /* <DEDUP_REMOVED lines=8> */
.L_x_3981:
        /* <DEDUP_REMOVED lines=9> */
.L_x_4558:


//--------------------- .text._Z35group_norm_nhwc_fwd_one_pass_kernelI11Fp32IOBf16WLi256ELi56ELi448EEv26Group_norm_nhwc_fwd_params --------------------------
	.section	.text._Z35group_norm_nhwc_fwd_one_pass_kernelI11Fp32IOBf16WLi256ELi56ELi448EEv26Group_norm_nhwc_fwd_params,"ax",@progbits
	.align	128
        .global         _Z35group_norm_nhwc_fwd_one_pass_kernelI11Fp32IOBf16WLi256ELi56ELi448EEv26Group_norm_nhwc_fwd_params
        .type           _Z35group_norm_nhwc_fwd_one_pass_kernelI11Fp32IOBf16WLi256ELi56ELi448EEv26Group_norm_nhwc_fwd_params,@function
        .size           _Z35group_norm_nhwc_fwd_one_pass_kernelI11Fp32IOBf16WLi256ELi56ELi448EEv26Group_norm_nhwc_fwd_params,(.L_x_4559 - _Z35group_norm_nhwc_fwd_one_pass_kernelI11Fp32IOBf16WLi256ELi56ELi448EEv26Group_norm_nhwc_fwd_params)
        .other          _Z35group_norm_nhwc_fwd_one_pass_kernelI11Fp32IOBf16WLi256ELi56ELi448EEv26Group_norm_nhwc_fwd_params,@"STO_CUDA_ENTRY STV_DEFAULT"
_Z35group_norm_nhwc_fwd_one_pass_kernelI11Fp32IOBf16WLi256ELi56ELi448EEv26Group_norm_nhwc_fwd_params:
.text._Z35group_norm_nhwc_fwd_one_pass_kernelI11Fp32IOBf16WLi256ELi56ELi448EEv26Group_norm_nhwc_fwd_params:
        /* <DEDUP_REMOVED lines=61> */
.L_x_4057:
[----:B01234-:R-:W0:Y:S01]  /*03d0*/  LDC R36, c[0x0][0x3f8] ;  /* 0x0000fe00ff247b82 */ /* 0x01fe220000000800 */
[----:B------:R-:W1:Y:S01]  /*03e0*/  LDCU.64 UR4, c[0x0][0x3e8] ;  /* 0x00007d00ff0477ac */ /* 0x000e620008000a00 */
[----:B------:R-:W-:Y:S02]  /*03f0*/  LOP3.LUT R103, R2, 0xffff, RZ, 0xc0, !PT ;  /* 0x0000ffff02677812 */ /* 0x000fe400078ec0ff */
[----:B------:R-:W-:Y:S01]  /*0400*/  CS2R R90, SRZ ;  /* 0x00000000005a7805 */ /* 0x000fe2000001ff00 */
[----:B------:R-:W2:Y:S01]  /*0410*/  LDCU.64 UR8, c[0x0][0x3f0] ;  /* 0x00007e00ff0877ac */ /* 0x000ea20008000a00 */
[----:B-1----:R-:W-:Y:S02]  /*0420*/  ISETP.GE.U32.AND P4, PT, R56, UR4, PT ;  /* 0x0000000438007c0c */ /* 0x002fe4000bf86070 */
[----:B------:R-:W-:Y:S02]  /*0430*/  ISETP.GE.U32.AND P5, PT, R30, UR4, PT ;  /* 0x000000041e007c0c */ /* 0x000fe4000bfa6070 */
[----:B------:R-:W-:-:S02]  /*0440*/  ISETP.GE.AND.EX P4, PT, R31, UR5, PT, P4 ;  /* 0x000000051f007c0c */ /* 0x000fc4000bf86340 */
[----:B0-----:R-:W-:Y:S02]  /*0450*/  IABS R35, R36 ;  /* 0x0000002400237213 */ /* 0x001fe40000000000 */
        /* <DEDUP_REMOVED lines=369> */
.L_x_3983:
[----:B------:R-:W-:Y:S05]  /*1b70*/  BSYNC.RECONVERGENT B0 ;  /* 0x0000000000007941 */ /* 0x000fea0003800200 */
.L_x_3982:
        /* <DEDUP_REMOVED lines=41> */
.L_x_3985:
[----:B------:R-:W-:Y:S05]  /*1e10*/  BSYNC.RECONVERGENT B0 ;  /* 0x0000000000007941 */ /* 0x000fea0003800200 */
.L_x_3984:
        /* <DEDUP_REMOVED lines=24> */
.L_x_3988:
[----:B----4-:R-:W3:Y:S04]  /*1fa0*/  LDG.E.STRONG.GPU R34, desc[UR6][R32.64] ;  /* 0x0000000620227981 */ /* 0x010ee8000c1ef900 */
[----:B---3--:R-:W-:Y:S01]  /*1fb0*/  CCTL.IVALL ;  /* 0x00000000ff00798f */ /* 0x008fe20002000000 */
[----:B------:R-:W-:Y:S05]  /*1fc0*/  YIELD ;  /* 0x0000000000007946 */ /* 0x000fea0003800000 */
[----:B------:R-:W-:-:S13]  /*1fd0*/  ISETP.NE.AND P2, PT, R34, R39, PT ;  /* 0x000000272200720c */ /* 0x000fda0003f45270 */
[----:B------:R-:W-:Y:S05]  /*1fe0*/  @P2 BRA `(.L_x_3988) ;  /* 0xfffffffc00ec2947 */ /* 0x000fea000383ffff */
.L_x_3987:
        /* <DEDUP_REMOVED lines=15> */
.L_x_3990:
        /* <DEDUP_REMOVED lines=60> */
.L_x_3989:
        /* <DEDUP_REMOVED lines=35> */
.L_x_3991:
        /* <DEDUP_REMOVED lines=18> */
.L_x_3992:
        /* <DEDUP_REMOVED lines=9> */
.L_x_3993:
[----:B------:R-:W-:Y:S05]  /*2880*/  BSYNC.RECONVERGENT B0 ;  /* 0x0000000000007941 */ /* 0x000fea0003800200 */
.L_x_3986:
[----:B------:R-:W5:Y:S01]  /*2890*/  S2UR UR5, SR_CgaCtaId ;  /* 0x00000000000579c3 */ /* 0x000f620000008800 */
[----:B------:R-:W0:Y:S01]  /*28a0*/  LDCU UR8, c[0x0][0x414] ;  /* 0x00008280ff0877ac */ /* 0x000e220008000800 */
[----:B------:R-:W-:Y:S01]  /*28b0*/  LOP3.LUT R41, R2, 0xffff, RZ, 0xc0, !PT ;  /* 0x0000ffff02297812 */ /* 0x000fe200078ec0ff */
[----:B------:R-:W-:-:S03]  /*28c0*/  UMOV UR4, 0x400 ;  /* 0x0000040000047882 */ /* 0x000fc60000000000 */
[----:B------:R-:W-:Y:S02]  /*28d0*/  IADD3 R41, PT, PT, R0, R41, RZ ;  /* 0x0000002900297210 */ /* 0x000fe40007ffe0ff */
[----:B----4-:R-:W2:Y:S08]  /*28e0*/  @P0 LDC.64 R34, c[0x0][0x388] ;  /* 0x0000e200ff220b82 */ /* 0x010eb00000000a00 */
[----:B-1----:R-:W1:Y:S01]  /*28f0*/  LDC.64 R36, c[0x0][0x398] ;  /* 0x0000e600ff247b82 */ /* 0x002e620000000a00 */
[----:B-----5:R-:W-:-:S07]  /*2900*/  ULEA UR4, UR5, UR4, 0x18 ;  /* 0x0000000405047291 */ /* 0x020fce000f8ec0ff */
[----:B---3--:R-:W3:Y:S01]  /*2910*/  LDC.64 R32, c[0x0][0x3a0] ;  /* 0x0000e800ff207b82 */ /* 0x008ee20000000a00 */
[----:B--2---:R-:W-:-:S04]  /*2920*/  @P0 IMAD.WIDE R38, R59, 0x8, R34 ;  /* 0x000000083b260825 */ /* 0x004fc800078e0222 */
[----:B0-----:R-:W-:Y:S01]  /*2930*/  @P0 FMUL.FTZ R34, R54, UR8 ;  /* 0x0000000836220c20 */ /* 0x001fe20008410000 */
[----:B------:R-:W-:Y:S01]  /*2940*/  @P0 FMUL.FTZ R35, R55, UR8 ;  /* 0x0000000837230c20 */ /* 0x000fe20008410000 */
[----:B------:R-:W-:Y:S04]  /*2950*/  @!P3 STS.64 [UR4+0x88], R54 ;  /* 0x00008836ff00b988 */ /* 0x000fe80008000a04 */
[----:B------:R0:W-:Y:S01]  /*2960*/  @P0 STG.E.64 desc[UR6][R38.64], R34 ;  /* 0x0000002226000986 */ /* 0x0001e2000c101b06 */
[C---:B-1----:R-:W-:Y:S01]  /*2970*/  IMAD.WIDE R36, R41.reuse, 0x2, R36 ;  /* 0x0000000229247825 */ /* 0x042fe200078e0224 */
[----:B------:R-:W-:Y:S03]  /*2980*/  BAR.SYNC.DEFER_BLOCKING 0x0 ;  /* 0x0000000000007b1d */ /* 0x000fe60000010000 */
[----:B---3--:R-:W-:-:S03]  /*2990*/  IMAD.WIDE R32, R41, 0x2, R32 ;  /* 0x0000000229207825 */ /* 0x008fc600078e0220 */
[----:B------:R-:W2:Y:S04]  /*29a0*/  LDG.E.U16 R42, desc[UR6][R36.64] ;  /* 0x00000006242a7981 */ /* 0x000ea8000c1e1500 */
[----:B------:R-:W3:Y:S04]  /*29b0*/  LDG.E.U16 R43, desc[UR6][R36.64+0x2] ;  /* 0x00000206242b7981 */ /* 0x000ee8000c1e1500 */
[----:B------:R-:W4:Y:S04]  /*29c0*/  LDG.E.U16 R44, desc[UR6][R32.64] ;  /* 0x00000006202c7981 */ /* 0x000f28000c1e1500 */
[----:B------:R-:W5:Y:S01]  /*29d0*/  LDG.E.U16 R45, desc[UR6][R32.64+0x2] ;  /* 0x00000206202d7981 */ /* 0x000f62000c1e1500 */
[----:B0-----:R-:W-:Y:S01]  /*29e0*/  HFMA2 R38, -RZ, RZ, 1.875, 0 ;  /* 0x3f800000ff267431 */ /* 0x001fe200000001ff */
        /* <DEDUP_REMOVED lines=42> */
.L_x_3997:
[----:B------:R-:W-:Y:S05]  /*2c90*/  BSYNC.RECONVERGENT B1 ;  /* 0x0000000000017941 */ /* 0x000fea0003800200 */
.L_x_3996:
        /* <DEDUP_REMOVED lines=8> */
[----:B------:R-:W-:-:S04]  /*2d20*/  FMUL.FTZ R35, R35, R38 ;  /* 0x0000002623237220 */ /* 0x000fc80000410000 */
[----:B------:R-:W-:Y:S01]  /*2d30*/  FFMA.FTZ R36, R39, R35, R42 ;  /* 0x0000002327247223 */ /* 0x000fe2000001002a */
[----:B-1----:R-:W-:Y:S02]  /*2d40*/  IMAD R37, R31, UR4, RZ ;  /* 0x000000041f257c24 */ /* 0x002fe4000f8e02ff */
[----:B------:R-:W-:-:S04]  /*2d50*/  IMAD.WIDE.U32 R32, R56, UR4, R32 ;  /* 0x0000000438207c25 */ /* 0x000fc8000f8e0020 */
[----:B------:R-:W-:Y:S01]  /*2d60*/  IMAD R37, R56, UR5, R37 ;  /* 0x0000000538257c24 */ /* 0x000fe2000f8e0225 */
[----:B0-----:R-:W-:-:S04]  /*2d70*/  LEA R34, P1, R32, UR10, 0x2 ;  /* 0x0000000a20227c11 */ /* 0x001fc8000f8210ff */
[----:B------:R-:W-:Y:S01]  /*2d80*/  IADD3 R33, PT, PT, R33, R37, RZ ;  /* 0x0000002521217210 */ /* 0x000fe20007ffe0ff */
[----:B------:R-:W-:-:S03]  /*2d90*/  FMUL.FTZ R37, R91, R38 ;  /* 0x000000265b257220 */ /* 0x000fc60000410000 */
[----:B------:R-:W-:Y:S01]  /*2da0*/  LEA.HI.X R35, R32, UR11, R33, 0x2, P1 ;  /* 0x0000000b20237c11 */ /* 0x000fe200088f1421 */
[----:B------:R-:W-:-:S05]  /*2db0*/  FFMA.FTZ R37, R40, R37, R41 ;  /* 0x0000002528257223 */ /* 0x000fca0000010029 */
[----:B------:R1:W-:Y:S02]  /*2dc0*/  STG.E.64 desc[UR6][R34.64], R36 ;  /* 0x0000002422007986 */ /* 0x0003e4000c101b06 */
.L_x_3999:
[----:B------:R-:W-:Y:S05]  /*2dd0*/  BSYNC.RECONVERGENT B1 ;  /* 0x0000000000017941 */ /* 0x000fea0003800200 */
.L_x_3998:
        /* <DEDUP_REMOVED lines=12> */
[C---:B01----:R-:W-:Y:S01]  /*2ea0*/  FADD.FTZ R35, -R0.reuse, R88 ;  /* 0x0000005800237221 */ /* 0x043fe20000010100 */
[----:B------:R-:W-:Y:S01]  /*2eb0*/  MOV R33, R101 ;  /* 0x0000006500217202 */ /* 0x000fe20000000f00 */
[----:B------:R-:W0:Y:S01]  /*2ec0*/  LDCU.64 UR10, c[0x0][0x380] ;  /* 0x00007000ff0a77ac */ /* 0x000e220008000a00 */
[----:B------:R-:W-:Y:S01]  /*2ed0*/  FADD.FTZ R89, -R0, R89 ;  /* 0x0000005900597221 */ /* 0x000fe20000010100 */
[----:B------:R-:W-:-:S04]  /*2ee0*/  FMUL.FTZ R35, R35, R38 ;  /* 0x0000002623237220 */ /* 0x000fc80000410000 */
[----:B------:R-:W-:Y:S01]  /*2ef0*/  FFMA.FTZ R36, R39, R35, R42 ;  /* 0x0000002327247223 */ /* 0x000fe2000001002a */
[----:B--2---:R-:W-:Y:S02]  /*2f00*/  IMAD R37, R29, UR4, RZ ;  /* 0x000000041d257c24 */ /* 0x004fe4000f8e02ff */
        /* <DEDUP_REMOVED lines=8> */
.L_x_4001:
[----:B------:R-:W-:Y:S05]  /*2f90*/  BSYNC.RECONVERGENT B1 ;  /* 0x0000000000017941 */ /* 0x000fea0003800200 */
.L_x_4000:
[----:B------:R-:W-:Y:S04]  /*2fa0*/  BSSY.RECONVERGENT B1, `(.L_x_4002) ;  /* 0x0000013000017945 */ /* 0x000fe80003800200 */
[----:B------:R-:W-:Y:S05]  /*2fb0*/  @P6 BRA `(.L_x_4003) ;  /* 0x0000000000446947 */ /* 0x000fea0003800000 */
[----:B------:R-:W3:Y:S01]  /*2fc0*/  LDCU.64 UR4, c[0x0][0x3e0] ;  /* 0x00007c00ff0477ac */ /* 0x000ee20008000a00 */
[----:B012---:R-:W-:Y:S01]  /*2fd0*/  MOV R34, R102 ;  /* 0x0000006600227202 */ /* 0x007fe20000000f00 */
        /* <DEDUP_REMOVED lines=12> */
[----:B------:R-:W-:-:S04]  /*30a0*/  IADD3 R37, PT, PT, R35, R37, RZ ;  /* 0x0000002523257210 */ /* 0x000fc80007ffe0ff */
[----:B------:R-:W-:-:S05]  /*30b0*/  LEA.HI.X R37, R34, UR11, R37, 0x2, P5 ;  /* 0x0000000b22257c11 */ /* 0x000fca000a8f1425 */
[----:B------:R3:W-:Y:S02]  /*30c0*/  STG.E.64 desc[UR6][R36.64], R32 ;  /* 0x0000002024007986 */ /* 0x0007e4000c101b06 */
.L_x_4003:
[----:B------:R-:W-:Y:S05]  /*30d0*/  BSYNC.RECONVERGENT B1 ;  /* 0x0000000000017941 */ /* 0x000fea0003800200 */
.L_x_4002:
[----:B------:R-:W-:Y:S04]  /*30e0*/  BSSY.RECONVERGENT B1, `(.L_x_4004) ;  /* 0x0000013000017945 */ /* 0x000fe80003800200 */
[----:B------:R-:W-:Y:S05]  /*30f0*/  @P1 BRA `(.L_x_4005) ;  /* 0x0000000000441947 */ /* 0x000fea0003800000 */
[----:B------:R-:W4:Y:S01]  /*3100*/  LDCU.64 UR4, c[0x0][0x3e0] ;  /* 0x00007c00ff0477ac */ /* 0x000f220008000a00 */
[----:B---3--:R-:W-:Y:S01]  /*3110*/  MOV R32, R102 ;  /* 0x0000006600207202 */ /* 0x008fe20000000f00 */
[C---:B012---:R-:W-:Y:S01]  /*3120*/  FADD.FTZ R35, -R0.reuse, R84 ;  /* 0x0000005400237221 */ /* 0x047fe20000010100 */
[----:B------:R-:W-:Y:S01]  /*3130*/  MOV R33, R101 ;  /* 0x0000006500217202 */ /* 0x000fe20000000f00 */
[----:B------:R-:W0:Y:S01]  /*3140*/  LDCU.64 UR10, c[0x0][0x380] ;  /* 0x00007000ff0a77ac */ /* 0x000e220008000a00 */
[----:B------:R-:W-:Y:S01]  /*3150*/  FADD.FTZ R85, -R0, R85 ;  /* 0x0000005500557221 */ /* 0x000fe20000010100 */
        /* <DEDUP_REMOVED lines=11> */
.L_x_4005:
[----:B------:R-:W-:Y:S05]  /*3210*/  BSYNC.RECONVERGENT B1 ;  /* 0x0000000000017941 */ /* 0x000fea0003800200 */
.L_x_4004:
[----:B------:R-:W-:Y:S04]  /*3220*/  BSSY.RECONVERGENT B1, `(.L_x_4006) ;  /* 0x0000013000017945 */ /* 0x000fe80003800200 */
[----:B------:R-:W-:Y:S05]  /*3230*/  @P2 BRA `(.L_x_4007) ;  /* 0x0000000000442947 */ /* 0x000fea0003800000 */
[----:B------:R-:W5:Y:S01]  /*3240*/  LDCU.64 UR4, c[0x0][0x3e0] ;  /* 0x00007c00ff0477ac */ /* 0x000f620008000a00 */
[----:B---3--:R-:W-:Y:S01]  /*3250*/  MOV R32, R102 ;  /* 0x0000006600207202 */ /* 0x008fe20000000f00 */
[C---:B012-4-:R-:W-:Y:S01]  /*3260*/  FADD.FTZ R35, -R0.reuse, R82 ;  /* 0x0000005200237221 */ /* 0x057fe20000010100 */
[----:B------:R-:W-:Y:S01]  /*3270*/  MOV R33, R101 ;  /* 0x0000006500217202 */ /* 0x000fe20000000f00 */
[----:B------:R-:W0:Y:S01]  /*3280*/  LDCU.64 UR10, c[0x0][0x380] ;  /* 0x00007000ff0a77ac */ /* 0x000e220008000a00 */
[----:B------:R-:W-:Y:S01]  /*3290*/  FADD.FTZ R83, -R0, R83 ;  /* 0x0000005300537221 */ /* 0x000fe20000010100 */
[----:B------:R-:W-:-:S04]  /*32a0*/  FMUL.FTZ R35, R35, R38 ;  /* 0x0000002623237220 */ /* 0x000fc80000410000 */
[----:B------:R-:W-:Y:S01]  /*32b0*/  FFMA.FTZ R36, R39, R35, R42 ;  /* 0x0000002327247223 */ /* 0x000fe2000001002a */
[----:B-----5:R-:W-:Y:S02]  /*32c0*/  IMAD R37, R23, UR4, RZ ;  /* 0x0000000417257c24 */ /* 0x020fe4000f8e02ff */
        /* <DEDUP_REMOVED lines=8> */
.L_x_4007:
[----:B------:R-:W-:Y:S05]  /*3350*/  BSYNC.RECONVERGENT B1 ;  /* 0x0000000000017941 */ /* 0x000fea0003800200 */
.L_x_4006:
        /* <DEDUP_REMOVED lines=27> */
.L_x_4009:
[----:B------:R-:W-:Y:S05]  /*3510*/  BSYNC.RECONVERGENT B1 ;  /* 0x0000000000017941 */ /* 0x000fea0003800200 */
.L_x_4008:
        /* <DEDUP_REMOVED lines=16> */
[----:B------:R-:W-:-:S04]  /*3620*/  IADD3 R37, PT, PT, R33, R37, RZ ;  /* 0x0000002521257210 */ /* 0x000fc80007ffe0ff */
[----:B------:R-:W-:-:S05]  /*3630*/  LEA.HI.X R35, R32, UR11, R37, 0x2, P3 ;  /* 0x0000000b20237c11 */ /* 0x000fca00098f1425 */
[----:B------:R0:W-:Y:S02]  /*3640*/  STG.E.64 desc[UR6][R34.64], R78 ;  /* 0x0000004e22007986 */ /* 0x0001e4000c101b06 */
.L_x_4011:
[----:B------:R-:W-:Y:S05]  /*3650*/  BSYNC.RECONVERGENT B1 ;  /* 0x0000000000017941 */ /* 0x000fea0003800200 */
.L_x_4010:
        /* <DEDUP_REMOVED lines=19> */
.L_x_4013:
[----:B------:R-:W-:Y:S05]  /*3790*/  BSYNC.RECONVERGENT B1 ;  /* 0x0000000000017941 */ /* 0x000fea0003800200 */
.L_x_4012:
        /* <DEDUP_REMOVED lines=19> */
.L_x_4015:
[----:B------:R-:W-:Y:S05]  /*38d0*/  BSYNC.RECONVERGENT B1 ;  /* 0x0000000000017941 */ /* 0x000fea0003800200 */
.L_x_4014:
        /* <DEDUP_REMOVED lines=29> */
.L_x_4017:
[----:B------:R-:W-:Y:S05]  /*3ab0*/  BSYNC.RECONVERGENT B1 ;  /* 0x0000000000017941 */ /* 0x000fea0003800200 */
.L_x_4016:
        /* <DEDUP_REMOVED lines=19> */
.L_x_4019:
[----:B------:R-:W-:Y:S05]  /*3bf0*/  BSYNC.RECONVERGENT B1 ;  /* 0x0000000000017941 */ /* 0x000fea0003800200 */
.L_x_4018:
        /* <DEDUP_REMOVED lines=19> */
.L_x_4021:
[----:B------:R-:W-:Y:S05]  /*3d30*/  BSYNC.RECONVERGENT B1 ;  /* 0x0000000000017941 */ /* 0x000fea0003800200 */
.L_x_4020:
        /* <DEDUP_REMOVED lines=19> */
.L_x_4023:
[----:B------:R-:W-:Y:S05]  /*3e70*/  BSYNC.RECONVERGENT B1 ;  /* 0x0000000000017941 */ /* 0x000fea0003800200 */
.L_x_4022:
[----:B------:R-:W-:Y:S04]  /*3e80*/  BSSY.RECONVERGENT B1, `(.L_x_4024) ;  /* 0x0000013000017945 */ /* 0x000fe80003800200 */
[----:B------:R-:W-:Y:S05]  /*3e90*/  @P3 BRA `(.L_x_4025) ;  /* 0x0000000000443947 */ /* 0x000fea0003800000 */
[----:B------:R-:W5:Y:S01]  /*3ea0*/  LDCU.64 UR4, c[0x0][0x3e0] ;  /* 0x00007c00ff0477ac */ /* 0x000f620008000a00 */
[----:B0--3--:R-:W-:Y:S01]  /*3eb0*/  MOV R32, R102 ;  /* 0x0000006600207202 */ /* 0x009fe20000000f00 */
[C---:B-12-4-:R-:W-:Y:S01]  /*3ec0*/  FADD.FTZ R37, -R0.reuse, R62 ;  /* 0x0000003e00257221 */ /* 0x056fe20000010100 */
        /* <DEDUP_REMOVED lines=14> */
.L_x_4025:
[----:B------:R-:W-:Y:S05]  /*3fb0*/  BSYNC.RECONVERGENT B1 ;  /* 0x0000000000017941 */ /* 0x000fea0003800200 */
.L_x_4024:
[----:B------:R-:W-:Y:S05]  /*3fc0*/  @P4 BRA `(.L_x_4026) ;  /* 0x0000002000344947 */ /* 0x000fea0003800000 */
[----:B------:R-:W1:Y:S01]  /*3fd0*/  LDCU.64 UR4, c[0x0][0x3e0] ;  /* 0x00007c00ff0477ac */ /* 0x000e620008000a00 */
[----:B------:R-:W-:Y:S01]  /*3fe0*/  MOV R100, R102 ;  /* 0x0000006600647202 */ /* 0x000fe20000000f00 */
[C---:B0--3--:R-:W-:Y:S01]  /*3ff0*/  FADD.FTZ R33, -R0.reuse, R60 ;  /* 0x0000003c00217221 */ /* 0x049fe20000010100 */
[----:B------:R-:W-:Y:S01]  /*4000*/  FADD.FTZ R61, -R0, R61 ;  /* 0x0000003d003d7221 */ /* 0x000fe20000010100 */
[----:B------:R-:W0:Y:S02]  /*4010*/  LDCU.64 UR8, c[0x0][0x380] ;  /* 0x00007000ff0877ac */ /* 0x000e240008000a00 */
[-C--:B------:R-:W-:Y:S01]  /*4020*/  FMUL.FTZ R33, R33, R38.reuse ;  /* 0x0000002621217220 */ /* 0x080fe20000410000 */
[----:B------:R-:W-:-:S03]  /*4030*/  FMUL.FTZ R61, R61, R38 ;  /* 0x000000263d3d7220 */ /* 0x000fc60000410000 */
[----:B------:R-:W-:Y:S01]  /*4040*/  FFMA.FTZ R60, R39, R33, R42 ;  /* 0x00000021273c7223 */ /* 0x000fe2000001002a */
[----:B------:R-:W-:Y:S01]  /*4050*/  FFMA.FTZ R61, R40, R61, R41 ;  /* 0x0000003d283d7223 */ /* 0x000fe20000010029 */
[----:B-12-4-:R-:W-:Y:S02]  /*4060*/  IMAD R35, R3, UR4, RZ ;  /* 0x0000000403237c24 */ /* 0x016fe4000f8e02ff */
[----:B------:R-:W-:-:S04]  /*4070*/  IMAD.WIDE.U32 R100, R4, UR4, R100 ;  /* 0x0000000404647c25 */ /* 0x000fc8000f8e0064 */
[----:B------:R-:W-:Y:S01]  /*4080*/  IMAD R35, R4, UR5, R35 ;  /* 0x0000000504237c24 */ /* 0x000fe2000f8e0223 */
[----:B0-----:R-:W-:-:S04]  /*4090*/  LEA R32, P1, R100, UR8, 0x2 ;  /* 0x0000000864207c11 */ /* 0x001fc8000f8210ff */
[----:B------:R-:W-:-:S04]  /*40a0*/  IADD3 R35, PT, PT, R101, R35, RZ ;  /* 0x0000002365237210 */ /* 0x000fc80007ffe0ff */
[----:B------:R-:W-:-:S05]  /*40b0*/  LEA.HI.X R33, R100, UR9, R35, 0x2, P1 ;  /* 0x0000000964217c11 */ /* 0x000fca00088f1423 */
[----:B------:R0:W-:Y:S01]  /*40c0*/  STG.E.64 desc[UR6][R32.64], R60 ;  /* 0x0000003c20007986 */ /* 0x0001e2000c101b06 */
[----:B------:R-:W-:Y:S05]  /*40d0*/  BRA `(.L_x_4026) ;  /* 0x0000001c00f07947 */ /* 0x000fea0003800000 */
.L_x_3995:
[----:B------:R-:W0:Y:S01]  /*40e0*/  LDCU.64 UR10, c[0x0][0x3e8] ;  /* 0x00007d00ff0a77ac */ /* 0x000e220008000a00 */
[----:B------:R-:W-:Y:S01]  /*40f0*/  BSSY.RECONVERGENT B1, `(.L_x_4027) ;  /* 0x0000021000017945 */ /* 0x000fe20003800200 */
[----:B0-----:R-:W-:Y:S02]  /*4100*/  ISETP.GE.U32.AND P3, PT, R56, UR10, PT ;  /* 0x0000000a38007c0c */ /* 0x001fe4000bf66070 */
[----:B------:R-:W-:Y:S02]  /*4110*/  ISETP.GE.U32.AND P5, PT, R30, UR10, PT ;  /* 0x0000000a1e007c0c */ /* 0x000fe4000bfa6070 */
[----:B------:R-:W-:Y:S02]  /*4120*/  ISETP.GE.U32.AND P2, PT, R28, UR10, PT ;  /* 0x0000000a1c007c0c */ /* 0x000fe4000bf46070 */
[----:B------:R-:W-:Y:S01]  /*4130*/  ISETP.GE.AND.EX P3, PT, R31, UR11, PT, P3 ;  /* 0x0000000b1f007c0c */ /* 0x000fe2000bf66330 */
[----:B------:R-:W-:-:S12]  /*4140*/  @P1 BRA `(.L_x_4028) ;  /* 0x00000000006c1947 */ /* 0x000fd80003800000 */
[C---:B------:R-:W-:Y:S01]  /*4150*/  FADD.FTZ R33, -R0.reuse, R72 ;  /* 0x0000004800217221 */ /* 0x040fe20000010100 */
[----:B------:R-:W-:Y:S01]  /*4160*/  FADD.FTZ R73, -R0, R73 ;  /* 0x0000004900497221 */ /* 0x000fe20000010100 */
        /* <DEDUP_REMOVED lines=25> */
.L_x_4028:
[----:B------:R-:W-:Y:S05]  /*4300*/  BSYNC.RECONVERGENT B1 ;  /* 0x0000000000017941 */ /* 0x000fea0003800200 */
.L_x_4027:
[----:B------:R-:W-:Y:S04]  /*4310*/  BSSY.RECONVERGENT B1, `(.L_x_4029) ;  /* 0x000001d000017945 */ /* 0x000fe80003800200 */
[----:B------:R-:W-:Y:S05]  /*4320*/  @P3 BRA `(.L_x_4030) ;  /* 0x00000000006c3947 */ /* 0x000fea0003800000 */
[C---:B0-----:R-:W-:Y:S01]  /*4330*/  FADD.FTZ R33, -R0.reuse, R90 ;  /* 0x0000005a00217221 */ /* 0x041fe20000010100 */
        /* <DEDUP_REMOVED lines=26> */
.L_x_4030:
[----:B------:R-:W-:Y:S05]  /*44e0*/  BSYNC.RECONVERGENT B1 ;  /* 0x0000000000017941 */ /* 0x000fea0003800200 */
.L_x_4029:
        /* <DEDUP_REMOVED lines=10> */
[C---:B01----:R-:W-:Y:S01]  /*4590*/  FADD.FTZ R33, -R0.reuse, R88 ;  /* 0x0000005800217221 */ /* 0x043fe20000010100 */
        /* <DEDUP_REMOVED lines=26> */
.L_x_4032:
[----:B------:R-:W-:Y:S05]  /*4740*/  BSYNC.RECONVERGENT B1 ;  /* 0x0000000000017941 */ /* 0x000fea0003800200 */
.L_x_4031:
[----:B------:R-:W-:Y:S04]  /*4750*/  BSSY.RECONVERGENT B1, `(.L_x_4033) ;  /* 0x000001d000017945 */ /* 0x000fe80003800200 */
[----:B------:R-:W-:Y:S05]  /*4760*/  @P2 BRA `(.L_x_4034) ;  /* 0x00000000006c2947 */ /* 0x000fea0003800000 */
[C---:B012---:R-:W-:Y:S01]  /*4770*/  FADD.FTZ R33, -R0.reuse, R86 ;  /* 0x0000005600217221 */ /* 0x047fe20000010100 */
        /* <DEDUP_REMOVED lines=26> */
.L_x_4034:
[----:B------:R-:W-:Y:S05]  /*4920*/  BSYNC.RECONVERGENT B1 ;  /* 0x0000000000017941 */ /* 0x000fea0003800200 */
.L_x_4033:
[----:B------:R-:W-:Y:S04]  /*4930*/  BSSY.RECONVERGENT B1, `(.L_x_4035) ;  /* 0x000001d000017945 */ /* 0x000fe80003800200 */
[----:B------:R-:W-:Y:S05]  /*4940*/  @P1 BRA `(.L_x_4036) ;  /* 0x00000000006c1947 */ /* 0x000fea0003800000 */
[C---:B0123--:R-:W-:Y:S01]  /*4950*/  FADD.FTZ R33, -R0.reuse, R84 ;  /* 0x0000005400217221 */ /* 0x04ffe20000010100 */
        /* <DEDUP_REMOVED lines=26> */
.L_x_4036:
[----:B------:R-:W-:Y:S05]  /*4b00*/  BSYNC.RECONVERGENT B1 ;  /* 0x0000000000017941 */ /* 0x000fea0003800200 */
.L_x_4035:
[----:B------:R-:W-:Y:S04]  /*4b10*/  BSSY.RECONVERGENT B1, `(.L_x_4037) ;  /* 0x000001d000017945 */ /* 0x000fe80003800200 */
[----:B------:R-:W-:Y:S05]  /*4b20*/  @P6 BRA `(.L_x_4038) ;  /* 0x00000000006c6947 */ /* 0x000fea0003800000 */
[C---:B01234-:R-:W-:Y:S01]  /*4b30*/  FADD.FTZ R33, -R0.reuse, R82 ;  /* 0x0000005200217221 */ /* 0x05ffe20000010100 */
        /* <DEDUP_REMOVED lines=26> */
.L_x_4038:
[----:B------:R-:W-:Y:S05]  /*4ce0*/  BSYNC.RECONVERGENT B1 ;  /* 0x0000000000017941 */ /* 0x000fea0003800200 */
.L_x_4037:
        /* <DEDUP_REMOVED lines=37> */
.L_x_4040:
[----:B------:R-:W-:Y:S05]  /*4f40*/  BSYNC.RECONVERGENT B1 ;  /* 0x0000000000017941 */ /* 0x000fea0003800200 */
.L_x_4039:
        /* <DEDUP_REMOVED lines=29> */
.L_x_4042:
[----:B------:R-:W-:Y:S05]  /*5120*/  BSYNC.RECONVERGENT B1 ;  /* 0x0000000000017941 */ /* 0x000fea0003800200 */
.L_x_4041:
        /* <DEDUP_REMOVED lines=29> */
.L_x_4044:
[----:B------:R-:W-:Y:S05]  /*5300*/  BSYNC.RECONVERGENT B1 ;  /* 0x0000000000017941 */ /* 0x000fea0003800200 */
.L_x_4043:
[----:B------:R-:W-:Y:S04]  /*5310*/  BSSY.RECONVERGENT B1, `(.L_x_4045) ;  /* 0x000001d000017945 */ /* 0x000fe80003800200 */
[----:B------:R-:W-:Y:S05]  /*5320*/  @P6 BRA `(.L_x_4046) ;  /* 0x00000000006c6947 */ /* 0x000fea0003800000 */
[C---:B01234-:R-:W-:Y:S01]  /*5330*/  FADD.FTZ R33, -R0.reuse, R74 ;  /* 0x0000004a00217221 */ /* 0x05ffe20000010100 */
        /* <DEDUP_REMOVED lines=26> */
.L_x_4046:
[----:B------:R-:W-:Y:S05]  /*54e0*/  BSYNC.RECONVERGENT B1 ;  /* 0x0000000000017941 */ /* 0x000fea0003800200 */
.L_x_4045:
        /* <DEDUP_REMOVED lines=39> */
.L_x_4048:
[----:B------:R-:W-:Y:S05]  /*5760*/  BSYNC.RECONVERGENT B1 ;  /* 0x0000000000017941 */ /* 0x000fea0003800200 */
.L_x_4047:
        /* <DEDUP_REMOVED lines=29> */
.L_x_4050:
[----:B------:R-:W-:Y:S05]  /*5940*/  BSYNC.RECONVERGENT B1 ;  /* 0x0000000000017941 */ /* 0x000fea0003800200 */
.L_x_4049:
        /* <DEDUP_REMOVED lines=29> */
.L_x_4052:
[----:B------:R-:W-:Y:S05]  /*5b20*/  BSYNC.RECONVERGENT B1 ;  /* 0x0000000000017941 */ /* 0x000fea0003800200 */
.L_x_4051:
        /* <DEDUP_REMOVED lines=29> */
.L_x_4054:
[----:B------:R-:W-:Y:S05]  /*5d00*/  BSYNC.RECONVERGENT B1 ;  /* 0x0000000000017941 */ /* 0x000fea0003800200 */
.L_x_4053:
        /* <DEDUP_REMOVED lines=29> */
.L_x_4056:
[----:B------:R-:W-:Y:S05]  /*5ee0*/  BSYNC.RECONVERGENT B1 ;  /* 0x0000000000017941 */ /* 0x000fea0003800200 */
.L_x_4055:
[----:B------:R-:W-:Y:S05]  /*5ef0*/  @P6 BRA `(.L_x_4026) ;  /* 0x0000000000686947 */ /* 0x000fea0003800000 */
[C---:B01234-:R-:W-:Y:S01]  /*5f00*/  FADD.FTZ R33, -R0.reuse, R60 ;  /* 0x0000003c00217221 */ /* 0x05ffe20000010100 */
        /* <DEDUP_REMOVED lines=25> */
.L_x_4026:
[----:B------:R-:W-:Y:S05]  /*60a0*/  BSYNC.RECONVERGENT B0 ;  /* 0x0000000000007941 */ /* 0x000fea0003800200 */
.L_x_3994:
        /* <DEDUP_REMOVED lines=8> */
.L_x_4058:
        /* <DEDUP_REMOVED lines=13> */
.L_x_4559:


//--------------------- .text._Z35group_norm_nhwc_fwd_one_pass_kernelI11Fp32IOBf16WLi512ELi56ELi448EEv26Group_norm_nhwc_fwd_params --------------------------
	.section	.text._Z35group_norm_nhwc_fwd_one_pass_kernelI11Fp32IOBf16WLi512ELi56ELi448EEv26Group_norm_nhwc_fwd_params,"ax",@progbits
	.align	128
        .global         _Z35group_norm_nhwc_fwd_one_pass_kernelI11Fp32IOBf16WLi512ELi56ELi448EEv26Group_norm_nhwc_fwd_params
        .type           _Z35group_norm_nhwc_fwd_one_pass_kernelI11Fp32IOBf16WLi512ELi56ELi448EEv26Group_norm_nhwc_fwd_params,@function
        .size           _Z35group_norm_nhwc_fwd_one_pass_kernelI11Fp32IOBf16WLi512ELi56ELi448EEv26Group_norm_nhwc_fwd_params,(.L_x_4560 - _Z35group_norm_nhwc_fwd_one_pass_kernelI11Fp32IOBf16WLi512ELi56ELi448EEv26Group_norm_nhwc_fwd_params)
        .other          _Z35group_norm_nhwc_fwd_one_pass_kernelI11Fp32IOBf16WLi512ELi56ELi448EEv26Group_norm_nhwc_fwd_params,@"STO_CUDA_ENTRY STV_DEFAULT"
_Z35group_norm_nhwc_fwd_one_pass_kernelI11Fp32IOBf16WLi512ELi56ELi448EEv26Group_norm_nhwc_fwd_params:
.text._Z35group_norm_nhwc_fwd_one_pass_kernelI11Fp32IOBf16WLi512ELi56ELi448EEv26Group_norm_nhwc_fwd_params:
        /* <DEDUP_REMOVED lines=53> */
.L_x_4198:
[----:B0-----:R-:W0:Y:S01]  /*0350*/  LDC R26, c[0x0][0x3f8] ;  /* 0x0000fe00ff1a7b82 */ /* 0x001e220000000800 */
[----:B-1----:R-:W1:Y:S01]  /*0360*/  LDCU UR8, c[0x0][0x404] ;  /* 0x00008080ff0877ac */ /* 0x002e620008000800 */
[----:B------:R-:W-:Y:S01]  /*0370*/  LOP3.LUT R121, R109, 0xffff, RZ, 0xc0, !PT ;  /* 0x0000ffff6d797812 */ /* 0x000fe200078ec0ff */
[----:B--2---:R-:W2:Y:S01]  /*0380*/  LDCU.64 UR4, c[0x0][0x3e8] ;  /* 0x00007d00ff0477ac */ /* 0x004ea20008000a00 */
[----:B-1----:R-:W-:Y:S01]  /*0390*/  IMAD R39, R3, UR8, R117 ;  /* 0x0000000803277c24 */ /* 0x002fe2000f8e0275 */
[----:B------:R-:W1:Y:S01]  /*03a0*/  LDCU.64 UR8, c[0x0][0x3f0] ;  /* 0x00007e00ff0877ac */ /* 0x000e620008000a00 */
[----:B0--34-:R-:W-:-:S03]  /*03b0*/  IABS R23, R26 ;  /* 0x0000001a00177213 */ /* 0x019fc60000000000 */
[C---:B--2---:R-:W-:Y:S01]  /*03c0*/  ISETP.GE.U32.AND P4, PT, R39.reuse, UR4, PT ;  /* 0x0000000427007c0c */ /* 0x044fe2000bf86070 */
[----:B------:R-:W0:Y:S01]  /*03d0*/  I2F.RP R22, R23 ;  /* 0x0000001700167306 */ /* 0x000e220000209400 */
[C---:B------:R-:W-:Y:S02]  /*03e0*/  IADD3 R43, PT, PT, R39.reuse, 0x10, RZ ;  /* 0x00000010272b7810 */ /* 0x040fe40007ffe0ff */
[----:B------:R-:W-:Y:S02]  /*03f0*/  IADD3 R45, PT, PT, R39, 0x70, RZ ;  /* 0x00000070272d7810 */ /* 0x000fe40007ffe0ff */
[----:B------:R-:W-:Y:S02]  /*0400*/  ISETP.GE.U32.AND P6, PT, R43, UR4, PT ;  /* 0x000000042b007c0c */ /* 0x000fe4000bfc6070 */
[----:B------:R-:W-:Y:S02]  /*0410*/  ISETP.GE.U32.AND P5, PT, R45, UR4, PT ;  /* 0x000000042d007c0c */ /* 0x000fe4000bfa6070 */
[----:B------:R-:W-:-:S02]  /*0420*/  SHF.R.S32.HI R41, RZ, 0x1f, R45 ;  /* 0x0000001fff297819 */ /* 0x000fc4000001142d */
[----:B------:R-:W-:Y:S02]  /*0430*/  IADD3 R47, PT, PT, R39, 0x90, RZ ;  /* 0x00000090272f7810 */ /* 0x000fe40007ffe0ff */
[----:B------:R-:W-:Y:S01]  /*0440*/  ISETP.GE.AND.EX P5, PT, R41, UR5, PT, P5 ;  /* 0x0000000529007c0c */ /* 0x000fe2000bfa6350 */
[----:B0-----:R-:W0:Y:S01]  /*0450*/  MUFU.RCP R22, R22 ;  /* 0x0000001600167308 */ /* 0x001e220000001000 */
[----:B------:R-:W-:Y:S02]  /*0460*/  SHF.R.S32.HI R53, RZ, 0x1f, R47 ;  /* 0x0000001fff357819 */ /* 0x000fe4000001142f */
[C---:B------:R-:W-:Y:S02]  /*0470*/  IADD3 R49, PT, PT, R39.reuse, 0xa0, RZ ;  /* 0x000000a027317810 */ /* 0x040fe40007ffe0ff */
[----:B------:R-:W-:Y:S02]  /*0480*/  IADD3 R51, PT, PT, R39, 0xb0, RZ ;  /* 0x000000b027337810 */ /* 0x000fe40007ffe0ff */
[----:B------:R-:W-:-:S02]  /*0490*/  SHF.R.S32.HI R55, RZ, 0x1f, R49 ;  /* 0x0000001fff377819 */ /* 0x000fc40000011431 */
[----:B------:R-:W-:-:S03]  /*04a0*/  SHF.R.S32.HI R57, RZ, 0x1f, R51 ;  /* 0x0000001fff397819 */ /* 0x000fc60000011433 */
[----:B------:R-:W2:Y:S01]  /*04b0*/  @!P5 LDC.64 R34, c[0x0][0x3e0] ;  /* 0x0000f800ff22db82 */ /* 0x000ea20000000a00 */
[----:B0-----:R-:W-:-:S07]  /*04c0*/  IADD3 R20, PT, PT, R22, 0xffffffe, RZ ;  /* 0x0ffffffe16147810 */ /* 0x001fce0007ffe0ff */
[----:B------:R-:W0:Y:S01]  /*04d0*/  @!P5 LDC.64 R30, c[0x0][0x390] ;  /* 0x0000e400ff1edb82 */ /* 0x000e220000000a00 */
[----:B------:R3:W4:Y:S02]  /*04e0*/  F2I.FTZ.U32.TRUNC.NTZ R21, R20 ;  /* 0x0000001400157305 */ /* 0x000724000021f000 */
[----:B---3--:R-:W-:Y:S01]  /*04f0*/  MOV R20, RZ ;  /* 0x000000ff00147202 */ /* 0x008fe20000000f00 */
[----:B--2---:R-:W-:Y:S01]  /*0500*/  @!P5 IMAD R38, R41, R34, RZ ;  /* 0x000000222926d224 */ /* 0x004fe200078e02ff */
[----:B----4-:R-:W-:-:S05]  /*0510*/  IADD3 R24, PT, PT, RZ, -R21, RZ ;  /* 0x80000015ff187210 */ /* 0x010fca0007ffe0ff */
[----:B------:R-:W-:Y:S01]  /*0520*/  IMAD R25, R24, R23, RZ ;  /* 0x0000001718197224 */ /* 0x000fe200078e02ff */
[----:B------:R-:W-:-:S03]  /*0530*/  IABS R24, R7 ;  /* 0x0000000700187213 */ /* 0x000fc60000000000 */
[----:B------:R-:W-:Y:S01]  /*0540*/  IMAD.HI.U32 R21, R21, R25, R20 ;  /* 0x0000001915157227 */ /* 0x000fe200078e0014 */
[----:B------:R-:W-:Y:S02]  /*0550*/  LOP3.LUT R20, R7, R26, RZ, 0x3c, !PT ;  /* 0x0000001a07147212 */ /* 0x000fe400078e3cff */
[----:B------:R-:W-:Y:S02]  /*0560*/  SHF.R.S32.HI R25, RZ, 0x1f, R43 ;  /* 0x0000001fff197819 */ /* 0x000fe4000001142b */
[----:B------:R-:W-:Y:S01]  /*0570*/  ISETP.GE.AND P3, PT, R20, RZ, PT ;  /* 0x000000ff1400720c */ /* 0x000fe20003f66270 */
[----:B------:R-:W-:Y:S01]  /*0580*/  IMAD.HI.U32 R21, R21, R24, RZ ;  /* 0x0000001815157227 */ /* 0x000fe200078e00ff */
[----:B------:R-:W-:-:S04]  /*0590*/  ISETP.GE.AND.EX P6, PT, R25, UR5, PT, P6 ;  /* 0x0000000519007c0c */ /* 0x000fc8000bfc6360 */
[----:B------:R-:W-:-:S05]  /*05a0*/  IADD3 R22, PT, PT, -R21, RZ, RZ ;  /* 0x000000ff15167210 */ /* 0x000fca0007ffe1ff */
[----:B------:R-:W-:-:S05]  /*05b0*/  IMAD R22, R23, R22, R24 ;  /* 0x0000001617167224 */ /* 0x000fca00078e0218 */
[----:B------:R-:W-:-:S13]  /*05c0*/  ISETP.GT.U32.AND P2, PT, R23, R22, PT ;  /* 0x000000161700720c */ /* 0x000fda0003f44070 */
[-C--:B------:R-:W-:Y:S02]  /*05d0*/  @!P2 IADD3 R22, PT, PT, R22, -R23.reuse, RZ ;  /* 0x800000171616a210 */ /* 0x080fe40007ffe0ff */
[----:B------:R-:W-:Y:S02]  /*05e0*/  @!P2 IADD3 R21, PT, PT, R21, 0x1, RZ ;  /* 0x000000011515a810 */ /* 0x000fe40007ffe0ff */
[----:B------:R-:W-:Y:S02]  /*05f0*/  ISETP.GE.U32.AND P1, PT, R22, R23, PT ;  /* 0x000000171600720c */ /* 0x000fe40003f26070 */
[----:B------:R-:W-:Y:S02]  /*0600*/  ISETP.NE.AND P2, PT, R26, RZ, PT ;  /* 0x000000ff1a00720c */ /* 0x000fe40003f45270 */
[----:B------:R-:W-:-:S04]  /*0610*/  SHF.R.S32.HI R23, RZ, 0x1f, R39 ;  /* 0x0000001fff177819 */ /* 0x000fc80000011427 */
[----:B------:R-:W-:-:S05]  /*0620*/  ISETP.GE.AND.EX P4, PT, R23, UR5, PT, P4 ;  /* 0x0000000517007c0c */ /* 0x000fca000bf86340 */
[----:B------:R-:W-:-:S04]  /*0630*/  @P1 IADD3 R21, PT, PT, R21, 0x1, RZ ;  /* 0x0000000115151810 */ /* 0x000fc80007ffe0ff */
[----:B------:R-:W-:Y:S02]  /*0640*/  @!P3 IADD3 R21, PT, PT, -R21, RZ, RZ ;  /* 0x000000ff1515b210 */ /* 0x000fe40007ffe1ff */
[----:B------:R-:W-:Y:S02]  /*0650*/  @!P2 LOP3.LUT R21, RZ, R26, RZ, 0x33, !PT ;  /* 0x0000001aff15a212 */ /* 0x000fe400078e33ff */
[----:B------:R-:W2:Y:S01]  /*0660*/  @!P4 LDC.64 R28, c[0x0][0x3e0] ;  /* 0x0000f800ff1ccb82 */ /* 0x000ea20000000a00 */
[----:B------:R-:W-:Y:S02]  /*0670*/  ISETP.GE.U32.AND P3, PT, R49, UR4, PT ;  /* 0x0000000431007c0c */ /* 0x000fe4000bf66070 */
[----:B------:R-:W-:Y:S02]  /*0680*/  IADD3 R118, PT, PT, -R21, RZ, RZ ;  /* 0x000000ff15767210 */ /* 0x000fe40007ffe1ff */
[----:B------:R-:W-:Y:S02]  /*0690*/  SHF.R.S32.HI R20, RZ, 0x1f, R21 ;  /* 0x0000001fff147819 */ /* 0x000fe40000011415 */
[----:B------:R-:W-:Y:S01]  /*06a0*/  ISETP.GE.AND.EX P3, PT, R55, UR5, PT, P3 ;  /* 0x0000000537007c0c */ /* 0x000fe2000bf66330 */
[----:B------:R-:W-:Y:S01]  /*06b0*/  IMAD R118, R26, R118, R7 ;  /* 0x000000761a767224 */ /* 0x000fe200078e0207 */
[----:B------:R-:W3:Y:S01]  /*06c0*/  @!P4 LDC.64 R36, c[0x0][0x390] ;  /* 0x0000e400ff24cb82 */ /* 0x000ee20000000a00 */
[----:B-1----:R-:W-:-:S02]  /*06d0*/  IMAD R20, R20, UR8, RZ ;  /* 0x0000000814147c24 */ /* 0x002fc4000f8e02ff */
[----:B------:R-:W-:Y:S02]  /*06e0*/  IMAD R118, R118, 0x38, RZ ;  /* 0x0000003876767824 */ /* 0x000fe400078e02ff */
[----:B------:R-:W-:-:S03]  /*06f0*/  IMAD R123, R21, UR9, R20 ;  /* 0x00000009157b7c24 */ /* 0x000fc6000f8e0214 */
[C---:B------:R-:W-:Y:S01]  /*0700*/  IADD3 R120, P1, PT, R118.reuse, R121, RZ ;  /* 0x0000007976787210 */ /* 0x040fe20007f3e0ff */
[----:B------:R-:W1:Y:S03]  /*0710*/  @!P6 LDC.64 R26, c[0x0][0x3e0] ;  /* 0x0000f800ff1aeb82 */ /* 0x000e660000000a00 */
[----:B------:R-:W-:Y:S02]  /*0720*/  LEA.HI.X.SX32 R121, R118, RZ, 0x1, P1 ;  /* 0x000000ff76797211 */ /* 0x000fe400008f0eff */
[----:B------:R-:W-:Y:S01]  /*0730*/  ISETP.GE.U32.AND P1, PT, R47, UR4, PT ;  /* 0x000000042f007c0c */ /* 0x000fe2000bf26070 */
[----:B--2---:R-:W-:Y:S02]  /*0740*/  @!P4 IMAD R20, R23, R28, RZ ;  /* 0x0000001c1714c224 */ /* 0x004fe400078e02ff */
[----:B------:R-:W-:Y:S01]  /*0750*/  IMAD.WIDE.U32 R120, R21, UR8, R120 ;  /* 0x0000000815787c25 */ /* 0x000fe2000f8e0078 */
[----:B------:R-:W-:-:S03]  /*0760*/  ISETP.GE.AND.EX P1, PT, R53, UR5, PT, P1 ;  /* 0x0000000535007c0c */ /* 0x000fc6000bf26310 */
[----:B------:R-:W-:Y:S01]  /*0770*/  @!P4 IMAD R23, R39, R29, R20 ;  /* 0x0000001d2717c224 */ /* 0x000fe200078e0214 */
[----:B------:R-:W-:Y:S02]  /*0780*/  IADD3 R123, PT, PT, R121, R123, RZ ;  /* 0x0000007b797b7210 */ /* 0x000fe40007ffe0ff */
[-C--:B------:R-:W-:Y:S02]  /*0790*/  @!P4 MOV R122, R120.reuse ;  /* 0x00000078007ac202 */ /* 0x080fe40000000f00 */
[----:B------:R-:W-:Y:S02]  /*07a0*/  @!P6 MOV R40, R120 ;  /* 0x000000780028e202 */ /* 0x000fe40000000f00 */
[----:B------:R-:W-:Y:S01]  /*07b0*/  @!P6 MOV R41, R123 ;  /* 0x0000007b0029e202 */ /* 0x000fe20000000f00 */
[----:B------:R-:W-:Y:S02]  /*07c0*/  @!P4 IMAD.WIDE.U32 R20, R39, R28, R122 ;  /* 0x0000001c2714c225 */ /* 0x000fe400078e007a */
[----:B------:R-:W2:Y:S02]  /*07d0*/  @!P6 LDC.64 R28, c[0x0][0x390] ;  /* 0x0000e400ff1ceb82 */ /* 0x000ea40000000a00 */
[----:B-1----:R-:W-:Y:S01]  /*07e0*/  @!P6 IMAD.WIDE.U32 R40, R43, R26, R40 ;  /* 0x0000001a2b28e225 */ /* 0x002fe200078e0028 */
[----:B------:R-:W-:-:S02]  /*07f0*/  @!P4 IADD3 R21, PT, PT, R21, R23, RZ ;  /* 0x000000171515c210 */ /* 0x000fc40007ffe0ff */
[----:B---3--:R-:W-:-:S03]  /*0800*/  @!P4 LEA R36, P2, R20, R36, 0x2 ;  /* 0x000000241424c211 */ /* 0x008fc600078410ff */
[----:B------:R-:W1:Y:S01]  /*0810*/  @!P1 LDC.64 R32, c[0x0][0x3e0] ;  /* 0x0000f800ff209b82 */ /* 0x000e620000000a00 */
[----:B------:R-:W-:Y:S01]  /*0820*/  @!P4 LEA.HI.X R37, R20, R37, R21, 0x2, P2 ;  /* 0x000000251425c211 */ /* 0x000fe200010f1415 */
[----:B------:R-:W-:Y:S01]  /*0830*/  @!P6 IMAD R20, R25, R26, RZ ;  /* 0x0000001a1914e224 */ /* 0x000fe200078e02ff */
[----:B------:R-:W-:Y:S02]  /*0840*/  ISETP.GE.U32.AND P2, PT, R51, UR4, PT ;  /* 0x0000000433007c0c */ /* 0x000fe4000bf46070 */
[----:B------:R-:W-:Y:S01]  /*0850*/  MOV R21, RZ ;  /* 0x000000ff00157202 */ /* 0x000fe20000000f00 */
[----:B------:R-:W-:Y:S01]  /*0860*/  @!P6 IMAD R59, R43, R27, R20 ;  /* 0x0000001b2b3be224 */ /* 0x000fe200078e0214 */
[----:B------:R-:W-:Y:S01]  /*0870*/  ISETP.GE.AND.EX P2, PT, R57, UR5, PT, P2 ;  /* 0x0000000539007c0c */ /* 0x000fe2000bf46320 */
[----:B------:R-:W3:Y:S01]  /*0880*/  @!P1 LDC.64 R22, c[0x0][0x390] ;  /* 0x0000e400ff169b82 */ /* 0x000ee20000000a00 */
[----:B------:R-:W-:Y:S01]  /*0890*/  MOV R20, RZ ;  /* 0x000000ff00147202 */ /* 0x000fe20000000f00 */
[----:B------:R-:W-:Y:S01]  /*08a0*/  @!P5 IMAD R43, R45, R35, R38 ;  /* 0x000000232d2bd224 */ /* 0x000fe200078e0226 */
[----:B------:R-:W-:-:S04]  /*08b0*/  @!P6 IADD3 R38, PT, PT, R41, R59, RZ ;  /* 0x0000003b2926e210 */ /* 0x000fc80007ffe0ff */
[----:B------:R4:W5:Y:S01]  /*08c0*/  @!P4 LDG.E.64 R20, desc[UR6][R36.64] ;  /* 0x000000062414c981 */ /* 0x000962000c1e1b00 */
[----:B------:R-:W3:Y:S01]  /*08d0*/  @!P3 LDC.64 R24, c[0x0][0x3e0] ;  /* 0x0000f800ff18bb82 */ /* 0x000ee20000000a00 */
[C---:B--2---:R-:W-:Y:S02]  /*08e0*/  @!P6 LEA R28, P4, R40.reuse, R28, 0x2 ;  /* 0x0000001c281ce211 */ /* 0x044fe400078810ff */
[----:B------:R-:W-:Y:S02]  /*08f0*/  @!P1 MOV R41, R123 ;  /* 0x0000007b00299202 */ /* 0x000fe40000000f00 */
[----:B------:R-:W-:-:S03]  /*0900*/  @!P6 LEA.HI.X R29, R40, R29, R38, 0x2, P4 ;  /* 0x0000001d281de211 */ /* 0x000fc600020f1426 */
[----:B------:R-:W2:Y:S01]  /*0910*/  @!P2 LDC.64 R26, c[0x0][0x3e0] ;  /* 0x0000f800ff1aab82 */ /* 0x000ea20000000a00 */
[----:B----4-:R-:W-:Y:S02]  /*0920*/  @!P5 MOV R36, R120 ;  /* 0x000000780024d202 */ /* 0x010fe40000000f00 */
[----:B------:R-:W-:Y:S01]  /*0930*/  @!P5 MOV R37, R123 ;  /* 0x0000007b0025d202 */ /* 0x000fe20000000f00 */
[----:B-1----:R-:W-:Y:S01]  /*0940*/  @!P1 IMAD R42, R53, R32, RZ ;  /* 0x00000020352a9224 */ /* 0x002fe200078e02ff */
[----:B------:R-:W-:Y:S01]  /*0950*/  @!P1 MOV R40, R120 ;  /* 0x0000007800289202 */ /* 0x000fe20000000f00 */
[----:B------:R-:W-:-:S04]  /*0960*/  @!P5 IMAD.WIDE.U32 R34, R45, R34, R36 ;  /* 0x000000222d22d225 */ /* 0x000fc800078e0024 */
[----:B------:R-:W-:Y:S01]  /*0970*/  @!P1 IMAD R45, R47, R33, R42 ;  /* 0x000000212f2d9224 */ /* 0x000fe200078e022a */
[----:B------:R-:W-:Y:S01]  /*0980*/  @!P5 IADD3 R33, PT, PT, R35, R43, RZ ;  /* 0x0000002b2321d210 */ /* 0x000fe20007ffe0ff */
[----:B------:R-:W-:Y:S01]  /*0990*/  @!P1 IMAD.WIDE.U32 R40, R47, R32, R40 ;  /* 0x000000202f289225 */ /* 0x000fe200078e0028 */
[C---:B0-----:R-:W-:Y:S01]  /*09a0*/  @!P5 LEA R32, P4, R34.reuse, R30, 0x2 ;  /* 0x0000001e2220d211 */ /* 0x041fe200078810ff */
[----:B------:R-:W0:Y:S03]  /*09b0*/  @!P3 LDC.64 R46, c[0x0][0x390] ;  /* 0x0000e400ff2ebb82 */ /* 0x000e260000000a00 */
[----:B------:R-:W-:Y:S02]  /*09c0*/  @!P5 LEA.HI.X R33, R34, R31, R33, 0x2, P4 ;  /* 0x0000001f2221d211 */ /* 0x000fe400020f1421 */
[----:B------:R-:W-:Y:S02]  /*09d0*/  @!P1 IADD3 R31, PT, PT, R41, R45, RZ ;  /* 0x0000002d291f9210 */ /* 0x000fe40007ffe0ff */
[----:B---3--:R-:W-:Y:S01]  /*09e0*/  @!P1 LEA R30, P4, R40, R22, 0x2 ;  /* 0x00000016281e9211 */ /* 0x008fe200078810ff */
[----:B------:R-:W-:Y:S01]  /*09f0*/  @!P3 IMAD R22, R55, R24, RZ ;  /* 0x000000183716b224 */ /* 0x000fe200078e02ff */
[----:B------:R-:W-:-:S02]  /*0a00*/  @!P3 MOV R41, R123 ;  /* 0x0000007b0029b202 */ /* 0x000fc40000000f00 */
[----:B------:R-:W-:Y:S02]  /*0a10*/  @!P1 LEA.HI.X R31, R40, R23, R31, 0x2, P4 ;  /* 0x00000017281f9211 */ /* 0x000fe400020f141f */
[----:B------:R-:W-:Y:S01]  /*0a20*/  @!P3 MOV R40, R120 ;  /* 0x000000780028b202 */ /* 0x000fe20000000f00 */
[----:B------:R-:W-:Y:S01]  /*0a30*/  @!P3 IMAD R35, R49, R25, R22 ;  /* 0x000000193123b224 */ /* 0x000fe200078e0216 */
[----:B------:R-:W-:Y:S02]  /*0a40*/  IADD3 R53, PT, PT, R39, 0xc0, RZ ;  /* 0x000000c027357810 */ /* 0x000fe40007ffe0ff */
[----:B------:R-:W-:Y:S01]  /*0a50*/  CS2R R22, SRZ ;  /* 0x0000000000167805 */ /* 0x000fe2000001ff00 */
[----:B------:R-:W-:Y:S01]  /*0a60*/  @!P3 IMAD.WIDE.U32 R40, R49, R24, R40 ;  /* 0x000000183128b225 */ /* 0x000fe200078e0028 */
[----:B------:R-:W-:Y:S02]  /*0a70*/  CS2R R24, SRZ ;  /* 0x0000000000187805 */ /* 0x000fe4000001ff00 */
[----:B------:R-:W-:Y:S01]  /*0a80*/  @!P2 MOV R36, R120 ;  /* 0x000000780024a202 */ /* 0x000fe20000000f00 */
[----:B------:R-:W1:Y:S01]  /*0a90*/  @!P2 LDC.64 R48, c[0x0][0x390] ;  /* 0x0000e400ff30ab82 */ /* 0x000e620000000a00 */
[----:B------:R-:W-:Y:S01]  /*0aa0*/  @!P2 MOV R37, R123 ;  /* 0x0000007b0025a202 */ /* 0x000fe20000000f00 */
[----:B--2---:R-:W-:Y:S01]  /*0ab0*/  @!P2 IMAD R34, R57, R26, RZ ;  /* 0x0000001a3922a224 */ /* 0x004fe200078e02ff */
[----:B------:R-:W-:Y:S01]  /*0ac0*/  ISETP.GE.U32.AND P4, PT, R53, UR4, PT ;  /* 0x0000000435007c0c */ /* 0x000fe2000bf86070 */
[----:B------:R-:W2:Y:S01]  /*0ad0*/  @!P5 LDG.E.64 R24, desc[UR6][R32.64] ;  /* 0x000000062018d981 */ /* 0x000ea2000c1e1b00 */
[----:B------:R-:W-:-:S02]  /*0ae0*/  SHF.R.S32.HI R43, RZ, 0x1f, R53 ;  /* 0x0000001fff2b7819 */ /* 0x000fc40000011435 */
[----:B------:R-:W-:Y:S01]  /*0af0*/  IADD3 R55, PT, PT, R39, 0xe0, RZ ;  /* 0x000000e027377810 */ /* 0x000fe20007ffe0ff */
[C---:B------:R-:W-:Y:S01]  /*0b00*/  @!P2 IMAD R45, R51.reuse, R27, R34 ;  /* 0x0000001b332da224 */ /* 0x040fe200078e0222 */
[----:B------:R3:W4:Y:S01]  /*0b10*/  @!P6 LDG.E.64 R22, desc[UR6][R28.64] ;  /* 0x000000061c16e981 */ /* 0x000722000c1e1b00 */
[----:B------:R-:W-:Y:S01]  /*0b20*/  @!P2 IMAD.WIDE.U32 R36, R51, R26, R36 ;  /* 0x0000001a3324a225 */ /* 0x000fe200078e0024 */
[----:B------:R-:W-:Y:S02]  /*0b30*/  ISETP.GE.AND.EX P5, PT, R43, UR5, PT, P4 ;  /* 0x000000052b007c0c */ /* 0x000fe4000bfa6340 */
[----:B------:R-:W-:Y:S02]  /*0b40*/  ISETP.GE.U32.AND P6, PT, R55, UR4, PT ;  /* 0x0000000437007c0c */ /* 0x000fe4000bfc6070 */
[----:B------:R-:W-:-:S04]  /*0b50*/  SHF.R.S32.HI R51, RZ, 0x1f, R55 ;  /* 0x0000001fff337819 */ /* 0x000fc80000011437 */
[----:B------:R-:W-:Y:S02]  /*0b60*/  ISETP.GE.AND.EX P6, PT, R51, UR5, PT, P6 ;  /* 0x0000000533007c0c */ /* 0x000fe4000bfc6360 */
[----:B------:R-:W-:Y:S02]  /*0b70*/  CS2R R26, SRZ ;  /* 0x00000000001a7805 */ /* 0x000fe4000001ff00 */
[----:B---3--:R-:W-:Y:S02]  /*0b80*/  @!P3 IADD3 R28, PT, PT, R41, R35, RZ ;  /* 0x00000023291cb210 */ /* 0x008fe40007ffe0ff */
[----:B------:R-:W-:Y:S01]  /*0b90*/  IADD3 R57, PT, PT, R39, 0xf0, RZ ;  /* 0x000000f027397810 */ /* 0x000fe20007ffe0ff */
[----:B------:R-:W3:Y:S01]  /*0ba0*/  @!P5 LDC.64 R34, c[0x0][0x3e0] ;  /* 0x0000f800ff22db82 */ /* 0x000ee20000000a00 */
[----:B0-----:R-:W-:Y:S01]  /*0bb0*/  @!P3 LEA R32, P4, R40, R46, 0x2 ;  /* 0x0000002e2820b211 */ /* 0x001fe200078810ff */
[----:B------:R3:W2:Y:S01]  /*0bc0*/  @!P1 LDG.E.64 R26, desc[UR6][R30.64] ;  /* 0x000000061e1a9981 */ /* 0x0006a2000c1e1b00 */
[----:B------:R-:W-:-:S02]  /*0bd0*/  ISETP.GE.U32.AND P1, PT, R57, UR4, PT ;  /* 0x0000000439007c0c */ /* 0x000fc4000bf26070 */
[----:B------:R-:W-:Y:S02]  /*0be0*/  SHF.R.S32.HI R63, RZ, 0x1f, R57 ;  /* 0x0000001fff3f7819 */ /* 0x000fe40000011439 */
[----:B------:R-:W-:Y:S02]  /*0bf0*/  @!P2 IADD3 R37, PT, PT, R37, R45, RZ ;  /* 0x0000002d2525a210 */ /* 0x000fe40007ffe0ff */
[----:B------:R-:W-:Y:S01]  /*0c00*/  @!P3 LEA.HI.X R33, R40, R47, R28, 0x2, P4 ;  /* 0x0000002f2821b211 */ /* 0x000fe200020f141c */
[----:B------:R-:W0:Y:S01]  /*0c10*/  @!P6 LDC.64 R44, c[0x0][0x3e0] ;  /* 0x0000f800ff2ceb82 */ /* 0x000e220000000a00 */
[----:B------:R-:W-:Y:S02]  /*0c20*/  CS2R R28, SRZ ;  /* 0x00000000001c7805 */ /* 0x000fe4000001ff00 */
[----:B------:R-:W-:Y:S02]  /*0c30*/  ISETP.GE.AND.EX P1, PT, R63, UR5, PT, P1 ;  /* 0x000000053f007c0c */ /* 0x000fe4000bf26310 */
[----:B------:R-:W-:-:S02]  /*0c40*/  IADD3 R59, PT, PT, R39, 0x100, RZ ;  /* 0x00000100273b7810 */ /* 0x000fc40007ffe0ff */
[----:B------:R0:W2:Y:S02]  /*0c50*/  @!P3 LDG.E.64 R28, desc[UR6][R32.64] ;  /* 0x00000006201cb981 */ /* 0x0000a4000c1e1b00 */
[----:B------:R-:W-:Y:S02]  /*0c60*/  ISETP.GE.U32.AND P3, PT, R59, UR4, PT ;  /* 0x000000043b007c0c */ /* 0x000fe4000bf66070 */
[----:B------:R-:W-:Y:S02]  /*0c70*/  SHF.R.S32.HI R65, RZ, 0x1f, R59 ;  /* 0x0000001fff417819 */ /* 0x000fe4000001143b */
[----:B-1----:R-:W-:Y:S02]  /*0c80*/  @!P2 LEA R48, P4, R36, R48, 0x2 ;  /* 0x000000302430a211 */ /* 0x002fe400078810ff */
[----:B------:R-:W-:Y:S01]  /*0c90*/  IADD3 R61, PT, PT, R39, 0x110, RZ ;  /* 0x00000110273d7810 */ /* 0x000fe20007ffe0ff */
[----:B------:R-:W1:Y:S01]  /*0ca0*/  @!P1 LDC.64 R46, c[0x0][0x3e0] ;  /* 0x0000f800ff2e9b82 */ /* 0x000e620000000a00 */
[----:B------:R-:W-:-:S02]  /*0cb0*/  ISETP.GE.AND.EX P3, PT, R65, UR5, PT, P3 ;  /* 0x0000000541007c0c */ /* 0x000fc4000bf66330 */
[----:B------:R-:W-:Y:S02]  /*0cc0*/  @!P2 LEA.HI.X R49, R36, R49, R37, 0x2, P4 ;  /* 0x000000312431a211 */ /* 0x000fe400020f1425 */
[----:B------:R-:W-:Y:S02]  /*0cd0*/  ISETP.GE.U32.AND P4, PT, R61, UR4, PT ;  /* 0x000000043d007c0c */ /* 0x000fe4000bf86070 */
[----:B------:R-:W-:Y:S01]  /*0ce0*/  SHF.R.S32.HI R67, RZ, 0x1f, R61 ;  /* 0x0000001fff437819 */ /* 0x000fe2000001143d */
[----:B------:R-:W1:Y:S01]  /*0cf0*/  @!P5 LDC.64 R36, c[0x0][0x390] ;  /* 0x0000e400ff24db82 */ /* 0x000e620000000a00 */
[----:B---3--:R-:W-:Y:S02]  /*0d00*/  @!P5 IMAD R30, R43, R34, RZ ;  /* 0x000000222b1ed224 */ /* 0x008fe400078e02ff */
[----:B------:R-:W-:Y:S01]  /*0d10*/  ISETP.GE.AND.EX P4, PT, R67, UR5, PT, P4 ;  /* 0x0000000543007c0c */ /* 0x000fe2000bf86340 */
[----:B0-----:R-:W-:-:S04]  /*0d20*/  @!P6 IMAD R38, R51, R44, RZ ;  /* 0x0000002c3326e224 */ /* 0x001fc800078e02ff */
[----:B------:R-:W0:Y:S01]  /*0d30*/  @!P6 LDC.64 R42, c[0x0][0x390] ;  /* 0x0000e400ff2aeb82 */ /* 0x000e220000000a00 */
[----:B------:R-:W-:Y:S01]  /*0d40*/  @!P5 MOV R50, R120 ;  /* 0x000000780032d202 */ /* 0x000fe20000000f00 */
[----:B------:R-:W-:Y:S01]  /*0d50*/  @!P5 IMAD R69, R53, R35, R30 ;  /* 0x000000233545d224 */ /* 0x000fe200078e021e */
[----:B------:R-:W-:Y:S02]  /*0d60*/  @!P5 MOV R51, R123 ;  /* 0x0000007b0033d202 */ /* 0x000fe40000000f00 */
[----:B------:R-:W-:-:S03]  /*0d70*/  CS2R R30, SRZ ;  /* 0x00000000001e7805 */ /* 0x000fc6000001ff00 */
[----:B------:R-:W3:Y:S01]  /*0d80*/  @!P3 LDC.64 R32, c[0x0][0x3e0] ;  /* 0x0000f800ff20bb82 */ /* 0x000ee20000000a00 */
[----:B------:R-:W-:Y:S02]  /*0d90*/  @!P5 IMAD.WIDE.U32 R50, R53, R34, R50 ;  /* 0x000000223532d225 */ /* 0x000fe400078e0032 */
[----:B------:R1:W2:Y:S05]  /*0da0*/  @!P2 LDG.E.64 R30, desc[UR6][R48.64] ;  /* 0x00000006301ea981 */ /* 0x0002aa000c1e1b00 */
[----:B------:R-:W3:Y:S01]  /*0db0*/  @!P1 LDC.64 R40, c[0x0][0x390] ;  /* 0x0000e400ff289b82 */ /* 0x000ee20000000a00 */
[----:B-1----:R-:W-:-:S07]  /*0dc0*/  @!P6 MOV R48, R120 ;  /* 0x000000780030e202 */ /* 0x002fce0000000f00 */
[----:B------:R-:W1:Y:S01]  /*0dd0*/  @!P4 LDC.64 R34, c[0x0][0x3e0] ;  /* 0x0000f800ff22cb82 */ /* 0x000e620000000a00 */
[----:B------:R-:W-:Y:S01]  /*0de0*/  @!P6 MOV R49, R123 ;  /* 0x0000007b0031e202 */ /* 0x000fe20000000f00 */
[----:B------:R-:W-:Y:S01]  /*0df0*/  @!P6 IMAD R53, R55, R45, R38 ;  /* 0x0000002d3735e224 */ /* 0x000fe200078e0226 */
[----:B------:R-:W-:Y:S01]  /*0e00*/  @!P5 IADD3 R38, PT, PT, R51, R69, RZ ;  /* 0x000000453326d210 */ /* 0x000fe20007ffe0ff */
[----:B------:R-:W-:Y:S01]  /*0e10*/  @!P1 IMAD R52, R63, R46, RZ ;  /* 0x0000002e3f349224 */ /* 0x000fe200078e02ff */
[C---:B------:R-:W-:Y:S01]  /*0e20*/  @!P5 LEA R36, P2, R50.reuse, R36, 0x2 ;  /* 0x000000243224d211 */ /* 0x040fe200078410ff */
[----:B------:R-:W-:Y:S01]  /*0e30*/  @!P6 IMAD.WIDE.U32 R44, R55, R44, R48 ;  /* 0x0000002c372ce225 */ /* 0x000fe200078e0030 */
[----:B------:R-:W-:Y:S02]  /*0e40*/  @!P1 MOV R48, R120 ;  /* 0x0000007800309202 */ /* 0x000fe40000000f00 */
[----:B------:R-:W-:Y:S01]  /*0e50*/  @!P1 MOV R49, R123 ;  /* 0x0000007b00319202 */ /* 0x000fe20000000f00 */
[----:B------:R-:W-:Y:S01]  /*0e60*/  @!P1 IMAD R51, R57, R47, R52 ;  /* 0x0000002f39339224 */ /* 0x000fe200078e0234 */
[----:B------:R-:W-:-:S02]  /*0e70*/  @!P5 LEA.HI.X R37, R50, R37, R38, 0x2, P2 ;  /* 0x000000253225d211 */ /* 0x000fc400010f1426 */
[----:B------:R-:W-:Y:S01]  /*0e80*/  @!P6 IADD3 R38, PT, PT, R45, R53, RZ ;  /* 0x000000352d26e210 */ /* 0x000fe20007ffe0ff */
[----:B------:R-:W-:Y:S01]  /*0e90*/  @!P1 IMAD.WIDE.U32 R46, R57, R46, R48 ;  /* 0x0000002e392e9225 */ /* 0x000fe200078e0030 */
[C---:B0-----:R-:W-:Y:S01]  /*0ea0*/  @!P6 LEA R42, P2, R44.reuse, R42, 0x2 ;  /* 0x0000002a2c2ae211 */ /* 0x041fe200078410ff */
[----:B------:R-:W0:Y:S03]  /*0eb0*/  @!P3 LDC.64 R48, c[0x0][0x390] ;  /* 0x0000e400ff30bb82 */ /* 0x000e260000000a00 */
[----:B------:R-:W-:Y:S01]  /*0ec0*/  @!P6 LEA.HI.X R43, R44, R43, R38, 0x2, P2 ;  /* 0x0000002b2c2be211 */ /* 0x000fe200010f1426 */
[----:B---3--:R-:W-:Y:S01]  /*0ed0*/  @!P3 IMAD R44, R65, R32, RZ ;  /* 0x00000020412cb224 */ /* 0x008fe200078e02ff */
[----:B------:R-:W-:Y:S02]  /*0ee0*/  @!P1 IADD3 R38, PT, PT, R47, R51, RZ ;  /* 0x000000332f269210 */ /* 0x000fe40007ffe0ff */
[C---:B------:R-:W-:Y:S01]  /*0ef0*/  @!P1 LEA R40, P2, R46.reuse, R40, 0x2 ;  /* 0x000000282e289211 */ /* 0x040fe200078410ff */
[----:B------:R-:W-:Y:S01]  /*0f00*/  @!P3 IMAD R51, R59, R33, R44 ;  /* 0x000000213b33b224 */ /* 0x000fe200078e022c */
[----:B------:R-:W-:Y:S01]  /*0f10*/  @!P4 MOV R44, R120 ;  /* 0x00000078002cc202 */ /* 0x000fe20000000f00 */
[----:B------:R-:W3:Y:S01]  /*0f20*/  @!P4 LDC.64 R52, c[0x0][0x390] ;  /* 0x0000e400ff34cb82 */ /* 0x000ee20000000a00 */
[----:B------:R-:W-:Y:S01]  /*0f30*/  @!P1 LEA.HI.X R41, R46, R41, R38, 0x2, P2 ;  /* 0x000000292e299211 */ /* 0x000fe200010f1426 */
[----:B-1----:R-:W-:Y:S01]  /*0f40*/  @!P4 IMAD R38, R67, R34, RZ ;  /* 0x000000224326c224 */ /* 0x002fe200078e02ff */
[----:B------:R-:W-:-:S02]  /*0f50*/  @!P4 MOV R45, R123 ;  /* 0x0000007b002dc202 */ /* 0x000fc40000000f00 */
[----:B------:R-:W-:Y:S01]  /*0f60*/  IADD3 R63, PT, PT, R39, 0x120, RZ ;  /* 0x00000120273f7810 */ /* 0x000fe20007ffe0ff */
[C---:B------:R-:W-:Y:S02]  /*0f70*/  @!P4 IMAD R73, R61.reuse, R35, R38 ;  /* 0x000000233d49c224 */ /* 0x040fe400078e0226 */
[----:B------:R-:W-:Y:S01]  /*0f80*/  @!P4 IMAD.WIDE.U32 R44, R61, R34, R44 ;  /* 0x000000223d2cc225 */ /* 0x000fe200078e002c */
[----:B------:R-:W-:Y:S02]  /*0f90*/  CS2R R34, SRZ ;  /* 0x0000000000227805 */ /* 0x000fe4000001ff00 */
[----:B------:R-:W-:Y:S02]  /*0fa0*/  ISETP.GE.U32.AND P2, PT, R63, UR4, PT ;  /* 0x000000043f007c0c */ /* 0x000fe4000bf46070 */
[----:B------:R-:W-:Y:S02]  /*0fb0*/  SHF.R.S32.HI R55, RZ, 0x1f, R63 ;  /* 0x0000001fff377819 */ /* 0x000fe4000001143f */
[----:B------:R-:W-:Y:S01]  /*0fc0*/  @!P3 MOV R46, R120 ;  /* 0x00000078002eb202 */ /* 0x000fe20000000f00 */
[----:B------:R0:W2:Y:S01]  /*0fd0*/  @!P6 LDG.E.64 R34, desc[UR6][R42.64] ;  /* 0x000000062a22e981 */ /* 0x0000a2000c1e1b00 */
[----:B------:R-:W-:-:S02]  /*0fe0*/  @!P3 MOV R47, R123 ;  /* 0x0000007b002fb202 */ /* 0x000fc40000000f00 */
[----:B------:R-:W-:Y:S02]  /*0ff0*/  ISETP.GE.AND.EX P6, PT, R55, UR5, PT, P2 ;  /* 0x0000000537007c0c */ /* 0x000fe4000bfc6320 */
[----:B------:R-:W-:Y:S02]  /*1000*/  CS2R R56, SRZ ;  /* 0x0000000000387805 */ /* 0x000fe4000001ff00 */
[----:B------:R-:W-:Y:S01]  /*1010*/  IADD3 R65, PT, PT, R39, 0x130, RZ ;  /* 0x0000013027417810 */ /* 0x000fe20007ffe0ff */
[----:B------:R-:W-:Y:S01]  /*1020*/  @!P3 IMAD.WIDE.U32 R46, R59, R32, R46 ;  /* 0x000000203b2eb225 */ /* 0x000fe200078e002e */
[----:B------:R-:W-:Y:S02]  /*1030*/  CS2R R32, SRZ ;  /* 0x0000000000207805 */ /* 0x000fe4000001ff00 */
[----:B------:R-:W-:Y:S01]  /*1040*/  ISETP.GE.U32.AND P2, PT, R65, UR4, PT ;  /* 0x0000000441007c0c */ /* 0x000fe2000bf46070 */
[----:B------:R-:W2:Y:S01]  /*1050*/  @!P1 LDG.E.64 R56, desc[UR6][R40.64] ;  /* 0x0000000628389981 */ /* 0x000ea2000c1e1b00 */
[----:B------:R-:W-:-:S02]  /*1060*/  SHF.R.S32.HI R69, RZ, 0x1f, R65 ;  /* 0x0000001fff457819 */ /* 0x000fc40000011441 */
[----:B------:R-:W-:Y:S01]  /*1070*/  IADD3 R67, PT, PT, R39, 0x140, RZ ;  /* 0x0000014027437810 */ /* 0x000fe20007ffe0ff */
[----:B------:R1:W2:Y:S01]  /*1080*/  @!P5 LDG.E.64 R32, desc[UR6][R36.64] ;  /* 0x000000062420d981 */ /* 0x0002a2000c1e1b00 */
[----:B------:R-:W-:Y:S02]  /*1090*/  ISETP.GE.AND.EX P1, PT, R69, UR5, PT, P2 ;  /* 0x0000000545007c0c */ /* 0x000fe4000bf26320 */
[----:B------:R-:W-:Y:S02]  /*10a0*/  ISETP.GE.U32.AND P2, PT, R67, UR4, PT ;  /* 0x0000000443007c0c */ /* 0x000fe4000bf46070 */
[----:B------:R-:W-:Y:S02]  /*10b0*/  @!P3 IADD3 R38, PT, PT, R47, R51, RZ ;  /* 0x000000332f26b210 */ /* 0x000fe40007ffe0ff */
[----:B0-----:R-:W-:Y:S01]  /*10c0*/  @!P3 LEA R42, P5, R46, R48, 0x2 ;  /* 0x000000302e2ab211 */ /* 0x001fe200078a10ff */
[----:B-1----:R-:W0:Y:S01]  /*10d0*/  @!P6 LDC.64 R36, c[0x0][0x3e0] ;  /* 0x0000f800ff24eb82 */ /* 0x002e220000000a00 */
[----:B------:R-:W-:-:S02]  /*10e0*/  SHF.R.S32.HI R71, RZ, 0x1f, R67 ;  /* 0x0000001fff477819 */ /* 0x000fc40000011443 */
[----:B------:R-:W-:Y:S02]  /*10f0*/  CS2R R58, SRZ ;  /* 0x00000000003a7805 */ /* 0x000fe4000001ff00 */
[----:B------:R-:W-:Y:S02]  /*1100*/  @!P3 LEA.HI.X R43, R46, R49, R38, 0x2, P5 ;  /* 0x000000312e2bb211 */ /* 0x000fe400028f1426 */
[----:B------:R-:W-:Y:S02]  /*1110*/  ISETP.GE.AND.EX P2, PT, R71, UR5, PT, P2 ;  /* 0x0000000547007c0c */ /* 0x000fe4000bf46320 */
[----:B------:R-:W-:Y:S01]  /*1120*/  IADD3 R64, PT, PT, R39, 0x150, RZ ;  /* 0x0000015027407810 */ /* 0x000fe20007ffe0ff */
[----:B------:R1:W2:Y:S01]  /*1130*/  @!P3 LDG.E.64 R58, desc[UR6][R42.64] ;  /* 0x000000062a3ab981 */ /* 0x0002a2000c1e1b00 */
[----:B------:R-:W-:Y:S01]  /*1140*/  @!P4 IADD3 R38, PT, PT, R45, R73, RZ ;  /* 0x000000492d26c210 */ /* 0x000fe20007ffe0ff */
[----:B------:R-:W5:Y:S01]  /*1150*/  @!P1 LDC.64 R46, c[0x0][0x3e0] ;  /* 0x0000f800ff2e9b82 */ /* 0x000f620000000a00 */
[----:B------:R-:W-:-:S02]  /*1160*/  ISETP.GE.U32.AND P3, PT, R64, UR4, PT ;  /* 0x0000000440007c0c */ /* 0x000fc4000bf66070 */
[----:B------:R-:W-:Y:S02]  /*1170*/  SHF.R.S32.HI R73, RZ, 0x1f, R64 ;  /* 0x0000001fff497819 */ /* 0x000fe40000011440 */
[C---:B---3--:R-:W-:Y:S02]  /*1180*/  @!P4 LEA R52, P5, R44.reuse, R52, 0x2 ;  /* 0x000000342c34c211 */ /* 0x048fe400078a10ff */
[----:B------:R-:W-:Y:S01]  /*1190*/  ISETP.GE.AND.EX P3, PT, R73, UR5, PT, P3 ;  /* 0x0000000549007c0c */ /* 0x000fe2000bf66330 */
[----:B------:R-:W3:Y:S01]  /*11a0*/  @!P6 LDC.64 R48, c[0x0][0x390] ;  /* 0x0000e400ff30eb82 */ /* 0x000ee20000000a00 */
[----:B------:R-:W-:Y:S02]  /*11b0*/  @!P4 LEA.HI.X R53, R44, R53, R38, 0x2, P5 ;  /* 0x000000352c35c211 */ /* 0x000fe400028f1426 */
[----:B------:R-:W-:-:S05]  /*11c0*/  IADD3 R38, PT, PT, R39, 0x180, RZ ;  /* 0x0000018027267810 */ /* 0x000fca0007ffe0ff */
[----:B------:R-:W3:Y:S01]  /*11d0*/  @!P2 LDC.64 R50, c[0x0][0x3e0] ;  /* 0x0000f800ff32ab82 */ /* 0x000ee20000000a00 */
[----:B0-----:R-:W-:Y:S01]  /*11e0*/  @!P6 IMAD R40, R55, R36, RZ ;  /* 0x000000243728e224 */ /* 0x001fe200078e02ff */
[----:B------:R-:W-:Y:S02]  /*11f0*/  ISETP.GE.U32.AND P5, PT, R38, UR4, PT ;  /* 0x0000000426007c0c */ /* 0x000fe4000bfa6070 */
[----:B------:R-:W-:-:S04]  /*1200*/  SHF.R.S32.HI R75, RZ, 0x1f, R38 ;  /* 0x0000001fff4b7819 */ /* 0x000fc80000011426 */
[----:B------:R-:W0:Y:S01]  /*1210*/  @!P1 LDC.64 R44, c[0x0][0x390] ;  /* 0x0000e400ff2c9b82 */ /* 0x000e220000000a00 */
[----:B------:R-:W-:Y:S01]  /*1220*/  @!P6 IMAD R77, R63, R37, R40 ;  /* 0x000000253f4de224 */ /* 0x000fe200078e0228 */
[----:B------:R-:W-:Y:S02]  /*1230*/  ISETP.GE.AND.EX P5, PT, R75, UR5, PT, P5 ;  /* 0x000000054b007c0c */ /* 0x000fe4000bfa6350 */
[----:B------:R-:W-:Y:S02]  /*1240*/  CS2R R60, SRZ ;  /* 0x00000000003c7805 */ /* 0x000fe4000001ff00 */
[----:B------:R-:W-:Y:S02]  /*1250*/  @!P6 MOV R54, R120 ;  /* 0x000000780036e202 */ /* 0x000fe40000000f00 */
[----:B------:R-:W4:Y:S01]  /*1260*/  @!P3 LDC.64 R40, c[0x0][0x3e0] ;  /* 0x0000f800ff28bb82 */ /* 0x000f220000000a00 */
[----:B------:R-:W-:Y:S01]  /*1270*/  @!P6 MOV R55, R123 ;  /* 0x0000007b0037e202 */ /* 0x000fe20000000f00 */
[----:B------:R3:W2:Y:S06]  /*1280*/  @!P4 LDG.E.64 R60, desc[UR6][R52.64] ;  /* 0x00000006343cc981 */ /* 0x0006ac000c1e1b00 */
[----:B-1----:R-:W1:Y:S01]  /*1290*/  @!P2 LDC.64 R42, c[0x0][0x390] ;  /* 0x0000e400ff2aab82 */ /* 0x002e620000000a00 */
[----:B-----5:R-:W-:-:S02]  /*12a0*/  @!P1 IMAD R62, R69, R46, RZ ;  /* 0x0000002e453e9224 */ /* 0x020fc400078e02ff */
[----:B------:R-:W-:Y:S01]  /*12b0*/  @!P6 IMAD.WIDE.U32 R54, R63, R36, R54 ;  /* 0x000000243f36e225 */ /* 0x000fe200078e0036 */
[----:B---3--:R-:W-:Y:S02]  /*12c0*/  @!P1 MOV R52, R120 ;  /* 0x0000007800349202 */ /* 0x008fe40000000f00 */
[----:B------:R-:W-:Y:S01]  /*12d0*/  @!P1 MOV R53, R123 ;  /* 0x0000007b00359202 */ /* 0x000fe20000000f00 */
[----:B------:R-:W-:Y:S01]  /*12e0*/  @!P1 IMAD R63, R65, R47, R62 ;  /* 0x0000002f413f9224 */ /* 0x000fe200078e023e */
[----:B------:R-:W3:Y:S01]  /*12f0*/  @!P5 LDC.64 R36, c[0x0][0x3e0] ;  /* 0x0000f800ff24db82 */ /* 0x000ee20000000a00 */
[----:B------:R-:W-:Y:S01]  /*1300*/  @!P6 IADD3 R55, PT, PT, R55, R77, RZ ;  /* 0x0000004d3737e210 */ /* 0x000fe20007ffe0ff */
[----:B------:R-:W-:Y:S01]  /*1310*/  @!P2 IMAD R62, R71, R50, RZ ;  /* 0x00000032473ea224 */ /* 0x000fe200078e02ff */
[----:B------:R-:W-:Y:S01]  /*1320*/  @!P6 LEA R48, P4, R54, R48, 0x2 ;  /* 0x000000303630e211 */ /* 0x000fe200078810ff */
[----:B------:R-:W-:Y:S01]  /*1330*/  @!P1 IMAD.WIDE.U32 R46, R65, R46, R52 ;  /* 0x0000002e412e9225 */ /* 0x000fe200078e0034 */
[----:B------:R-:W-:-:S02]  /*1340*/  @!P2 MOV R52, R120 ;  /* 0x000000780034a202 */ /* 0x000fc40000000f00 */
[----:B------:R-:W-:Y:S02]  /*1350*/  @!P2 MOV R53, R123 ;  /* 0x0000007b0035a202 */ /* 0x000fe40000000f00 */
[----:B------:R-:W-:Y:S01]  /*1360*/  @!P6 LEA.HI.X R49, R54, R49, R55, 0x2, P4 ;  /* 0x000000313631e211 */ /* 0x000fe200020f1437 */
[----:B------:R-:W-:Y:S01]  /*1370*/  @!P2 IMAD R55, R67, R51, R62 ;  /* 0x000000334337a224 */ /* 0x000fe200078e023e */
[----:B------:R-:W-:Y:S01]  /*1380*/  @!P1 IADD3 R47, PT, PT, R47, R63, RZ ;  /* 0x0000003f2f2f9210 */ /* 0x000fe20007ffe0ff */
[----:B------:R-:W-:Y:S01]  /*1390*/  @!P2 IMAD.WIDE.U32 R50, R67, R50, R52 ;  /* 0x000000324332a225 */ /* 0x000fe200078e0034 */
[----:B0-----:R-:W-:-:S04]  /*13a0*/  @!P1 LEA R44, P4, R46, R44, 0x2 ;  /* 0x0000002c2e2c9211 */ /* 0x001fc800078810ff */
[----:B------:R-:W-:Y:S01]  /*13b0*/  @!P1 LEA.HI.X R45, R46, R45, R47, 0x2, P4 ;  /* 0x0000002d2e2d9211 */ /* 0x000fe200020f142f */
[----:B----4-:R-:W-:Y:S01]  /*13c0*/  @!P3 IMAD R47, R73, R40, RZ ;  /* 0x00000028492fb224 */ /* 0x010fe200078e02ff */
[----:B------:R-:W-:Y:S02]  /*13d0*/  @!P2 IADD3 R46, PT, PT, R51, R55, RZ ;  /* 0x00000037332ea210 */ /* 0x000fe40007ffe0ff */
[----:B-1----:R-:W-:Y:S01]  /*13e0*/  @!P2 LEA R42, P4, R50, R42, 0x2 ;  /* 0x0000002a322aa211 */ /* 0x002fe200078810ff */
[----:B------:R-:W-:Y:S01]  /*13f0*/  @!P3 IMAD R53, R64, R41, R47 ;  /* 0x000000294035b224 */ /* 0x000fe200078e022f */
[----:B------:R-:W-:Y:S02]  /*1400*/  IADD3 R73, PT, PT, R39, 0x190, RZ ;  /* 0x0000019027497810 */ /* 0x000fe40007ffe0ff */
[----:B------:R-:W-:Y:S02]  /*1410*/  @!P2 LEA.HI.X R43, R50, R43, R46, 0x2, P4 ;  /* 0x0000002b322ba211 */ /* 0x000fe400020f142e */
[----:B------:R-:W0:Y:S01]  /*1420*/  @!P3 LDC.64 R46, c[0x0][0x390] ;  /* 0x0000e400ff2ebb82 */ /* 0x000e220000000a00 */
[----:B------:R-:W-:-:S02]  /*1430*/  @!P3 MOV R50, R120 ;  /* 0x000000780032b202 */ /* 0x000fc40000000f00 */
[----:B------:R-:W-:Y:S02]  /*1440*/  @!P3 MOV R51, R123 ;  /* 0x0000007b0033b202 */ /* 0x000fe40000000f00 */
[----:B------:R-:W-:Y:S02]  /*1450*/  ISETP.GE.U32.AND P4, PT, R73, UR4, PT ;  /* 0x0000000449007c0c */ /* 0x000fe4000bf86070 */
[----:B------:R-:W-:Y:S01]  /*1460*/  SHF.R.S32.HI R71, RZ, 0x1f, R73 ;  /* 0x0000001fff477819 */ /* 0x000fe20000011449 */
[----:B------:R-:W-:Y:S01]  /*1470*/  @!P3 IMAD.WIDE.U32 R50, R64, R40, R50 ;  /* 0x000000284032b225 */ /* 0x000fe200078e0032 */
[----:B------:R-:W-:Y:S01]  /*1480*/  CS2R R62, SRZ ;  /* 0x00000000003e7805 */ /* 0x000fe2000001ff00 */
[----:B------:R-:W1:Y:S01]  /*1490*/  @!P5 LDC.64 R40, c[0x0][0x390] ;  /* 0x0000e400ff28db82 */ /* 0x000e620000000a00 */
[----:B------:R-:W-:Y:S01]  /*14a0*/  ISETP.GE.AND.EX P4, PT, R71, UR5, PT, P4 ;  /* 0x0000000547007c0c */ /* 0x000fe2000bf86340 */
[----:B---3--:R-:W-:Y:S01]  /*14b0*/  @!P5 IMAD R75, R75, R36, RZ ;  /* 0x000000244b4bd224 */ /* 0x008fe200078e02ff */
[----:B------:R-:W-:-:S02]  /*14c0*/  CS2R R64, SRZ ;  /* 0x0000000000407805 */ /* 0x000fc4000001ff00 */
[----:B------:R-:W-:Y:S01]  /*14d0*/  CS2R R66, SRZ ;  /* 0x0000000000427805 */ /* 0x000fe2000001ff00 */
[----:B------:R3:W4:Y:S01]  /*14e0*/  @!P6 LDG.E.64 R62, desc[UR6][R48.64] ;  /* 0x00000006303ee981 */ /* 0x000722000c1e1b00 */
[----:B------:R-:W-:Y:S01]  /*14f0*/  @!P5 IMAD R69, R38, R37, R75 ;  /* 0x000000252645d224 */ /* 0x000fe200078e024b */
[C---:B------:R-:W-:Y:S02]  /*1500*/  IADD3 R75, PT, PT, R39.reuse, 0x1a0, RZ ;  /* 0x000001a0274b7810 */ /* 0x040fe40007ffe0ff */
[----:B------:R-:W-:Y:S01]  /*1510*/  IADD3 R55, PT, PT, R39, 0x1b0, RZ ;  /* 0x000001b027377810 */ /* 0x000fe20007ffe0ff */
[----:B------:R5:W4:Y:S01]  /*1520*/  @!P1 LDG.E.64 R64, desc[UR6][R44.64] ;  /* 0x000000062c409981 */ /* 0x000b22000c1e1b00 */
[----:B------:R-:W-:-:S03]  /*1530*/  ISETP.GE.U32.AND P1, PT, R75, UR4, PT ;  /* 0x000000044b007c0c */ /* 0x000fc6000bf26070 */
[----:B------:R5:W4:Y:S01]  /*1540*/  @!P2 LDG.E.64 R66, desc[UR6][R42.64] ;  /* 0x000000062a42a981 */ /* 0x000b22000c1e1b00 */
[----:B---3--:R-:W-:Y:S02]  /*1550*/  @!P5 MOV R48, R120 ;  /* 0x000000780030d202 */ /* 0x008fe40000000f00 */
[----:B------:R-:W-:Y:S02]  /*1560*/  @!P5 MOV R49, R123 ;  /* 0x0000007b0031d202 */ /* 0x000fe40000000f00 */
[----:B------:R-:W-:Y:S02]  /*1570*/  SHF.R.S32.HI R79, RZ, 0x1f, R75 ;  /* 0x0000001fff4f7819 */ /* 0x000fe4000001144b */
[----:B------:R-:W-:Y:S01]  /*1580*/  ISETP.GE.U32.AND P2, PT, R55, UR4, PT ;  /* 0x0000000437007c0c */ /* 0x000fe2000bf46070 */
[----:B------:R-:W-:Y:S01]  /*1590*/  @!P5 IMAD.WIDE.U32 R48, R38, R36, R48 ;  /* 0x000000242630d225 */ /* 0x000fe200078e0030 */
[----:B------:R-:W-:Y:S01]  /*15a0*/  SHF.R.S32.HI R81, RZ, 0x1f, R55 ;  /* 0x0000001fff517819 */ /* 0x000fe20000011437 */
[----:B------:R-:W3:Y:S01]  /*15b0*/  @!P4 LDC.64 R36, c[0x0][0x3e0] ;  /* 0x0000f800ff24cb82 */ /* 0x000ee20000000a00 */
[----:B------:R-:W-:-:S02]  /*15c0*/  ISETP.GE.AND.EX P1, PT, R79, UR5, PT, P1 ;  /* 0x000000054f007c0c */ /* 0x000fc4000bf26310 */
[----:B------:R-:W-:Y:S02]  /*15d0*/  ISETP.GE.AND.EX P2, PT, R81, UR5, PT, P2 ;  /* 0x0000000551007c0c */ /* 0x000fe4000bf46320 */
[----:B------:R-:W-:Y:S02]  /*15e0*/  @!P3 IADD3 R38, PT, PT, R51, R53, RZ ;  /* 0x000000353326b210 */ /* 0x000fe40007ffe0ff */
[C---:B0-----:R-:W-:Y:S01]  /*15f0*/  @!P3 LEA R46, P6, R50.reuse, R46, 0x2 ;  /* 0x0000002e322eb211 */ /* 0x041fe200078c10ff */
[----:B------:R-:W0:Y:S03]  /*1600*/  @!P4 LDC.64 R52, c[0x0][0x390] ;  /* 0x0000e400ff34cb82 */ /* 0x000e260000000a00 */
[----:B------:R-:W-:Y:S02]  /*1610*/  @!P3 LEA.HI.X R47, R50, R47, R38, 0x2, P6 ;  /* 0x0000002f322fb211 */ /* 0x000fe400030f1426 */
[----:B------:R-:W-:-:S02]  /*1620*/  @!P5 IADD3 R38, PT, PT, R49, R69, RZ ;  /* 0x000000453126d210 */ /* 0x000fc40007ffe0ff */
[C---:B-1----:R-:W-:Y:S01]  /*1630*/  @!P5 LEA R40, P6, R48.reuse, R40, 0x2 ;  /* 0x000000283028d211 */ /* 0x042fe200078c10ff */
[----:B-----5:R-:W1:Y:S01]  /*1640*/  @!P1 LDC.64 R44, c[0x0][0x3e0] ;  /* 0x0000f800ff2c9b82 */ /* 0x020e620000000a00 */
[----:B------:R-:W-:Y:S02]  /*1650*/  IADD3 R54, PT, PT, R39, 0x1d0, RZ ;  /* 0x000001d027367810 */ /* 0x000fe40007ffe0ff */
[----:B------:R-:W-:Y:S02]  /*1660*/  CS2R R68, SRZ ;  /* 0x0000000000447805 */ /* 0x000fe4000001ff00 */
[----:B------:R-:W-:-:S03]  /*1670*/  @!P5 LEA.HI.X R41, R48, R41, R38, 0x2, P6 ;  /* 0x000000293029d211 */ /* 0x000fc600030f1426 */
[----:B------:R-:W5:Y:S01]  /*1680*/  @!P2 LDC.64 R38, c[0x0][0x3e0] ;  /* 0x0000f800ff26ab82 */ /* 0x000f620000000a00 */
[----:B------:R0:W4:Y:S01]  /*1690*/  @!P3 LDG.E.64 R68, desc[UR6][R46.64] ;  /* 0x000000062e44b981 */ /* 0x000122000c1e1b00 */
[----:B------:R-:W-:Y:S01]  /*16a0*/  ISETP.GE.U32.AND P3, PT, R54, UR4, PT ;  /* 0x0000000436007c0c */ /* 0x000fe2000bf66070 */
[----:B---3--:R-:W-:Y:S01]  /*16b0*/  @!P4 IMAD R42, R71, R36, RZ ;  /* 0x00000024472ac224 */ /* 0x008fe200078e02ff */
[----:B------:R-:W-:Y:S02]  /*16c0*/  SHF.R.S32.HI R77, RZ, 0x1f, R54 ;  /* 0x0000001fff4d7819 */ /* 0x000fe40000011436 */
[----:B------:R-:W-:Y:S02]  /*16d0*/  CS2R R70, SRZ ;  /* 0x0000000000467805 */ /* 0x000fe4000001ff00 */
[----:B------:R-:W-:Y:S02]  /*16e0*/  @!P4 MOV R50, R120 ;  /* 0x000000780032c202 */ /* 0x000fe40000000f00 */
[----:B------:R-:W-:Y:S01]  /*16f0*/  @!P4 MOV R51, R123 ;  /* 0x0000007b0033c202 */ /* 0x000fe20000000f00 */
[----:B------:R-:W3:Y:S01]  /*1700*/  @!P2 LDC.64 R48, c[0x0][0x390] ;  /* 0x0000e400ff30ab82 */ /* 0x000ee20000000a00 */
[----:B------:R-:W-:Y:S01]  /*1710*/  ISETP.GE.AND.EX P3, PT, R77, UR5, PT, P3 ;  /* 0x000000054d007c0c */ /* 0x000fe2000bf66330 */
[C---:B------:R-:W-:Y:S01]  /*1720*/  @!P4 IMAD R37, R73.reuse, R37, R42 ;  /* 0x000000254925c224 */ /* 0x040fe200078e022a */
[----:B------:R-:W-:Y:S01]  /*1730*/  ISETP.GE.U32.AND P6, PT, R116, UR4, PT ;  /* 0x0000000474007c0c */ /* 0x000fe2000bfc6070 */
[----:B------:R-:W-:Y:S01]  /*1740*/  @!P4 IMAD.WIDE.U32 R50, R73, R36, R50 ;  /* 0x000000244932c225 */ /* 0x000fe200078e0032 */
[----:B------:R1:W4:Y:S03]  /*1750*/  @!P5 LDG.E.64 R70, desc[UR6][R40.64] ;  /* 0x000000062846d981 */ /* 0x000326000c1e1b00 */
[----:B------:R-:W3:Y:S01]  /*1760*/  @!P1 LDC.64 R42, c[0x0][0x390] ;  /* 0x0000e400ff2a9b82 */ /* 0x000ee20000000a00 */
[----:B------:R-:W-:-:S02]  /*1770*/  ISETP.GE.AND.EX P5, PT, R13, UR5, PT, P6 ;  /* 0x000000050d007c0c */ /* 0x000fc4000bfa6360 */
[----:B0-----:R-:W-:Y:S02]  /*1780*/  @!P4 IADD3 R46, PT, PT, R51, R37, RZ ;  /* 0x00000025332ec210 */ /* 0x001fe40007ffe0ff */
[C---:B------:R-:W-:Y:S01]  /*1790*/  @!P4 LEA R52, P6, R50.reuse, R52, 0x2 ;  /* 0x000000343234c211 */ /* 0x040fe200078c10ff */
[----:B-1----:R-:W-:Y:S01]  /*17a0*/  @!P1 IMAD R72, R79, R44, RZ ;  /* 0x0000002c4f489224 */ /* 0x002fe200078e02ff */
[----:B------:R-:W-:Y:S01]  /*17b0*/  @!P1 MOV R40, R120 ;  /* 0x0000007800289202 */ /* 0x000fe20000000f00 */
[----:B------:R-:W0:Y:S01]  /*17c0*/  @!P3 LDC.64 R36, c[0x0][0x3e0] ;  /* 0x0000f800ff24bb82 */ /* 0x000e220000000a00 */
[----:B------:R-:W-:Y:S01]  /*17d0*/  @!P4 LEA.HI.X R53, R50, R53, R46, 0x2, P6 ;  /* 0x000000353235c211 */ /* 0x000fe200030f142e */
[----:B-----5:R-:W-:Y:S01]  /*17e0*/  @!P2 IMAD R46, R81, R38, RZ ;  /* 0x00000026512ea224 */ /* 0x020fe200078e02ff */
[----:B------:R-:W-:Y:S01]  /*17f0*/  @!P1 MOV R41, R123 ;  /* 0x0000007b00299202 */ /* 0x000fe20000000f00 */
[----:B------:R-:W-:Y:S01]  /*1800*/  @!P1 IMAD R51, R75, R45, R72 ;  /* 0x0000002d4b339224 */ /* 0x000fe200078e0248 */
[----:B------:R-:W-:Y:S01]  /*1810*/  CS2R R72, SRZ ;  /* 0x0000000000487805 */ /* 0x000fe2000001ff00 */
[----:B------:R-:W-:Y:S01]  /*1820*/  @!P2 IMAD R79, R55, R39, R46 ;  /* 0x00000027374fa224 */ /* 0x000fe200078e022e */
[----:B------:R-:W-:Y:S01]  /*1830*/  @!P2 MOV R46, R120 ;  /* 0x00000078002ea202 */ /* 0x000fe20000000f00 */
[----:B------:R-:W-:Y:S01]  /*1840*/  @!P1 IMAD.WIDE.U32 R44, R75, R44, R40 ;  /* 0x0000002c4b2c9225 */ /* 0x000fe200078e0028 */
[----:B------:R-:W-:Y:S01]  /*1850*/  @!P2 MOV R47, R123 ;  /* 0x0000007b002fa202 */ /* 0x000fe20000000f00 */
[----:B------:R-:W1:Y:S01]  /*1860*/  @!P5 LDC.64 R40, c[0x0][0x3e0] ;  /* 0x0000f800ff28db82 */ /* 0x000e620000000a00 */
[----:B------:R-:W5:Y:S01]  /*1870*/  @!P4 LDG.E.64 R72, desc[UR6][R52.64] ;  /* 0x000000063448c981 */ /* 0x000f62000c1e1b00 */
[----:B------:R-:W-:Y:S01]  /*1880*/  ISETP.GE.U32.AND P4, PT, R115, UR4, PT ;  /* 0x0000000473007c0c */ /* 0x000fe2000bf86070 */
[----:B------:R-:W-:Y:S01]  /*1890*/  @!P2 IMAD.WIDE.U32 R38, R55, R38, R46 ;  /* 0x000000263726a225 */ /* 0x000fe200078e002e */
[----:B------:R-:W-:-:S04]  /*18a0*/  @!P1 IADD3 R45, PT, PT, R45, R51, RZ ;  /* 0x000000332d2d9210 */ /* 0x000fc80007ffe0ff */
[----:B------:R-:W1:Y:S01]  /*18b0*/  @!P3 LDC.64 R46, c[0x0][0x390] ;  /* 0x0000e400ff2ebb82 */ /* 0x000e620000000a00 */
[----:B---3--:R-:W-:Y:S02]  /*18c0*/  @!P1 LEA R42, P6, R44, R42, 0x2 ;  /* 0x0000002a2c2a9211 */ /* 0x008fe400078c10ff */
[----:B------:R-:W-:Y:S02]  /*18d0*/  ISETP.GE.AND.EX P4, PT, R14, UR5, PT, P4 ;  /* 0x000000050e007c0c */ /* 0x000fe4000bf86340 */
[----:B------:R-:W-:Y:S02]  /*18e0*/  CS2R R74, SRZ ;  /* 0x00000000004a7805 */ /* 0x000fe4000001ff00 */
[----:B------:R-:W-:Y:S01]  /*18f0*/  @!P1 LEA.HI.X R43, R44, R43, R45, 0x2, P6 ;  /* 0x0000002b2c2b9211 */ /* 0x000fe200030f142d */
[----:B------:R-:W3:Y:S01]  /*1900*/  @!P5 LDC.64 R50, c[0x0][0x390] ;  /* 0x0000e400ff32db82 */ /* 0x000ee20000000a00 */
[----:B------:R-:W-:-:S03]  /*1910*/  @!P2 IADD3 R39, PT, PT, R39, R79, RZ ;  /* 0x0000004f2727a210 */ /* 0x000fc60007ffe0ff */
[----:B------:R1:W5:Y:S01]  /*1920*/  @!P1 LDG.E.64 R74, desc[UR6][R42.64] ;  /* 0x000000062a4a9981 */ /* 0x000362000c1e1b00 */
[----:B------:R-:W-:Y:S01]  /*1930*/  @!P2 LEA R48, P6, R38, R48, 0x2 ;  /* 0x000000302630a211 */ /* 0x000fe200078c10ff */
[----:B0-----:R-:W-:-:S03]  /*1940*/  @!P3 IMAD R77, R77, R36, RZ ;  /* 0x000000244d4db224 */ /* 0x001fc600078e02ff */
[----:B------:R-:W-:Y:S01]  /*1950*/  @!P2 LEA.HI.X R49, R38, R49, R39, 0x2, P6 ;  /* 0x000000312631a211 */ /* 0x000fe200030f1427 */
[----:B------:R-:W-:Y:S01]  /*1960*/  @!P3 IMAD R77, R54, R37, R77 ;  /* 0x00000025364db224 */ /* 0x000fe200078e024d */
[----:B------:R-:W0:Y:S01]  /*1970*/  @!P4 LDC.64 R38, c[0x0][0x3e0] ;  /* 0x0000f800ff26cb82 */ /* 0x000e220000000a00 */
[----:B-1----:R-:W-:Y:S02]  /*1980*/  @!P3 MOV R42, R120 ;  /* 0x00000078002ab202 */ /* 0x002fe40000000f00 */
[-C--:B------:R-:W-:Y:S01]  /*1990*/  @!P3 MOV R43, R123.reuse ;  /* 0x0000007b002bb202 */ /* 0x080fe20000000f00 */
[----:B------:R-:W-:Y:S01]  /*19a0*/  @!P5 IMAD R44, R13, R40, RZ ;  /* 0x000000280d2cd224 */ /* 0x000fe200078e02ff */
[----:B------:R-:W-:Y:S01]  /*19b0*/  ISETP.GE.U32.AND P1, PT, R114, UR4, PT ;  /* 0x0000000472007c0c */ /* 0x000fe2000bf26070 */
[----:B------:R-:W-:Y:S01]  /*19c0*/  @!P3 IMAD.WIDE.U32 R36, R54, R36, R42 ;  /* 0x000000243624b225 */ /* 0x000fe200078e002a */
[----:B------:R-:W-:Y:S02]  /*19d0*/  @!P5 MOV R42, R120 ;  /* 0x00000078002ad202 */ /* 0x000fe40000000f00 */
[----:B------:R-:W-:Y:S01]  /*19e0*/  @!P5 MOV R43, R123 ;  /* 0x0000007b002bd202 */ /* 0x000fe20000000f00 */
[----:B------:R-:W-:Y:S01]  /*19f0*/  @!P5 IMAD R45, R116, R41, R44 ;  /* 0x00000029742dd224 */ /* 0x000fe200078e022c */
[----:B------:R-:W-:-:S02]  /*1a00*/  ISETP.GE.AND.EX P1, PT, R15, UR5, PT, P1 ;  /* 0x000000050f007c0c */ /* 0x000fc4000bf26310 */
[----:B------:R-:W-:Y:S01]  /*1a10*/  @!P3 IADD3 R37, PT, PT, R37, R77, RZ ;  /* 0x0000004d2525b210 */ /* 0x000fe20007ffe0ff */
[----:B------:R-:W-:Y:S01]  /*1a20*/  @!P5 IMAD.WIDE.U32 R40, R116, R40, R42 ;  /* 0x000000287428d225 */ /* 0x000fe200078e002a */
[----:B------:R-:W-:-:S04]  /*1a30*/  @!P3 LEA R46, P6, R36, R46, 0x2 ;  /* 0x0000002e242eb211 */ /* 0x000fc800078c10ff */
[----:B------:R-:W-:Y:S02]  /*1a40*/  @!P3 LEA.HI.X R47, R36, R47, R37, 0x2, P6 ;  /* 0x0000002f242fb211 */ /* 0x000fe400030f1425 */
[----:B------:R-:W-:Y:S02]  /*1a50*/  @!P5 IADD3 R41, PT, PT, R41, R45, RZ ;  /* 0x0000002d2929d210 */ /* 0x000fe40007ffe0ff */
[C---:B---3--:R-:W-:Y:S01]  /*1a60*/  @!P5 LEA R50, P6, R40.reuse, R50, 0x2 ;  /* 0x000000322832d211 */ /* 0x048fe200078c10ff */
[----:B------:R-:W1:Y:S03]  /*1a70*/  @!P4 LDC.64 R44, c[0x0][0x390] ;  /* 0x0000e400ff2ccb82 */ /* 0x000e660000000a00 */
[----:B------:R-:W-:Y:S02]  /*1a80*/  @!P5 LEA.HI.X R51, R40, R51, R41, 0x2, P6 ;  /* 0x000000332833d211 */ /* 0x000fe400030f1429 */
[----:B------:R-:W-:-:S03]  /*1a90*/  ISETP.GE.U32.AND P6, PT, R112, UR4, PT ;  /* 0x0000000470007c0c */ /* 0x000fc6000bfc6070 */
[----:B------:R-:W3:Y:S01]  /*1aa0*/  @!P1 LDC.64 R36, c[0x0][0x3e0] ;  /* 0x0000f800ff249b82 */ /* 0x000ee20000000a00 */
[----:B------:R-:W-:Y:S01]  /*1ab0*/  ISETP.GE.AND.EX P6, PT, R17, UR5, PT, P6 ;  /* 0x0000000511007c0c */ /* 0x000fe2000bfc6360 */
[----:B0-----:R-:W-:Y:S01]  /*1ac0*/  @!P4 IMAD R40, R14, R38, RZ ;  /* 0x000000260e28c224 */ /* 0x001fe200078e02ff */
[----:B------:R-:W-:-:S03]  /*1ad0*/  @!P4 MOV R41, R123 ;  /* 0x0000007b0029c202 */ /* 0x000fc60000000f00 */
[----:B------:R-:W-:Y:S01]  /*1ae0*/  @!P4 IMAD R53, R115, R39, R40 ;  /* 0x000000277335c224 */ /* 0x000fe200078e0228 */
[----:B------:R-:W-:Y:S01]  /*1af0*/  @!P4 MOV R40, R120 ;  /* 0x000000780028c202 */ /* 0x000fe20000000f00 */
[----:B------:R-:W0:Y:S01]  /*1b00*/  @!P1 LDC.64 R42, c[0x0][0x390] ;  /* 0x0000e400ff2a9b82 */ /* 0x000e220000000a00 */
[----:B------:R-:W-:-:S03]  /*1b10*/  CS2R R76, SRZ ;  /* 0x00000000004c7805 */ /* 0x000fc6000001ff00 */
[----:B------:R-:W-:-:S03]  /*1b20*/  @!P4 IMAD.WIDE.U32 R38, R115, R38, R40 ;  /* 0x000000267326c225 */ /* 0x000fc600078e0028 */
[----:B------:R2:W4:Y:S01]  /*1b30*/  @!P5 LDG.E.64 R76, desc[UR6][R50.64] ;  /* 0x00000006324cd981 */ /* 0x000522000c1e1b00 */
[----:B------:R-:W2:Y:S01]  /*1b40*/  @!P6 LDC.64 R40, c[0x0][0x3e0] ;  /* 0x0000f800ff28eb82 */ /* 0x000ea20000000a00 */
[----:B------:R-:W-:Y:S02]  /*1b50*/  @!P4 IADD3 R39, PT, PT, R39, R53, RZ ;  /* 0x000000352727c210 */ /* 0x000fe40007ffe0ff */
[C---:B-1----:R-:W-:Y:S02]  /*1b60*/  @!P4 LEA R44, P5, R38.reuse, R44, 0x2 ;  /* 0x0000002c262cc211 */ /* 0x042fe400078a10ff */
[----:B------:R-:W-:Y:S02]  /*1b70*/  CS2R R78, SRZ ;  /* 0x00000000004e7805 */ /* 0x000fe4000001ff00 */
[----:B------:R-:W-:Y:S01]  /*1b80*/  @!P4 LEA.HI.X R45, R38, R45, R39, 0x2, P5 ;  /* 0x0000002d262dc211 */ /* 0x000fe200028f1427 */
[----:B---3--:R-:W-:Y:S01]  /*1b90*/  @!P1 IMAD R52, R15, R36, RZ ;  /* 0x000000240f349224 */ /* 0x008fe200078e02ff */
[----:B------:R-:W-:-:S02]  /*1ba0*/  @!P1 MOV R38, R120 ;  /* 0x0000007800269202 */ /* 0x000fc40000000f00 */
[----:B------:R-:W-:Y:S01]  /*1bb0*/  @!P1 MOV R39, R123 ;  /* 0x0000007b00279202 */ /* 0x000fe20000000f00 */
[C---:B------:R-:W-:Y:S01]  /*1bc0*/  @!P1 IMAD R53, R114.reuse, R37, R52 ;  /* 0x0000002572359224 */ /* 0x040fe200078e0234 */
[----:B------:R1:W3:Y:S01]  /*1bd0*/  @!P4 LDG.E.64 R78, desc[UR6][R44.64] ;  /* 0x000000062c4ec981 */ /* 0x0002e2000c1e1b00 */
[----:B------:R-:W-:Y:S01]  /*1be0*/  @!P1 IMAD.WIDE.U32 R36, R114, R36, R38 ;  /* 0x0000002472249225 */ /* 0x000fe200078e0026 */
[----:B------:R-:W-:Y:S02]  /*1bf0*/  ISETP.GE.U32.AND P4, PT, R113, UR4, PT ;  /* 0x0000000471007c0c */ /* 0x000fe4000bf86070 */
[----:B------:R-:W1:Y:S02]  /*1c00*/  @!P6 LDC.64 R38, c[0x0][0x390] ;  /* 0x0000e400ff26eb82 */ /* 0x000e640000000a00 */
[----:B------:R-:W-:Y:S02]  /*1c10*/  @!P1 IADD3 R37, PT, PT, R37, R53, RZ ;  /* 0x0000003525259210 */ /* 0x000fe40007ffe0ff */
[----:B0-----:R-:W-:-:S02]  /*1c20*/  @!P1 LEA R42, P5, R36, R42, 0x2 ;  /* 0x0000002a242a9211 */ /* 0x001fc400078a10ff */
[----:B------:R-:W-:Y:S02]  /*1c30*/  ISETP.GE.AND.EX P4, PT, R16, UR5, PT, P4 ;  /* 0x0000000510007c0c */ /* 0x000fe4000bf86340 */
[----:B------:R-:W-:Y:S01]  /*1c40*/  @!P1 LEA.HI.X R43, R36, R43, R37, 0x2, P5 ;  /* 0x0000002b242b9211 */ /* 0x000fe200028f1425 */
[----:B--2---:R-:W-:Y:S01]  /*1c50*/  @!P6 IMAD R36, R17, R40, RZ ;  /* 0x000000281124e224 */ /* 0x004fe200078e02ff */
[----:B------:R-:W-:-:S03]  /*1c60*/  @!P6 MOV R37, R123 ;  /* 0x0000007b0025e202 */ /* 0x000fc60000000f00 */
[----:B------:R-:W-:Y:S01]  /*1c70*/  @!P6 IMAD R51, R112, R41, R36 ;  /* 0x000000297033e224 */ /* 0x000fe200078e0224 */
[----:B------:R-:W-:Y:S02]  /*1c80*/  @!P6 MOV R36, R120 ;  /* 0x000000780024e202 */ /* 0x000fe40000000f00 */
[----:B------:R-:W-:-:S03]  /*1c90*/  ISETP.GE.U32.AND P5, PT, R111, UR4, PT ;  /* 0x000000046f007c0c */ /* 0x000fc6000bfa6070 */
[----:B------:R-:W-:Y:S02]  /*1ca0*/  @!P6 IMAD.WIDE.U32 R40, R112, R40, R36 ;  /* 0x000000287028e225 */ /* 0x000fe400078e0024 */
[----:B------:R-:W0:Y:S01]  /*1cb0*/  @!P4 LDC.64 R36, c[0x0][0x3e0] ;  /* 0x0000f800ff24cb82 */ /* 0x000e220000000a00 */
[----:B------:R-:W-:Y:S02]  /*1cc0*/  ISETP.GE.AND.EX P5, PT, R18, UR5, PT, P5 ;  /* 0x0000000512007c0c */ /* 0x000fe4000bfa6350 */
[----:B------:R-:W-:Y:S02]  /*1cd0*/  CS2R R80, SRZ ;  /* 0x0000000000507805 */ /* 0x000fe4000001ff00 */
[----:B------:R-:W-:-:S04]  /*1ce0*/  @!P6 IADD3 R41, PT, PT, R41, R51, RZ ;  /* 0x000000332929e210 */ /* 0x000fc80007ffe0ff */
[----:B------:R2:W5:Y:S01]  /*1cf0*/  @!P1 LDG.E.64 R80, desc[UR6][R42.64] ;  /* 0x000000062a509981 */ /* 0x000562000c1e1b00 */
[----:B-1----:R-:W-:-:S04]  /*1d00*/  @!P6 LEA R52, P1, R40, R38, 0x2 ;  /* 0x000000262834e211 */ /* 0x002fc800078210ff */
[----:B------:R-:W1:Y:S01]  /*1d10*/  @!P5 LDC.64 R44, c[0x0][0x3e0] ;  /* 0x0000f800ff2cdb82 */ /* 0x000e620000000a00 */
[----:B------:R-:W-:Y:S02]  /*1d20*/  @!P6 LEA.HI.X R53, R40, R39, R41, 0x2, P1 ;  /* 0x000000272835e211 */ /* 0x000fe400008f1429 */
[----:B------:R-:W-:-:S04]  /*1d30*/  ISETP.GE.U32.AND P1, PT, R110, UR4, PT ;  /* 0x000000046e007c0c */ /* 0x000fc8000bf26070 */
[----:B------:R-:W-:Y:S01]  /*1d40*/  ISETP.GE.AND.EX P1, PT, R19, UR5, PT, P1 ;  /* 0x0000000513007c0c */ /* 0x000fe2000bf26310 */
[----:B--2---:R-:W2:Y:S01]  /*1d50*/  @!P4 LDC.64 R42, c[0x0][0x390] ;  /* 0x0000e400ff2acb82 */ /* 0x004ea20000000a00 */
[----:B0-----:R-:W-:Y:S01]  /*1d60*/  @!P4 IMAD R50, R16, R36, RZ ;  /* 0x000000241032c224 */ /* 0x001fe200078e02ff */
[----:B------:R-:W-:-:S03]  /*1d70*/  @!P4 MOV R51, R123 ;  /* 0x0000007b0033c202 */ /* 0x000fc60000000f00 */
[C---:B------:R-:W-:Y:S01]  /*1d80*/  @!P4 IMAD R37, R113.reuse, R37, R50 ;  /* 0x000000257125c224 */ /* 0x040fe200078e0232 */
[----:B------:R-:W-:Y:S02]  /*1d90*/  @!P4 MOV R50, R120 ;  /* 0x000000780032c202 */ /* 0x000fe40000000f00 */
[----:B------:R-:W0:Y:S03]  /*1da0*/  @!P5 LDC.64 R40, c[0x0][0x390] ;  /* 0x0000e400ff28db82 */ /* 0x000e260000000a00 */
[----:B------:R-:W-:-:S05]  /*1db0*/  @!P4 IMAD.WIDE.U32 R50, R113, R36, R50 ;  /* 0x000000247132c225 */ /* 0x000fca00078e0032 */
[----:B------:R-:W0:Y:S01]  /*1dc0*/  @!P1 LDC.64 R38, c[0x0][0x3e0] ;  /* 0x0000f800ff269b82 */ /* 0x000e220000000a00 */
[----:B------:R-:W-:Y:S01]  /*1dd0*/  @!P4 IADD3 R51, PT, PT, R51, R37, RZ ;  /* 0x000000253333c210 */ /* 0x000fe20007ffe0ff */
[----:B-1----:R-:W-:Y:S01]  /*1de0*/  @!P5 IMAD R54, R18, R44, RZ ;  /* 0x0000002c1236d224 */ /* 0x002fe200078e02ff */
[----:B------:R-:W-:Y:S02]  /*1df0*/  @!P5 MOV R36, R120 ;  /* 0x000000780024d202 */ /* 0x000fe40000000f00 */
[----:B------:R-:W-:Y:S02]  /*1e00*/  @!P5 MOV R37, R123 ;  /* 0x0000007b0025d202 */ /* 0x000fe40000000f00 */
[----:B------:R-:W-:Y:S01]  /*1e10*/  CS2R R82, SRZ ;  /* 0x0000000000527805 */ /* 0x000fe2000001ff00 */
[C---:B------:R-:W-:Y:S02]  /*1e20*/  @!P5 IMAD R55, R111.reuse, R45, R54 ;  /* 0x0000002d6f37d224 */ /* 0x040fe400078e0236 */
[----:B------:R-:W-:-:S02]  /*1e30*/  @!P5 IMAD.WIDE.U32 R44, R111, R44, R36 ;  /* 0x0000002c6f2cd225 */ /* 0x000fc400078e0024 */
[----:B------:R-:W1:Y:S01]  /*1e40*/  @!P1 LDC.64 R36, c[0x0][0x390] ;  /* 0x0000e400ff249b82 */ /* 0x000e620000000a00 */
[----:B------:R-:W5:Y:S01]  /*1e50*/  @!P6 LDG.E.64 R82, desc[UR6][R52.64] ;  /* 0x000000063452e981 */ /* 0x000f62000c1e1b00 */
[C---:B--2---:R-:W-:Y:S02]  /*1e60*/  @!P4 LEA R42, P6, R50.reuse, R42, 0x2 ;  /* 0x0000002a322ac211 */ /* 0x044fe400078c10ff */
[----:B------:R-:W-:Y:S02]  /*1e70*/  CS2R R84, SRZ ;  /* 0x0000000000547805 */ /* 0x000fe4000001ff00 */
[----:B------:R-:W-:Y:S02]  /*1e80*/  @!P5 IADD3 R45, PT, PT, R45, R55, RZ ;  /* 0x000000372d2dd210 */ /* 0x000fe40007ffe0ff */
[----:B------:R-:W-:Y:S02]  /*1e90*/  @!P4 LEA.HI.X R43, R50, R43, R51, 0x2, P6 ;  /* 0x0000002b322bc211 */ /* 0x000fe400030f1433 */
[----:B0-----:R-:W-:-:S03]  /*1ea0*/  @!P5 LEA R40, P6, R44, R40, 0x2 ;  /* 0x000000282c28d211 */ /* 0x001fc600078c10ff */
[----:B------:R0:W2:Y:S01]  /*1eb0*/  @!P4 LDG.E.64 R84, desc[UR6][R42.64] ;  /* 0x000000062a54c981 */ /* 0x0000a2000c1e1b00 */
[----:B------:R-:W-:Y:S01]  /*1ec0*/  @!P5 LEA.HI.X R41, R44, R41, R45, 0x2, P6 ;  /* 0x000000292c29d211 */ /* 0x000fe200030f142d */
[----:B------:R-:W-:Y:S01]  /*1ed0*/  @!P1 IMAD R50, R19, R38, RZ ;  /* 0x0000002613329224 */ /* 0x000fe200078e02ff */
[----:B------:R-:W-:Y:S02]  /*1ee0*/  ISETP.GE.U32.AND P6, PT, R8, UR4, PT ;  /* 0x0000000408007c0c */ /* 0x000fe4000bfc6070 */
[----:B------:R-:W-:Y:S01]  /*1ef0*/  CS2R R86, SRZ ;  /* 0x0000000000567805 */ /* 0x000fe2000001ff00 */
[----:B------:R-:W-:Y:S01]  /*1f00*/  @!P1 IMAD R45, R110, R39, R50 ;  /* 0x000000276e2d9224 */ /* 0x000fe200078e0232 */
[----:B------:R-:W-:Y:S02]  /*1f10*/  ISETP.GE.AND.EX P6, PT, R104, UR5, PT, P6 ;  /* 0x0000000568007c0c */ /* 0x000fe4000bfc6360 */
[----:B0-----:R-:W-:Y:S02]  /*1f20*/  @!P1 MOV R42, R120 ;  /* 0x00000078002a9202 */ /* 0x001fe40000000f00 */
[----:B------:R0:W2:Y:S01]  /*1f30*/  @!P5 LDG.E.64 R86, desc[UR6][R40.64] ;  /* 0x000000062856d981 */ /* 0x0000a2000c1e1b00 */
[----:B------:R-:W-:-:S03]  /*1f40*/  @!P1 MOV R43, R123 ;  /* 0x0000007b002b9202 */ /* 0x000fc60000000f00 */
[----:B------:R-:W-:-:S05]  /*1f50*/  @!P1 IMAD.WIDE.U32 R38, R110, R38, R42 ;  /* 0x000000266e269225 */ /* 0x000fca00078e002a */
[----:B0-----:R-:W0:Y:S01]  /*1f60*/  @!P6 LDC.64 R40, c[0x0][0x390] ;  /* 0x0000e400ff28eb82 */ /* 0x001e220000000a00 */
[----:B------:R-:W-:Y:S02]  /*1f70*/  @!P1 IADD3 R39, PT, PT, R39, R45, RZ ;  /* 0x0000002d27279210 */ /* 0x000fe40007ffe0ff */
[----:B-1----:R-:W-:-:S04]  /*1f80*/  @!P1 LEA R42, P5, R38, R36, 0x2 ;  /* 0x00000024262a9211 */ /* 0x002fc800078a10ff */
[----:B------:R-:W-:Y:S02]  /*1f90*/  @!P1 LEA.HI.X R43, R38, R37, R39, 0x2, P5 ;  /* 0x00000025262b9211 */ /* 0x000fe400028f1427 */
[----:B------:R-:W-:Y:S01]  /*1fa0*/  ISETP.GE.U32.AND P5, PT, R9, UR4, PT ;  /* 0x0000000409007c0c */ /* 0x000fe2000bfa6070 */
[----:B------:R-:W1:Y:S03]  /*1fb0*/  @!P6 LDC.64 R38, c[0x0][0x3e0] ;  /* 0x0000f800ff26eb82 */ /* 0x000e660000000a00 */
[----:B------:R-:W-:-:S13]  /*1fc0*/  ISETP.GE.AND.EX P5, PT, R105, UR5, PT, P5 ;  /* 0x0000000569007c0c */ /* 0x000fda000bfa6350 */
[----:B------:R-:W0:Y:S01]  /*1fd0*/  @!P5 LDC.64 R36, c[0x0][0x3e0] ;  /* 0x0000f800ff24db82 */ /* 0x000e220000000a00 */
[----:B------:R-:W-:Y:S01]  /*1fe0*/  @!P6 MOV R45, R123 ;  /* 0x0000007b002de202 */ /* 0x000fe20000000f00 */
[----:B-1----:R-:W-:-:S04]  /*1ff0*/  @!P6 IMAD R44, R104, R38, RZ ;  /* 0x00000026682ce224 */ /* 0x002fc800078e02ff */
[C---:B------:R-:W-:Y:S01]  /*2000*/  @!P6 IMAD R51, R8.reuse, R39, R44 ;  /* 0x000000270833e224 */ /* 0x040fe200078e022c */
[----:B------:R-:W-:Y:S02]  /*2010*/  @!P6 MOV R44, R120 ;  /* 0x00000078002ce202 */ /* 0x000fe40000000f00 */
[----:B------:R-:W-:Y:S02]  /*2020*/  CS2R R88, SRZ ;  /* 0x0000000000587805 */ /* 0x000fe4000001ff00 */
[----:B------:R-:W-:Y:S01]  /*2030*/  CS2R R90, SRZ ;  /* 0x00000000005a7805 */ /* 0x000fe2000001ff00 */
[----:B------:R-:W-:Y:S02]  /*2040*/  @!P6 IMAD.WIDE.U32 R44, R8, R38, R44 ;  /* 0x00000026082ce225 */ /* 0x000fe400078e002c */
[----:B------:R-:W1:Y:S01]  /*2050*/  @!P5 LDC.64 R38, c[0x0][0x390] ;  /* 0x0000e400ff26db82 */ /* 0x000e620000000a00 */
[----:B------:R0:W2:Y:S01]  /*2060*/  @!P1 LDG.E.64 R88, desc[UR6][R42.64] ;  /* 0x000000062a589981 */ /* 0x0000a2000c1e1b00 */
[----:B------:R-:W-:-:S02]  /*2070*/  ISETP.GE.U32.AND P1, PT, R10, UR4, PT ;  /* 0x000000040a007c0c */ /* 0x000fc4000bf26070 */
[----:B------:R-:W-:Y:S01]  /*2080*/  @!P6 IADD3 R45, PT, PT, R45, R51, RZ ;  /* 0x000000332d2de210 */ /* 0x000fe20007ffe0ff */
[----:B------:R1:W2:Y:S01]  /*2090*/  @!P2 LDG.E.64 R90, desc[UR6][R48.64] ;  /* 0x00000006305aa981 */ /* 0x0002a2000c1e1b00 */
[----:B------:R-:W-:Y:S02]  /*20a0*/  ISETP.GE.AND.EX P1, PT, R106, UR5, PT, P1 ;  /* 0x000000056a007c0c */ /* 0x000fe4000bf26310 */
[----:B0-----:R-:W-:Y:S01]  /*20b0*/  @!P6 LEA R42, P2, R44, R40, 0x2 ;  /* 0x000000282c2ae211 */ /* 0x001fe200078410ff */
[----:B------:R-:W-:-:S03]  /*20c0*/  @!P5 IMAD R40, R105, R36, RZ ;  /* 0x000000246928d224 */ /* 0x000fc600078e02ff */
[----:B------:R-:W-:Y:S01]  /*20d0*/  @!P6 LEA.HI.X R43, R44, R41, R45, 0x2, P2 ;  /* 0x000000292c2be211 */ /* 0x000fe200010f142d */
[----:B------:R-:W-:Y:S01]  /*20e0*/  @!P5 IMAD R37, R9, R37, R40 ;  /* 0x000000250925d224 */ /* 0x000fe200078e0228 */
[----:B------:R-:W-:Y:S02]  /*20f0*/  ISETP.GE.U32.AND P2, PT, R11, UR4, PT ;  /* 0x000000040b007c0c */ /* 0x000fe4000bf46070 */
[----:B------:R-:W-:Y:S02]  /*2100*/  @!P5 MOV R40, R120 ;  /* 0x000000780028d202 */ /* 0x000fe40000000f00 */
[----:B------:R-:W-:Y:S02]  /*2110*/  @!P5 MOV R41, R123 ;  /* 0x0000007b0029d202 */ /* 0x000fe40000000f00 */
[----:B------:R-:W-:Y:S01]  /*2120*/  ISETP.GE.AND.EX P2, PT, R107, UR5, PT, P2 ;  /* 0x000000056b007c0c */ /* 0x000fe2000bf46320 */
[----:B------:R-:W-:Y:S01]  /*2130*/  @!P5 IMAD.WIDE.U32 R40, R9, R36, R40 ;  /* 0x000000240928d225 */ /* 0x000fe200078e0028 */
[----:B------:R-:W-:-:S04]  /*2140*/  CS2R R92, SRZ ;  /* 0x00000000005c7805 */ /* 0x000fc8000001ff00 */
[----:B------:R-:W-:Y:S02]  /*2150*/  @!P5 IADD3 R41, PT, PT, R41, R37, RZ ;  /* 0x000000252929d210 */ /* 0x000fe40007ffe0ff */
[----:B------:R-:W0:Y:S01]  /*2160*/  @!P1 LDC.64 R36, c[0x0][0x3e0] ;  /* 0x0000f800ff249b82 */ /* 0x000e220000000a00 */
[----:B------:R4:W2:Y:S01]  /*2170*/  @!P6 LDG.E.64 R92, desc[UR6][R42.64] ;  /* 0x000000062a5ce981 */ /* 0x0008a2000c1e1b00 */
[----:B-1----:R-:W-:-:S06]  /*2180*/  @!P5 LEA R48, P6, R40, R38, 0x2 ;  /* 0x000000262830d211 */ /* 0x002fcc00078c10ff */
[----:B------:R-:W1:Y:S01]  /*2190*/  @!P2 LDC.64 R44, c[0x0][0x3e0] ;  /* 0x0000f800ff2cab82 */ /* 0x000e620000000a00 */
[----:B------:R-:W-:Y:S02]  /*21a0*/  @!P5 LEA.HI.X R49, R40, R39, R41, 0x2, P6 ;  /* 0x000000272831d211 */ /* 0x000fe400030f1429 */
[----:B------:R-:W-:Y:S02]  /*21b0*/  ISETP.GE.U32.AND P6, PT, R12, UR4, PT ;  /* 0x000000040c007c0c */ /* 0x000fe4000bfc6070 */
[----:B------:R-:W-:Y:S02]  /*21c0*/  CS2R R94, SRZ ;  /* 0x00000000005e7805 */ /* 0x000fe4000001ff00 */
[----:B------:R-:W-:Y:S01]  /*21d0*/  ISETP.GE.AND.EX P6, PT, R108, UR5, PT, P6 ;  /* 0x000000056c007c0c */ /* 0x000fe2000bfc6360 */
[----:B------:R-:W3:Y:S03]  /*21e0*/  @!P1 LDC.64 R40, c[0x0][0x390] ;  /* 0x0000e400ff289b82 */ /* 0x000ee60000000a00 */
[----:B------:R0:W2:Y:S05]  /*21f0*/  @!P5 LDG.E.64 R94, desc[UR6][R48.64] ;  /* 0x00000006305ed981 */ /* 0x0000aa000c1e1b00 */
[----:B----4-:R-:W4:Y:S01]  /*2200*/  @!P2 LDC.64 R42, c[0x0][0x390] ;  /* 0x0000e400ff2aab82 */ /* 0x010f220000000a00 */
[----:B0-----:R-:W-:Y:S01]  /*2210*/  @!P1 IMAD R50, R106, R36, RZ ;  /* 0x000000246a329224 */ /* 0x001fe200078e02ff */
[----:B------:R-:W-:-:S02]  /*2220*/  @!P1 MOV R48, R120 ;  /* 0x0000007800309202 */ /* 0x000fc40000000f00 */
[----:B------:R-:W-:-:S04]  /*2230*/  @!P1 MOV R49, R123 ;  /* 0x0000007b00319202 */ /* 0x000fc80000000f00 */
[----:B------:R-:W0:Y:S01]  /*2240*/  @!P6 LDC.64 R38, c[0x0][0x3e0] ;  /* 0x0000f800ff26eb82 */ /* 0x000e220000000a00 */
[C---:B------:R-:W-:Y:S01]  /*2250*/  @!P1 IMAD R51, R10.reuse, R37, R50 ;  /* 0x000000250a339224 */ /* 0x040fe200078e0232 */
[----:B------:R-:W-:Y:S01]  /*2260*/  @!P2 MOV R37, R123 ;  /* 0x0000007b0025a202 */ /* 0x000fe20000000f00 */
[----:B------:R-:W-:Y:S01]  /*2270*/  @!P1 IMAD.WIDE.U32 R48, R10, R36, R48 ;  /* 0x000000240a309225 */ /* 0x000fe200078e0030 */
[----:B------:R-:W-:-:S03]  /*2280*/  @!P2 MOV R36, R120 ;  /* 0x000000780024a202 */ /* 0x000fc60000000f00 */
[----:B-1----:R-:W-:-:S04]  /*2290*/  @!P2 IMAD R52, R107, R44, RZ ;  /* 0x0000002c6b34a224 */ /* 0x002fc800078e02ff */
[C---:B------:R-:W-:Y:S02]  /*22a0*/  @!P2 IMAD R53, R11.reuse, R45, R52 ;  /* 0x0000002d0b35a224 */ /* 0x040fe400078e0234 */
[----:B------:R-:W-:Y:S02]  /*22b0*/  @!P2 IMAD.WIDE.U32 R44, R11, R44, R36 ;  /* 0x0000002c0b2ca225 */ /* 0x000fe400078e0024 */
[----:B------:R-:W1:Y:S01]  /*22c0*/  @!P6 LDC.64 R36, c[0x0][0x390] ;  /* 0x0000e400ff24eb82 */ /* 0x000e620000000a00 */
[----:B------:R-:W-:Y:S02]  /*22d0*/  @!P1 IADD3 R50, PT, PT, R49, R51, RZ ;  /* 0x0000003331329210 */ /* 0x000fe40007ffe0ff */
[C---:B---3--:R-:W-:Y:S02]  /*22e0*/  @!P1 LEA R40, P5, R48.reuse, R40, 0x2 ;  /* 0x0000002830289211 */ /* 0x048fe400078a10ff */
[----:B------:R-:W-:Y:S02]  /*22f0*/  @!P2 IADD3 R45, PT, PT, R45, R53, RZ ;  /* 0x000000352d2da210 */ /* 0x000fe40007ffe0ff */
[----:B------:R-:W-:-:S02]  /*2300*/  @!P1 LEA.HI.X R41, R48, R41, R50, 0x2, P5 ;  /* 0x0000002930299211 */ /* 0x000fc400028f1432 */
[----:B----4-:R-:W-:Y:S02]  /*2310*/  @!P2 LEA R42, P5, R44, R42, 0x2 ;  /* 0x0000002a2c2aa211 */ /* 0x010fe400078a10ff */
[----:B------:R-:W-:Y:S01]  /*2320*/  CS2R R96, SRZ ;  /* 0x0000000000607805 */ /* 0x000fe2000001ff00 */
[----:B0-----:R-:W-:Y:S01]  /*2330*/  @!P6 IMAD R48, R108, R38, RZ ;  /* 0x000000266c30e224 */ /* 0x001fe200078e02ff */
[----:B------:R-:W-:Y:S02]  /*2340*/  @!P2 LEA.HI.X R43, R44, R43, R45, 0x2, P5 ;  /* 0x0000002b2c2ba211 */ /* 0x000fe400028f142d */
[----:B------:R-:W-:Y:S02]  /*2350*/  @!P6 MOV R44, R120 ;  /* 0x00000078002ce202 */ /* 0x000fe40000000f00 */
[----:B------:R-:W-:Y:S02]  /*2360*/  CS2R R98, SRZ ;  /* 0x0000000000627805 */ /* 0x000fe4000001ff00 */
[----:B------:R-:W-:Y:S01]  /*2370*/  @!P6 MOV R45, R123 ;  /* 0x0000007b002de202 */ /* 0x000fe20000000f00 */
[C---:B------:R-:W-:Y:S01]  /*2380*/  @!P6 IMAD R39, R12.reuse, R39, R48 ;  /* 0x000000270c27e224 */ /* 0x040fe200078e0230 */
[----:B------:R0:W3:Y:S01]  /*2390*/  @!P1 LDG.E.64 R96, desc[UR6][R40.64] ;  /* 0x0000000628609981 */ /* 0x0000e2000c1e1b00 */
[----:B------:R-:W-:Y:S01]  /*23a0*/  @!P6 IMAD.WIDE.U32 R44, R12, R38, R44 ;  /* 0x000000260c2ce225 */ /* 0x000fe200078e002c */
[----:B------:R-:W-:-:S02]  /*23b0*/  CS2R R100, SRZ ;  /* 0x0000000000647805 */ /* 0x000fc4000001ff00 */
[----:B------:R-:W4:Y:S02]  /*23c0*/  @!P3 LDG.E.64 R98, desc[UR6][R46.64] ;  /* 0x000000062e62b981 */ /* 0x000f24000c1e1b00 */
[----:B------:R-:W-:Y:S02]  /*23d0*/  @!P6 IADD3 R38, PT, PT, R45, R39, RZ ;  /* 0x000000272d26e210 */ /* 0x000fe40007ffe0ff */
[C---:B-1----:R-:W-:Y:S02]  /*23e0*/  @!P6 LEA R36, P1, R44.reuse, R36, 0x2 ;  /* 0x000000242c24e211 */ /* 0x042fe400078210ff */
[----:B------:R-:W-:Y:S01]  /*23f0*/  CS2R R102, SRZ ;  /* 0x0000000000667805 */ /* 0x000fe2000001ff00 */
[----:B------:R-:W4:Y:S01]  /*2400*/  @!P2 LDG.E.64 R100, desc[UR6][R42.64] ;  /* 0x000000062a64a981 */ /* 0x000f22000c1e1b00 */
[----:B------:R-:W-:-:S05]  /*2410*/  @!P6 LEA.HI.X R37, R44, R37, R38, 0x2, P1 ;  /* 0x000000252c25e211 */ /* 0x000fca00008f1426 */
[----:B------:R1:W4:Y:S01]  /*2420*/  @!P6 LDG.E.64 R102, desc[UR6][R36.64] ;  /* 0x000000062466e981 */ /* 0x000322000c1e1b00 */
[----:B------:R-:W-:Y:S01]  /*2430*/  FADD.FTZ R38, R20, R21 ;  /* 0x0000001514267221 */ /* 0x000fe20000010000 */
[----:B0-----:R-:W-:-:S03]  /*2440*/  FADD.FTZ R41, R22, R23 ;  /* 0x0000001716297221 */ /* 0x001fc60000010000 */
[----:B------:R-:W-:Y:S01]  /*2450*/  FADD.FTZ R38, RZ, R38 ;  /* 0x00000026ff267221 */ /* 0x000fe20000010000 */
[----:B------:R-:W-:-:S03]  /*2460*/  FMUL.FTZ R39, R21, R21 ;  /* 0x0000001515277220 */ /* 0x000fc60000410000 */
[----:B------:R-:W-:Y:S01]  /*2470*/  FADD.FTZ R38, R38, R41 ;  /* 0x0000002926267221 */ /* 0x000fe20000010000 */
[----:B-1----:R-:W-:Y:S01]  /*2480*/  FADD.FTZ R37, R76, R77 ;  /* 0x0000004d4c257221 */ /* 0x002fe20000010000 */
[----:B------:R-:W-:-:S03]  /*2490*/  FMUL.FTZ R45, R23, R23 ;  /* 0x00000017172d7220 */ /* 0x000fc60000410000 */
[----:B------:R-:W-:Y:S01]  /*24a0*/  FADD.FTZ R37, R38, R37 ;  /* 0x0000002526257221 */ /* 0x000fe20000010000 */
[----:B------:R-:W-:Y:S01]  /*24b0*/  FFMA.FTZ R39, R20, R20, R39 ;  /* 0x0000001414277223 */ /* 0x000fe20000010027 */
[----:B------:R-:W-:Y:S01]  /*24c0*/  FFMA.FTZ R40, R22, R22, R45 ;  /* 0x0000001616287223 */ /* 0x000fe2000001002d */
[----:B------:R-:W-:Y:S01]  /*24d0*/  FMUL.FTZ R43, R77, R77 ;  /* 0x0000004d4d2b7220 */ /* 0x000fe20000410000 */
[----:B------:R-:W-:Y:S01]  /*24e0*/  FADD.FTZ R38, R78, R79 ;  /* 0x0000004f4e267221 */ /* 0x000fe20000010000 */
[----:B------:R-:W-:-:S03]  /*24f0*/  FADD.FTZ R39, RZ, R39 ;  /* 0x00000027ff277221 */ /* 0x000fc60000010000 */
[----:B------:R-:W-:Y:S01]  /*2500*/  FADD.FTZ R37, R37, R38 ;  /* 0x0000002625257221 */ /* 0x000fe20000010000 */
[----:B------:R-:W-:Y:S01]  /*2510*/  FADD.FTZ R39, R39, R40 ;  /* 0x0000002827277221 */ /* 0x000fe20000010000 */
[----:B------:R-:W-:Y:S01]  /*2520*/  FFMA.FTZ R36, R76, R76, R43 ;  /* 0x0000004c4c247223 */ /* 0x000fe2000001002b */
[----:B------:R-:W-:-:S03]  /*2530*/  FMUL.FTZ R41, R79, R79 ;  /* 0x0000004f4f297220 */ /* 0x000fc60000410000 */
[----:B------:R-:W-:Y:S01]  /*2540*/  FADD.FTZ R36, R39, R36 ;  /* 0x0000002427247221 */ /* 0x000fe20000010000 */
[----:B------:R-:W-:-:S04]  /*2550*/  FFMA.FTZ R41, R78, R78, R41 ;  /* 0x0000004e4e297223 */ /* 0x000fc80000010029 */
[----:B------:R-:W-:Y:S01]  /*2560*/  FADD.FTZ R36, R36, R41 ;  /* 0x0000002924247221 */ /* 0x000fe20000010000 */
[----:B-----5:R-:W-:-:S04]  /*2570*/  FADD.FTZ R38, R80, R81 ;  /* 0x0000005150267221 */ /* 0x020fc80000010000 */
[----:B------:R-:W-:Y:S01]  /*2580*/  FADD.FTZ R37, R37, R38 ;  /* 0x0000002625257221 */ /* 0x000fe20000010000 */
[----:B------:R-:W-:-:S04]  /*2590*/  FMUL.FTZ R39, R81, R81 ;  /* 0x0000005151277220 */ /* 0x000fc80000410000 */
[----:B------:R-:W-:-:S04]  /*25a0*/  FFMA.FTZ R39, R80, R80, R39 ;  /* 0x0000005050277223 */ /* 0x000fc80000010027 */
[----:B------:R-:W-:Y:S01]  /*25b0*/  FADD.FTZ R36, R36, R39 ;  /* 0x0000002724247221 */ /* 0x000fe20000010000 */
[----:B--2---:R-:W-:-:S04]  /*25c0*/  FADD.FTZ R38, R84, R85 ;  /* 0x0000005554267221 */ /* 0x004fc80000010000 */
[----:B------:R-:W-:Y:S01]  /*25d0*/  FADD.FTZ R37, R37, R38 ;  /* 0x0000002625257221 */ /* 0x000fe20000010000 */
[----:B------:R-:W-:Y:S01]  /*25e0*/  FADD.FTZ R38, R82, R83 ;  /* 0x0000005352267221 */ /* 0x000fe20000010000 */
[----:B------:R-:W-:-:S03]  /*25f0*/  FMUL.FTZ R41, R85, R85 ;  /* 0x0000005555297220 */ /* 0x000fc60000410000 */
[----:B------:R-:W-:Y:S01]  /*2600*/  FADD.FTZ R37, R37, R38 ;  /* 0x0000002625257221 */ /* 0x000fe20000010000 */
[----:B------:R-:W-:Y:S01]  /*2610*/  FADD.FTZ R38, R24, R25 ;  /* 0x0000001918267221 */ /* 0x000fe20000010000 */
[----:B------:R-:W-:Y:S01]  /*2620*/  FFMA.FTZ R41, R84, R84, R41 ;  /* 0x0000005454297223 */ /* 0x000fe20000010029 */
        /* <DEDUP_REMOVED lines=33> */
[----:B------:R-:W-:Y:S01]  /*2840*/  FMUL.FTZ R39, R35, R35 ;  /* 0x0000002323277220 */ /* 0x000fe20000410000 */
[----:B------:R-:W-:Y:S01]  /*2850*/  FADD.FTZ R38, R88, R89 ;  /* 0x0000005958267221 */ /* 0x000fe20000010000 */
[----:B------:R-:W-:-:S03]  /*2860*/  FMUL.FTZ R41, R89, R89 ;  /* 0x0000005959297220 */ /* 0x000fc60000410000 */
[----:B------:R-:W-:Y:S01]  /*2870*/  FADD.FTZ R37, R37, R38 ;  /* 0x0000002625257221 */ /* 0x000fe20000010000 */
[----:B------:R-:W-:Y:S01]  /*2880*/  FADD.FTZ R38, R34, R35 ;  /* 0x0000002322267221 */ /* 0x000fe20000010000 */
[----:B------:R-:W-:-:S03]  /*2890*/  FFMA.FTZ R41, R88, R88, R41 ;  /* 0x0000005858297223 */ /* 0x000fc60000010029 */
        /* <DEDUP_REMOVED lines=72> */
[----:B----4-:R-:W-:Y:S01]  /*2d20*/  FMUL.FTZ R41, R99, R99 ;  /* 0x0000006363297220 */ /* 0x010fe20000410000 */
[----:B------:R-:W-:Y:S01]  /*2d30*/  FADD.FTZ R37, R37, R38 ;  /* 0x0000002625257221 */ /* 0x000fe20000010000 */
[----:B------:R-:W-:Y:S01]  /*2d40*/  FADD.FTZ R38, R98, R99 ;  /* 0x0000006362267221 */ /* 0x000fe20000010000 */
[----:B------:R-:W-:Y:S01]  /*2d50*/  FADD.FTZ R36, R36, R39 ;  /* 0x0000002724247221 */ /* 0x000fe20000010000 */
[----:B------:R-:W-:Y:S01]  /*2d60*/  FFMA.FTZ R41, R98, R98, R41 ;  /* 0x0000006262297223 */ /* 0x000fe20000010029 */
[----:B------:R-:W-:Y:S01]  /*2d70*/  FMUL.FTZ R39, R101, R101 ;  /* 0x0000006565277220 */ /* 0x000fe20000410000 */
        /* <DEDUP_REMOVED lines=49> */
.L_x_4060:
[----:B------:R-:W-:Y:S05]  /*3090*/  BSYNC.RECONVERGENT B0 ;  /* 0x0000000000007941 */ /* 0x000fea0003800200 */
.L_x_4059:
        /* <DEDUP_REMOVED lines=39> */
.L_x_4062:
[----:B------:R-:W-:Y:S05]  /*3310*/  BSYNC.RECONVERGENT B0 ;  /* 0x0000000000007941 */ /* 0x000fea0003800200 */
.L_x_4061:
        /* <DEDUP_REMOVED lines=27> */
.L_x_4065:
[----:B------:R-:W3:Y:S04]  /*34d0*/  LDG.E.STRONG.GPU R38, desc[UR6][R36.64] ;  /* 0x0000000624267981 */ /* 0x000ee8000c1ef900 */
[----:B---3--:R-:W-:Y:S01]  /*34e0*/  CCTL.IVALL ;  /* 0x00000000ff00798f */ /* 0x008fe20002000000 */
[----:B------:R-:W-:Y:S05]  /*34f0*/  YIELD ;  /* 0x0000000000007946 */ /* 0x000fea0003800000 */
[----:B------:R-:W-:-:S13]  /*3500*/  ISETP.NE.AND P1, PT, R38, R43, PT ;  /* 0x0000002b2600720c */ /* 0x000fda0003f25270 */
[----:B------:R-:W-:Y:S05]  /*3510*/  @P1 BRA `(.L_x_4065) ;  /* 0xfffffffc00ec1947 */ /* 0x000fea000383ffff */
.L_x_4064:
        /* <DEDUP_REMOVED lines=16> */
.L_x_4067:
        /* <DEDUP_REMOVED lines=62> */
.L_x_4066:
        /* <DEDUP_REMOVED lines=38> */
.L_x_4068:
        /* <DEDUP_REMOVED lines=19> */
.L_x_4069:
        /* <DEDUP_REMOVED lines=9> */
.L_x_4070:
[----:B------:R-:W-:Y:S05]  /*3e20*/  BSYNC.RECONVERGENT B0 ;  /* 0x0000000000007941 */ /* 0x000fea0003800200 */
.L_x_4063:
        /* <DEDUP_REMOVED lines=21> */
[----:B------:R0:W5:Y:S01]  /*3f80*/  LDG.E.U16 R52, desc[UR6][R38.64+0x2] ;  /* 0x0000020626347981 */ /* 0x000162000c1e1500 */
[----:B------:R-:W-:-:S02]  /*3f90*/  HFMA2 R47, -RZ, RZ, 1.875, 0 ;  /* 0x3f800000ff2f7431 */ /* 0x000fc400000001ff */
[----:B----4-:R-:W-:Y:S01]  /*3fa0*/  IMAD R42, R3, UR5, R117 ;  /* 0x00000005032a7c24 */ /* 0x010fe2000f8e0275 */
[----:B------:R-:W-:Y:S01]  /*3fb0*/  BSSY.RECONVERGENT B0, `(.L_x_4071) ;  /* 0x0000710000007945 */ /* 0x000fe20003800200 */
[----:B------:R-:W4:Y:S01]  /*3fc0*/  LDS.64 R36, [UR4+0x88] ;  /* 0x00008804ff247984 */ /* 0x000f220008000a00 */
[----:B------:R-:W0:Y:S02]  /*3fd0*/  LDCU.U8 UR4, c[0x0][0x3fc] ;  /* 0x00007f80ff0477ac */ /* 0x000e240008000000 */
[C---:B-1----:R-:W-:Y:S02]  /*3fe0*/  IADD3 R41, PT, PT, R42.reuse, 0x190, RZ ;  /* 0x000001902a297810 */ /* 0x042fe40007ffe0ff */
[C---:B------:R-:W-:Y:S02]  /*3ff0*/  IADD3 R49, PT, PT, R42.reuse, 0x90, RZ ;  /* 0x000000902a317810 */ /* 0x040fe40007ffe0ff */
[C---:B------:R-:W-:Y:S02]  /*4000*/  IADD3 R51, PT, PT, R42.reuse, 0x10, RZ ;  /* 0x000000102a337810 */ /* 0x040fe40007ffe0ff */
[----:B------:R-:W-:-:S02]  /*4010*/  IADD3 R40, PT, PT, R42, 0x1a0, RZ ;  /* 0x000001a02a287810 */ /* 0x000fc40007ffe0ff */
[----:B------:R-:W-:Y:S02]  /*4020*/  SHF.R.S32.HI R50, RZ, 0x1f, R41 ;  /* 0x0000001fff327819 */ /* 0x000fe40000011429 */
[----:B0-----:R-:W-:Y:S02]  /*4030*/  SHF.R.S32.HI R54, RZ, 0x1f, R51 ;  /* 0x0000001fff367819 */ /* 0x001fe40000011433 */
[----:B------:R-:W-:Y:S01]  /*4040*/  SHF.R.S32.HI R39, RZ, 0x1f, R40 ;  /* 0x0000001fff277819 */ /* 0x000fe20000011428 */
[----:B------:R-:W-:Y:S01]  /*4050*/  UISETP.NE.AND UP0, UPT, UR4, URZ, UPT ;  /* 0x000000ff0400728c */ /* 0x000fe2000bf05270 */
[----:B----4-:R-:W-:Y:S01]  /*4060*/  FMUL.FTZ R38, R36, UR8 ;  /* 0x0000000824267c20 */ /* 0x010fe20008410000 */
[----:B------:R-:W-:-:S03]  /*4070*/  IADD3 R36, PT, PT, R42, 0xf0, RZ ;  /* 0x000000f02a247810 */ /* 0x000fc60007ffe0ff */
[----:B------:R-:W-:-:S04]  /*4080*/  FMUL.FTZ R48, R38, R38 ;  /* 0x0000002626307220 */ /* 0x000fc80000410000 */
[----:B------:R-:W-:-:S05]  /*4090*/  FFMA.FTZ R48, R37, UR8, -R48 ;  /* 0x0000000825307c23 */ /* 0x000fca0008010830 */
[----:B------:R-:W-:-:S13]  /*40a0*/  FSETP.GTU.FTZ.AND P1, PT, R48, RZ, PT ;  /* 0x000000ff3000720b */ /* 0x000fda0003f3c000 */
[----:B------:R-:W0:Y:S02]  /*40b0*/  @P1 LDC R37, c[0x0][0x3a8] ;  /* 0x0000ea00ff251b82 */ /* 0x000e240000000800 */
[----:B0-----:R-:W-:Y:S01]  /*40c0*/  @P1 FADD.FTZ R37, R48, R37 ;  /* 0x0000002530251221 */ /* 0x001fe20000010000 */
[----:B------:R-:W-:-:S03]  /*40d0*/  SHF.R.S32.HI R48, RZ, 0x1f, R49 ;  /* 0x0000001fff307819 */ /* 0x000fc60000011431 */
[----:B------:R0:W1:Y:S02]  /*40e0*/  @P1 MUFU.RSQ R47, R37 ;  /* 0x00000025002f1308 */ /* 0x0000640000001400 */
[----:B0-----:R-:W-:Y:S02]  /*40f0*/  SHF.R.S32.HI R37, RZ, 0x1f, R36 ;  /* 0x0000001fff257819 */ /* 0x001fe40000011424 */
[----:B--2---:R-:W-:Y:S02]  /*4100*/  SHF.L.U32 R45, R45, 0x10, RZ ;  /* 0x000000102d2d7819 */ /* 0x004fe400000006ff */
[----:B---3--:R-:W-:Y:S02]  /*4110*/  SHF.L.U32 R46, R46, 0x10, RZ ;  /* 0x000000102e2e7819 */ /* 0x008fe400000006ff */
[----:B-----5:R-:W-:Y:S02]  /*4120*/  SHF.L.U32 R44, R44, 0x10, RZ ;  /* 0x000000102c2c7819 */ /* 0x020fe400000006ff */
[----:B------:R-:W-:Y:S01]  /*4130*/  SHF.L.U32 R43, R52, 0x10, RZ ;  /* 0x00000010342b7819 */ /* 0x000fe200000006ff */
[----:B-1----:R-:W-:Y:S06]  /*4140*/  BRA.U UP0, `(.L_x_4072) ;  /* 0x0000002d00707547 */ /* 0x002fec000b800000 */
[----:B------:R-:W0:Y:S01]  /*4150*/  LDCU.64 UR4, c[0x0][0x3e8] ;  /* 0x00007d00ff0477ac */ /* 0x000e220008000a00 */
[----:B------:R-:W-:Y:S01]  /*4160*/  SHF.R.S32.HI R52, RZ, 0x1f, R42 ;  /* 0x0000001fff347819 */ /* 0x000fe2000001142a */
[----:B------:R-:W-:Y:S01]  /*4170*/  BSSY.RECONVERGENT B1, `(.L_x_4073) ;  /* 0x0000017000017945 */ /* 0x000fe20003800200 */
[----:B0-----:R-:W-:Y:S02]  /*4180*/  ISETP.GE.U32.AND P1, PT, R42, UR4, PT ;  /* 0x000000042a007c0c */ /* 0x001fe4000bf26070 */
[----:B------:R-:W-:Y:S02]  /*4190*/  ISETP.GE.U32.AND P2, PT, R51, UR4, PT ;  /* 0x0000000433007c0c */ /* 0x000fe4000bf46070 */
[----:B------:R-:W-:Y:S02]  /*41a0*/  ISETP.GE.AND.EX P1, PT, R52, UR5, PT, P1 ;  /* 0x0000000534007c0c */ /* 0x000fe4000bf26310 */
[----:B------:R-:W-:-:S11]  /*41b0*/  ISETP.GE.AND.EX P2, PT, R54, UR5, PT, P2 ;  /* 0x0000000536007c0c */ /* 0x000fd6000bf46320 */
[----:B------:R-:W-:Y:S05]  /*41c0*/  @P1 BRA `(.L_x_4074) ;  /* 0x0000000000441947 */ /* 0x000fea0003800000 */
[----:B------:R-:W0:Y:S01]  /*41d0*/  LDCU.64 UR10, c[0x0][0x3e0] ;  /* 0x00007c00ff0a77ac */ /* 0x000e220008000a00 */
[----:B------:R-:W-:Y:S01]  /*41e0*/  MOV R118, R120 ;  /* 0x0000007800767202 */ /* 0x000fe20000000f00 */
[----:B------:R-:W-:Y:S01]  /*41f0*/  FADD.FTZ R20, -R38, R20 ;  /* 0x0000001426147221 */ /* 0x000fe20000010100 */
[----:B------:R-:W-:Y:S01]  /*4200*/  MOV R119, R123 ;  /* 0x0000007b00777202 */ /* 0x000fe20000000f00 */
[----:B------:R-:W1:Y:S02]  /*4210*/  LDCU.64 UR8, c[0x0][0x380] ;  /* 0x00007000ff0877ac */ /* 0x000e640008000a00 */
[----:B------:R-:W-:-:S04]  /*4220*/  FMUL.FTZ R20, R20, R47 ;  /* 0x0000002f14147220 */ /* 0x000fc80000410000 */
[----:B------:R-:W-:Y:S01]  /*4230*/  FFMA.FTZ R20, R45, R20, R44 ;  /* 0x000000142d147223 */ /* 0x000fe2000001002c */
[----:B0-----:R-:W-:Y:S02]  /*4240*/  IMAD R53, R52, UR10, RZ ;  /* 0x0000000a34357c24 */ /* 0x001fe4000f8e02ff */
[----:B------:R-:W-:-:S04]  /*4250*/  IMAD.WIDE.U32 R118, R42, UR10, R118 ;  /* 0x0000000a2a767c25 */ /* 0x000fc8000f8e0076 */
[----:B------:R-:W-:Y:S01]  /*4260*/  IMAD R53, R42, UR11, R53 ;  /* 0x0000000b2a357c24 */ /* 0x000fe2000f8e0235 */
[----:B-1----:R-:W-:-:S04]  /*4270*/  LEA R52, P1, R118, UR8, 0x2 ;  /* 0x0000000876347c11 */ /* 0x002fc8000f8210ff */
[----:B------:R-:W-:-:S04]  /*4280*/  IADD3 R53, PT, PT, R119, R53, RZ ;  /* 0x0000003577357210 */ /* 0x000fc80007ffe0ff */
[----:B------:R-:W-:Y:S01]  /*4290*/  LEA.HI.X R53, R118, UR9, R53, 0x2, P1 ;  /* 0x0000000976357c11 */ /* 0x000fe200088f1435 */
[----:B------:R-:W-:-:S04]  /*42a0*/  FADD.FTZ R118, -R38, R21 ;  /* 0x0000001526767221 */ /* 0x000fc80000010100 */
[----:B------:R-:W-:-:S04]  /*42b0*/  FMUL.FTZ R21, R118, R47 ;  /* 0x0000002f76157220 */ /* 0x000fc80000410000 */
[----:B------:R-:W-:-:S05]  /*42c0*/  FFMA.FTZ R21, R46, R21, R43 ;  /* 0x000000152e157223 */ /* 0x000fca000001002b */
[----:B------:R0:W-:Y:S02]  /*42d0*/  STG.E.64 desc[UR6][R52.64], R20 ;  /* 0x0000001434007986 */ /* 0x0001e4000c101b06 */
.L_x_4074:
[----:B------:R-:W-:Y:S05]  /*42e0*/  BSYNC.RECONVERGENT B1 ;  /* 0x0000000000017941 */ /* 0x000fea0003800200 */
.L_x_4073:
[----:B------:R-:W-:Y:S04]  /*42f0*/  BSSY.RECONVERGENT B1, `(.L_x_4075) ;  /* 0x0000013000017945 */ /* 0x000fe80003800200 */
[----:B------:R-:W-:Y:S05]  /*4300*/  @P2 BRA `(.L_x_4076) ;  /* 0x0000000000442947 */ /* 0x000fea0003800000 */
[----:B------:R-:W1:Y:S01]  /*4310*/  LDCU.64 UR8, c[0x0][0x3e0] ;  /* 0x00007c00ff0877ac */ /* 0x000e620008000a00 */
[----:B0-----:R-:W-:Y:S01]  /*4320*/  MOV R20, R120 ;  /* 0x0000007800147202 */ /* 0x001fe20000000f00 */
[----:B------:R-:W-:Y:S01]  /*4330*/  FADD.FTZ R22, -R38, R22 ;  /* 0x0000001626167221 */ /* 0x000fe20000010100 */
[----:B------:R-:W-:Y:S01]  /*4340*/  MOV R21, R123 ;  /* 0x0000007b00157202 */ /* 0x000fe20000000f00 */
[----:B------:R-:W0:Y:S01]  /*4350*/  LDCU.64 UR10, c[0x0][0x380] ;  /* 0x00007000ff0a77ac */ /* 0x000e220008000a00 */
[----:B-1----:R-:W-:Y:S02]  /*4360*/  IMAD R54, R54, UR8, RZ ;  /* 0x0000000836367c24 */ /* 0x002fe4000f8e02ff */
[----:B------:R-:W-:-:S04]  /*4370*/  IMAD.WIDE.U32 R20, R51, UR8, R20 ;  /* 0x0000000833147c25 */ /* 0x000fc8000f8e0014 */
[----:B------:R-:W-:Y:S01]  /*4380*/  IMAD R53, R51, UR9, R54 ;  /* 0x0000000933357c24 */ /* 0x000fe2000f8e0236 */
[----:B0-----:R-:W-:Y:S01]  /*4390*/  LEA R52, P1, R20, UR10, 0x2 ;  /* 0x0000000a14347c11 */ /* 0x001fe2000f8210ff */
[----:B------:R-:W-:-:S03]  /*43a0*/  FADD.FTZ R54, -R38, R23 ;  /* 0x0000001726367221 */ /* 0x000fc60000010100 */
[----:B------:R-:W-:Y:S01]  /*43b0*/  IADD3 R53, PT, PT, R21, R53, RZ ;  /* 0x0000003515357210 */ /* 0x000fe20007ffe0ff */
[----:B------:R-:W-:-:S03]  /*43c0*/  FMUL.FTZ R21, R54, R47 ;  /* 0x0000002f36157220 */ /* 0x000fc60000410000 */
[----:B------:R-:W-:Y:S01]  /*43d0*/  LEA.HI.X R53, R20, UR11, R53, 0x2, P1 ;  /* 0x0000000b14357c11 */ /* 0x000fe200088f1435 */
[----:B------:R-:W-:Y:S01]  /*43e0*/  FMUL.FTZ R20, R22, R47 ;  /* 0x0000002f16147220 */ /* 0x000fe20000410000 */
[----:B------:R-:W-:-:S03]  /*43f0*/  FFMA.FTZ R21, R46, R21, R43 ;  /* 0x000000152e157223 */ /* 0x000fc6000001002b */
[----:B------:R-:W-:-:S05]  /*4400*/  FFMA.FTZ R20, R45, R20, R44 ;  /* 0x000000142d147223 */ /* 0x000fca000001002c */
[----:B------:R1:W-:Y:S02]  /*4410*/  STG.E.64 desc[UR6][R52.64], R20 ;  /* 0x0000001434007986 */ /* 0x0003e4000c101b06 */
.L_x_4076:
[----:B------:R-:W-:Y:S05]  /*4420*/  BSYNC.RECONVERGENT B1 ;  /* 0x0000000000017941 */ /* 0x000fea0003800200 */
.L_x_4075:
[----:B------:R-:W-:Y:S01]  /*4430*/  ISETP.GE.U32.AND P5, PT, R116, UR4, PT ;  /* 0x0000000474007c0c */ /* 0x000fe2000bfa6070 */
[----:B------:R-:W-:Y:S01]  /*4440*/  BSSY.RECONVERGENT B1, `(.L_x_4077) ;  /* 0x0000020000017945 */ /* 0x000fe20003800200 */
[----:B01----:R-:W-:Y:S02]  /*4450*/  IADD3 R52, PT, PT, R42, 0x70, RZ ;  /* 0x000000702a347810 */ /* 0x003fe40007ffe0ff */
[----:B------:R-:W-:Y:S02]  /*4460*/  ISETP.GE.AND.EX P5, PT, R13, UR5, PT, P5 ;  /* 0x000000050d007c0c */ /* 0x000fe4000bfa6350 */
[----:B------:R-:W-:Y:S02]  /*4470*/  ISETP.GE.U32.AND P2, PT, R115, UR4, PT ;  /* 0x0000000473007c0c */ /* 0x000fe4000bf46070 */
[----:B------:R-:W-:Y:S02]  /*4480*/  ISETP.GE.U32.AND P1, PT, R114, UR4, PT ;  /* 0x0000000472007c0c */ /* 0x000fe4000bf26070 */
[----:B------:R-:W-:-:S02]  /*4490*/  ISETP.GE.U32.AND P6, PT, R113, UR4, PT ;  /* 0x0000000471007c0c */ /* 0x000fc4000bfc6070 */
[----:B------:R-:W-:Y:S02]  /*44a0*/  ISETP.GE.U32.AND P3, PT, R112, UR4, PT ;  /* 0x0000000470007c0c */ /* 0x000fe4000bf66070 */
[----:B------:R-:W-:Y:S02]  /*44b0*/  ISETP.GE.U32.AND P4, PT, R52, UR4, PT ;  /* 0x0000000434007c0c */ /* 0x000fe4000bf86070 */
        /* <DEDUP_REMOVED lines=15> */
[----:B------:R-:W-:Y:S01]  /*45b0*/  IMAD R23, R116, UR9, R23 ;  /* 0x0000000974177c24 */ /* 0x000fe2000f8e0217 */
[----:B-1----:R-:W-:-:S04]  /*45c0*/  LEA R22, P5, R20, UR10, 0x2 ;  /* 0x0000000a14167c11 */ /* 0x002fc8000f8a10ff */
[----:B------:R-:W-:Y:S01]  /*45d0*/  IADD3 R23, PT, PT, R21, R23, RZ ;  /* 0x0000001715177210 */ /* 0x000fe20007ffe0ff */
[----:B------:R-:W-:-:S03]  /*45e0*/  FMUL.FTZ R21, R54, R47 ;  /* 0x0000002f36157220 */ /* 0x000fc60000410000 */
[----:B------:R-:W-:Y:S01]  /*45f0*/  LEA.HI.X R23, R20, UR11, R23, 0x2, P5 ;  /* 0x0000000b14177c11 */ /* 0x000fe2000a8f1417 */
[----:B------:R-:W-:Y:S01]  /*4600*/  FMUL.FTZ R20, R76, R47 ;  /* 0x0000002f4c147220 */ /* 0x000fe20000410000 */
[----:B------:R-:W-:-:S03]  /*4610*/  FFMA.FTZ R21, R46, R21, R43 ;  /* 0x000000152e157223 */ /* 0x000fc6000001002b */
[----:B------:R-:W-:-:S05]  /*4620*/  FFMA.FTZ R20, R45, R20, R44 ;  /* 0x000000142d147223 */ /* 0x000fca000001002c */
[----:B------:R0:W-:Y:S02]  /*4630*/  STG.E.64 desc[UR6][R22.64], R20 ;  /* 0x0000001416007986 */ /* 0x0001e4000c101b06 */
.L_x_4078:
[----:B------:R-:W-:Y:S05]  /*4640*/  BSYNC.RECONVERGENT B1 ;  /* 0x0000000000017941 */ /* 0x000fea0003800200 */
.L_x_4077:
[----:B------:R-:W-:Y:S01]  /*4650*/  BSSY.RECONVERGENT B1, `(.L_x_4079) ;  /* 0x0000015000017945 */ /* 0x000fe20003800200 */
[C---:B0-----:R-:W-:Y:S02]  /*4660*/  IADD3 R23, PT, PT, R42.reuse, 0xa0, RZ ;  /* 0x000000a02a177810 */ /* 0x041fe40007ffe0ff */
[----:B------:R-:W-:Y:S01]  /*4670*/  IADD3 R22, PT, PT, R42, 0xb0, RZ ;  /* 0x000000b02a167810 */ /* 0x000fe20007ffe0ff */
[----:B------:R-:W-:Y:S06]  /*4680*/  @P2 BRA `(.L_x_4080) ;  /* 0x0000000000442947 */ /* 0x000fec0003800000 */
        /* <DEDUP_REMOVED lines=17> */
.L_x_4080:
[----:B------:R-:W-:Y:S05]  /*47a0*/  BSYNC.RECONVERGENT B1 ;  /* 0x0000000000017941 */ /* 0x000fea0003800200 */
.L_x_4079:
[----:B------:R-:W-:Y:S04]  /*47b0*/  BSSY.RECONVERGENT B1, `(.L_x_4081) ;  /* 0x0000013000017945 */ /* 0x000fe80003800200 */
[----:B------:R-:W-:Y:S05]  /*47c0*/  @P1 BRA `(.L_x_4082) ;  /* 0x0000000000441947 */ /* 0x000fea0003800000 */
[----:B------:R-:W1:Y:S01]  /*47d0*/  LDCU.64 UR8, c[0x0][0x3e0] ;  /* 0x00007c00ff0877ac */ /* 0x000e620008000a00 */
[----:B0-----:R-:W-:Y:S01]  /*47e0*/  MOV R20, R120 ;  /* 0x0000007800147202 */ /* 0x001fe20000000f00 */
[C---:B------:R-:W-:Y:S01]  /*47f0*/  FADD.FTZ R80, -R38.reuse, R80 ;  /* 0x0000005026507221 */ /* 0x040fe20000010100 */
[----:B------:R-:W-:Y:S01]  /*4800*/  MOV R21, R123 ;  /* 0x0000007b00157202 */ /* 0x000fe20000000f00 */
[----:B------:R-:W0:Y:S01]  /*4810*/  LDCU.64 UR10, c[0x0][0x380] ;  /* 0x00007000ff0a77ac */ /* 0x000e220008000a00 */
[----:B------:R-:W-:Y:S01]  /*4820*/  FADD.FTZ R76, -R38, R81 ;  /* 0x00000051264c7221 */ /* 0x000fe20000010100 */
[----:B------:R-:W-:Y:S01]  /*4830*/  FMUL.FTZ R80, R80, R47 ;  /* 0x0000002f50507220 */ /* 0x000fe20000410000 */
[----:B-1----:R-:W-:Y:S02]  /*4840*/  IMAD R53, R15, UR8, RZ ;  /* 0x000000080f357c24 */ /* 0x002fe4000f8e02ff */
[----:B------:R-:W-:-:S04]  /*4850*/  IMAD.WIDE.U32 R20, R114, UR8, R20 ;  /* 0x0000000872147c25 */ /* 0x000fc8000f8e0014 */
[----:B------:R-:W-:Y:S01]  /*4860*/  IMAD R53, R114, UR9, R53 ;  /* 0x0000000972357c24 */ /* 0x000fe2000f8e0235 */
[----:B0-----:R-:W-:-:S04]  /*4870*/  LEA R54, P1, R20, UR10, 0x2 ;  /* 0x0000000a14367c11 */ /* 0x001fc8000f8210ff */
[----:B------:R-:W-:Y:S01]  /*4880*/  IADD3 R53, PT, PT, R21, R53, RZ ;  /* 0x0000003515357210 */ /* 0x000fe20007ffe0ff */
[----:B------:R-:W-:-:S03]  /*4890*/  FMUL.FTZ R21, R76, R47 ;  /* 0x0000002f4c157220 */ /* 0x000fc60000410000 */
[----:B------:R-:W-:Y:S01]  /*48a0*/  LEA.HI.X R55, R20, UR11, R53, 0x2, P1 ;  /* 0x0000000b14377c11 */ /* 0x000fe200088f1435 */
[----:B------:R-:W-:Y:S01]  /*48b0*/  FFMA.FTZ R20, R45, R80, R44 ;  /* 0x000000502d147223 */ /* 0x000fe2000001002c */
[----:B------:R-:W-:-:S05]  /*48c0*/  FFMA.FTZ R21, R46, R21, R43 ;  /* 0x000000152e157223 */ /* 0x000fca000001002b */
[----:B------:R1:W-:Y:S02]  /*48d0*/  STG.E.64 desc[UR6][R54.64], R20 ;  /* 0x0000001436007986 */ /* 0x0003e4000c101b06 */
.L_x_4082:
[----:B------:R-:W-:Y:S05]  /*48e0*/  BSYNC.RECONVERGENT B1 ;  /* 0x0000000000017941 */ /* 0x000fea0003800200 */
.L_x_4081:
        /* <DEDUP_REMOVED lines=19> */
.L_x_4084:
[----:B------:R-:W-:Y:S05]  /*4a20*/  BSYNC.RECONVERGENT B1 ;  /* 0x0000000000017941 */ /* 0x000fea0003800200 */
.L_x_4083:
[----:B------:R-:W-:Y:S04]  /*4a30*/  BSSY.RECONVERGENT B1, `(.L_x_4085) ;  /* 0x0000013000017945 */ /* 0x000fe80003800200 */
[----:B------:R-:W-:Y:S05]  /*4a40*/  @P3 BRA `(.L_x_4086) ;  /* 0x0000000000443947 */ /* 0x000fea0003800000 */
[----:B------:R-:W3:Y:S01]  /*4a50*/  LDCU.64 UR8, c[0x0][0x3e0] ;  /* 0x00007c00ff0877ac */ /* 0x000ee20008000a00 */
[----:B01----:R-:W-:Y:S01]  /*4a60*/  MOV R54, R120 ;  /* 0x0000007800367202 */ /* 0x003fe20000000f00 */
[C---:B------:R-:W-:Y:S01]  /*4a70*/  FADD.FTZ R82, -R38.reuse, R82 ;  /* 0x0000005226527221 */ /* 0x040fe20000010100 */
[----:B------:R-:W-:Y:S01]  /*4a80*/  MOV R55, R123 ;  /* 0x0000007b00377202 */ /* 0x000fe20000000f00 */
[----:B------:R-:W0:Y:S01]  /*4a90*/  LDCU.64 UR10, c[0x0][0x380] ;  /* 0x00007000ff0a77ac */ /* 0x000e220008000a00 */
[----:B------:R-:W-:Y:S01]  /*4aa0*/  FADD.FTZ R78, -R38, R83 ;  /* 0x00000053264e7221 */ /* 0x000fe20000010100 */
[----:B--2---:R-:W-:-:S04]  /*4ab0*/  FMUL.FTZ R20, R82, R47 ;  /* 0x0000002f52147220 */ /* 0x004fc80000410000 */
[----:B------:R-:W-:Y:S01]  /*4ac0*/  FFMA.FTZ R20, R45, R20, R44 ;  /* 0x000000142d147223 */ /* 0x000fe2000001002c */
[----:B---3--:R-:W-:Y:S02]  /*4ad0*/  IMAD R21, R17, UR8, RZ ;  /* 0x0000000811157c24 */ /* 0x008fe4000f8e02ff */
        /* <DEDUP_REMOVED lines=8> */
.L_x_4086:
[----:B------:R-:W-:Y:S05]  /*4b60*/  BSYNC.RECONVERGENT B1 ;  /* 0x0000000000017941 */ /* 0x000fea0003800200 */
.L_x_4085:
[----:B------:R-:W-:Y:S04]  /*4b70*/  BSSY.RECONVERGENT B1, `(.L_x_4087) ;  /* 0x0000013000017945 */ /* 0x000fe80003800200 */
[----:B------:R-:W-:Y:S05]  /*4b80*/  @P4 BRA `(.L_x_4088) ;  /* 0x0000000000444947 */ /* 0x000fea0003800000 */
[----:B------:R-:W4:Y:S01]  /*4b90*/  LDCU.64 UR8, c[0x0][0x3e0] ;  /* 0x00007c00ff0877ac */ /* 0x000f220008000a00 */
[----:B01----:R-:W-:Y:S01]  /*4ba0*/  MOV R54, R120 ;  /* 0x0000007800367202 */ /* 0x003fe20000000f00 */
[----:B------:R-:W-:Y:S01]  /*4bb0*/  FADD.FTZ R24, -R38, R24 ;  /* 0x0000001826187221 */ /* 0x000fe20000010100 */
[----:B------:R-:W-:Y:S01]  /*4bc0*/  MOV R55, R123 ;  /* 0x0000007b00377202 */ /* 0x000fe20000000f00 */
[----:B------:R-:W0:Y:S02]  /*4bd0*/  LDCU.64 UR10, c[0x0][0x380] ;  /* 0x00007000ff0a77ac */ /* 0x000e240008000a00 */
[----:B--23--:R-:W-:-:S04]  /*4be0*/  FMUL.FTZ R20, R24, R47 ;  /* 0x0000002f18147220 */ /* 0x00cfc80000410000 */
[----:B------:R-:W-:Y:S01]  /*4bf0*/  FFMA.FTZ R20, R45, R20, R44 ;  /* 0x000000142d147223 */ /* 0x000fe2000001002c */
[----:B----4-:R-:W-:Y:S02]  /*4c00*/  IMAD R51, R51, UR8, RZ ;  /* 0x0000000833337c24 */ /* 0x010fe4000f8e02ff */
        /* <DEDUP_REMOVED lines=9> */
.L_x_4088:
[----:B------:R-:W-:Y:S05]  /*4ca0*/  BSYNC.RECONVERGENT B1 ;  /* 0x0000000000017941 */ /* 0x000fea0003800200 */
.L_x_4087:
        /* <DEDUP_REMOVED lines=10> */
[----:B--23--:R-:W-:Y:S02]  /*4d50*/  SHF.R.S32.HI R77, RZ, 0x1f, R22 ;  /* 0x0000001fff4d7819 */ /* 0x00cfe40000011416 */
        /* <DEDUP_REMOVED lines=10> */
[----:B----4-:R-:W-:Y:S01]  /*4e00*/  MOV R24, R120 ;  /* 0x0000007800187202 */ /* 0x010fe20000000f00 */
        /* <DEDUP_REMOVED lines=15> */
.L_x_4090:
[----:B------:R-:W-:Y:S05]  /*4f00*/  BSYNC.RECONVERGENT B1 ;  /* 0x0000000000017941 */ /* 0x000fea0003800200 */
.L_x_4089:
[----:B------:R-:W-:Y:S04]  /*4f10*/  BSSY.RECONVERGENT B1, `(.L_x_4091) ;  /* 0x0000013000017945 */ /* 0x000fe80003800200 */
[----:B------:R-:W-:Y:S05]  /*4f20*/  @P2 BRA `(.L_x_4092) ;  /* 0x0000000000442947 */ /* 0x000fea0003800000 */
[----:B------:R-:W1:Y:S01]  /*4f30*/  LDCU.64 UR8, c[0x0][0x3e0] ;  /* 0x00007c00ff0877ac */ /* 0x000e620008000a00 */
[----:B----4-:R-:W-:Y:S01]  /*4f40*/  MOV R24, R120 ;  /* 0x0000007800187202 */ /* 0x010fe20000000f00 */
[----:B------:R-:W-:Y:S01]  /*4f50*/  FADD.FTZ R26, -R38, R26 ;  /* 0x0000001a261a7221 */ /* 0x000fe20000010100 */
[----:B------:R-:W-:Y:S01]  /*4f60*/  MOV R25, R123 ;  /* 0x0000007b00197202 */ /* 0x000fe20000000f00 */
[----:B------:R-:W2:Y:S02]  /*4f70*/  LDCU.64 UR10, c[0x0][0x380] ;  /* 0x00007000ff0a77ac */ /* 0x000ea40008000a00 */
[----:B0-----:R-:W-:-:S04]  /*4f80*/  FMUL.FTZ R20, R26, R47 ;  /* 0x0000002f1a147220 */ /* 0x001fc80000410000 */
[----:B------:R-:W-:Y:S01]  /*4f90*/  FFMA.FTZ R20, R45, R20, R44 ;  /* 0x000000142d147223 */ /* 0x000fe2000001002c */
[----:B-1----:R-:W-:Y:S02]  /*4fa0*/  IMAD R48, R48, UR8, RZ ;  /* 0x0000000830307c24 */ /* 0x002fe4000f8e02ff */
        /* <DEDUP_REMOVED lines=8> */
[----:B------:R1:W-:Y:S02]  /*5030*/  STG.E.64 desc[UR6][R26.64], R20 ;  /* 0x000000141a007986 */ /* 0x0003e4000c101b06 */
.L_x_4092:
[----:B------:R-:W-:Y:S05]  /*5040*/  BSYNC.RECONVERGENT B1 ;  /* 0x0000000000017941 */ /* 0x000fea0003800200 */
.L_x_4091:
[----:B------:R-:W-:Y:S04]  /*5050*/  BSSY.RECONVERGENT B1, `(.L_x_4093) ;  /* 0x0000013000017945 */ /* 0x000fe80003800200 */
[----:B------:R-:W-:Y:S05]  /*5060*/  @P1 BRA `(.L_x_4094) ;  /* 0x0000000000441947 */ /* 0x000fea0003800000 */
[----:B------:R-:W2:Y:S01]  /*5070*/  LDCU.64 UR8, c[0x0][0x3e0] ;  /* 0x00007c00ff0877ac */ /* 0x000ea20008000a00 */
[----:B----4-:R-:W-:Y:S01]  /*5080*/  MOV R24, R120 ;  /* 0x0000007800187202 */ /* 0x010fe20000000f00 */
[C---:B------:R-:W-:Y:S01]  /*5090*/  FADD.FTZ R28, -R38.reuse, R28 ;  /* 0x0000001c261c7221 */ /* 0x040fe20000010100 */
[----:B------:R-:W-:Y:S01]  /*50a0*/  MOV R25, R123 ;  /* 0x0000007b00197202 */ /* 0x000fe20000000f00 */
[----:B------:R-:W3:Y:S01]  /*50b0*/  LDCU.64 UR10, c[0x0][0x380] ;  /* 0x00007000ff0a77ac */ /* 0x000ee20008000a00 */
[----:B------:R-:W-:Y:S01]  /*50c0*/  FADD.FTZ R48, -R38, R29 ;  /* 0x0000001d26307221 */ /* 0x000fe20000010100 */
[----:B01----:R-:W-:-:S03]  /*50d0*/  FMUL.FTZ R20, R28, R47 ;  /* 0x0000002f1c147220 */ /* 0x003fc60000410000 */
[----:B------:R-:W-:Y:S01]  /*50e0*/  FMUL.FTZ R21, R48, R47 ;  /* 0x0000002f30157220 */ /* 0x000fe20000410000 */
[----:B------:R-:W-:-:S03]  /*50f0*/  FFMA.FTZ R20, R45, R20, R44 ;  /* 0x000000142d147223 */ /* 0x000fc6000001002c */
[----:B------:R-:W-:Y:S01]  /*5100*/  FFMA.FTZ R21, R46, R21, R43 ;  /* 0x000000152e157223 */ /* 0x000fe2000001002b */
[----:B--2---:R-:W-:Y:S02]  /*5110*/  IMAD R78, R78, UR8, RZ ;  /* 0x000000084e4e7c24 */ /* 0x004fe4000f8e02ff */
[----:B------:R-:W-:-:S04]  /*5120*/  IMAD.WIDE.U32 R24, R23, UR8, R24 ;  /* 0x0000000817187c25 */ /* 0x000fc8000f8e0018 */
[----:B------:R-:W-:Y:S01]  /*5130*/  IMAD R23, R23, UR9, R78 ;  /* 0x0000000917177c24 */ /* 0x000fe2000f8e024e */
[----:B---3--:R-:W-:-:S04]  /*5140*/  LEA R26, P1, R24, UR10, 0x2 ;  /* 0x0000000a181a7c11 */ /* 0x008fc8000f8210ff */
[----:B------:R-:W-:-:S04]  /*5150*/  IADD3 R23, PT, PT, R25, R23, RZ ;  /* 0x0000001719177210 */ /* 0x000fc80007ffe0ff */
[----:B------:R-:W-:-:S05]  /*5160*/  LEA.HI.X R27, R24, UR11, R23, 0x2, P1 ;  /* 0x0000000b181b7c11 */ /* 0x000fca00088f1417 */
[----:B------:R2:W-:Y:S02]  /*5170*/  STG.E.64 desc[UR6][R26.64], R20 ;  /* 0x000000141a007986 */ /* 0x0005e4000c101b06 */
.L_x_4094:
[----:B------:R-:W-:Y:S05]  /*5180*/  BSYNC.RECONVERGENT B1 ;  /* 0x0000000000017941 */ /* 0x000fea0003800200 */
.L_x_4093:
[----:B------:R-:W-:Y:S04]  /*5190*/  BSSY.RECONVERGENT B1, `(.L_x_4095) ;  /* 0x0000013000017945 */ /* 0x000fe80003800200 */
[----:B------:R-:W-:Y:S05]  /*51a0*/  @P6 BRA `(.L_x_4096) ;  /* 0x0000000000446947 */ /* 0x000fea0003800000 */
[----:B------:R-:W3:Y:S01]  /*51b0*/  LDCU.64 UR8, c[0x0][0x3e0] ;  /* 0x00007c00ff0877ac */ /* 0x000ee20008000a00 */
[----:B----4-:R-:W-:Y:S01]  /*51c0*/  MOV R24, R120 ;  /* 0x0000007800187202 */ /* 0x010fe20000000f00 */
[C---:B------:R-:W-:Y:S01]  /*51d0*/  FADD.FTZ R30, -R38.reuse, R30 ;  /* 0x0000001e261e7221 */ /* 0x040fe20000010100 */
[----:B------:R-:W-:Y:S01]  /*51e0*/  MOV R25, R123 ;  /* 0x0000007b00197202 */ /* 0x000fe20000000f00 */
[----:B------:R-:W4:Y:S01]  /*51f0*/  LDCU.64 UR10, c[0x0][0x380] ;  /* 0x00007000ff0a77ac */ /* 0x000f220008000a00 */
[----:B-12---:R-:W-:Y:S01]  /*5200*/  FADD.FTZ R26, -R38, R31 ;  /* 0x0000001f261a7221 */ /* 0x006fe20000010100 */
[----:B0-----:R-:W-:-:S03]  /*5210*/  FMUL.FTZ R20, R30, R47 ;  /* 0x0000002f1e147220 */ /* 0x001fc60000410000 */
[----:B------:R-:W-:Y:S01]  /*5220*/  FMUL.FTZ R21, R26, R47 ;  /* 0x0000002f1a157220 */ /* 0x000fe20000410000 */
[----:B------:R-:W-:-:S03]  /*5230*/  FFMA.FTZ R20, R45, R20, R44 ;  /* 0x000000142d147223 */ /* 0x000fc6000001002c */
[----:B------:R-:W-:Y:S01]  /*5240*/  FFMA.FTZ R21, R46, R21, R43 ;  /* 0x000000152e157223 */ /* 0x000fe2000001002b */
[----:B---3--:R-:W-:Y:S02]  /*5250*/  IMAD R77, R77, UR8, RZ ;  /* 0x000000084d4d7c24 */ /* 0x008fe4000f8e02ff */
[----:B------:R-:W-:-:S04]  /*5260*/  IMAD.WIDE.U32 R24, R22, UR8, R24 ;  /* 0x0000000816187c25 */ /* 0x000fc8000f8e0018 */
[----:B------:R-:W-:Y:S01]  /*5270*/  IMAD R77, R22, UR9, R77 ;  /* 0x00000009164d7c24 */ /* 0x000fe2000f8e024d */
[----:B----4-:R-:W-:-:S04]  /*5280*/  LEA R22, P1, R24, UR10, 0x2 ;  /* 0x0000000a18167c11 */ /* 0x010fc8000f8210ff */
[----:B------:R-:W-:-:S04]  /*5290*/  IADD3 R77, PT, PT, R25, R77, RZ ;  /* 0x0000004d194d7210 */ /* 0x000fc80007ffe0ff */
[----:B------:R-:W-:-:S05]  /*52a0*/  LEA.HI.X R23, R24, UR11, R77, 0x2, P1 ;  /* 0x0000000b18177c11 */ /* 0x000fca00088f144d */
[----:B------:R3:W-:Y:S02]  /*52b0*/  STG.E.64 desc[UR6][R22.64], R20 ;  /* 0x0000001416007986 */ /* 0x0007e4000c101b06 */
.L_x_4096:
[----:B------:R-:W-:Y:S05]  /*52c0*/  BSYNC.RECONVERGENT B1 ;  /* 0x0000000000017941 */ /* 0x000fea0003800200 */
.L_x_4095:
[----:B------:R-:W-:Y:S04]  /*52d0*/  BSSY.RECONVERGENT B1, `(.L_x_4097) ;  /* 0x0000013000017945 */ /* 0x000fe80003800200 */
[----:B------:R-:W-:Y:S05]  /*52e0*/  @P3 BRA `(.L_x_4098) ;  /* 0x0000000000443947 */ /* 0x000fea0003800000 */
[----:B------:R-:W5:Y:S01]  /*52f0*/  LDCU.64 UR8, c[0x0][0x3e0] ;  /* 0x00007c00ff0877ac */ /* 0x000f620008000a00 */
[----:B---3--:R-:W-:Y:S01]  /*5300*/  MOV R22, R120 ;  /* 0x0000007800167202 */ /* 0x008fe20000000f00 */
[C---:B------:R-:W-:Y:S01]  /*5310*/  FADD.FTZ R32, -R38.reuse, R32 ;  /* 0x0000002026207221 */ /* 0x040fe20000010100 */
[----:B------:R-:W-:Y:S01]  /*5320*/  MOV R23, R123 ;  /* 0x0000007b00177202 */ /* 0x000fe20000000f00 */
[----:B------:R-:W3:Y:S01]  /*5330*/  LDCU.64 UR10, c[0x0][0x380] ;  /* 0x00007000ff0a77ac */ /* 0x000ee20008000a00 */
[----:B-12---:R-:W-:Y:S01]  /*5340*/  FADD.FTZ R26, -R38, R33 ;  /* 0x00000021261a7221 */ /* 0x006fe20000010100 */
[----:B0---4-:R-:W-:-:S03]  /*5350*/  FMUL.FTZ R20, R32, R47 ;  /* 0x0000002f20147220 */ /* 0x011fc60000410000 */
[----:B------:R-:W-:Y:S01]  /*5360*/  FMUL.FTZ R21, R26, R47 ;  /* 0x0000002f1a157220 */ /* 0x000fe20000410000 */
[----:B------:R-:W-:-:S03]  /*5370*/  FFMA.FTZ R20, R45, R20, R44 ;  /* 0x000000142d147223 */ /* 0x000fc6000001002c */
[----:B------:R-:W-:Y:S01]  /*5380*/  FFMA.FTZ R21, R46, R21, R43 ;  /* 0x000000152e157223 */ /* 0x000fe2000001002b */
[----:B-----5:R-:W-:Y:S02]  /*5390*/  IMAD R76, R76, UR8, RZ ;  /* 0x000000084c4c7c24 */ /* 0x020fe4000f8e02ff */
[----:B------:R-:W-:-:S04]  /*53a0*/  IMAD.WIDE.U32 R22, R55, UR8, R22 ;  /* 0x0000000837167c25 */ /* 0x000fc8000f8e0016 */
[----:B------:R-:W-:Y:S01]  /*53b0*/  IMAD R55, R55, UR9, R76 ;  /* 0x0000000937377c24 */ /* 0x000fe2000f8e024c */
[----:B---3--:R-:W-:-:S04]  /*53c0*/  LEA R24, P1, R22, UR10, 0x2 ;  /* 0x0000000a16187c11 */ /* 0x008fc8000f8210ff */
[----:B------:R-:W-:-:S04]  /*53d0*/  IADD3 R55, PT, PT, R23, R55, RZ ;  /* 0x0000003717377210 */ /* 0x000fc80007ffe0ff */
[----:B------:R-:W-:-:S05]  /*53e0*/  LEA.HI.X R25, R22, UR11, R55, 0x2, P1 ;  /* 0x0000000b16197c11 */ /* 0x000fca00088f1437 */
[----:B------:R0:W-:Y:S02]  /*53f0*/  STG.E.64 desc[UR6][R24.64], R20 ;  /* 0x0000001418007986 */ /* 0x0001e4000c101b06 */
.L_x_4098:
[----:B------:R-:W-:Y:S05]  /*5400*/  BSYNC.RECONVERGENT B1 ;  /* 0x0000000000017941 */ /* 0x000fea0003800200 */
.L_x_4097:
        /* <DEDUP_REMOVED lines=8> */
[----:B0---4-:R-:W-:-:S04]  /*5490*/  FMUL.FTZ R20, R88, R47 ;  /* 0x0000002f58147220 */ /* 0x011fc80000410000 */
[----:B------:R-:W-:Y:S01]  /*54a0*/  FFMA.FTZ R20, R45, R20, R44 ;  /* 0x000000142d147223 */ /* 0x000fe2000001002c */
[----:B-----5:R-:W-:Y:S02]  /*54b0*/  IMAD R21, R19, UR8, RZ ;  /* 0x0000000813157c24 */ /* 0x020fe4000f8e02ff */
[----:B------:R-:W-:-:S04]  /*54c0*/  IMAD.WIDE.U32 R22, R110, UR8, R22 ;  /* 0x000000086e167c25 */ /* 0x000fc8000f8e0016 */
[----:B------:R-:W-:Y:S01]  /*54d0*/  IMAD R21, R110, UR9, R21 ;  /* 0x000000096e157c24 */ /* 0x000fe2000f8e0215 */
[----:B---3--:R-:W-:-:S04]  /*54e0*/  LEA R24, P1, R22, UR10, 0x2 ;  /* 0x0000000a16187c11 */ /* 0x008fc8000f8210ff */
[----:B------:R-:W-:Y:S01]  /*54f0*/  IADD3 R23, PT, PT, R23, R21, RZ ;  /* 0x0000001517177210 */ /* 0x000fe20007ffe0ff */
[----:B------:R-:W-:-:S03]  /*5500*/  FMUL.FTZ R21, R26, R47 ;  /* 0x0000002f1a157220 */ /* 0x000fc60000410000 */
[----:B------:R-:W-:Y:S01]  /*5510*/  LEA.HI.X R25, R22, UR11, R23, 0x2, P1 ;  /* 0x0000000b16197c11 */ /* 0x000fe200088f1417 */
[----:B------:R-:W-:-:S05]  /*5520*/  FFMA.FTZ R21, R46, R21, R43 ;  /* 0x000000152e157223 */ /* 0x000fca000001002b */
[----:B------:R0:W-:Y:S02]  /*5530*/  STG.E.64 desc[UR6][R24.64], R20 ;  /* 0x0000001418007986 */ /* 0x0001e4000c101b06 */
.L_x_4100:
[----:B------:R-:W-:Y:S05]  /*5540*/  BSYNC.RECONVERGENT B1 ;  /* 0x0000000000017941 */ /* 0x000fea0003800200 */
.L_x_4099:
[----:B------:R-:W-:Y:S01]  /*5550*/  ISETP.GE.U32.AND P5, PT, R54, UR4, PT ;  /* 0x0000000436007c0c */ /* 0x000fe2000bfa6070 */
[----:B------:R-:W-:Y:S01]  /*5560*/  BSSY.RECONVERGENT B1, `(.L_x_4101) ;  /* 0x0000028000017945 */ /* 0x000fe20003800200 */
[----:B01234-:R-:W-:Y:S02]  /*5570*/  SHF.R.S32.HI R20, RZ, 0x1f, R54 ;  /* 0x0000001fff147819 */ /* 0x01ffe40000011436 */
[----:B------:R-:W-:Y:S02]  /*5580*/  IADD3 R33, PT, PT, R42, 0x110, RZ ;  /* 0x000001102a217810 */ /* 0x000fe40007ffe0ff */
[----:B------:R-:W-:Y:S02]  /*5590*/  ISETP.GE.AND.EX P5, PT, R20, UR5, PT, P5 ;  /* 0x0000000514007c0c */ /* 0x000fe4000bfa6350 */
[C---:B------:R-:W-:Y:S02]  /*55a0*/  IADD3 R30, PT, PT, R42.reuse, 0x120, RZ ;  /* 0x000001202a1e7810 */ /* 0x040fe40007ffe0ff */
[----:B------:R-:W-:-:S02]  /*55b0*/  IADD3 R26, PT, PT, R42, 0x130, RZ ;  /* 0x000001302a1a7810 */ /* 0x000fc40007ffe0ff */
[----:B------:R-:W-:Y:S02]  /*55c0*/  ISETP.GE.U32.AND P2, PT, R36, UR4, PT ;  /* 0x0000000424007c0c */ /* 0x000fe4000bf46070 */
        /* <DEDUP_REMOVED lines=20> */
[----:B------:R-:W1:Y:S01]  /*5710*/  LDCU.64 UR10, c[0x0][0x380] ;  /* 0x00007000ff0a77ac */ /* 0x000e620008000a00 */
[----:B------:R-:W-:Y:S01]  /*5720*/  FADD.FTZ R52, -R38, R35 ;  /* 0x0000002326347221 */ /* 0x000fe20000010100 */
[----:B0-----:R-:W-:Y:S02]  /*5730*/  IMAD R21, R20, UR8, RZ ;  /* 0x0000000814157c24 */ /* 0x001fe4000f8e02ff */
[----:B------:R-:W-:Y:S01]  /*5740*/  FMUL.FTZ R20, R34, R47 ;  /* 0x0000002f22147220 */ /* 0x000fe20000410000 */
[----:B------:R-:W-:-:S04]  /*5750*/  IMAD.WIDE.U32 R22, R54, UR8, R22 ;  /* 0x0000000836167c25 */ /* 0x000fc8000f8e0016 */
[----:B------:R-:W-:Y:S01]  /*5760*/  FFMA.FTZ R20, R45, R20, R44 ;  /* 0x000000142d147223 */ /* 0x000fe2000001002c */
[----:B------:R-:W-:Y:S01]  /*5770*/  IMAD R21, R54, UR9, R21 ;  /* 0x0000000936157c24 */ /* 0x000fe2000f8e0215 */
[----:B-1----:R-:W-:-:S04]  /*5780*/  LEA R24, P5, R22, UR10, 0x2 ;  /* 0x0000000a16187c11 */ /* 0x002fc8000f8a10ff */
[----:B------:R-:W-:Y:S01]  /*5790*/  IADD3 R23, PT, PT, R23, R21, RZ ;  /* 0x0000001517177210 */ /* 0x000fe20007ffe0ff */
[----:B------:R-:W-:-:S03]  /*57a0*/  FMUL.FTZ R21, R52, R47 ;  /* 0x0000002f34157220 */ /* 0x000fc60000410000 */
[----:B------:R-:W-:Y:S01]  /*57b0*/  LEA.HI.X R25, R22, UR11, R23, 0x2, P5 ;  /* 0x0000000b16197c11 */ /* 0x000fe2000a8f1417 */
[----:B------:R-:W-:-:S05]  /*57c0*/  FFMA.FTZ R21, R46, R21, R43 ;  /* 0x000000152e157223 */ /* 0x000fca000001002b */
[----:B------:R0:W-:Y:S02]  /*57d0*/  STG.E.64 desc[UR6][R24.64], R20 ;  /* 0x0000001418007986 */ /* 0x0001e4000c101b06 */
.L_x_4102:
[----:B------:R-:W-:Y:S05]  /*57e0*/  BSYNC.RECONVERGENT B1 ;  /* 0x0000000000017941 */ /* 0x000fea0003800200 */
.L_x_4101:
[----:B------:R-:W-:Y:S04]  /*57f0*/  BSSY.RECONVERGENT B1, `(.L_x_4103) ;  /* 0x0000013000017945 */ /* 0x000fe80003800200 */
[----:B------:R-:W-:Y:S05]  /*5800*/  @P2 BRA `(.L_x_4104) ;  /* 0x0000000000442947 */ /* 0x000fea0003800000 */
[----:B------:R-:W1:Y:S01]  /*5810*/  LDCU.64 UR8, c[0x0][0x3e0] ;  /* 0x00007c00ff0877ac */ /* 0x000e620008000a00 */
[----:B------:R-:W-:Y:S01]  /*5820*/  MOV R22, R120 ;  /* 0x0000007800167202 */ /* 0x000fe20000000f00 */
[C---:B------:R-:W-:Y:S01]  /*5830*/  FADD.FTZ R56, -R38.reuse, R56 ;  /* 0x0000003826387221 */ /* 0x040fe20000010100 */
[----:B------:R-:W-:Y:S01]  /*5840*/  MOV R23, R123 ;  /* 0x0000007b00177202 */ /* 0x000fe20000000f00 */
[----:B------:R-:W2:Y:S01]  /*5850*/  LDCU.64 UR10, c[0x0][0x380] ;  /* 0x00007000ff0a77ac */ /* 0x000ea20008000a00 */
[----:B------:R-:W-:Y:S01]  /*5860*/  FADD.FTZ R34, -R38, R57 ;  /* 0x0000003926227221 */ /* 0x000fe20000010100 */
[----:B0-----:R-:W-:-:S03]  /*5870*/  FMUL.FTZ R20, R56, R47 ;  /* 0x0000002f38147220 */ /* 0x001fc60000410000 */
[----:B------:R-:W-:Y:S01]  /*5880*/  FMUL.FTZ R21, R34, R47 ;  /* 0x0000002f22157220 */ /* 0x000fe20000410000 */
[----:B------:R-:W-:-:S03]  /*5890*/  FFMA.FTZ R20, R45, R20, R44 ;  /* 0x000000142d147223 */ /* 0x000fc6000001002c */
[----:B------:R-:W-:Y:S01]  /*58a0*/  FFMA.FTZ R21, R46, R21, R43 ;  /* 0x000000152e157223 */ /* 0x000fe2000001002b */
[----:B-1----:R-:W-:Y:S02]  /*58b0*/  IMAD R37, R37, UR8, RZ ;  /* 0x0000000825257c24 */ /* 0x002fe4000f8e02ff */
[----:B------:R-:W-:-:S04]  /*58c0*/  IMAD.WIDE.U32 R22, R36, UR8, R22 ;  /* 0x0000000824167c25 */ /* 0x000fc8000f8e0016 */
[----:B------:R-:W-:Y:S01]  /*58d0*/  IMAD R37, R36, UR9, R37 ;  /* 0x0000000924257c24 */ /* 0x000fe2000f8e0225 */
[----:B--2---:R-:W-:-:S04]  /*58e0*/  LEA R24, P2, R22, UR10, 0x2 ;  /* 0x0000000a16187c11 */ /* 0x004fc8000f8410ff */
[----:B------:R-:W-:-:S04]  /*58f0*/  IADD3 R37, PT, PT, R23, R37, RZ ;  /* 0x0000002517257210 */ /* 0x000fc80007ffe0ff */
[----:B------:R-:W-:-:S05]  /*5900*/  LEA.HI.X R25, R22, UR11, R37, 0x2, P2 ;  /* 0x0000000b16197c11 */ /* 0x000fca00090f1425 */
[----:B------:R1:W-:Y:S02]  /*5910*/  STG.E.64 desc[UR6][R24.64], R20 ;  /* 0x0000001418007986 */ /* 0x0003e4000c101b06 */
.L_x_4104:
[----:B------:R-:W-:Y:S05]  /*5920*/  BSYNC.RECONVERGENT B1 ;  /* 0x0000000000017941 */ /* 0x000fea0003800200 */
.L_x_4103:
[----:B------:R-:W-:Y:S04]  /*5930*/  BSSY.RECONVERGENT B1, `(.L_x_4105) ;  /* 0x0000013000017945 */ /* 0x000fe80003800200 */
[----:B------:R-:W-:Y:S05]  /*5940*/  @P1 BRA `(.L_x_4106) ;  /* 0x0000000000441947 */ /* 0x000fea0003800000 */
[----:B------:R-:W2:Y:S01]  /*5950*/  LDCU.64 UR8, c[0x0][0x3e0] ;  /* 0x00007c00ff0877ac */ /* 0x000ea20008000a00 */
[----:B------:R-:W-:Y:S01]  /*5960*/  MOV R22, R120 ;  /* 0x0000007800167202 */ /* 0x000fe20000000f00 */
        /* <DEDUP_REMOVED lines=15> */
.L_x_4106:
[----:B------:R-:W-:Y:S05]  /*5a60*/  BSYNC.RECONVERGENT B1 ;  /* 0x0000000000017941 */ /* 0x000fea0003800200 */
.L_x_4105:
[----:B------:R-:W-:Y:S04]  /*5a70*/  BSSY.RECONVERGENT B1, `(.L_x_4107) ;  /* 0x0000013000017945 */ /* 0x000fe80003800200 */
[----:B------:R-:W-:Y:S05]  /*5a80*/  @P6 BRA `(.L_x_4108) ;  /* 0x0000000000446947 */ /* 0x000fea0003800000 */
[----:B------:R-:W3:Y:S01]  /*5a90*/  LDCU.64 UR8, c[0x0][0x3e0] ;  /* 0x00007c00ff0877ac */ /* 0x000ee20008000a00 */
[----:B012---:R-:W-:Y:S01]  /*5aa0*/  MOV R20, R120 ;  /* 0x0000007800147202 */ /* 0x007fe20000000f00 */
[----:B------:R-:W-:Y:S01]  /*5ab0*/  FADD.FTZ R60, -R38, R60 ;  /* 0x0000003c263c7221 */ /* 0x000fe20000010100 */
[----:B------:R-:W-:Y:S01]  /*5ac0*/  MOV R21, R123 ;  /* 0x0000007b00157202 */ /* 0x000fe20000000f00 */
[----:B------:R-:W0:Y:S02]  /*5ad0*/  LDCU.64 UR10, c[0x0][0x380] ;  /* 0x00007000ff0a77ac */ /* 0x000e240008000a00 */
[----:B------:R-:W-:-:S04]  /*5ae0*/  FMUL.FTZ R22, R60, R47 ;  /* 0x0000002f3c167220 */ /* 0x000fc80000410000 */
[----:B------:R-:W-:Y:S01]  /*5af0*/  FFMA.FTZ R22, R45, R22, R44 ;  /* 0x000000162d167223 */ /* 0x000fe2000001002c */
[----:B---3--:R-:W-:Y:S02]  /*5b00*/  IMAD R32, R32, UR8, RZ ;  /* 0x0000000820207c24 */ /* 0x008fe4000f8e02ff */
        /* <DEDUP_REMOVED lines=9> */
.L_x_4108:
[----:B------:R-:W-:Y:S05]  /*5ba0*/  BSYNC.RECONVERGENT B1 ;  /* 0x0000000000017941 */ /* 0x000fea0003800200 */
.L_x_4107:
[----:B------:R-:W-:Y:S04]  /*5bb0*/  BSSY.RECONVERGENT B1, `(.L_x_4109) ;  /* 0x0000013000017945 */ /* 0x000fe80003800200 */
[----:B------:R-:W-:Y:S05]  /*5bc0*/  @P3 BRA `(.L_x_4110) ;  /* 0x0000000000443947 */ /* 0x000fea0003800000 */
[----:B------:R-:W4:Y:S01]  /*5bd0*/  LDCU.64 UR8, c[0x0][0x3e0] ;  /* 0x00007c00ff0877ac */ /* 0x000f220008000a00 */
[----:B---3--:R-:W-:Y:S01]  /*5be0*/  MOV R22, R120 ;  /* 0x0000007800167202 */ /* 0x008fe20000000f00 */
[----:B------:R-:W-:Y:S01]  /*5bf0*/  FADD.FTZ R62, -R38, R62 ;  /* 0x0000003e263e7221 */ /* 0x000fe20000010100 */
[----:B------:R-:W-:Y:S01]  /*5c00*/  MOV R23, R123 ;  /* 0x0000007b00177202 */ /* 0x000fe20000000f00 */
[----:B------:R-:W3:Y:S02]  /*5c10*/  LDCU.64 UR10, c[0x0][0x380] ;  /* 0x00007000ff0a77ac */ /* 0x000ee40008000a00 */
[----:B012---:R-:W-:-:S04]  /*5c20*/  FMUL.FTZ R20, R62, R47 ;  /* 0x0000002f3e147220 */ /* 0x007fc80000410000 */
[----:B------:R-:W-:Y:S01]  /*5c30*/  FFMA.FTZ R20, R45, R20, R44 ;  /* 0x000000142d147223 */ /* 0x000fe2000001002c */
[----:B----4-:R-:W-:Y:S02]  /*5c40*/  IMAD R31, R31, UR8, RZ ;  /* 0x000000081f1f7c24 */ /* 0x010fe4000f8e02ff */
[----:B------:R-:W-:-:S04]  /*5c50*/  IMAD.WIDE.U32 R22, R30, UR8, R22 ;  /* 0x000000081e167c25 */ /* 0x000fc8000f8e0016 */
[----:B------:R-:W-:Y:S02]  /*5c60*/  IMAD R31, R30, UR9, R31 ;  /* 0x000000091e1f7c24 */ /* 0x000fe4000f8e021f */
[----:B------:R-:W-:Y:S01]  /*5c70*/  FADD.FTZ R30, -R38, R63 ;  /* 0x0000003f261e7221 */ /* 0x000fe20000010100 */
[----:B---3--:R-:W-:Y:S02]  /*5c80*/  LEA R24, P1, R22, UR10, 0x2 ;  /* 0x0000000a16187c11 */ /* 0x008fe4000f8210ff */
[----:B------:R-:W-:Y:S01]  /*5c90*/  IADD3 R31, PT, PT, R23, R31, RZ ;  /* 0x0000001f171f7210 */ /* 0x000fe20007ffe0ff */
[----:B------:R-:W-:-:S03]  /*5ca0*/  FMUL.FTZ R21, R30, R47 ;  /* 0x0000002f1e157220 */ /* 0x000fc60000410000 */
[----:B------:R-:W-:Y:S01]  /*5cb0*/  LEA.HI.X R25, R22, UR11, R31, 0x2, P1 ;  /* 0x0000000b16197c11 */ /* 0x000fe200088f141f */
[----:B------:R-:W-:-:S05]  /*5cc0*/  FFMA.FTZ R21, R46, R21, R43 ;  /* 0x000000152e157223 */ /* 0x000fca000001002b */
[----:B------:R4:W-:Y:S02]  /*5cd0*/  STG.E.64 desc[UR6][R24.64], R20 ;  /* 0x0000001418007986 */ /* 0x0009e4000c101b06 */
.L_x_4110:
[----:B------:R-:W-:Y:S05]  /*5ce0*/  BSYNC.RECONVERGENT B1 ;  /* 0x0000000000017941 */ /* 0x000fea0003800200 */
.L_x_4109:
[----:B------:R-:W-:Y:S04]  /*5cf0*/  BSSY.RECONVERGENT B1, `(.L_x_4111) ;  /* 0x0000013000017945 */ /* 0x000fe80003800200 */
[----:B------:R-:W-:Y:S05]  /*5d00*/  @P4 BRA `(.L_x_4112) ;  /* 0x0000000000444947 */ /* 0x000fea0003800000 */
[----:B------:R-:W5:Y:S01]  /*5d10*/  LDCU.64 UR8, c[0x0][0x3e0] ;  /* 0x00007c00ff0877ac */ /* 0x000f620008000a00 */
[----:B012-4-:R-:W-:Y:S01]  /*5d20*/  MOV R20, R120 ;  /* 0x0000007800147202 */ /* 0x017fe20000000f00 */
[----:B------:R-:W-:Y:S01]  /*5d30*/  FADD.FTZ R64, -R38, R64 ;  /* 0x0000004026407221 */ /* 0x000fe20000010100 */
[----:B------:R-:W-:Y:S01]  /*5d40*/  MOV R21, R123 ;  /* 0x0000007b00157202 */ /* 0x000fe20000000f00 */
[----:B------:R-:W0:Y:S02]  /*5d50*/  LDCU.64 UR10, c[0x0][0x380] ;  /* 0x00007000ff0a77ac */ /* 0x000e240008000a00 */
[----:B---3--:R-:W-:-:S04]  /*5d60*/  FMUL.FTZ R22, R64, R47 ;  /* 0x0000002f40167220 */ /* 0x008fc80000410000 */
[----:B------:R-:W-:Y:S01]  /*5d70*/  FFMA.FTZ R22, R45, R22, R44 ;  /* 0x000000162d167223 */ /* 0x000fe2000001002c */
[----:B-----5:R-:W-:Y:S02]  /*5d80*/  IMAD R27, R27, UR8, RZ ;  /* 0x000000081b1b7c24 */ /* 0x020fe4000f8e02ff */
        /* <DEDUP_REMOVED lines=9> */
.L_x_4112:
[----:B------:R-:W-:Y:S05]  /*5e20*/  BSYNC.RECONVERGENT B1 ;  /* 0x0000000000017941 */ /* 0x000fea0003800200 */
.L_x_4111:
        /* <DEDUP_REMOVED lines=9> */
[----:B------:R-:W-:Y:S02]  /*5ec0*/  SHF.R.S32.HI R31, RZ, 0x1f, R29 ;  /* 0x0000001fff1f7819 */ /* 0x000fe4000001141d */
[----:B------:R-:W-:Y:S02]  /*5ed0*/  ISETP.GE.U32.AND P4, PT, R41, UR4, PT ;  /* 0x0000000429007c0c */ /* 0x000fe4000bf86070 */
[----:B------:R-:W-:Y:S02]  /*5ee0*/  SHF.R.S32.HI R30, RZ, 0x1f, R27 ;  /* 0x0000001fff1e7819 */ /* 0x000fe4000001141b */
[----:B------:R-:W-:-:S02]  /*5ef0*/  IADD3 R26, PT, PT, R42, 0x1b0, RZ ;  /* 0x000001b02a1a7810 */ /* 0x000fc40007ffe0ff */
[----:B------:R-:W-:Y:S02]  /*5f00*/  ISETP.GE.AND.EX P2, PT, R31, UR5, PT, P2 ;  /* 0x000000051f007c0c */ /* 0x000fe4000bf46320 */
[----:B------:R-:W-:Y:S02]  /*5f10*/  ISETP.GE.AND.EX P1, PT, R104, UR5, PT, P1 ;  /* 0x0000000568007c0c */ /* 0x000fe4000bf26310 */
[----:B------:R-:W-:Y:S02]  /*5f20*/  ISETP.GE.AND.EX P6, PT, R105, UR5, PT, P6 ;  /* 0x0000000569007c0c */ /* 0x000fe4000bfc6360 */
[----:B------:R-:W-:Y:S02]  /*5f30*/  ISETP.GE.AND.EX P3, PT, R30, UR5, PT, P3 ;  /* 0x000000051e007c0c */ /* 0x000fe4000bf66330 */
[----:B------:R-:W-:Y:S02]  /*5f40*/  ISETP.GE.AND.EX P4, PT, R50, UR5, PT, P4 ;  /* 0x0000000532007c0c */ /* 0x000fe4000bf86340 */
[----:B------:R-:W-:Y:S01]  /*5f50*/  IADD3 R42, PT, PT, R42, 0x1d0, RZ ;  /* 0x000001d02a2a7810 */ /* 0x000fe20007ffe0ff */
[----:B------:R-:W-:Y:S10]  /*5f60*/  @P5 BRA `(.L_x_4114) ;  /* 0x0000000000445947 */ /* 0x000ff40003800000 */
[----:B------:R-:W0:Y:S01]  /*5f70*/  LDCU.64 UR8, c[0x0][0x3e0] ;  /* 0x00007c00ff0877ac */ /* 0x000e220008000a00 */
[----:B------:R-:W-:Y:S01]  /*5f80*/  MOV R21, R123 ;  /* 0x0000007b00157202 */ /* 0x000fe20000000f00 */
[----:B------:R-:W-:Y:S01]  /*5f90*/  FADD.FTZ R66, -R38, R66 ;  /* 0x0000004226427221 */ /* 0x000fe20000010100 */
[----:B------:R-:W1:Y:S03]  /*5fa0*/  LDCU.64 UR10, c[0x0][0x380] ;  /* 0x00007000ff0a77ac */ /* 0x000e660008000a00 */
[----:B---3--:R-:W-:-:S04]  /*5fb0*/  FMUL.FTZ R24, R66, R47 ;  /* 0x0000002f42187220 */ /* 0x008fc80000410000 */
[----:B------:R-:W-:Y:S01]  /*5fc0*/  FFMA.FTZ R24, R45, R24, R44 ;  /* 0x000000182d187223 */ /* 0x000fe2000001002c */
[----:B0-----:R-:W-:Y:S01]  /*5fd0*/  IMAD R23, R20, UR8, RZ ;  /* 0x0000000814177c24 */ /* 0x001fe2000f8e02ff */
[----:B------:R-:W-:-:S03]  /*5fe0*/  MOV R20, R120 ;  /* 0x0000007800147202 */ /* 0x000fc60000000f00 */
[C---:B------:R-:W-:Y:S02]  /*5ff0*/  IMAD R23, R28.reuse, UR9, R23 ;  /* 0x000000091c177c24 */ /* 0x040fe4000f8e0217 */
[----:B------:R-:W-:-:S04]  /*6000*/  IMAD.WIDE.U32 R20, R28, UR8, R20 ;  /* 0x000000081c147c25 */ /* 0x000fc8000f8e0014 */
[----:B------:R-:W-:Y:S01]  /*6010*/  FADD.FTZ R28, -R38, R67 ;  /* 0x00000043261c7221 */ /* 0x000fe20000010100 */
[----:B-1----:R-:W-:-:S03]  /*6020*/  LEA R22, P5, R20, UR10, 0x2 ;  /* 0x0000000a14167c11 */ /* 0x002fc6000f8a10ff */
[----:B------:R-:W-:Y:S01]  /*6030*/  FMUL.FTZ R25, R28, R47 ;  /* 0x0000002f1c197220 */ /* 0x000fe20000410000 */
[----:B------:R-:W-:-:S03]  /*6040*/  IADD3 R23, PT, PT, R21, R23, RZ ;  /* 0x0000001715177210 */ /* 0x000fc60007ffe0ff */
[----:B------:R-:W-:Y:S01]  /*6050*/  FFMA.FTZ R25, R46, R25, R43 ;  /* 0x000000192e197223 */ /* 0x000fe2000001002b */
[----:B------:R-:W-:-:S05]  /*6060*/  LEA.HI.X R23, R20, UR11, R23, 0x2, P5 ;  /* 0x0000000b14177c11 */ /* 0x000fca000a8f1417 */
[----:B------:R0:W-:Y:S02]  /*6070*/  STG.E.64 desc[UR6][R22.64], R24 ;  /* 0x0000001816007986 */ /* 0x0001e4000c101b06 */
.L_x_4114:
[----:B------:R-:W-:Y:S05]  /*6080*/  BSYNC.RECONVERGENT B1 ;  /* 0x0000000000017941 */ /* 0x000fea0003800200 */
.L_x_4113:
        /* <DEDUP_REMOVED lines=8> */
[----:B0--3--:R-:W-:-:S03]  /*6110*/  FMUL.FTZ R24, R68, R47 ;  /* 0x0000002f44187220 */ /* 0x009fc60000410000 */
        /* <DEDUP_REMOVED lines=10> */
.L_x_4116:
[----:B------:R-:W-:Y:S05]  /*61c0*/  BSYNC.RECONVERGENT B1 ;  /* 0x0000000000017941 */ /* 0x000fea0003800200 */
.L_x_4115:
[----:B------:R-:W-:Y:S04]  /*61d0*/  BSSY.RECONVERGENT B1, `(.L_x_4117) ;  /* 0x0000013000017945 */ /* 0x000fe80003800200 */
[----:B------:R-:W-:Y:S05]  /*61e0*/  @P1 BRA `(.L_x_4118) ;  /* 0x0000000000441947 */ /* 0x000fea0003800000 */
[----:B------:R-:W2:Y:S01]  /*61f0*/  LDCU.64 UR8, c[0x0][0x3e0] ;  /* 0x00007c00ff0877ac */ /* 0x000ea20008000a00 */
[----:B------:R-:W-:Y:S01]  /*6200*/  MOV R20, R120 ;  /* 0x0000007800147202 */ /* 0x000fe20000000f00 */
[C---:B------:R-:W-:Y:S01]  /*6210*/  FADD.FTZ R92, -R38.reuse, R92 ;  /* 0x0000005c265c7221 */ /* 0x040fe20000010100 */
[----:B------:R-:W-:Y:S01]  /*6220*/  MOV R21, R123 ;  /* 0x0000007b00157202 */ /* 0x000fe20000000f00 */
[----:B------:R-:W4:Y:S01]  /*6230*/  LDCU.64 UR10, c[0x0][0x380] ;  /* 0x00007000ff0a77ac */ /* 0x000f220008000a00 */
[----:B------:R-:W-:Y:S01]  /*6240*/  FADD.FTZ R28, -R38, R93 ;  /* 0x0000005d261c7221 */ /* 0x000fe20000010100 */
[----:B01-3--:R-:W-:-:S03]  /*6250*/  FMUL.FTZ R24, R92, R47 ;  /* 0x0000002f5c187220 */ /* 0x00bfc60000410000 */
[----:B------:R-:W-:Y:S01]  /*6260*/  FMUL.FTZ R25, R28, R47 ;  /* 0x0000002f1c197220 */ /* 0x000fe20000410000 */
[----:B------:R-:W-:-:S03]  /*6270*/  FFMA.FTZ R24, R45, R24, R44 ;  /* 0x000000182d187223 */ /* 0x000fc6000001002c */
[----:B------:R-:W-:Y:S01]  /*6280*/  FFMA.FTZ R25, R46, R25, R43 ;  /* 0x000000192e197223 */ /* 0x000fe2000001002b */
[----:B--2---:R-:W-:Y:S02]  /*6290*/  IMAD R23, R104, UR8, RZ ;  /* 0x0000000868177c24 */ /* 0x004fe4000f8e02ff */
[----:B------:R-:W-:-:S04]  /*62a0*/  IMAD.WIDE.U32 R20, R8, UR8, R20 ;  /* 0x0000000808147c25 */ /* 0x000fc8000f8e0014 */
[----:B------:R-:W-:Y:S01]  /*62b0*/  IMAD R23, R8, UR9, R23 ;  /* 0x0000000908177c24 */ /* 0x000fe2000f8e0217 */
[----:B----4-:R-:W-:-:S04]  /*62c0*/  LEA R22, P1, R20, UR10, 0x2 ;  /* 0x0000000a14167c11 */ /* 0x010fc8000f8210ff */
[----:B------:R-:W-:-:S04]  /*62d0*/  IADD3 R23, PT, PT, R21, R23, RZ ;  /* 0x0000001715177210 */ /* 0x000fc80007ffe0ff */
[----:B------:R-:W-:-:S05]  /*62e0*/  LEA.HI.X R23, R20, UR11, R23, 0x2, P1 ;  /* 0x0000000b14177c11 */ /* 0x000fca00088f1417 */
[----:B------:R2:W-:Y:S02]  /*62f0*/  STG.E.64 desc[UR6][R22.64], R24 ;  /* 0x0000001816007986 */ /* 0x0005e4000c101b06 */
.L_x_4118:
[----:B------:R-:W-:Y:S05]  /*6300*/  BSYNC.RECONVERGENT B1 ;  /* 0x0000000000017941 */ /* 0x000fea0003800200 */
.L_x_4117:
[----:B------:R-:W-:Y:S04]  /*6310*/  BSSY.RECONVERGENT B1, `(.L_x_4119) ;  /* 0x0000013000017945 */ /* 0x000fe80003800200 */
[----:B------:R-:W-:Y:S05]  /*6320*/  @P6 BRA `(.L_x_4120) ;  /* 0x0000000000446947 */ /* 0x000fea0003800000 */
[----:B------:R-:W4:Y:S01]  /*6330*/  LDCU.64 UR8, c[0x0][0x3e0] ;  /* 0x00007c00ff0877ac */ /* 0x000f220008000a00 */
[----:B------:R-:W-:Y:S01]  /*6340*/  MOV R20, R120 ;  /* 0x0000007800147202 */ /* 0x000fe20000000f00 */
[C---:B------:R-:W-:Y:S01]  /*6350*/  FADD.FTZ R94, -R38.reuse, R94 ;  /* 0x0000005e265e7221 */ /* 0x040fe20000010100 */
[----:B------:R-:W-:Y:S01]  /*6360*/  MOV R21, R123 ;  /* 0x0000007b00157202 */ /* 0x000fe20000000f00 */
[----:B------:R-:W5:Y:S01]  /*6370*/  LDCU.64 UR10, c[0x0][0x380] ;  /* 0x00007000ff0a77ac */ /* 0x000f620008000a00 */
[----:B0123--:R-:W-:Y:S01]  /*6380*/  FADD.FTZ R24, -R38, R95 ;  /* 0x0000005f26187221 */ /* 0x00ffe20000010100 */
[----:B------:R-:W-:-:S03]  /*6390*/  FMUL.FTZ R94, R94, R47 ;  /* 0x0000002f5e5e7220 */ /* 0x000fc60000410000 */
[----:B------:R-:W-:Y:S01]  /*63a0*/  FMUL.FTZ R24, R24, R47 ;  /* 0x0000002f18187220 */ /* 0x000fe20000410000 */
[----:B------:R-:W-:-:S03]  /*63b0*/  FFMA.FTZ R94, R45, R94, R44 ;  /* 0x0000005e2d5e7223 */ /* 0x000fc6000001002c */
[----:B------:R-:W-:Y:S01]  /*63c0*/  FFMA.FTZ R95, R46, R24, R43 ;  /* 0x000000182e5f7223 */ /* 0x000fe2000001002b */
[----:B----4-:R-:W-:Y:S02]  /*63d0*/  IMAD R22, R105, UR8, RZ ;  /* 0x0000000869167c24 */ /* 0x010fe4000f8e02ff */
[----:B------:R-:W-:-:S04]  /*63e0*/  IMAD.WIDE.U32 R20, R9, UR8, R20 ;  /* 0x0000000809147c25 */ /* 0x000fc8000f8e0014 */
[----:B------:R-:W-:Y:S01]  /*63f0*/  IMAD R23, R9, UR9, R22 ;  /* 0x0000000909177c24 */ /* 0x000fe2000f8e0216 */
[----:B-----5:R-:W-:-:S04]  /*6400*/  LEA R22, P1, R20, UR10, 0x2 ;  /* 0x0000000a14167c11 */ /* 0x020fc8000f8210ff */
[----:B------:R-:W-:-:S04]  /*6410*/  IADD3 R23, PT, PT, R21, R23, RZ ;  /* 0x0000001715177210 */ /* 0x000fc80007ffe0ff */
[----:B------:R-:W-:-:S05]  /*6420*/  LEA.HI.X R23, R20, UR11, R23, 0x2, P1 ;  /* 0x0000000b14177c11 */ /* 0x000fca00088f1417 */
[----:B------:R4:W-:Y:S02]  /*6430*/  STG.E.64 desc[UR6][R22.64], R94 ;  /* 0x0000005e16007986 */ /* 0x0009e4000c101b06 */
.L_x_4120:
[----:B------:R-:W-:Y:S05]  /*6440*/  BSYNC.RECONVERGENT B1 ;  /* 0x0000000000017941 */ /* 0x000fea0003800200 */
.L_x_4119:
[----:B------:R-:W-:Y:S04]  /*6450*/  BSSY.RECONVERGENT B1, `(.L_x_4121) ;  /* 0x0000013000017945 */ /* 0x000fe80003800200 */
[----:B------:R-:W-:Y:S05]  /*6460*/  @P3 BRA `(.L_x_4122) ;  /* 0x0000000000443947 */ /* 0x000fea0003800000 */
[----:B------:R-:W5:Y:S01]  /*6470*/  LDCU.64 UR8, c[0x0][0x3e0] ;  /* 0x00007c00ff0877ac */ /* 0x000f620008000a00 */
[----:B------:R-:W-:Y:S01]  /*6480*/  MOV R20, R120 ;  /* 0x0000007800147202 */ /* 0x000fe20000000f00 */
[C---:B------:R-:W-:Y:S01]  /*6490*/  FADD.FTZ R70, -R38.reuse, R70 ;  /* 0x0000004626467221 */ /* 0x040fe20000010100 */
[----:B------:R-:W-:Y:S01]  /*64a0*/  MOV R21, R123 ;  /* 0x0000007b00157202 */ /* 0x000fe20000000f00 */
[----:B------:R-:W4:Y:S01]  /*64b0*/  LDCU.64 UR10, c[0x0][0x380] ;  /* 0x00007000ff0a77ac */ /* 0x000f220008000a00 */
[----:B0123--:R-:W-:Y:S01]  /*64c0*/  FADD.FTZ R24, -R38, R71 ;  /* 0x0000004726187221 */ /* 0x00ffe20000010100 */
[----:B------:R-:W-:-:S03]  /*64d0*/  FMUL.FTZ R70, R70, R47 ;  /* 0x0000002f46467220 */ /* 0x000fc60000410000 */
[----:B------:R-:W-:Y:S01]  /*64e0*/  FMUL.FTZ R24, R24, R47 ;  /* 0x0000002f18187220 */ /* 0x000fe20000410000 */
[----:B------:R-:W-:-:S03]  /*64f0*/  FFMA.FTZ R70, R45, R70, R44 ;  /* 0x000000462d467223 */ /* 0x000fc6000001002c */
[----:B------:R-:W-:Y:S01]  /*6500*/  FFMA.FTZ R71, R46, R24, R43 ;  /* 0x000000182e477223 */ /* 0x000fe2000001002b */
[----:B-----5:R-:W-:Y:S02]  /*6510*/  IMAD R30, R30, UR8, RZ ;  /* 0x000000081e1e7c24 */ /* 0x020fe4000f8e02ff */
[----:B------:R-:W-:-:S04]  /*6520*/  IMAD.WIDE.U32 R20, R27, UR8, R20 ;  /* 0x000000081b147c25 */ /* 0x000fc8000f8e0014 */
[----:B------:R-:W-:Y:S01]  /*6530*/  IMAD R27, R27, UR9, R30 ;  /* 0x000000091b1b7c24 */ /* 0x000fe2000f8e021e */
[----:B----4-:R-:W-:-:S04]  /*6540*/  LEA R22, P1, R20, UR10, 0x2 ;  /* 0x0000000a14167c11 */ /* 0x010fc8000f8210ff */
[----:B------:R-:W-:-:S04]  /*6550*/  IADD3 R27, PT, PT, R21, R27, RZ ;  /* 0x0000001b151b7210 */ /* 0x000fc80007ffe0ff */
[----:B------:R-:W-:-:S05]  /*6560*/  LEA.HI.X R23, R20, UR11, R27, 0x2, P1 ;  /* 0x0000000b14177c11 */ /* 0x000fca00088f141b */
[----:B------:R0:W-:Y:S02]  /*6570*/  STG.E.64 desc[UR6][R22.64], R70 ;  /* 0x0000004616007986 */ /* 0x0001e4000c101b06 */
.L_x_4122:
[----:B------:R-:W-:Y:S05]  /*6580*/  BSYNC.RECONVERGENT B1 ;  /* 0x0000000000017941 */ /* 0x000fea0003800200 */
.L_x_4121:
        /* <DEDUP_REMOVED lines=19> */
.L_x_4124:
[----:B------:R-:W-:Y:S05]  /*66c0*/  BSYNC.RECONVERGENT B1 ;  /* 0x0000000000017941 */ /* 0x000fea0003800200 */
.L_x_4123:
[----:B------:R-:W-:Y:S01]  /*66d0*/  ISETP.GE.U32.AND P5, PT, R40, UR4, PT ;  /* 0x0000000428007c0c */ /* 0x000fe2000bfa6070 */
[----:B------:R-:W-:Y:S01]  /*66e0*/  BSSY.RECONVERGENT B1, `(.L_x_4125) ;  /* 0x0000020000017945 */ /* 0x000fe20003800200 */
[----:B------:R-:W-:Y:S02]  /*66f0*/  ISETP.GE.U32.AND P2, PT, R26, UR4, PT ;  /* 0x000000041a007c0c */ /* 0x000fe4000bf46070 */
[----:B------:R-:W-:Y:S02]  /*6700*/  ISETP.GE.AND.EX P5, PT, R39, UR5, PT, P5 ;  /* 0x0000000527007c0c */ /* 0x000fe4000bfa6350 */
[----:B------:R-:W-:Y:S02]  /*6710*/  ISETP.GE.U32.AND P1, PT, R10, UR4, PT ;  /* 0x000000040a007c0c */ /* 0x000fe4000bf26070 */
[----:B------:R-:W-:Y:S02]  /*6720*/  ISETP.GE.U32.AND P6, PT, R42, UR4, PT ;  /* 0x000000042a007c0c */ /* 0x000fe4000bfc6070 */
[----:B------:R-:W-:-:S02]  /*6730*/  ISETP.GE.U32.AND P3, PT, R11, UR4, PT ;  /* 0x000000040b007c0c */ /* 0x000fc4000bf66070 */
[----:B0123--:R-:W-:Y:S02]  /*6740*/  SHF.R.S32.HI R25, RZ, 0x1f, R26 ;  /* 0x0000001fff197819 */ /* 0x00ffe4000001141a */
        /* <DEDUP_REMOVED lines=14> */
[----:B------:R-:W-:-:S03]  /*6830*/  FMUL.FTZ R74, R74, R47 ;  /* 0x0000002f4a4a7220 */ /* 0x000fc60000410000 */
[----:B------:R-:W-:Y:S01]  /*6840*/  FMUL.FTZ R24, R24, R47 ;  /* 0x0000002f18187220 */ /* 0x000fe20000410000 */
[----:B------:R-:W-:-:S03]  /*6850*/  FFMA.FTZ R74, R45, R74, R44 ;  /* 0x0000004a2d4a7223 */ /* 0x000fc6000001002c */
[----:B------:R-:W-:Y:S01]  /*6860*/  FFMA.FTZ R75, R46, R24, R43 ;  /* 0x000000182e4b7223 */ /* 0x000fe2000001002b */
[----:B0-----:R-:W-:Y:S02]  /*6870*/  IMAD R39, R39, UR8, RZ ;  /* 0x0000000827277c24 */ /* 0x001fe4000f8e02ff */
[----:B----4-:R-:W-:-:S04]  /*6880*/  IMAD.WIDE.U32 R22, R40, UR8, R20 ;  /* 0x0000000828167c25 */ /* 0x010fc8000f8e0014 */
[----:B------:R-:W-:Y:S01]  /*6890*/  IMAD R39, R40, UR9, R39 ;  /* 0x0000000928277c24 */ /* 0x000fe2000f8e0227 */
[----:B-1----:R-:W-:-:S04]  /*68a0*/  LEA R20, P5, R22, UR10, 0x2 ;  /* 0x0000000a16147c11 */ /* 0x002fc8000f8a10ff */
[----:B------:R-:W-:-:S04]  /*68b0*/  IADD3 R39, PT, PT, R23, R39, RZ ;  /* 0x0000002717277210 */ /* 0x000fc80007ffe0ff */
[----:B------:R-:W-:-:S05]  /*68c0*/  LEA.HI.X R21, R22, UR11, R39, 0x2, P5 ;  /* 0x0000000b16157c11 */ /* 0x000fca000a8f1427 */
[----:B------:R0:W-:Y:S02]  /*68d0*/  STG.E.64 desc[UR6][R20.64], R74 ;  /* 0x0000004a14007986 */ /* 0x0001e4000c101b06 */
.L_x_4126:
[----:B------:R-:W-:Y:S05]  /*68e0*/  BSYNC.RECONVERGENT B1 ;  /* 0x0000000000017941 */ /* 0x000fea0003800200 */
.L_x_4125:
        /* <DEDUP_REMOVED lines=13> */
[----:B----4-:R-:W-:-:S04]  /*69c0*/  IMAD.WIDE.U32 R22, R26, UR8, R20 ;  /* 0x000000081a167c25 */ /* 0x010fc8000f8e0014 */
[----:B------:R-:W-:Y:S01]  /*69d0*/  IMAD R25, R26, UR9, R25 ;  /* 0x000000091a197c24 */ /* 0x000fe2000f8e0219 */
[----:B0-----:R-:W-:-:S04]  /*69e0*/  LEA R20, P2, R22, UR10, 0x2 ;  /* 0x0000000a16147c11 */ /* 0x001fc8000f8410ff */
[----:B------:R-:W-:-:S04]  /*69f0*/  IADD3 R25, PT, PT, R23, R25, RZ ;  /* 0x0000001917197210 */ /* 0x000fc80007ffe0ff */
[----:B------:R-:W-:-:S05]  /*6a00*/  LEA.HI.X R21, R22, UR11, R25, 0x2, P2 ;  /* 0x0000000b16157c11 */ /* 0x000fca00090f1419 */
[----:B------:R1:W-:Y:S02]  /*6a10*/  STG.E.64 desc[UR6][R20.64], R90 ;  /* 0x0000005a14007986 */ /* 0x0003e4000c101b06 */
.L_x_4128:
[----:B------:R-:W-:Y:S05]  /*6a20*/  BSYNC.RECONVERGENT B1 ;  /* 0x0000000000017941 */ /* 0x000fea0003800200 */
.L_x_4127:
        /* <DEDUP_REMOVED lines=13> */
[----:B----4-:R-:W-:-:S04]  /*6b00*/  IMAD.WIDE.U32 R22, R10, UR8, R20 ;  /* 0x000000080a167c25 */ /* 0x010fc8000f8e0014 */
[----:B------:R-:W-:Y:S01]  /*6b10*/  IMAD R25, R10, UR9, R25 ;  /* 0x000000090a197c24 */ /* 0x000fe2000f8e0219 */
[----:B0-----:R-:W-:-:S04]  /*6b20*/  LEA R20, P1, R22, UR10, 0x2 ;  /* 0x0000000a16147c11 */ /* 0x001fc8000f8210ff */
[----:B------:R-:W-:-:S04]  /*6b30*/  IADD3 R25, PT, PT, R23, R25, RZ ;  /* 0x0000001917197210 */ /* 0x000fc80007ffe0ff */
[----:B------:R-:W-:-:S05]  /*6b40*/  LEA.HI.X R21, R22, UR11, R25, 0x2, P1 ;  /* 0x0000000b16157c11 */ /* 0x000fca00088f1419 */
[----:B------:R2:W-:Y:S02]  /*6b50*/  STG.E.64 desc[UR6][R20.64], R96 ;  /* 0x0000006014007986 */ /* 0x0005e4000c101b06 */
.L_x_4130:
[----:B------:R-:W-:Y:S05]  /*6b60*/  BSYNC.RECONVERGENT B1 ;  /* 0x0000000000017941 */ /* 0x000fea0003800200 */
.L_x_4129:
        /* <DEDUP_REMOVED lines=13> */
[----:B----4-:R-:W-:-:S04]  /*6c40*/  IMAD.WIDE.U32 R22, R42, UR8, R20 ;  /* 0x000000082a167c25 */ /* 0x010fc8000f8e0014 */
[----:B------:R-:W-:Y:S01]  /*6c50*/  IMAD R27, R42, UR9, R27 ;  /* 0x000000092a1b7c24 */ /* 0x000fe2000f8e021b */
[----:B0-----:R-:W-:-:S04]  /*6c60*/  LEA R20, P1, R22, UR10, 0x2 ;  /* 0x0000000a16147c11 */ /* 0x001fc8000f8210ff */
[----:B------:R-:W-:-:S04]  /*6c70*/  IADD3 R27, PT, PT, R23, R27, RZ ;  /* 0x0000001b171b7210 */ /* 0x000fc80007ffe0ff */
[----:B------:R-:W-:-:S05]  /*6c80*/  LEA.HI.X R21, R22, UR11, R27, 0x2, P1 ;  /* 0x0000000b16157c11 */ /* 0x000fca00088f141b */
[----:B------:R3:W-:Y:S02]  /*6c90*/  STG.E.64 desc[UR6][R20.64], R98 ;  /* 0x0000006214007986 */ /* 0x0007e4000c101b06 */
.L_x_4132:
[----:B------:R-:W-:Y:S05]  /*6ca0*/  BSYNC.RECONVERGENT B1 ;  /* 0x0000000000017941 */ /* 0x000fea0003800200 */
.L_x_4131:
[----:B------:R-:W-:Y:S04]  /*6cb0*/  BSSY.RECONVERGENT B1, `(.L_x_4133) ;  /* 0x0000013000017945 */ /* 0x000fe80003800200 */
[----:B------:R-:W-:Y:S05]  /*6cc0*/  @P3 BRA `(.L_x_4134) ;  /* 0x0000000000443947 */ /* 0x000fea0003800000 */
[----:B------:R-:W5:Y:S01]  /*6cd0*/  LDCU.64 UR8, c[0x0][0x3e0] ;  /* 0x00007c00ff0877ac */ /* 0x000f620008000a00 */
[----:B0123--:R-:W-:Y:S01]  /*6ce0*/  MOV R20, R120 ;  /* 0x0000007800147202 */ /* 0x00ffe20000000f00 */
[----:B------:R-:W-:Y:S01]  /*6cf0*/  FADD.FTZ R100, -R38, R100 ;  /* 0x0000006426647221 */ /* 0x000fe20000010100 */
[----:B------:R-:W-:Y:S01]  /*6d00*/  MOV R21, R123 ;  /* 0x0000007b00157202 */ /* 0x000fe20000000f00 */
[----:B------:R-:W0:Y:S02]  /*6d10*/  LDCU.64 UR10, c[0x0][0x380] ;  /* 0x00007000ff0a77ac */ /* 0x000e240008000a00 */
[----:B------:R-:W-:-:S04]  /*6d20*/  FMUL.FTZ R100, R100, R47 ;  /* 0x0000002f64647220 */ /* 0x000fc80000410000 */
[----:B------:R-:W-:Y:S01]  /*6d30*/  FFMA.FTZ R100, R45, R100, R44 ;  /* 0x000000642d647223 */ /* 0x000fe2000001002c */
[----:B-----5:R-:W-:Y:S02]  /*6d40*/  IMAD R24, R107, UR8, RZ ;  /* 0x000000086b187c24 */ /* 0x020fe4000f8e02ff */
[----:B----4-:R-:W-:-:S04]  /*6d50*/  IMAD.WIDE.U32 R22, R11, UR8, R20 ;  /* 0x000000080b167c25 */ /* 0x010fc8000f8e0014 */
        /* <DEDUP_REMOVED lines=8> */
.L_x_4134:
[----:B------:R-:W-:Y:S05]  /*6de0*/  BSYNC.RECONVERGENT B1 ;  /* 0x0000000000017941 */ /* 0x000fea0003800200 */
.L_x_4133:
[----:B------:R-:W-:Y:S05]  /*6df0*/  @P4 BRA `(.L_x_4135) ;  /* 0x0000004000ac4947 */ /* 0x000fea0003800000 */
[----:B------:R-:W0:Y:S01]  /*6e00*/  LDCU.64 UR4, c[0x0][0x3e0] ;  /* 0x00007c00ff0477ac */ /* 0x000e220008000a00 */
[----:B------:R-:W-:Y:S01]  /*6e10*/  MOV R121, R123 ;  /* 0x0000007b00797202 */ /* 0x000fe20000000f00 */
[C---:B------:R-:W-:Y:S01]  /*6e20*/  FADD.FTZ R102, -R38.reuse, R102 ;  /* 0x0000006626667221 */ /* 0x040fe20000010100 */
[----:B------:R-:W-:Y:S01]  /*6e30*/  FADD.FTZ R38, -R38, R103 ;  /* 0x0000006726267221 */ /* 0x000fe20000010100 */
[----:B------:R-:W5:Y:S02]  /*6e40*/  LDCU.64 UR8, c[0x0][0x380] ;  /* 0x00007000ff0877ac */ /* 0x000f640008000a00 */
[-C--:B------:R-:W-:Y:S01]  /*6e50*/  FMUL.FTZ R102, R102, R47.reuse ;  /* 0x0000002f66667220 */ /* 0x080fe20000410000 */
[----:B------:R-:W-:-:S03]  /*6e60*/  FMUL.FTZ R38, R38, R47 ;  /* 0x0000002f26267220 */ /* 0x000fc60000410000 */
[----:B------:R-:W-:Y:S01]  /*6e70*/  FFMA.FTZ R102, R45, R102, R44 ;  /* 0x000000662d667223 */ /* 0x000fe2000001002c */
[----:B------:R-:W-:Y:S01]  /*6e80*/  FFMA.FTZ R103, R46, R38, R43 ;  /* 0x000000262e677223 */ /* 0x000fe2000001002b */
[----:B0123--:R-:W-:Y:S02]  /*6e90*/  IMAD R21, R108, UR4, RZ ;  /* 0x000000046c157c24 */ /* 0x00ffe4000f8e02ff */
[----:B------:R-:W-:-:S04]  /*6ea0*/  IMAD.WIDE.U32 R120, R12, UR4, R120 ;  /* 0x000000040c787c25 */ /* 0x000fc8000f8e0078 */
[----:B------:R-:W-:Y:S01]  /*6eb0*/  IMAD R21, R12, UR5, R21 ;  /* 0x000000050c157c24 */ /* 0x000fe2000f8e0215 */
[----:B-----5:R-:W-:-:S04]  /*6ec0*/  LEA R20, P1, R120, UR8, 0x2 ;  /* 0x0000000878147c11 */ /* 0x020fc8000f8210ff */
[----:B------:R-:W-:-:S04]  /*6ed0*/  IADD3 R21, PT, PT, R121, R21, RZ ;  /* 0x0000001579157210 */ /* 0x000fc80007ffe0ff */
[----:B------:R-:W-:-:S05]  /*6ee0*/  LEA.HI.X R21, R120, UR9, R21, 0x2, P1 ;  /* 0x0000000978157c11 */ /* 0x000fca00088f1415 */
[----:B------:R0:W-:Y:S01]  /*6ef0*/  STG.E.64 desc[UR6][R20.64], R102 ;  /* 0x0000006614007986 */ /* 0x0001e2000c101b06 */
[----:B------:R-:W-:Y:S05]  /*6f00*/  BRA `(.L_x_4135) ;  /* 0x0000004000687947 */ /* 0x000fea0003800000 */
.L_x_4072:
        /* <DEDUP_REMOVED lines=35> */
.L_x_4137:
[----:B------:R-:W-:Y:S05]  /*7140*/  BSYNC.RECONVERGENT B1 ;  /* 0x0000000000017941 */ /* 0x000fea0003800200 */
.L_x_4136:
[----:B------:R-:W-:Y:S04]  /*7150*/  BSSY.RECONVERGENT B1, `(.L_x_4138) ;  /* 0x000001d000017945 */ /* 0x000fe80003800200 */
[----:B------:R-:W-:Y:S05]  /*7160*/  @P2 BRA `(.L_x_4139) ;  /* 0x00000000006c2947 */ /* 0x000fea0003800000 */
[C---:B------:R-:W-:Y:S01]  /*7170*/  FADD.FTZ R22, -R38.reuse, R22 ;  /* 0x0000001626167221 */ /* 0x040fe20000010100 */
[----:B0-----:R-:W-:Y:S01]  /*7180*/  FADD.FTZ R20, -R38, R23 ;  /* 0x0000001726147221 */ /* 0x001fe20000010100 */
        /* <DEDUP_REMOVED lines=25> */
.L_x_4139:
[----:B------:R-:W-:Y:S05]  /*7320*/  BSYNC.RECONVERGENT B1 ;  /* 0x0000000000017941 */ /* 0x000fea0003800200 */
.L_x_4138:
        /* <DEDUP_REMOVED lines=13> */
[C---:B-1----:R-:W-:Y:S02]  /*7400*/  IADD3 R23, PT, PT, R42.reuse, 0xa0, RZ ;  /* 0x000000a02a177810 */ /* 0x042fe40007ffe0ff */
[----:B------:R-:W-:Y:S01]  /*7410*/  IADD3 R22, PT, PT, R42, 0xb0, RZ ;  /* 0x000000b02a167810 */ /* 0x000fe20007ffe0ff */
[----:B------:R-:W-:Y:S08]  /*7420*/  @P5 BRA `(.L_x_4141) ;  /* 0x00000000006c5947 */ /* 0x000ff00003800000 */
        /* <DEDUP_REMOVED lines=27> */
.L_x_4141:
[----:B------:R-:W-:Y:S05]  /*75e0*/  BSYNC.RECONVERGENT B1 ;  /* 0x0000000000017941 */ /* 0x000fea0003800200 */
.L_x_4140:
[----:B------:R-:W-:Y:S04]  /*75f0*/  BSSY.RECONVERGENT B1, `(.L_x_4142) ;  /* 0x000001d000017945 */ /* 0x000fe80003800200 */
[----:B------:R-:W-:Y:S05]  /*7600*/  @P1 BRA `(.L_x_4143) ;  /* 0x00000000006c1947 */ /* 0x000fea0003800000 */
[C---:B------:R-:W-:Y:S01]  /*7610*/  FADD.FTZ R78, -R38.reuse, R78 ;  /* 0x0000004e264e7221 */ /* 0x040fe20000010100 */
[----:B01----:R-:W-:Y:S01]  /*7620*/  FADD.FTZ R20, -R38, R79 ;  /* 0x0000004f26147221 */ /* 0x003fe20000010100 */
        /* <DEDUP_REMOVED lines=25> */
.L_x_4143:
[----:B------:R-:W-:Y:S05]  /*77c0*/  BSYNC.RECONVERGENT B1 ;  /* 0x0000000000017941 */ /* 0x000fea0003800200 */
.L_x_4142:
[----:B------:R-:W-:Y:S04]  /*77d0*/  BSSY.RECONVERGENT B1, `(.L_x_4144) ;  /* 0x000001d000017945 */ /* 0x000fe80003800200 */
[----:B------:R-:W-:Y:S05]  /*77e0*/  @P6 BRA `(.L_x_4145) ;  /* 0x00000000006c6947 */ /* 0x000fea0003800000 */
[C---:B------:R-:W-:Y:S01]  /*77f0*/  FADD.FTZ R80, -R38.reuse, R80 ;  /* 0x0000005026507221 */ /* 0x040fe20000010100 */
[----:B012---:R-:W-:Y:S01]  /*7800*/  FADD.FTZ R20, -R38, R81 ;  /* 0x0000005126147221 */ /* 0x007fe20000010100 */
        /* <DEDUP_REMOVED lines=25> */
.L_x_4145:
[----:B------:R-:W-:Y:S05]  /*79a0*/  BSYNC.RECONVERGENT B1 ;  /* 0x0000000000017941 */ /* 0x000fea0003800200 */
.L_x_4144:
        /* <DEDUP_REMOVED lines=17> */
[----:B--2---:R-:W-:-:S07]  /*7ac0*/  FADD.FTZ R78, R52, 1 ;  /* 0x3f800000344e7421 */ /* 0x004fce0000010000 */
[----:B------:R-:W2:Y:S01]  /*7ad0*/  MUFU.RCP R78, R78 ;  /* 0x0000004e004e7308 */ /* 0x000ea20000001000 */
[----:B0-----:R-:W-:Y:S01]  /*7ae0*/  FADD.FTZ R76, R20, 1 ;  /* 0x3f800000144c7421 */ /* 0x001fe20000010000 */
[----:B------:R-:W-:-:S06]  /*7af0*/  MOV R20, R120 ;  /* 0x0000007800147202 */ /* 0x000fcc0000000f00 */
[----:B------:R-:W0:Y:S01]  /*7b00*/  MUFU.RCP R77, R76 ;  /* 0x0000004c004d7308 */ /* 0x000e220000001000 */
[----:B------:R-:W-:-:S03]  /*7b10*/  IMAD.WIDE.U32 R20, R113, UR8, R20 ;  /* 0x0000000871147c25 */ /* 0x000fc6000f8e0014 */
[----:B-1----:R-:W-:Y:S02]  /*7b20*/  LEA R52, P1, R20, UR10, 0x2 ;  /* 0x0000000a14347c11 */ /* 0x002fe4000f8210ff */
[----:B------:R-:W-:Y:S01]  /*7b30*/  IADD3 R53, PT, PT, R21, R53, RZ ;  /* 0x0000003515357210 */ /* 0x000fe20007ffe0ff */
[----:B--2---:R-:W-:-:S03]  /*7b40*/  FMUL.FTZ R21, R55, R78 ;  /* 0x0000004e37157220 */ /* 0x004fc60000410000 */
[----:B------:R-:W-:Y:S01]  /*7b50*/  LEA.HI.X R53, R20, UR11, R53, 0x2, P1 ;  /* 0x0000000b14357c11 */ /* 0x000fe200088f1435 */
[----:B0-----:R-:W-:-:S05]  /*7b60*/  FMUL.FTZ R20, R54, R77 ;  /* 0x0000004d36147220 */ /* 0x001fca0000410000 */
[----:B------:R4:W-:Y:S02]  /*7b70*/  STG.E.64 desc[UR6][R52.64], R20 ;  /* 0x0000001434007986 */ /* 0x0009e4000c101b06 */
.L_x_4147:
[----:B------:R-:W-:Y:S05]  /*7b80*/  BSYNC.RECONVERGENT B1 ;  /* 0x0000000000017941 */ /* 0x000fea0003800200 */
.L_x_4146:
[----:B------:R-:W-:Y:S04]  /*7b90*/  BSSY.RECONVERGENT B1, `(.L_x_4148) ;  /* 0x000001d000017945 */ /* 0x000fe80003800200 */
[----:B------:R-:W-:Y:S05]  /*7ba0*/  @P2 BRA `(.L_x_4149) ;  /* 0x00000000006c2947 */ /* 0x000fea0003800000 */
[C---:B------:R-:W-:Y:S01]  /*7bb0*/  FADD.FTZ R82, -R38.reuse, R82 ;  /* 0x0000005226527221 */ /* 0x040fe20000010100 */
[----:B01234-:R-:W-:Y:S01]  /*7bc0*/  FADD.FTZ R20, -R38, R83 ;  /* 0x0000005326147221 */ /* 0x01ffe20000010100 */
        /* <DEDUP_REMOVED lines=25> */
.L_x_4149:
[----:B------:R-:W-:Y:S05]  /*7d60*/  BSYNC.RECONVERGENT B1 ;  /* 0x0000000000017941 */ /* 0x000fea0003800200 */
.L_x_4148:
        /* <DEDUP_REMOVED lines=29> */
.L_x_4151:
[----:B------:R-:W-:Y:S05]  /*7f40*/  BSYNC.RECONVERGENT B1 ;  /* 0x0000000000017941 */ /* 0x000fea0003800200 */
.L_x_4150:
[----:B------:R-:W-:Y:S01]  /*7f50*/  ISETP.GE.U32.AND P5, PT, R111, UR4, PT ;  /* 0x000000046f007c0c */ /* 0x000fe2000bfa6070 */
[----:B------:R-:W-:Y:S01]  /*7f60*/  BSSY.RECONVERGENT B1, `(.L_x_4152) ;  /* 0x000002e000017945 */ /* 0x000fe20003800200 */
[----:B01234-:R-:W-:Y:S02]  /*7f70*/  IADD3 R52, PT, PT, R42, 0xc0, RZ ;  /* 0x000000c02a347810 */ /* 0x01ffe40007ffe0ff */
        /* <DEDUP_REMOVED lines=44> */
.L_x_4153:
[----:B------:R-:W-:Y:S05]  /*8240*/  BSYNC.RECONVERGENT B1 ;  /* 0x0000000000017941 */ /* 0x000fea0003800200 */
.L_x_4152:
        /* <DEDUP_REMOVED lines=29> */
.L_x_4155:
[----:B------:R-:W-:Y:S05]  /*8420*/  BSYNC.RECONVERGENT B1 ;  /* 0x0000000000017941 */ /* 0x000fea0003800200 */
.L_x_4154:
[----:B------:R-:W-:Y:S04]  /*8430*/  BSSY.RECONVERGENT B1, `(.L_x_4156) ;  /* 0x000001d000017945 */ /* 0x000fe80003800200 */
[----:B------:R-:W-:Y:S05]  /*8440*/  @P1 BRA `(.L_x_4157) ;  /* 0x00000000006c1947 */ /* 0x000fea0003800000 */
        /* <DEDUP_REMOVED lines=27> */
.L_x_4157:
[----:B------:R-:W-:Y:S05]  /*8600*/  BSYNC.RECONVERGENT B1 ;  /* 0x0000000000017941 */ /* 0x000fea0003800200 */
.L_x_4156:
        /* <DEDUP_REMOVED lines=29> */
.L_x_4159:
[----:B------:R-:W-:Y:S05]  /*87e0*/  BSYNC.RECONVERGENT B1 ;  /* 0x0000000000017941 */ /* 0x000fea0003800200 */
.L_x_4158:
[----:B------:R-:W-:Y:S04]  /*87f0*/  BSSY.RECONVERGENT B1, `(.L_x_4160) ;  /* 0x000001d000017945 */ /* 0x000fe80003800200 */
[----:B------:R-:W-:Y:S05]  /*8800*/  @P3 BRA `(.L_x_4161) ;  /* 0x00000000006c3947 */ /* 0x000fea0003800000 */
[C---:B------:R-:W-:Y:S01]  /*8810*/  FADD.FTZ R32, -R38.reuse, R32 ;  /* 0x0000002026207221 */ /* 0x040fe20000010100 */
[----:B0123--:R-:W-:Y:S01]  /*8820*/  FADD.FTZ R20, -R38, R33 ;  /* 0x0000002126147221 */ /* 0x00ffe20000010100 */
        /* <DEDUP_REMOVED lines=25> */
.L_x_4161:
[----:B------:R-:W-:Y:S05]  /*89c0*/  BSYNC.RECONVERGENT B1 ;  /* 0x0000000000017941 */ /* 0x000fea0003800200 */
.L_x_4160:
        /* <DEDUP_REMOVED lines=29> */
.L_x_4163:
[----:B------:R-:W-:Y:S05]  /*8ba0*/  BSYNC.RECONVERGENT B1 ;  /* 0x0000000000017941 */ /* 0x000fea0003800200 */
.L_x_4162:
[----:B------:R-:W-:Y:S01]  /*8bb0*/  ISETP.GE.U32.AND P5, PT, R51, UR4, PT ;  /* 0x0000000433007c0c */ /* 0x000fe2000bfa6070 */
[----:B------:R-:W-:Y:S01]  /*8bc0*/  BSSY.RECONVERGENT B1, `(.L_x_4164) ;  /* 0x0000032000017945 */ /* 0x000fe20003800200 */
[----:B01234-:R-:W-:Y:S02]  /*8bd0*/  SHF.R.S32.HI R21, RZ, 0x1f, R51 ;  /* 0x0000001fff157819 */ /* 0x01ffe40000011433 */
[C---:B------:R-:W-:Y:S02]  /*8be0*/  IADD3 R31, PT, PT, R42.reuse, 0x110, RZ ;  /* 0x000001102a1f7810 */ /* 0x040fe40007ffe0ff */
        /* <DEDUP_REMOVED lines=47> */
.L_x_4165:
[----:B------:R-:W-:Y:S05]  /*8ee0*/  BSYNC.RECONVERGENT B1 ;  /* 0x0000000000017941 */ /* 0x000fea0003800200 */
.L_x_4164:
        /* <DEDUP_REMOVED lines=29> */
.L_x_4167:
[----:B------:R-:W-:Y:S05]  /*90c0*/  BSYNC.RECONVERGENT B1 ;  /* 0x0000000000017941 */ /* 0x000fea0003800200 */
.L_x_4166:
        /* <DEDUP_REMOVED lines=29> */
.L_x_4169:
[----:B------:R-:W-:Y:S05]  /*92a0*/  BSYNC.RECONVERGENT B1 ;  /* 0x0000000000017941 */ /* 0x000fea0003800200 */
.L_x_4168:
        /* <DEDUP_REMOVED lines=29> */
.L_x_4171:
[----:B------:R-:W-:Y:S05]  /*9480*/  BSYNC.RECONVERGENT B1 ;  /* 0x0000000000017941 */ /* 0x000fea0003800200 */
.L_x_4170:
        /* <DEDUP_REMOVED lines=29> */
.L_x_4173:
[----:B------:R-:W-:Y:S05]  /*9660*/  BSYNC.RECONVERGENT B1 ;  /* 0x0000000000017941 */ /* 0x000fea0003800200 */
.L_x_4172:
        /* <DEDUP_REMOVED lines=29> */
.L_x_4175:
[----:B------:R-:W-:Y:S05]  /*9840*/  BSYNC.RECONVERGENT B1 ;  /* 0x0000000000017941 */ /* 0x000fea0003800200 */
.L_x_4174:
[----:B------:R-:W-:Y:S01]  /*9850*/  ISETP.GE.U32.AND P5, PT, R26, UR4, PT ;  /* 0x000000041a007c0c */ /* 0x000fe2000bfa6070 */
[----:B------:R-:W-:Y:S01]  /*9860*/  BSSY.RECONVERGENT B1, `(.L_x_4176) ;  /* 0x000002f000017945 */ /* 0x000fe20003800200 */
[----:B01234-:R-:W-:Y:S02]  /*9870*/  SHF.R.S32.HI R21, RZ, 0x1f, R26 ;  /* 0x0000001fff157819 */ /* 0x01ffe4000001141a */
[----:B------:R-:W-:Y:S02]  /*9880*/  IADD3 R28, PT, PT, R42, 0x180, RZ ;  /* 0x000001802a1c7810 */ /* 0x000fe40007ffe0ff */
[----:B------:R-:W-:Y:S02]  /*9890*/  ISETP.GE.AND.EX P5, PT, R21, UR5, PT, P5 ;  /* 0x0000000515007c0c */ /* 0x000fe4000bfa6350 */
[----:B------:R-:W-:Y:S02]  /*98a0*/  SHF.R.S32.HI R25, RZ, 0x1f, R41 ;  /* 0x0000001fff197819 */ /* 0x000fe40000011429 */
[----:B------:R-:W-:-:S02]  /*98b0*/  ISETP.GE.U32.AND P2, PT, R27, UR4, PT ;  /* 0x000000041b007c0c */ /* 0x000fc4000bf46070 */
[----:B------:R-:W-:Y:S02]  /*98c0*/  ISETP.GE.U32.AND P1, PT, R8, UR4, PT ;  /* 0x0000000408007c0c */ /* 0x000fe4000bf26070 */
[----:B------:R-:W-:Y:S02]  /*98d0*/  ISETP.GE.U32.AND P6, PT, R9, UR4, PT ;  /* 0x0000000409007c0c */ /* 0x000fe4000bfc6070 */
[----:B------:R-:W-:Y:S02]  /*98e0*/  ISETP.GE.U32.AND P3, PT, R28, UR4, PT ;  /* 0x000000041c007c0c */ /* 0x000fe4000bf66070 */
[----:B------:R-:W-:Y:S02]  /*98f0*/  SHF.R.S32.HI R34, RZ, 0x1f, R27 ;  /* 0x0000001fff227819 */ /* 0x000fe4000001141b */
[----:B------:R-:W-:Y:S02]  /*9900*/  ISETP.GE.U32.AND P4, PT, R41, UR4, PT ;  /* 0x0000000429007c0c */ /* 0x000fe4000bf86070 */
[----:B------:R-:W-:-:S02]  /*9910*/  SHF.R.S32.HI R29, RZ, 0x1f, R28 ;  /* 0x0000001fff1d7819 */ /* 0x000fc4000001141c */
        /* <DEDUP_REMOVED lines=35> */
.L_x_4177:
[----:B------:R-:W-:Y:S05]  /*9b50*/  BSYNC.RECONVERGENT B1 ;  /* 0x0000000000017941 */ /* 0x000fea0003800200 */
.L_x_4176:
        /* <DEDUP_REMOVED lines=29> */
.L_x_4179:
[----:B------:R-:W-:Y:S05]  /*9d30*/  BSYNC.RECONVERGENT B1 ;  /* 0x0000000000017941 */ /* 0x000fea0003800200 */
.L_x_4178:
        /* <DEDUP_REMOVED lines=29> */
.L_x_4181:
[----:B------:R-:W-:Y:S05]  /*9f10*/  BSYNC.RECONVERGENT B1 ;  /* 0x0000000000017941 */ /* 0x000fea0003800200 */
.L_x_4180:
        /* <DEDUP_REMOVED lines=29> */
.L_x_4183:
[----:B------:R-:W-:Y:S05]  /*a0f0*/  BSYNC.RECONVERGENT B1 ;  /* 0x0000000000017941 */ /* 0x000fea0003800200 */
.L_x_4182:
        /* <DEDUP_REMOVED lines=29> */
.L_x_4185:
[----:B------:R-:W-:Y:S05]  /*a2d0*/  BSYNC.RECONVERGENT B1 ;  /* 0x0000000000017941 */ /* 0x000fea0003800200 */
.L_x_4184:
        /* <DEDUP_REMOVED lines=29> */
.L_x_4187:
[----:B------:R-:W-:Y:S05]  /*a4b0*/  BSYNC.RECONVERGENT B1 ;  /* 0x0000000000017941 */ /* 0x000fea0003800200 */
.L_x_4186:
        /* <DEDUP_REMOVED lines=9> */
[----:B01234-:R-:W-:Y:S02]  /*a550*/  SHF.R.S32.HI R20, RZ, 0x1f, R42 ;  /* 0x0000001fff147819 */ /* 0x01ffe4000001142a */
        /* <DEDUP_REMOVED lines=33> */
.L_x_4189:
[----:B------:R-:W-:Y:S05]  /*a770*/  BSYNC.RECONVERGENT B1 ;  /* 0x0000000000017941 */ /* 0x000fea0003800200 */
.L_x_4188:
        /* <DEDUP_REMOVED lines=23> */
[----:B0-----:R-:W-:Y:S01]  /*a8f0*/  FADD.FTZ R27, R25, 1 ;  /* 0x3f800000191b7421 */ /* 0x001fe20000010000 */
[----:B------:R-:W-:-:S06]  /*a900*/  LEA.HI.X R25, R22, UR11, R31, 0x2, P2 ;  /* 0x0000000b16197c11 */ /* 0x000fcc00090f141f */
[----:B------:R-:W0:Y:S01]  /*a910*/  MUFU.RCP R27, R27 ;  /* 0x0000001b001b7308 */ /* 0x000e220000001000 */
[----:B-1----:R-:W-:Y:S01]  /*a920*/  FMUL.FTZ R22, R29, R26 ;  /* 0x0000001a1d167220 */ /* 0x002fe20000410000 */
[----:B0-----:R-:W-:-:S05]  /*a930*/  FMUL.FTZ R23, R28, R27 ;  /* 0x0000001b1c177220 */ /* 0x001fca0000410000 */
[----:B------:R1:W-:Y:S02]  /*a940*/  STG.E.64 desc[UR6][R24.64], R22 ;  /* 0x0000001618007986 */ /* 0x0003e4000c101b06 */
.L_x_4191:
[----:B------:R-:W-:Y:S05]  /*a950*/  BSYNC.RECONVERGENT B1 ;  /* 0x0000000000017941 */ /* 0x000fea0003800200 */
.L_x_4190:
        /* <DEDUP_REMOVED lines=29> */
.L_x_4193:
[----:B------:R-:W-:Y:S05]  /*ab30*/  BSYNC.RECONVERGENT B1 ;  /* 0x0000000000017941 */ /* 0x000fea0003800200 */
.L_x_4192:
        /* <DEDUP_REMOVED lines=29> */
.L_x_4195:
[----:B------:R-:W-:Y:S05]  /*ad10*/  BSYNC.RECONVERGENT B1 ;  /* 0x0000000000017941 */ /* 0x000fea0003800200 */
.L_x_4194:
[----:B------:R-:W-:Y:S04]  /*ad20*/  BSSY.RECONVERGENT B1, `(.L_x_4196) ;  /* 0x000001d000017945 */ /* 0x000fe80003800200 */
[----:B------:R-:W-:Y:S05]  /*ad30*/  @P3 BRA `(.L_x_4197) ;  /* 0x00000000006c3947 */ /* 0x000fea0003800000 */
[C---:B------:R-:W-:Y:S01]  /*ad40*/  FADD.FTZ R100, -R38.reuse, R100 ;  /* 0x0000006426647221 */ /* 0x040fe20000010100 */
[----:B---3--:R-:W-:Y:S01]  /*ad50*/  FADD.FTZ R20, -R38, R101 ;  /* 0x0000006526147221 */ /* 0x008fe20000010100 */
[----:B------:R-:W3:Y:S02]  /*ad60*/  LDCU.64 UR8, c[0x0][0x3e0] ;  /* 0x00007c00ff0877ac */ /* 0x000ee40008000a00 */
[-C--:B------:R-:W-:Y:S01]  /*ad70*/  FMUL.FTZ R100, R100, R47.reuse ;  /* 0x0000002f64647220 */ /* 0x080fe20000410000 */
[----:B------:R-:W-:Y:S01]  /*ad80*/  FMUL.FTZ R21, R20, R47 ;  /* 0x0000002f14157220 */ /* 0x000fe20000410000 */
[----:B------:R-:W4:Y:S02]  /*ad90*/  LDCU.64 UR10, c[0x0][0x380] ;  /* 0x00007000ff0a77ac */ /* 0x000f240008000a00 */
[----:B0-----:R-:W-:Y:S01]  /*ada0*/  FFMA.FTZ R27, R45, R100, R44 ;  /* 0x000000642d1b7223 */ /* 0x001fe2000001002c */
[----:B------:R-:W-:Y:S01]  /*adb0*/  FFMA.FTZ R26, R46, R21, R43 ;  /* 0x000000152e1a7223 */ /* 0x000fe2000001002b */
[----:B------:R-:W-:-:S02]  /*adc0*/  MOV R21, R123 ;  /* 0x0000007b00157202 */ /* 0x000fc40000000f00 */
[----:B------:R-:W-:Y:S01]  /*add0*/  FMUL.FTZ R20, R27, -1.4426950216293334961 ;  /* 0xbfb8aa3b1b147820 */ /* 0x000fe20000410000 */
[----:B-12---:R-:W-:-:S05]  /*ade0*/  FMUL.FTZ R22, R26, -1.4426950216293334961 ;  /* 0xbfb8aa3b1a167820 */ /* 0x006fca0000410000 */
[----:B------:R-:W0:Y:S01]  /*adf0*/  MUFU.EX2 R20, R20 ;  /* 0x0000001400147308 */ /* 0x000e220000000800 */
[----:B---3--:R-:W-:-:S04]  /*ae00*/  IMAD R28, R107, UR8, RZ ;  /* 0x000000086b1c7c24 */ /* 0x008fc8000f8e02ff */
        /* <DEDUP_REMOVED lines=13> */
[----:B------:R4:W-:Y:S02]  /*aee0*/  STG.E.64 desc[UR6][R22.64], R20 ;  /* 0x0000001416007986 */ /* 0x0009e4000c101b06 */
.L_x_4197:
[----:B------:R-:W-:Y:S05]  /*aef0*/  BSYNC.RECONVERGENT B1 ;  /* 0x0000000000017941 */ /* 0x000fea0003800200 */
.L_x_4196:
[----:B------:R-:W-:Y:S05]  /*af00*/  @P4 BRA `(.L_x_4135) ;  /* 0x0000000000684947 */ /* 0x000fea0003800000 */
[C---:B------:R-:W-:Y:S01]  /*af10*/  FADD.FTZ R102, -R38.reuse, R102 ;  /* 0x0000006626667221 */ /* 0x040fe20000010100 */
[----:B------:R-:W-:Y:S01]  /*af20*/  FADD.FTZ R38, -R38, R103 ;  /* 0x0000006726267221 */ /* 0x000fe20000010100 */
[----:B------:R-:W1:Y:S01]  /*af30*/  LDCU.64 UR4, c[0x0][0x3e0] ;  /* 0x00007c00ff0477ac */ /* 0x000e620008000a00 */
[----:B------:R-:W-:Y:S01]  /*af40*/  MOV R121, R123 ;  /* 0x0000007b00797202 */ /* 0x000fe20000000f00 */
[-C--:B------:R-:W-:Y:S01]  /*af50*/  FMUL.FTZ R102, R102, R47.reuse ;  /* 0x0000002f66667220 */ /* 0x080fe20000410000 */
[----:B------:R-:W-:Y:S01]  /*af60*/  FMUL.FTZ R38, R38, R47 ;  /* 0x0000002f26267220 */ /* 0x000fe20000410000 */
[----:B------:R-:W5:Y:S02]  /*af70*/  LDCU.64 UR8, c[0x0][0x380] ;  /* 0x00007000ff0877ac */ /* 0x000f640008000a00 */
[----:B------:R-:W-:Y:S01]  /*af80*/  FFMA.FTZ R45, R45, R102, R44 ;  /* 0x000000662d2d7223 */ /* 0x000fe2000001002c */
[----:B------:R-:W-:-:S03]  /*af90*/  FFMA.FTZ R38, R46, R38, R43 ;  /* 0x000000262e267223 */ /* 0x000fc6000001002b */
[----:B---34-:R-:W-:Y:S01]  /*afa0*/  FMUL.FTZ R20, R45, -1.4426950216293334961 ;  /* 0xbfb8aa3b2d147820 */ /* 0x018fe20000410000 */
[----:B------:R-:W-:-:S05]  /*afb0*/  FMUL.FTZ R21, R38, -1.4426950216293334961 ;  /* 0xbfb8aa3b26157820 */ /* 0x000fca0000410000 */
[----:B------:R-:W0:Y:S01]  /*afc0*/  MUFU.EX2 R20, R20 ;  /* 0x0000001400147308 */ /* 0x000e220000000800 */
[----:B-12---:R-:W-:Y:S02]  /*afd0*/  IMAD R25, R108, UR4, RZ ;  /* 0x000000046c197c24 */ /* 0x006fe4000f8e02ff */
[----:B------:R-:W-:-:S05]  /*afe0*/  IMAD.WIDE.U32 R120, R12, UR4, R120 ;  /* 0x000000040c787c25 */ /* 0x000fca000f8e0078 */
[----:B------:R-:W1:Y:S01]  /*aff0*/  MUFU.EX2 R21, R21 ;  /* 0x0000001500157308 */ /* 0x000e620000000800 */
[----:B------:R-:W-:-:S05]  /*b000*/  IMAD R25, R12, UR5, R25 ;  /* 0x000000050c197c24 */ /* 0x000fca000f8e0219 */
[----:B------:R-:W-:Y:S01]  /*b010*/  IADD3 R25, PT, PT, R121, R25, RZ ;  /* 0x0000001979197210 */ /* 0x000fe20007ffe0ff */
[----:B0-----:R-:W-:Y:S01]  /*b020*/  FADD.FTZ R22, R20, 1 ;  /* 0x3f80000014167421 */ /* 0x001fe20000010000 */
[----:B-----5:R-:W-:-:S05]  /*b030*/  LEA R20, P1, R120, UR8, 0x2 ;  /* 0x0000000878147c11 */ /* 0x020fca000f8210ff */
[----:B------:R-:W0:Y:S01]  /*b040*/  MUFU.RCP R22, R22 ;  /* 0x0000001600167308 */ /* 0x000e220000001000 */
[----:B-1----:R-:W-:Y:S01]  /*b050*/  FADD.FTZ R23, R21, 1 ;  /* 0x3f80000015177421 */ /* 0x002fe20000010000 */
[----:B------:R-:W-:-:S06]  /*b060*/  LEA.HI.X R21, R120, UR9, R25, 0x2, P1 ;  /* 0x0000000978157c11 */ /* 0x000fcc00088f1419 */
[----:B------:R-:W1:Y:S01]  /*b070*/  MUFU.RCP R23, R23 ;  /* 0x0000001700177308 */ /* 0x000e620000001000 */
[----:B0-----:R-:W-:Y:S01]  /*b080*/  FMUL.FTZ R24, R45, R22 ;  /* 0x000000162d187220 */ /* 0x001fe20000410000 */
[----:B-1----:R-:W-:-:S05]  /*b090*/  FMUL.FTZ R25, R38, R23 ;  /* 0x0000001726197220 */ /* 0x002fca0000410000 */
[----:B------:R0:W-:Y:S02]  /*b0a0*/  STG.E.64 desc[UR6][R20.64], R24 ;  /* 0x0000001814007986 */ /* 0x0001e4000c101b06 */
.L_x_4135:
[----:B------:R-:W-:Y:S05]  /*b0b0*/  BSYNC.RECONVERGENT B0 ;  /* 0x0000000000007941 */ /* 0x000fea0003800200 */
.L_x_4071:
        /* <DEDUP_REMOVED lines=8> */
.L_x_4199:
        /* <DEDUP_REMOVED lines=12> */
.L_x_4560:


//--------------------- .text._Z35group_norm_nhwc_fwd_one_pass_kernelI11Fp32IOFp16WLi64ELi56ELi448EEv26Group_norm_nhwc_fwd_params --------------------------
	.section	.text._Z35group_norm_nhwc_fwd_one_pass_kernelI11Fp32IOFp16WLi64ELi56ELi448EEv26Group_norm_nhwc_fwd_params,"ax",@progbits
	.align	128
        .global         _Z35group_norm_nhwc_fwd_one_pass_kernelI11Fp32IOFp16WLi64ELi56ELi448EEv26Group_norm_nhwc_fwd_params
        .type           _Z35group_norm_nhwc_fwd_one_pass_kernelI11Fp32IOFp16WLi64ELi56ELi448EEv26Group_norm_nhwc_fwd_params,@function
        .size           _Z35group_norm_nhwc_fwd_one_pass_kernelI11Fp32IOFp16WLi64ELi56ELi448EEv26Group_norm_nhwc_fwd_params,(.L_x_4561 - _Z35group_norm_nhwc_fwd_one_pass_kernelI11Fp32IOFp16WLi64ELi56ELi448EEv26Group_norm_nhwc_fwd_params)
        .other          _Z35group_norm_nhwc_fwd_one_pass_kernelI11Fp32IOFp16WLi64ELi56ELi448EEv26Group_norm_nhwc_fwd_params,@"STO_CUDA_ENTRY STV_DEFAULT"
_Z35group_norm_nhwc_fwd_one_pass_kernelI11Fp32IOFp16WLi64ELi56ELi448EEv26Group_norm_nhwc_fwd_params:
.text._Z35group_norm_nhwc_fwd_one_pass_kernelI11Fp32IOFp16WLi64ELi56ELi448EEv26Group_norm_nhwc_fwd_params:
        /* <DEDUP_REMOVED lines=25> */
.L_x_4227:
        /* <DEDUP_REMOVED lines=24> */
[-C--:B------:R-:W-:Y:S02]  /*0310*/  @!P2 IADD3 R2, PT, PT, R2, -R5.reuse, RZ ;  /* 0x800000050202a210 */ /* 0x080fe40007ffe0ff */
[----:B------:R-:W-:Y:S02]  /*0320*/  @!P2 IADD3 R3, PT, PT, R3, 0x1, RZ ;  /* 0x000000010303a810 */ /* 0x000fe40007ffe0ff */
[----:B------:R-:W-:Y:S02]  /*0330*/  ISETP.GE.U32.AND P1, PT, R2, R5, PT ;  /* 0x000000050200720c */ /* 0x000fe40003f26070 */
[----:B------:R-:W-:Y:S02]  /*0340*/  LOP3.LUT R2, R0, UR7, RZ, 0x3c, !PT ;  /* 0x0000000700027c12 */ /* 0x000fe4000f8e3cff */
[----:B--2---:R-:W-:Y:S02]  /*0350*/  ISETP.GE.U32.AND P2, PT, R23, UR8, PT ;  /* 0x0000000817007c0c */ /* 0x004fe4000bf46070 */
[----:B------:R-:W-:-:S02]  /*0360*/  ISETP.GE.AND P4, PT, R2, RZ, PT ;  /* 0x000000ff0200720c */ /* 0x000fc40003f86270 */
[----:B------:R-:W-:Y:S02]  /*0370*/  PRMT R2, R4, 0x9910, RZ ;  /* 0x0000991004027816 */ /* 0x000fe400000000ff */
[----:B------:R-:W-:-:S03]  /*0380*/  ISETP.GE.AND.EX P2, PT, R7, UR9, PT, P2 ;  /* 0x0000000907007c0c */ /* 0x000fc6000bf46320 */
[----:B------:R-:W-:Y:S02]  /*0390*/  IMAD R2, R2, 0x1c, RZ ;  /* 0x0000001c02027824 */ /* 0x000fe400078e02ff */
[----:B------:R-:W-:Y:S01]  /*03a0*/  @P1 VIADD R3, R3, 0x1 ;  /* 0x0000000103031836 */ /* 0x000fe20000000000 */
[----:B------:R-:W-:Y:S02]  /*03b0*/  ISETP.GE.U32.AND P1, PT, R18, UR8, PT ;  /* 0x0000000812007c0c */ /* 0x000fe4000bf26070 */
[----:B------:R-:W-:Y:S02]  /*03c0*/  IADD3 R2, PT, PT, RZ, -R2, RZ ;  /* 0x80000002ff027210 */ /* 0x000fe40007ffe0ff */
[----:B------:R-:W-:Y:S02]  /*03d0*/  @!P4 IADD3 R3, PT, PT, -R3, RZ, RZ ;  /* 0x000000ff0303c210 */ /* 0x000fe40007ffe1ff */
[----:B------:R-:W-:Y:S01]  /*03e0*/  @!P3 LOP3.LUT R3, RZ, R0, RZ, 0x33, !PT ;  /* 0x00000000ff03b212 */ /* 0x000fe200078e33ff */
[----:B------:R-:W0:Y:S01]  /*03f0*/  @!P2 LDC.64 R12, c[0x0][0x3e0] ;  /* 0x0000f800ff0cab82 */ /* 0x000e220000000a00 */
[----:B------:R-:W-:-:S02]  /*0400*/  PRMT R9, R2, 0x7710, RZ ;  /* 0x0000771002097816 */ /* 0x000fc400000000ff */
[----:B------:R-:W-:Y:S02]  /*0410*/  IADD3 R5, PT, PT, -R3, RZ, RZ ;  /* 0x000000ff03057210 */ /* 0x000fe40007ffe1ff */
[----:B------:R-:W-:Y:S02]  /*0420*/  IADD3 R9, PT, PT, R9, R8, RZ ;  /* 0x0000000809097210 */ /* 0x000fe40007ffe0ff */
[----:B------:R-:W-:Y:S01]  /*0430*/  IADD3 R2, PT, PT, R23, 0x20, RZ ;  /* 0x0000002017027810 */ /* 0x000fe20007ffe0ff */
[----:B------:R-:W-:Y:S01]  /*0440*/  IMAD R0, R0, R5, UR7 ;  /* 0x0000000700007e24 */ /* 0x000fe2000f8e0205 */
[----:B------:R-:W-:Y:S01]  /*0450*/  SHF.R.S32.HI R4, RZ, 0x1f, R3 ;  /* 0x0000001fff047819 */ /* 0x000fe20000011403 */
[----:B------:R-:W-:Y:S01]  /*0460*/  IMAD.SHL.U32 R9, R9, 0x2, RZ ;  /* 0x0000000209097824 */ /* 0x000fe200078e00ff */
[----:B------:R-:W-:Y:S01]  /*0470*/  ISETP.GE.U32.AND P3, PT, R2, UR8, PT ;  /* 0x0000000802007c0c */ /* 0x000fe2000bf66070 */
[----:B------:R-:W-:Y:S01]  /*0480*/  IMAD R0, R0, 0x38, RZ ;  /* 0x0000003800007824 */ /* 0x000fe200078e02ff */
[----:B------:R-:W-:Y:S01]  /*0490*/  SHF.R.S32.HI R5, RZ, 0x1f, R2 ;  /* 0x0000001fff057819 */ /* 0x000fe20000011402 */
[----:B------:R-:W1:Y:S01]  /*04a0*/  @!P2 LDC.64 R10, c[0x0][0x390] ;  /* 0x0000e400ff0aab82 */ /* 0x000e620000000a00 */
[----:B------:R-:W-:Y:S01]  /*04b0*/  LOP3.LUT R25, R9, 0xffff, RZ, 0xc0, !PT ;  /* 0x0000ffff09197812 */ /* 0x000fe200078ec0ff */
[----:B---3--:R-:W-:Y:S01]  /*04c0*/  IMAD R6, R4, UR10, RZ ;  /* 0x0000000a04067c24 */ /* 0x008fe2000f8e02ff */
[----:B------:R-:W-:-:S02]  /*04d0*/  ISETP.GE.AND.EX P3, PT, R5, UR9, PT, P3 ;  /* 0x0000000905007c0c */ /* 0x000fc4000bf66330 */
[----:B------:R-:W-:Y:S01]  /*04e0*/  SHF.R.S32.HI R9, RZ, 0x1f, R18 ;  /* 0x0000001fff097819 */ /* 0x000fe20000011412 */
[----:B------:R-:W-:Y:S01]  /*04f0*/  IMAD R27, R3, UR11, R6 ;  /* 0x0000000b031b7c24 */ /* 0x000fe2000f8e0206 */
[C---:B------:R-:W-:Y:S02]  /*0500*/  IADD3 R24, P4, PT, R0.reuse, R25, RZ ;  /* 0x0000001900187210 */ /* 0x040fe40007f9e0ff */
[----:B------:R-:W-:Y:S01]  /*0510*/  ISETP.GE.AND.EX P1, PT, R9, UR9, PT, P1 ;  /* 0x0000000909007c0c */ /* 0x000fe2000bf26310 */
[----:B0-----:R-:W-:Y:S01]  /*0520*/  @!P2 IMAD R14, R7, R12, RZ ;  /* 0x0000000c070ea224 */ /* 0x001fe200078e02ff */
[----:B------:R-:W-:Y:S02]  /*0530*/  LEA.HI.X.SX32 R25, R0, RZ, 0x1, P4 ;  /* 0x000000ff00197211 */ /* 0x000fe400020f0eff */
[C---:B------:R-:W-:Y:S01]  /*0540*/  IADD3 R4, PT, PT, R23.reuse, 0x30, RZ ;  /* 0x0000003017047810 */ /* 0x040fe20007ffe0ff */
[----:B------:R-:W-:Y:S02]  /*0550*/  @!P2 IMAD R13, R23, R13, R14 ;  /* 0x0000000d170da224 */ /* 0x000fe400078e020e */
[----:B------:R-:W-:Y:S01]  /*0560*/  IMAD.WIDE.U32 R24, R3, UR10, R24 ;  /* 0x0000000a03187c25 */ /* 0x000fe2000f8e0018 */
[----:B------:R-:W0:Y:S01]  /*0570*/  @!P3 LDC.64 R6, c[0x0][0x3e0] ;  /* 0x0000f800ff06bb82 */ /* 0x000e220000000a00 */
[----:B------:R-:W-:-:S02]  /*0580*/  ISETP.GE.U32.AND P4, PT, R4, UR8, PT ;  /* 0x0000000804007c0c */ /* 0x000fc4000bf86070 */
[----:B------:R-:W-:Y:S02]  /*0590*/  SHF.R.S32.HI R3, RZ, 0x1f, R4 ;  /* 0x0000001fff037819 */ /* 0x000fe40000011404 */
[----:B------:R-:W-:Y:S02]  /*05a0*/  IADD3 R27, PT, PT, R25, R27, RZ ;  /* 0x0000001b191b7210 */ /* 0x000fe40007ffe0ff */
[-C--:B------:R-:W-:Y:S01]  /*05b0*/  @!P2 MOV R26, R24.reuse ;  /* 0x00000018001aa202 */ /* 0x080fe20000000f00 */
[----:B------:R-:W2:Y:S01]  /*05c0*/  @!P1 LDC.64 R16, c[0x0][0x3e0] ;  /* 0x0000f800ff109b82 */ /* 0x000ea20000000a00 */
[----:B------:R-:W-:Y:S02]  /*05d0*/  ISETP.GE.AND.EX P4, PT, R3, UR9, PT, P4 ;  /* 0x0000000903007c0c */ /* 0x000fe4000bf86340 */
[----:B------:R-:W-:Y:S01]  /*05e0*/  @!P3 MOV R20, R24 ;  /* 0x000000180014b202 */ /* 0x000fe20000000f00 */
[----:B------:R-:W-:Y:S01]  /*05f0*/  @!P2 IMAD.WIDE.U32 R14, R23, R12, R26 ;  /* 0x0000000c170ea225 */ /* 0x000fe200078e001a */
[----:B------:R-:W-:-:S04]  /*0600*/  @!P3 MOV R21, R27 ;  /* 0x0000001b0015b202 */ /* 0x000fc80000000f00 */
[----:B------:R-:W-:Y:S02]  /*0610*/  @!P2 IADD3 R15, PT, PT, R15, R13, RZ ;  /* 0x0000000d0f0fa210 */ /* 0x000fe40007ffe0ff */
[C---:B-1----:R-:W-:Y:S01]  /*0620*/  @!P2 LEA R28, P5, R14.reuse, R10, 0x2 ;  /* 0x0000000a0e1ca211 */ /* 0x042fe200078a10ff */
[----:B------:R-:W1:Y:S03]  /*0630*/  @!P3 LDC.64 R12, c[0x0][0x390] ;  /* 0x0000e400ff0cbb82 */ /* 0x000e660000000a00 */
[----:B------:R-:W-:Y:S01]  /*0640*/  @!P2 LEA.HI.X R29, R14, R11, R15, 0x2, P5 ;  /* 0x0000000b0e1da211 */ /* 0x000fe200028f140f */
[-C--:B0-----:R-:W-:Y:S02]  /*0650*/  @!P3 IMAD R5, R5, R6.reuse, RZ ;  /* 0x000000060505b224 */ /* 0x081fe400078e02ff */
[C---:B------:R-:W-:Y:S02]  /*0660*/  @!P3 IMAD.WIDE.U32 R20, R2.reuse, R6, R20 ;  /* 0x000000060214b225 */ /* 0x040fe400078e0014 */
[----:B------:R-:W0:Y:S02]  /*0670*/  @!P1 LDC.64 R14, c[0x0][0x390] ;  /* 0x0000e400ff0e9b82 */ /* 0x000e240000000a00 */
[----:B------:R-:W-:Y:S01]  /*0680*/  @!P3 IMAD R5, R2, R7, R5 ;  /* 0x000000070205b224 */ /* 0x000fe200078e0205 */
[----:B------:R-:W-:Y:S01]  /*0690*/  @!P1 MOV R7, R27 ;  /* 0x0000001b00079202 */ /* 0x000fe20000000f00 */
[----:B--2---:R-:W-:Y:S01]  /*06a0*/  @!P1 IMAD R9, R9, R16, RZ ;  /* 0x0000001009099224 */ /* 0x004fe200078e02ff */
[----:B------:R-:W-:Y:S01]  /*06b0*/  MOV R2, RZ ;  /* 0x000000ff00027202 */ /* 0x000fe20000000f00 */
[----:B------:R-:W-:Y:S01]  /*06c0*/  @!P1 IMAD.MOV.U32 R6, RZ, RZ, R24 ;  /* 0x000000ffff069224 */ /* 0x000fe200078e0018 */
[----:B------:R-:W-:Y:S01]  /*06d0*/  @!P3 IADD3 R5, PT, PT, R21, R5, RZ ;  /* 0x000000051505b210 */ /* 0x000fe20007ffe0ff */
[----:B------:R-:W2:Y:S01]  /*06e0*/  @!P4 LDC.64 R10, c[0x0][0x3e0] ;  /* 0x0000f800ff0acb82 */ /* 0x000ea20000000a00 */
[----:B------:R-:W-:-:S02]  /*06f0*/  @!P1 IMAD R17, R18, R17, R9 ;  /* 0x0000001112119224 */ /* 0x000fc400078e0209 */
[----:B------:R-:W-:Y:S01]  /*0700*/  @!P1 IMAD.WIDE.U32 R18, R18, R16, R6 ;  /* 0x0000001012129225 */ /* 0x000fe200078e0006 */
[----:B------:R-:W-:-:S04]  /*0710*/  @!P4 MOV R16, R24 ;  /* 0x000000180010c202 */ /* 0x000fc80000000f00 */
[----:B------:R-:W3:Y:S01]  /*0720*/  @!P4 LDC.64 R6, c[0x0][0x390] ;  /* 0x0000e400ff06cb82 */ /* 0x000ee20000000a00 */
[----:B------:R-:W-:Y:S02]  /*0730*/  @!P1 IADD3 R17, PT, PT, R19, R17, RZ ;  /* 0x0000001113119210 */ /* 0x000fe40007ffe0ff */
[----:B-1----:R-:W-:-:S04]  /*0740*/  @!P3 LEA R12, P6, R20, R12, 0x2 ;  /* 0x0000000c140cb211 */ /* 0x002fc800078c10ff */
[----:B------:R-:W-:Y:S02]  /*0750*/  @!P3 LEA.HI.X R13, R20, R13, R5, 0x2, P6 ;  /* 0x0000000d140db211 */ /* 0x000fe400030f1405 */
[----:B------:R-:W-:Y:S02]  /*0760*/  CS2R R20, SRZ ;  /* 0x0000000000147805 */ /* 0x000fe4000001ff00 */
[----:B0-----:R-:W-:-:S04]  /*0770*/  @!P1 LEA R14, P5, R18, R14, 0x2 ;  /* 0x0000000e120e9211 */ /* 0x001fc800078a10ff */
[----:B------:R-:W-:Y:S01]  /*0780*/  @!P1 LEA.HI.X R15, R18, R15, R17, 0x2, P5 ;  /* 0x0000000f120f9211 */ /* 0x000fe200028f1411 */
[----:B------:R-:W-:Y:S01]  /*0790*/  @!P4 IMAD.MOV.U32 R17, RZ, RZ, R27 ;  /* 0x000000ffff11c224 */ /* 0x000fe200078e001b */
[----:B------:R-:W5:Y:S01]  /*07a0*/  @!P2 LDG.E.64 R20, desc[UR14][R28.64] ;  /* 0x0000000e1c14a981 */ /* 0x000f62000c1e1b00 */
        /* <DEDUP_REMOVED lines=70> */
.L_x_4201:
[----:B------:R-:W-:Y:S05]  /*0c10*/  BSYNC.RECONVERGENT B0 ;  /* 0x0000000000007941 */ /* 0x000fea0003800200 */
.L_x_4200:
        /* <DEDUP_REMOVED lines=41> */
.L_x_4203:
[----:B------:R-:W-:Y:S05]  /*0eb0*/  BSYNC.RECONVERGENT B0 ;  /* 0x0000000000007941 */ /* 0x000fea0003800200 */
.L_x_4202:
        /* <DEDUP_REMOVED lines=31> */
.L_x_4206:
[----:B---3--:R-:W2:Y:S04]  /*10b0*/  LDG.E.STRONG.GPU R12, desc[UR14][R8.64] ;  /* 0x0000000e080c7981 */ /* 0x008ea8000c1ef900 */
[----:B--2---:R-:W-:Y:S01]  /*10c0*/  CCTL.IVALL ;  /* 0x00000000ff00798f */ /* 0x004fe20002000000 */
[----:B------:R-:W-:Y:S05]  /*10d0*/  YIELD ;  /* 0x0000000000007946 */ /* 0x000fea0003800000 */
[----:B------:R-:W-:-:S13]  /*10e0*/  ISETP.NE.AND P2, PT, R12, R15, PT ;  /* 0x0000000f0c00720c */ /* 0x000fda0003f45270 */
[----:B------:R-:W-:Y:S05]  /*10f0*/  @P2 BRA `(.L_x_4206) ;  /* 0xfffffffc00ec2947 */ /* 0x000fea000383ffff */
.L_x_4205:
        /* <DEDUP_REMOVED lines=15> */
.L_x_4208:
        /* <DEDUP_REMOVED lines=20> */
[----:B------:R-:W-:Y:S01]  /*1330*/  MOV R14, UR24 ;  /* 0x00000018000e7c02 */ /* 0x000fe20008000f00 */
[----:B------:R-:W-:Y:S01]  /*1340*/  IMAD.U32 R15, RZ, RZ, UR25 ;  /* 0x00000019ff0f7e24 */ /* 0x000fe2000f8e00ff */
        /* <DEDUP_REMOVED lines=14> */
[----:B------:R-:W-:Y:S01]  /*1430*/  ISETP.EQ.OR P2, PT, R9, UR18, P3 ;  /* 0x0000001209007c0c */ /* 0x000fe20009f42670 */
[----:B------:R-:W-:Y:S02]  /*1440*/  IMAD.U32 R12, RZ, RZ, UR24 ;  /* 0x00000018ff0c7e24 */ /* 0x000fe4000f8e00ff */
[----:B------:R-:W-:Y:S01]  /*1450*/  MOV R9, UR23 ;  /* 0x0000001700097c02 */ /* 0x000fe20008000f00 */
[----:B------:R-:W-:Y:S01]  /*1460*/  UIADD3 UR23, UPT, UPT, UR5, 0x7, URZ ;  /* 0x0000000705177890 */ /* 0x000fe2000fffe0ff */
        /* <DEDUP_REMOVED lines=20> */
[----:B------:R-:W-:Y:S02]  /*15b0*/  MOV R14, UR24 ;  /* 0x00000018000e7c02 */ /* 0x000fe40008000f00 */
[----:B------:R-:W-:Y:S01]  /*15c0*/  MOV R15, UR25 ;  /* 0x00000019000f7c02 */ /* 0x000fe20008000f00 */
[----:B------:R-:W-:Y:S01]  /*15d0*/  @!UP0 UIMAD.WIDE.U32 UR24, UR9, 0x8, UR16 ;  /* 0x00000008091888a5 */ /* 0x000fe2000f8e0010 */
[----:B------:R-:W-:Y:S01]  /*15e0*/  MOV R16, UR26 ;  /* 0x0000001a00107c02 */ /* 0x000fe20008000f00 */
[----:B------:R-:W-:-:S03]  /*15f0*/  IMAD.U32 R17, RZ, RZ, UR27 ;  /* 0x0000001bff117e24 */ /* 0x000fc6000f8e00ff */
[----:B------:R-:W3:Y:S01]  /*1600*/  @!P4 LDG.E.64 R14, desc[UR14][R14.64] ;  /* 0x0000000e0e0ec981 */ /* 0x000ee2000c1e1b00 */
[----:B------:R-:W-:Y:S02]  /*1610*/  MOV R18, UR24 ;  /* 0x0000001800127c02 */ /* 0x000fe40008000f00 */
[----:B------:R-:W-:Y:S01]  /*1620*/  MOV R19, UR25 ;  /* 0x0000001900137c02 */ /* 0x000fe20008000f00 */
[----:B------:R-:W4:Y:S05]  /*1630*/  @!P6 LDG.E.64 R16, desc[UR14][R16.64] ;  /* 0x0000000e1010e981 */ /* 0x000f2a000c1e1b00 */
        /* <DEDUP_REMOVED lines=22> */
.L_x_4207:
        /* <DEDUP_REMOVED lines=41> */
[----:B------:R-:W-:-:S05]  /*1a30*/  IMAD.U32 R18, RZ, RZ, UR5 ;  /* 0x00000005ff127e24 */ /* 0x000fca000f8e00ff */
        /* <DEDUP_REMOVED lines=10> */
.L_x_4209:
        /* <DEDUP_REMOVED lines=21> */
[----:B------:R-:W-:-:S05]  /*1c30*/  IMAD.U32 R14, RZ, RZ, UR5 ;  /* 0x00000005ff0e7e24 */ /* 0x000fca000f8e00ff */
[----:B------:R-:W-:-:S04]  /*1c40*/  IADD3 R14, PT, PT, R14, 0x2, RZ ;  /* 0x000000020e0e7810 */ /* 0x000fc80007ffe0ff */
[----:B------:R-:W-:Y:S01]  /*1c50*/  R2UR UR5, R14 ;  /* 0x000000000e0572ca */ /* 0x000fe200000e0000 */
[----:B0-----:R-:W-:Y:S01]  /*1c60*/  @!P4 FADD.FTZ R10, R10, R8 ;  /* 0x000000080a0ac221 */ /* 0x001fe20000010000 */
[----:B------:R-:W-:-:S03]  /*1c70*/  @!P4 FADD.FTZ R11, R11, R9 ;  /* 0x000000090b0bc221 */ /* 0x000fc60000010000 */
[----:B---3--:R-:W-:Y:S01]  /*1c80*/  @!P2 FADD.FTZ R10, R10, R12 ;  /* 0x0000000c0a0aa221 */ /* 0x008fe20000010000 */
[----:B------:R-:W-:-:S09]  /*1c90*/  @!P2 FADD.FTZ R11, R11, R13 ;  /* 0x0000000d0b0ba221 */ /* 0x000fd20000010000 */
.L_x_4210:
        /* <DEDUP_REMOVED lines=13> */
.L_x_4211:
[----:B------:R-:W-:Y:S05]  /*1d70*/  BSYNC.RECONVERGENT B0 ;  /* 0x0000000000007941 */ /* 0x000fea0003800200 */
.L_x_4204:
[----:B------:R-:W4:Y:S01]  /*1d80*/  S2R R14, SR_TID.X ;  /* 0x00000000000e7919 */ /* 0x000f220000002100 */
[----:B------:R-:W5:Y:S01]  /*1d90*/  S2UR UR8, SR_CgaCtaId ;  /* 0x00000000000879c3 */ /* 0x000f620000008800 */
[----:B------:R-:W0:Y:S01]  /*1da0*/  LDCU UR9, c[0x0][0x414] ;  /* 0x00008280ff0977ac */ /* 0x000e220008000800 */
[----:B------:R-:W-:Y:S01]  /*1db0*/  IMAD.U32 R29, RZ, RZ, UR7 ;  /* 0x00000007ff1d7e24 */ /* 0x000fe2000f8e00ff */
        /* <DEDUP_REMOVED lines=18> */
[----:B------:R-:W-:-:S03]  /*1ee0*/  @P0 FMUL.FTZ R15, R11, UR9 ;  /* 0x000000090b0f0c20 */ /* 0x000fc60008410000 */
[----:B------:R-:W-:Y:S02]  /*1ef0*/  IADD3 R19, PT, PT, R0, R19, RZ ;  /* 0x0000001300137210 */ /* 0x000fe40007ffe0ff */
        /* <DEDUP_REMOVED lines=21> */
[----:B----4-:R-:W-:Y:S02]  /*2050*/  HADD2.F32 R10, -RZ, R12.H0_H0 ;  /* 0x2000000cff0a7230 */ /* 0x010fe40000004100 */
[----:B---3--:R-:W-:Y:S02]  /*2060*/  HADD2.F32 R12, -RZ, R29.H0_H0 ;  /* 0x2000001dff0c7230 */ /* 0x008fe40000004100 */
        /* <DEDUP_REMOVED lines=19> */
[----:B-1----:R-:W-:-:S03]  /*21a0*/  LEA R14, P1, R16, UR8, 0x2 ;  /* 0x00000008100e7c11 */ /* 0x002fc6000f8210ff */
[----:B------:R-:W-:Y:S02]  /*21b0*/  IMAD.IADD R15, R17, 0x1, R15 ;  /* 0x00000001110f7824 */ /* 0x000fe400078e020f */
[----:B------:R-:W-:-:S03]  /*21c0*/  FADD.FTZ R17, -R0, R20 ;  /* 0x0000001400117221 */ /* 0x000fc60000010100 */
[----:B------:R-:W-:Y:S01]  /*21d0*/  LEA.HI.X R15, R16, UR9, R15, 0x2, P1 ;  /* 0x00000009100f7c11 */ /* 0x000fe200088f140f */
[-C--:B------:R-:W-:Y:S01]  /*21e0*/  FMUL.FTZ R16, R17, R8.reuse ;  /* 0x0000000811107220 */ /* 0x080fe20000410000 */
[----:B------:R-:W-:-:S03]  /*21f0*/  FMUL.FTZ R17, R21, R8 ;  /* 0x0000000815117220 */ /* 0x000fc60000410000 */
[----:B------:R-:W-:Y:S01]  /*2200*/  FFMA.FTZ R16, R9, R16, R12 ;  /* 0x0000001009107223 */ /* 0x000fe2000001000c */
[----:B------:R-:W-:-:S05]  /*2210*/  FFMA.FTZ R17, R10, R17, R11 ;  /* 0x000000110a117223 */ /* 0x000fca000001000b */
[----:B------:R0:W-:Y:S02]  /*2220*/  STG.E.64 desc[UR14][R14.64], R16 ;  /* 0x000000100e007986 */ /* 0x0001e4000c101b0e */
.L_x_4215:
[----:B------:R-:W-:Y:S05]  /*2230*/  BSYNC.RECONVERGENT B1 ;  /* 0x0000000000017941 */ /* 0x000fea0003800200 */
.L_x_4214:
        /* <DEDUP_REMOVED lines=22> */
[----:B------:R-:W-:-:S03]  /*23a0*/  IADD3 R21, PT, PT, R15, R21, RZ ;  /* 0x000000150f157210 */ /* 0x000fc60007ffe0ff */
[----:B------:R-:W-:Y:S01]  /*23b0*/  FMUL.FTZ R2, R19, R8 ;  /* 0x0000000813027220 */ /* 0x000fe20000410000 */
[----:B-1----:R-:W-:-:S03]  /*23c0*/  LEA R20, P1, R14, UR12, 0x2 ;  /* 0x0000000c0e147c11 */ /* 0x002fc6000f8210ff */
[----:B------:R-:W-:Y:S01]  /*23d0*/  FFMA.FTZ R2, R9, R2, R12 ;  /* 0x0000000209027223 */ /* 0x000fe2000001000c */
[----:B------:R-:W-:-:S05]  /*23e0*/  LEA.HI.X R21, R14, UR13, R21, 0x2, P1 ;  /* 0x0000000d0e157c11 */ /* 0x000fca00088f1415 */
[----:B------:R0:W-:Y:S04]  /*23f0*/  STG.E.64 desc[UR14][R20.64], R2 ;  /* 0x0000000214007986 */ /* 0x0001e8000c101b0e */
.L_x_4217:
[----:B------:R-:W-:Y:S05]  /*2400*/  BSYNC.RECONVERGENT B1 ;  /* 0x0000000000017941 */ /* 0x000fea0003800200 */
.L_x_4216:
        /* <DEDUP_REMOVED lines=19> */
.L_x_4219:
[----:B------:R-:W-:Y:S05]  /*2540*/  BSYNC.RECONVERGENT B1 ;  /* 0x0000000000017941 */ /* 0x000fea0003800200 */
.L_x_4218:
[----:B------:R-:W-:Y:S05]  /*2550*/  @P3 BRA `(.L_x_4220) ;  /* 0x0000000800543947 */ /* 0x000fea0003800000 */
[----:B------:R-:W2:Y:S01]  /*2560*/  LDCU.64 UR8, c[0x0][0x3e0] ;  /* 0x00007c00ff0877ac */ /* 0x000ea20008000a00 */
[----:B01----:R-:W-:Y:S01]  /*2570*/  MOV R2, R24 ;  /* 0x0000001800027202 */ /* 0x003fe20000000f00 */
[----:B------:R-:W-:Y:S02]  /*2580*/  IMAD.MOV.U32 R3, RZ, RZ, R27 ;  /* 0x000000ffff037224 */ /* 0x000fe400078e001b */
[C---:B------:R-:W-:Y:S01]  /*2590*/  FADD.FTZ R5, -R0.reuse, R6 ;  /* 0x0000000600057221 */ /* 0x040fe20000010100 */
[----:B------:R-:W0:Y:S01]  /*25a0*/  LDCU.64 UR10, c[0x0][0x380] ;  /* 0x00007000ff0a77ac */ /* 0x000e220008000a00 */
[----:B------:R-:W-:Y:S02]  /*25b0*/  FADD.FTZ R7, -R0, R7 ;  /* 0x0000000700077221 */ /* 0x000fe40000010100 */
[-C--:B------:R-:W-:Y:S02]  /*25c0*/  FMUL.FTZ R5, R5, R8.reuse ;  /* 0x0000000805057220 */ /* 0x080fe40000410000 */
[----:B------:R-:W-:-:S02]  /*25d0*/  FMUL.FTZ R7, R7, R8 ;  /* 0x0000000807077220 */ /* 0x000fc40000410000 */
[----:B------:R-:W-:Y:S02]  /*25e0*/  FFMA.FTZ R6, R9, R5, R12 ;  /* 0x0000000509067223 */ /* 0x000fe4000001000c */
        /* <DEDUP_REMOVED lines=9> */
.L_x_4213:
[----:B------:R-:W0:Y:S01]  /*2680*/  LDCU.64 UR8, c[0x0][0x3e8] ;  /* 0x00007d00ff0877ac */ /* 0x000e220008000a00 */
[----:B------:R-:W-:Y:S01]  /*2690*/  SHF.R.S32.HI R18, RZ, 0x1f, R23 ;  /* 0x0000001fff127819 */ /* 0x000fe20000011417 */
[----:B------:R-:W-:Y:S01]  /*26a0*/  BSSY.RECONVERGENT B1, `(.L_x_4221) ;  /* 0x0000023000017945 */ /* 0x000fe20003800200 */
[C---:B------:R-:W-:Y:S02]  /*26b0*/  IADD3 R13, PT, PT, R23.reuse, 0x20, RZ ;  /* 0x00000020170d7810 */ /* 0x040fe40007ffe0ff */
[C---:B------:R-:W-:Y:S02]  /*26c0*/  IADD3 R16, PT, PT, R23.reuse, 0x30, RZ ;  /* 0x0000003017107810 */ /* 0x040fe40007ffe0ff */
[----:B0-----:R-:W-:Y:S02]  /*26d0*/  ISETP.GE.U32.AND P2, PT, R23, UR8, PT ;  /* 0x0000000817007c0c */ /* 0x001fe4000bf46070 */
[----:B------:R-:W-:Y:S02]  /*26e0*/  ISETP.GE.U32.AND P3, PT, R13, UR8, PT ;  /* 0x000000080d007c0c */ /* 0x000fe4000bf66070 */
[----:B------:R-:W-:-:S02]  /*26f0*/  ISETP.GE.AND.EX P2, PT, R18, UR9, PT, P2 ;  /* 0x0000000912007c0c */ /* 0x000fc4000bf46320 */
        /* <DEDUP_REMOVED lines=29> */
.L_x_4222:
[----:B------:R-:W-:Y:S05]  /*28d0*/  BSYNC.RECONVERGENT B1 ;  /* 0x0000000000017941 */ /* 0x000fea0003800200 */
.L_x_4221:
        /* <DEDUP_REMOVED lines=35> */
.L_x_4224:
[----:B------:R-:W-:Y:S05]  /*2b10*/  BSYNC.RECONVERGENT B1 ;  /* 0x0000000000017941 */ /* 0x000fea0003800200 */
.L_x_4223:
        /* <DEDUP_REMOVED lines=29> */
.L_x_4226:
[----:B------:R-:W-:Y:S05]  /*2cf0*/  BSYNC.RECONVERGENT B1 ;  /* 0x0000000000017941 */ /* 0x000fea0003800200 */
.L_x_4225:
        /* <DEDUP_REMOVED lines=27> */
.L_x_4220:
[----:B------:R-:W-:Y:S05]  /*2eb0*/  BSYNC.RECONVERGENT B0 ;  /* 0x0000000000007941 */ /* 0x000fea0003800200 */
.L_x_4212:
        /* <DEDUP_REMOVED lines=8> */
.L_x_4228:
        /* <DEDUP_REMOVED lines=12> */
.L_x_4561:


//--------------------- .text._Z35group_norm_nhwc_fwd_one_pass_kernelI11Fp32IOFp16WLi128ELi56ELi448EEv26Group_norm_nhwc_fwd_params --------------------------
	.section	.text._Z35group_norm_nhwc_fwd_one_pass_kernelI11Fp32IOFp16WLi128ELi56ELi448EEv26Group_norm_nhwc_fwd_params,"ax",@progbits
	.align	128
        .global         _Z35group_norm_nhwc_fwd_one_pass_kernelI11Fp32IOFp16WLi128ELi56ELi448EEv26Group_norm_nhwc_fwd_params
        .type           _Z35group_norm_nhwc_fwd_one_pass_kernelI11Fp32IOFp16WLi128ELi56ELi448EEv26Group_norm_nhwc_fwd_params,@function
        .size           _Z35group_norm_nhwc_fwd_one_pass_kernelI11Fp32IOFp16WLi128ELi56ELi448EEv26Group_norm_nhwc_fwd_params,(.L_x_4562 - _Z35group_norm_nhwc_fwd_one_pass_kernelI11Fp32IOFp16WLi128ELi56ELi448EEv26Group_norm_nhwc_fwd_params)
        .other          _Z35group_norm_nhwc_fwd_one_pass_kernelI11Fp32IOFp16WLi128ELi56ELi448EEv26Group_norm_nhwc_fwd_params,@"STO_CUDA_ENTRY STV_DEFAULT"
_Z35group_norm_nhwc_fwd_one_pass_kernelI11Fp32IOFp16WLi128ELi56ELi448EEv26Group_norm_nhwc_fwd_params:
.text._Z35group_norm_nhwc_fwd_one_pass_kernelI11Fp32IOFp16WLi128ELi56ELi448EEv26Group_norm_nhwc_fwd_params:
        /* <DEDUP_REMOVED lines=41> */
.L_x_4272:
        /* <DEDUP_REMOVED lines=232> */
.L_x_4230:
[----:B------:R-:W-:Y:S05]  /*1110*/  BSYNC.RECONVERGENT B0 ;  /* 0x0000000000007941 */ /* 0x000fea0003800200 */
.L_x_4229:
        /* <DEDUP_REMOVED lines=39> */
.L_x_4232:
[----:B------:R-:W-:Y:S05]  /*1390*/  BSYNC.RECONVERGENT B0 ;  /* 0x0000000000007941 */ /* 0x000fea0003800200 */
.L_x_4231:
        /* <DEDUP_REMOVED lines=26> */
.L_x_4235:
[----:B---3--:R-:W2:Y:S04]  /*1540*/  LDG.E.STRONG.GPU R18, desc[UR6][R16.64] ;  /* 0x0000000610127981 */ /* 0x008ea8000c1ef900 */
[----:B--2---:R-:W-:Y:S01]  /*1550*/  CCTL.IVALL ;  /* 0x00000000ff00798f */ /* 0x004fe20002000000 */
[----:B------:R-:W-:Y:S05]  /*1560*/  YIELD ;  /* 0x0000000000007946 */ /* 0x000fea0003800000 */
[----:B------:R-:W-:-:S13]  /*1570*/  ISETP.NE.AND P1, PT, R18, R23, PT ;  /* 0x000000171200720c */ /* 0x000fda0003f25270 */
[----:B------:R-:W-:Y:S05]  /*1580*/  @P1 BRA `(.L_x_4235) ;  /* 0xfffffffc00ec1947 */ /* 0x000fea000383ffff */
.L_x_4234:
        /* <DEDUP_REMOVED lines=14> */
.L_x_4237:
        /* <DEDUP_REMOVED lines=62> */
.L_x_4236:
        /* <DEDUP_REMOVED lines=36> */
.L_x_4238:
        /* <DEDUP_REMOVED lines=18> */
.L_x_4239:
        /* <DEDUP_REMOVED lines=9> */
.L_x_4240:
[----:B------:R-:W-:Y:S05]  /*1e40*/  BSYNC.RECONVERGENT B0 ;  /* 0x0000000000007941 */ /* 0x000fea0003800200 */
.L_x_4233:
        /* <DEDUP_REMOVED lines=69> */
.L_x_4244:
[----:B------:R-:W-:Y:S05]  /*22a0*/  BSYNC.RECONVERGENT B1 ;  /* 0x0000000000017941 */ /* 0x000fea0003800200 */
.L_x_4243:
        /* <DEDUP_REMOVED lines=19> */
.L_x_4246:
[----:B------:R-:W-:Y:S05]  /*23e0*/  BSYNC.RECONVERGENT B1 ;  /* 0x0000000000017941 */ /* 0x000fea0003800200 */
.L_x_4245:
        /* <DEDUP_REMOVED lines=29> */
.L_x_4248:
[----:B------:R-:W-:Y:S05]  /*25c0*/  BSYNC.RECONVERGENT B1 ;  /* 0x0000000000017941 */ /* 0x000fea0003800200 */
.L_x_4247:
        /* <DEDUP_REMOVED lines=19> */
.L_x_4250:
[----:B------:R-:W-:Y:S05]  /*2700*/  BSYNC.RECONVERGENT B1 ;  /* 0x0000000000017941 */ /* 0x000fea0003800200 */
.L_x_4249:
        /* <DEDUP_REMOVED lines=19> */
.L_x_4252:
[----:B------:R-:W-:Y:S05]  /*2840*/  BSYNC.RECONVERGENT B1 ;  /* 0x0000000000017941 */ /* 0x000fea0003800200 */
.L_x_4251:
        /* <DEDUP_REMOVED lines=19> */
.L_x_4254:
[----:B------:R-:W-:Y:S05]  /*2980*/  BSYNC.RECONVERGENT B1 ;  /* 0x0000000000017941 */ /* 0x000fea0003800200 */
.L_x_4253:
        /* <DEDUP_REMOVED lines=19> */
.L_x_4256:
[----:B------:R-:W-:Y:S05]  /*2ac0*/  BSYNC.RECONVERGENT B1 ;  /* 0x0000000000017941 */ /* 0x000fea0003800200 */
.L_x_4255:
        /* <DEDUP_REMOVED lines=19> */
.L_x_4242:
        /* <DEDUP_REMOVED lines=36> */
.L_x_4259:
[----:B------:R-:W-:Y:S05]  /*2e40*/  BSYNC.RECONVERGENT B1 ;  /* 0x0000000000017941 */ /* 0x000fea0003800200 */
.L_x_4258:
        /* <DEDUP_REMOVED lines=29> */
.L_x_4261:
[----:B------:R-:W-:Y:S05]  /*3020*/  BSYNC.RECONVERGENT B1 ;  /* 0x0000000000017941 */ /* 0x000fea0003800200 */
.L_x_4260:
        /* <DEDUP_REMOVED lines=39> */
.L_x_4263:
[----:B------:R-:W-:Y:S05]  /*32a0*/  BSYNC.RECONVERGENT B1 ;  /* 0x0000000000017941 */ /* 0x000fea0003800200 */
.L_x_4262:
        /* <DEDUP_REMOVED lines=29> */
.L_x_4265:
[----:B------:R-:W-:Y:S05]  /*3480*/  BSYNC.RECONVERGENT B1 ;  /* 0x0000000000017941 */ /* 0x000fea0003800200 */
.L_x_4264:
        /* <DEDUP_REMOVED lines=29> */
.L_x_4267:
[----:B------:R-:W-:Y:S05]  /*3660*/  BSYNC.RECONVERGENT B1 ;  /* 0x0000000000017941 */ /* 0x000fea0003800200 */
.L_x_4266:
        /* <DEDUP_REMOVED lines=29> */
.L_x_4269:
[----:B------:R-:W-:Y:S05]  /*3840*/  BSYNC.RECONVERGENT B1 ;  /* 0x0000000000017941 */ /* 0x000fea0003800200 */
.L_x_4268:
        /* <DEDUP_REMOVED lines=29> */
.L_x_4271:
[----:B------:R-:W-:Y:S05]  /*3a20*/  BSYNC.RECONVERGENT B1 ;  /* 0x0000000000017941 */ /* 0x000fea0003800200 */
.L_x_4270:
        /* <DEDUP_REMOVED lines=27> */
.L_x_4257:
[----:B------:R-:W-:Y:S05]  /*3be0*/  BSYNC.RECONVERGENT B0 ;  /* 0x0000000000007941 */ /* 0x000fea0003800200 */
.L_x_4241:
        /* <DEDUP_REMOVED lines=8> */
.L_x_4273:
        /* <DEDUP_REMOVED lines=9> */
.L_x_4562:


//--------------------- .text._Z35group_norm_nhwc_fwd_one_pass_kernelI11Fp32IOFp16WLi256ELi56ELi448EEv26Group_norm_nhwc_fwd_params --------------------------
	.section	.text._Z35group_norm_nhwc_fwd_one_pass_kernelI11Fp32IOFp16WLi256ELi56ELi448EEv26Group_norm_nhwc_fwd_params,"ax",@progbits
	.align	128
        .global         _Z35group_norm_nhwc_fwd_one_pass_kernelI11Fp32IOFp16WLi256ELi56ELi448EEv26Group_norm_nhwc_fwd_params
        .type           _Z35group_norm_nhwc_fwd_one_pass_kernelI11Fp32IOFp16WLi256ELi56ELi448EEv26Group_norm_nhwc_fwd_params,@function
        .size           _Z35group_norm_nhwc_fwd_one_pass_kernelI11Fp32IOFp16WLi256ELi56ELi448EEv26Group_norm_nhwc_fwd_params,(.L_x_4563 - _Z35group_norm_nhwc_fwd_one_pass_kernelI11Fp32IOFp16WLi256ELi56ELi448EEv26Group_norm_nhwc_fwd_params)
        .other          _Z35group_norm_nhwc_fwd_one_pass_kernelI11Fp32IOFp16WLi256ELi56ELi448EEv26Group_norm_nhwc_fwd_params,@"STO_CUDA_ENTRY STV_DEFAULT"
_Z35group_norm_nhwc_fwd_one_pass_kernelI11Fp32IOFp16WLi256ELi56ELi448EEv26Group_norm_nhwc_fwd_params:
.text._Z35group_norm_nhwc_fwd_one_pass_kernelI11Fp32IOFp16WLi256ELi56ELi448EEv26Group_norm_nhwc_fwd_params:
        /* <DEDUP_REMOVED lines=61> */
.L_x_4349:
        /* <DEDUP_REMOVED lines=378> */
.L_x_4275:
[----:B------:R-:W-:Y:S05]  /*1b70*/  BSYNC.RECONVERGENT B0 ;  /* 0x0000000000007941 */ /* 0x000fea0003800200 */
.L_x_4274:
        /* <DEDUP_REMOVED lines=41> */
.L_x_4277:
[----:B------:R-:W-:Y:S05]  /*1e10*/  BSYNC.RECONVERGENT B0 ;  /* 0x0000000000007941 */ /* 0x000fea0003800200 */
.L_x_4276:
        /* <DEDUP_REMOVED lines=24> */
.L_x_4280:
[----:B----4-:R-:W3:Y:S04]  /*1fa0*/  LDG.E.STRONG.GPU R34, desc[UR6][R32.64] ;  /* 0x0000000620227981 */ /* 0x010ee8000c1ef900 */
[----:B---3--:R-:W-:Y:S01]  /*1fb0*/  CCTL.IVALL ;  /* 0x00000000ff00798f */ /* 0x008fe20002000000 */
[----:B------:R-:W-:Y:S05]  /*1fc0*/  YIELD ;  /* 0x0000000000007946 */ /* 0x000fea0003800000 */
[----:B------:R-:W-:-:S13]  /*1fd0*/  ISETP.NE.AND P2, PT, R34, R39, PT ;  /* 0x000000272200720c */ /* 0x000fda0003f45270 */
[----:B------:R-:W-:Y:S05]  /*1fe0*/  @P2 BRA `(.L_x_4280) ;  /* 0xfffffffc00ec2947 */ /* 0x000fea000383ffff */
.L_x_4279:
        /* <DEDUP_REMOVED lines=15> */
.L_x_4282:
        /* <DEDUP_REMOVED lines=60> */
.L_x_4281:
        /* <DEDUP_REMOVED lines=35> */
.L_x_4283:
        /* <DEDUP_REMOVED lines=18> */
.L_x_4284:
        /* <DEDUP_REMOVED lines=9> */
.L_x_4285:
[----:B------:R-:W-:Y:S05]  /*2880*/  BSYNC.RECONVERGENT B0 ;  /* 0x0000000000007941 */ /* 0x000fea0003800200 */
.L_x_4278:
        /* <DEDUP_REMOVED lines=64> */
.L_x_4289:
[----:B------:R-:W-:Y:S05]  /*2c90*/  BSYNC.RECONVERGENT B1 ;  /* 0x0000000000017941 */ /* 0x000fea0003800200 */
.L_x_4288:
        /* <DEDUP_REMOVED lines=19> */
.L_x_4291:
[----:B------:R-:W-:Y:S05]  /*2dd0*/  BSYNC.RECONVERGENT B1 ;  /* 0x0000000000017941 */ /* 0x000fea0003800200 */
.L_x_4290:
        /* <DEDUP_REMOVED lines=27> */
.L_x_4293:
[----:B------:R-:W-:Y:S05]  /*2f90*/  BSYNC.RECONVERGENT B1 ;  /* 0x0000000000017941 */ /* 0x000fea0003800200 */
.L_x_4292:
        /* <DEDUP_REMOVED lines=19> */
.L_x_4295:
[----:B------:R-:W-:Y:S05]  /*30d0*/  BSYNC.RECONVERGENT B1 ;  /* 0x0000000000017941 */ /* 0x000fea0003800200 */
.L_x_4294:
        /* <DEDUP_REMOVED lines=19> */
.L_x_4297:
[----:B------:R-:W-:Y:S05]  /*3210*/  BSYNC.RECONVERGENT B1 ;  /* 0x0000000000017941 */ /* 0x000fea0003800200 */
.L_x_4296:
        /* <DEDUP_REMOVED lines=19> */
.L_x_4299:
[----:B------:R-:W-:Y:S05]  /*3350*/  BSYNC.RECONVERGENT B1 ;  /* 0x0000000000017941 */ /* 0x000fea0003800200 */
.L_x_4298:
        /* <DEDUP_REMOVED lines=27> */
.L_x_4301:
[----:B------:R-:W-:Y:S05]  /*3510*/  BSYNC.RECONVERGENT B1 ;  /* 0x0000000000017941 */ /* 0x000fea0003800200 */
.L_x_4300:
        /* <DEDUP_REMOVED lines=19> */
.L_x_4303:
[----:B------:R-:W-:Y:S05]  /*3650*/  BSYNC.RECONVERGENT B1 ;  /* 0x0000000000017941 */ /* 0x000fea0003800200 */
.L_x_4302:
        /* <DEDUP_REMOVED lines=19> */
.L_x_4305:
[----:B------:R-:W-:Y:S05]  /*3790*/  BSYNC.RECONVERGENT B1 ;  /* 0x0000000000017941 */ /* 0x000fea0003800200 */
.L_x_4304:
        /* <DEDUP_REMOVED lines=19> */
.L_x_4307:
[----:B------:R-:W-:Y:S05]  /*38d0*/  BSYNC.RECONVERGENT B1 ;  /* 0x0000000000017941 */ /* 0x000fea0003800200 */
.L_x_4306:
        /* <DEDUP_REMOVED lines=29> */
.L_x_4309:
[----:B------:R-:W-:Y:S05]  /*3ab0*/  BSYNC.RECONVERGENT B1 ;  /* 0x0000000000017941 */ /* 0x000fea0003800200 */
.L_x_4308:
        /* <DEDUP_REMOVED lines=19> */
.L_x_4311:
[----:B------:R-:W-:Y:S05]  /*3bf0*/  BSYNC.RECONVERGENT B1 ;  /* 0x0000000000017941 */ /* 0x000fea0003800200 */
.L_x_4310:
        /* <DEDUP_REMOVED lines=19> */
.L_x_4313:
[----:B------:R-:W-:Y:S05]  /*3d30*/  BSYNC.RECONVERGENT B1 ;  /* 0x0000000000017941 */ /* 0x000fea0003800200 */
.L_x_4312:
        /* <DEDUP_REMOVED lines=19> */
.L_x_4315:
[----:B------:R-:W-:Y:S05]  /*3e70*/  BSYNC.RECONVERGENT B1 ;  /* 0x0000000000017941 */ /* 0x000fea0003800200 */
.L_x_4314:
        /* <DEDUP_REMOVED lines=19> */
.L_x_4317:
[----:B------:R-:W-:Y:S05]  /*3fb0*/  BSYNC.RECONVERGENT B1 ;  /* 0x0000000000017941 */ /* 0x000fea0003800200 */
.L_x_4316:
        /* <DEDUP_REMOVED lines=18> */
.L_x_4287:
        /* <DEDUP_REMOVED lines=34> */
.L_x_4320:
[----:B------:R-:W-:Y:S05]  /*4300*/  BSYNC.RECONVERGENT B1 ;  /* 0x0000000000017941 */ /* 0x000fea0003800200 */
.L_x_4319:
        /* <DEDUP_REMOVED lines=29> */
.L_x_4322:
[----:B------:R-:W-:Y:S05]  /*44e0*/  BSYNC.RECONVERGENT B1 ;  /* 0x0000000000017941 */ /* 0x000fea0003800200 */
.L_x_4321:
        /* <DEDUP_REMOVED lines=37> */
.L_x_4324:
[----:B------:R-:W-:Y:S05]  /*4740*/  BSYNC.RECONVERGENT B1 ;  /* 0x0000000000017941 */ /* 0x000fea0003800200 */
.L_x_4323:
        /* <DEDUP_REMOVED lines=29> */
.L_x_4326:
[----:B------:R-:W-:Y:S05]  /*4920*/  BSYNC.RECONVERGENT B1 ;  /* 0x0000000000017941 */ /* 0x000fea0003800200 */
.L_x_4325:
        /* <DEDUP_REMOVED lines=29> */
.L_x_4328:
[----:B------:R-:W-:Y:S05]  /*4b00*/  BSYNC.RECONVERGENT B1 ;  /* 0x0000000000017941 */ /* 0x000fea0003800200 */
.L_x_4327:
        /* <DEDUP_REMOVED lines=29> */
.L_x_4330:
[----:B------:R-:W-:Y:S05]  /*4ce0*/  BSYNC.RECONVERGENT B1 ;  /* 0x0000000000017941 */ /* 0x000fea0003800200 */
.L_x_4329:
        /* <DEDUP_REMOVED lines=37> */
.L_x_4332:
[----:B------:R-:W-:Y:S05]  /*4f40*/  BSYNC.RECONVERGENT B1 ;  /* 0x0000000000017941 */ /* 0x000fea0003800200 */
.L_x_4331:
        /* <DEDUP_REMOVED lines=29> */
.L_x_4334:
[----:B------:R-:W-:Y:S05]  /*5120*/  BSYNC.RECONVERGENT B1 ;  /* 0x0000000000017941 */ /* 0x000fea0003800200 */
.L_x_4333:
        /* <DEDUP_REMOVED lines=29> */
.L_x_4336:
[----:B------:R-:W-:Y:S05]  /*5300*/  BSYNC.RECONVERGENT B1 ;  /* 0x0000000000017941 */ /* 0x000fea0003800200 */
.L_x_4335:
        /* <DEDUP_REMOVED lines=29> */
.L_x_4338:
[----:B------:R-:W-:Y:S05]  /*54e0*/  BSYNC.RECONVERGENT B1 ;  /* 0x0000000000017941 */ /* 0x000fea0003800200 */
.L_x_4337:
        /* <DEDUP_REMOVED lines=39> */
.L_x_4340:
[----:B------:R-:W-:Y:S05]  /*5760*/  BSYNC.RECONVERGENT B1 ;  /* 0x0000000000017941 */ /* 0x000fea0003800200 */
.L_x_4339:
        /* <DEDUP_REMOVED lines=29> */
.L_x_4342:
[----:B------:R-:W-:Y:S05]  /*5940*/  BSYNC.RECONVERGENT B1 ;  /* 0x0000000000017941 */ /* 0x000fea0003800200 */
.L_x_4341:
        /* <DEDUP_REMOVED lines=29> */
.L_x_4344:
[----:B------:R-:W-:Y:S05]  /*5b20*/  BSYNC.RECONVERGENT B1 ;  /* 0x0000000000017941 */ /* 0x000fea0003800200 */
.L_x_4343:
        /* <DEDUP_REMOVED lines=29> */
.L_x_4346:
[----:B------:R-:W-:Y:S05]  /*5d00*/  BSYNC.RECONVERGENT B1 ;  /* 0x0000000000017941 */ /* 0x000fea0003800200 */
.L_x_4345:
        /* <DEDUP_REMOVED lines=29> */
.L_x_4348:
[----:B------:R-:W-:Y:S05]  /*5ee0*/  BSYNC.RECONVERGENT B1 ;  /* 0x0000000000017941 */ /* 0x000fea0003800200 */
.L_x_4347:
        /* <DEDUP_REMOVED lines=27> */
.L_x_4318:
[----:B------:R-:W-:Y:S05]  /*60a0*/  BSYNC.RECONVERGENT B0 ;  /* 0x0000000000007941 */ /* 0x000fea0003800200 */
.L_x_4286:
        /* <DEDUP_REMOVED lines=8> */
.L_x_4350:
        /* <DEDUP_REMOVED lines=13> */
.L_x_4563:


//--------------------- .text._Z35group_norm_nhwc_fwd_one_pass_kernelI11Fp32IOFp16WLi512ELi56ELi448EEv26Group_norm_nhwc_fwd_params --------------------------
	.section	.text._Z35group_norm_nhwc_fwd_one_pass_kernelI11Fp32IOFp16WLi512ELi56ELi448EEv26Group_norm_nhwc_fwd_params,"ax",@progbits
	.align	128
        .global         _Z35group_norm_nhwc_fwd_one_pass_kernelI11Fp32IOFp16WLi512ELi56ELi448EEv26Group_norm_nhwc_fwd_params
        .type           _Z35group_norm_nhwc_fwd_one_pass_kernelI11Fp32IOFp16WLi512ELi56ELi448EEv26Group_norm_nhwc_fwd_params,@function
        .size           _Z35group_norm_nhwc_fwd_one_pass_kernelI11Fp32IOFp16WLi512ELi56ELi448EEv26Group_norm_nhwc_fwd_params,(.L_x_4564 - _Z35group_norm_nhwc_fwd_one_pass_kernelI11Fp32IOFp16WLi512ELi56ELi448EEv26Group_norm_nhwc_fwd_params)
        .other          _Z35group_norm_nhwc_fwd_one_pass_kernelI11Fp32IOFp16WLi512ELi56ELi448EEv26Group_norm_nhwc_fwd_params,@"STO_CUDA_ENTRY STV_DEFAULT"
_Z35group_norm_nhwc_fwd_one_pass_kernelI11Fp32IOFp16WLi512ELi56ELi448EEv26Group_norm_nhwc_fwd_params:
.text._Z35group_norm_nhwc_fwd_one_pass_kernelI11Fp32IOFp16WLi512ELi56ELi448EEv26Group_norm_nhwc_fwd_params:
        /* <DEDUP_REMOVED lines=53> */
.L_x_4490:
        /* <DEDUP_REMOVED lines=724> */
.L_x_4352:
[----:B------:R-:W-:Y:S05]  /*3090*/  BSYNC.RECONVERGENT B0 ;  /* 0x0000000000007941 */ /* 0x000fea0003800200 */
.L_x_4351:
        /* <DEDUP_REMOVED lines=39> */
.L_x_4354:
[----:B------:R-:W-:Y:S05]  /*3310*/  BSYNC.RECONVERGENT B0 ;  /* 0x0000000000007941 */ /* 0x000fea0003800200 */
.L_x_4353:
        /* <DEDUP_REMOVED lines=27> */
.L_x_4357:
[----:B------:R-:W3:Y:S04]  /*34d0*/  LDG.E.STRONG.GPU R38, desc[UR6][R36.64] ;  /* 0x0000000624267981 */ /* 0x000ee8000c1ef900 */
[----:B---3--:R-:W-:Y:S01]  /*34e0*/  CCTL.IVALL ;  /* 0x00000000ff00798f */ /* 0x008fe20002000000 */
[----:B------:R-:W-:Y:S05]  /*34f0*/  YIELD ;  /* 0x0000000000007946 */ /* 0x000fea0003800000 */
[----:B------:R-:W-:-:S13]  /*3500*/  ISETP.NE.AND P1, PT, R38, R43, PT ;  /* 0x0000002b2600720c */ /* 0x000fda0003f25270 */
[----:B------:R-:W-:Y:S05]  /*3510*/  @P1 BRA `(.L_x_4357) ;  /* 0xfffffffc00ec1947 */ /* 0x000fea000383ffff */
.L_x_4356:
        /* <DEDUP_REMOVED lines=16> */
.L_x_4359:
        /* <DEDUP_REMOVED lines=62> */
.L_x_4358:
        /* <DEDUP_REMOVED lines=38> */
.L_x_4360:
        /* <DEDUP_REMOVED lines=19> */
.L_x_4361:
        /* <DEDUP_REMOVED lines=9> */
.L_x_4362:
[----:B------:R-:W-:Y:S05]  /*3e20*/  BSYNC.RECONVERGENT B0 ;  /* 0x0000000000007941 */ /* 0x000fea0003800200 */
.L_x_4355:
        /* <DEDUP_REMOVED lines=44> */
[----:B0-----:R-:W-:Y:S01]  /*40f0*/  SHF.R.S32.HI R37, RZ, 0x1f, R36 ;  /* 0x0000001fff257819 */ /* 0x001fe20000011424 */
[----:B--2---:R-:W-:Y:S02]  /*4100*/  HADD2.F32 R45, -RZ, R45.H0_H0 ;  /* 0x2000002dff2d7230 */ /* 0x004fe40000004100 */
[----:B---3--:R-:W-:Y:S02]  /*4110*/  HADD2.F32 R46, -RZ, R46.H0_H0 ;  /* 0x2000002eff2e7230 */ /* 0x008fe40000004100 */
[----:B-----5:R-:W-:Y:S02]  /*4120*/  HADD2.F32 R44, -RZ, R44.H0_H0 ;  /* 0x2000002cff2c7230 */ /* 0x020fe40000004100 */
[----:B------:R-:W-:Y:S01]  /*4130*/  HADD2.F32 R43, -RZ, R52.H0_H0 ;  /* 0x20000034ff2b7230 */ /* 0x000fe20000004100 */
        /* <DEDUP_REMOVED lines=26> */
.L_x_4366:
[----:B------:R-:W-:Y:S05]  /*42e0*/  BSYNC.RECONVERGENT B1 ;  /* 0x0000000000017941 */ /* 0x000fea0003800200 */
.L_x_4365:
        /* <DEDUP_REMOVED lines=19> */
.L_x_4368:
[----:B------:R-:W-:Y:S05]  /*4420*/  BSYNC.RECONVERGENT B1 ;  /* 0x0000000000017941 */ /* 0x000fea0003800200 */
.L_x_4367:
        /* <DEDUP_REMOVED lines=33> */
.L_x_4370:
[----:B------:R-:W-:Y:S05]  /*4640*/  BSYNC.RECONVERGENT B1 ;  /* 0x0000000000017941 */ /* 0x000fea0003800200 */
.L_x_4369:
        /* <DEDUP_REMOVED lines=21> */
.L_x_4372:
[----:B------:R-:W-:Y:S05]  /*47a0*/  BSYNC.RECONVERGENT B1 ;  /* 0x0000000000017941 */ /* 0x000fea0003800200 */
.L_x_4371:
        /* <DEDUP_REMOVED lines=19> */
.L_x_4374:
[----:B------:R-:W-:Y:S05]  /*48e0*/  BSYNC.RECONVERGENT B1 ;  /* 0x0000000000017941 */ /* 0x000fea0003800200 */
.L_x_4373:
        /* <DEDUP_REMOVED lines=19> */
.L_x_4376:
[----:B------:R-:W-:Y:S05]  /*4a20*/  BSYNC.RECONVERGENT B1 ;  /* 0x0000000000017941 */ /* 0x000fea0003800200 */
.L_x_4375:
        /* <DEDUP_REMOVED lines=19> */
.L_x_4378:
[----:B------:R-:W-:Y:S05]  /*4b60*/  BSYNC.RECONVERGENT B1 ;  /* 0x0000000000017941 */ /* 0x000fea0003800200 */
.L_x_4377:
        /* <DEDUP_REMOVED lines=19> */
.L_x_4380:
[----:B------:R-:W-:Y:S05]  /*4ca0*/  BSYNC.RECONVERGENT B1 ;  /* 0x0000000000017941 */ /* 0x000fea0003800200 */
.L_x_4379:
        /* <DEDUP_REMOVED lines=37> */
.L_x_4382:
[----:B------:R-:W-:Y:S05]  /*4f00*/  BSYNC.RECONVERGENT B1 ;  /* 0x0000000000017941 */ /* 0x000fea0003800200 */
.L_x_4381:
        /* <DEDUP_REMOVED lines=19> */
.L_x_4384:
[----:B------:R-:W-:Y:S05]  /*5040*/  BSYNC.RECONVERGENT B1 ;  /* 0x0000000000017941 */ /* 0x000fea0003800200 */
.L_x_4383:
        /* <DEDUP_REMOVED lines=19> */
.L_x_4386:
[----:B------:R-:W-:Y:S05]  /*5180*/  BSYNC.RECONVERGENT B1 ;  /* 0x0000000000017941 */ /* 0x000fea0003800200 */
.L_x_4385:
        /* <DEDUP_REMOVED lines=19> */
.L_x_4388:
[----:B------:R-:W-:Y:S05]  /*52c0*/  BSYNC.RECONVERGENT B1 ;  /* 0x0000000000017941 */ /* 0x000fea0003800200 */
.L_x_4387:
        /* <DEDUP_REMOVED lines=19> */
.L_x_4390:
[----:B------:R-:W-:Y:S05]  /*5400*/  BSYNC.RECONVERGENT B1 ;  /* 0x0000000000017941 */ /* 0x000fea0003800200 */
.L_x_4389:
        /* <DEDUP_REMOVED lines=19> */
.L_x_4392:
[----:B------:R-:W-:Y:S05]  /*5540*/  BSYNC.RECONVERGENT B1 ;  /* 0x0000000000017941 */ /* 0x000fea0003800200 */
.L_x_4391:
        /* <DEDUP_REMOVED lines=41> */
.L_x_4394:
[----:B------:R-:W-:Y:S05]  /*57e0*/  BSYNC.RECONVERGENT B1 ;  /* 0x0000000000017941 */ /* 0x000fea0003800200 */
.L_x_4393:
        /* <DEDUP_REMOVED lines=19> */
.L_x_4396:
[----:B------:R-:W-:Y:S05]  /*5920*/  BSYNC.RECONVERGENT B1 ;  /* 0x0000000000017941 */ /* 0x000fea0003800200 */
.L_x_4395:
        /* <DEDUP_REMOVED lines=19> */
.L_x_4398:
[----:B------:R-:W-:Y:S05]  /*5a60*/  BSYNC.RECONVERGENT B1 ;  /* 0x0000000000017941 */ /* 0x000fea0003800200 */
.L_x_4397:
        /* <DEDUP_REMOVED lines=19> */
.L_x_4400:
[----:B------:R-:W-:Y:S05]  /*5ba0*/  BSYNC.RECONVERGENT B1 ;  /* 0x0000000000017941 */ /* 0x000fea0003800200 */
.L_x_4399:
        /* <DEDUP_REMOVED lines=19> */
.L_x_4402:
[----:B------:R-:W-:Y:S05]  /*5ce0*/  BSYNC.RECONVERGENT B1 ;  /* 0x0000000000017941 */ /* 0x000fea0003800200 */
.L_x_4401:
        /* <DEDUP_REMOVED lines=19> */
.L_x_4404:
[----:B------:R-:W-:Y:S05]  /*5e20*/  BSYNC.RECONVERGENT B1 ;  /* 0x0000000000017941 */ /* 0x000fea0003800200 */
.L_x_4403:
        /* <DEDUP_REMOVED lines=37> */
.L_x_4406:
[----:B------:R-:W-:Y:S05]  /*6080*/  BSYNC.RECONVERGENT B1 ;  /* 0x0000000000017941 */ /* 0x000fea0003800200 */
.L_x_4405:
        /* <DEDUP_REMOVED lines=19> */
.L_x_4408:
[----:B------:R-:W-:Y:S05]  /*61c0*/  BSYNC.RECONVERGENT B1 ;  /* 0x0000000000017941 */ /* 0x000fea0003800200 */
.L_x_4407:
        /* <DEDUP_REMOVED lines=19> */
.L_x_4410:
[----:B------:R-:W-:Y:S05]  /*6300*/  BSYNC.RECONVERGENT B1 ;  /* 0x0000000000017941 */ /* 0x000fea0003800200 */
.L_x_4409:
        /* <DEDUP_REMOVED lines=19> */
.L_x_4412:
[----:B------:R-:W-:Y:S05]  /*6440*/  BSYNC.RECONVERGENT B1 ;  /* 0x0000000000017941 */ /* 0x000fea0003800200 */
.L_x_4411:
        /* <DEDUP_REMOVED lines=19> */
.L_x_4414:
[----:B------:R-:W-:Y:S05]  /*6580*/  BSYNC.RECONVERGENT B1 ;  /* 0x0000000000017941 */ /* 0x000fea0003800200 */
.L_x_4413:
        /* <DEDUP_REMOVED lines=19> */
.L_x_4416:
[----:B------:R-:W-:Y:S05]  /*66c0*/  BSYNC.RECONVERGENT B1 ;  /* 0x0000000000017941 */ /* 0x000fea0003800200 */
.L_x_4415:
        /* <DEDUP_REMOVED lines=33> */
.L_x_4418:
[----:B------:R-:W-:Y:S05]  /*68e0*/  BSYNC.RECONVERGENT B1 ;  /* 0x0000000000017941 */ /* 0x000fea0003800200 */
.L_x_4417:
        /* <DEDUP_REMOVED lines=19> */
.L_x_4420:
[----:B------:R-:W-:Y:S05]  /*6a20*/  BSYNC.RECONVERGENT B1 ;  /* 0x0000000000017941 */ /* 0x000fea0003800200 */
.L_x_4419:
        /* <DEDUP_REMOVED lines=19> */
.L_x_4422:
[----:B------:R-:W-:Y:S05]  /*6b60*/  BSYNC.RECONVERGENT B1 ;  /* 0x0000000000017941 */ /* 0x000fea0003800200 */
.L_x_4421:
        /* <DEDUP_REMOVED lines=19> */
.L_x_4424:
[----:B------:R-:W-:Y:S05]  /*6ca0*/  BSYNC.RECONVERGENT B1 ;  /* 0x0000000000017941 */ /* 0x000fea0003800200 */
.L_x_4423:
        /* <DEDUP_REMOVED lines=19> */
.L_x_4426:
[----:B------:R-:W-:Y:S05]  /*6de0*/  BSYNC.RECONVERGENT B1 ;  /* 0x0000000000017941 */ /* 0x000fea0003800200 */
.L_x_4425:
        /* <DEDUP_REMOVED lines=18> */
.L_x_4364:
        /* <DEDUP_REMOVED lines=35> */
.L_x_4429:
[----:B------:R-:W-:Y:S05]  /*7140*/  BSYNC.RECONVERGENT B1 ;  /* 0x0000000000017941 */ /* 0x000fea0003800200 */
.L_x_4428:
        /* <DEDUP_REMOVED lines=29> */
.L_x_4431:
[----:B------:R-:W-:Y:S05]  /*7320*/  BSYNC.RECONVERGENT B1 ;  /* 0x0000000000017941 */ /* 0x000fea0003800200 */
.L_x_4430:
        /* <DEDUP_REMOVED lines=43> */
.L_x_4433:
[----:B------:R-:W-:Y:S05]  /*75e0*/  BSYNC.RECONVERGENT B1 ;  /* 0x0000000000017941 */ /* 0x000fea0003800200 */
.L_x_4432:
        /* <DEDUP_REMOVED lines=29> */
.L_x_4435:
[----:B------:R-:W-:Y:S05]  /*77c0*/  BSYNC.RECONVERGENT B1 ;  /* 0x0000000000017941 */ /* 0x000fea0003800200 */
.L_x_4434:
        /* <DEDUP_REMOVED lines=29> */
.L_x_4437:
[----:B------:R-:W-:Y:S05]  /*79a0*/  BSYNC.RECONVERGENT B1 ;  /* 0x0000000000017941 */ /* 0x000fea0003800200 */
.L_x_4436:
        /* <DEDUP_REMOVED lines=29> */
.L_x_4439:
[----:B------:R-:W-:Y:S05]  /*7b80*/  BSYNC.RECONVERGENT B1 ;  /* 0x0000000000017941 */ /* 0x000fea0003800200 */
.L_x_4438:
        /* <DEDUP_REMOVED lines=29> */
.L_x_4441:
[----:B------:R-:W-:Y:S05]  /*7d60*/  BSYNC.RECONVERGENT B1 ;  /* 0x0000000000017941 */ /* 0x000fea0003800200 */
.L_x_4440:
        /* <DEDUP_REMOVED lines=29> */
.L_x_4443:
[----:B------:R-:W-:Y:S05]  /*7f40*/  BSYNC.RECONVERGENT B1 ;  /* 0x0000000000017941 */ /* 0x000fea0003800200 */
.L_x_4442:
        /* <DEDUP_REMOVED lines=47> */
.L_x_4445:
[----:B------:R-:W-:Y:S05]  /*8240*/  BSYNC.RECONVERGENT B1 ;  /* 0x0000000000017941 */ /* 0x000fea0003800200 */
.L_x_4444:
        /* <DEDUP_REMOVED lines=29> */
.L_x_4447:
[----:B------:R-:W-:Y:S05]  /*8420*/  BSYNC.RECONVERGENT B1 ;  /* 0x0000000000017941 */ /* 0x000fea0003800200 */
.L_x_4446:
        /* <DEDUP_REMOVED lines=29> */
.L_x_4449:
[----:B------:R-:W-:Y:S05]  /*8600*/  BSYNC.RECONVERGENT B1 ;  /* 0x0000000000017941 */ /* 0x000fea0003800200 */
.L_x_4448:
        /* <DEDUP_REMOVED lines=29> */
.L_x_4451:
[----:B------:R-:W-:Y:S05]  /*87e0*/  BSYNC.RECONVERGENT B1 ;  /* 0x0000000000017941 */ /* 0x000fea0003800200 */
.L_x_4450:
        /* <DEDUP_REMOVED lines=29> */
.L_x_4453:
[----:B------:R-:W-:Y:S05]  /*89c0*/  BSYNC.RECONVERGENT B1 ;  /* 0x0000000000017941 */ /* 0x000fea0003800200 */
.L_x_4452:
        /* <DEDUP_REMOVED lines=29> */
.L_x_4455:
[----:B------:R-:W-:Y:S05]  /*8ba0*/  BSYNC.RECONVERGENT B1 ;  /* 0x0000000000017941 */ /* 0x000fea0003800200 */
.L_x_4454:
        /* <DEDUP_REMOVED lines=51> */
.L_x_4457:
[----:B------:R-:W-:Y:S05]  /*8ee0*/  BSYNC.RECONVERGENT B1 ;  /* 0x0000000000017941 */ /* 0x000fea0003800200 */
.L_x_4456:
        /* <DEDUP_REMOVED lines=29> */
.L_x_4459:
[----:B------:R-:W-:Y:S05]  /*90c0*/  BSYNC.RECONVERGENT B1 ;  /* 0x0000000000017941 */ /* 0x000fea0003800200 */
.L_x_4458:
        /* <DEDUP_REMOVED lines=29> */
.L_x_4461:
[----:B------:R-:W-:Y:S05]  /*92a0*/  BSYNC.RECONVERGENT B1 ;  /* 0x0000000000017941 */ /* 0x000fea0003800200 */
.L_x_4460:
        /* <DEDUP_REMOVED lines=29> */
.L_x_4463:
[----:B------:R-:W-:Y:S05]  /*9480*/  BSYNC.RECONVERGENT B1 ;  /* 0x0000000000017941 */ /* 0x000fea0003800200 */
.L_x_4462:
        /* <DEDUP_REMOVED lines=29> */
.L_x_4465:
[----:B------:R-:W-:Y:S05]  /*9660*/  BSYNC.RECONVERGENT B1 ;  /* 0x0000000000017941 */ /* 0x000fea0003800200 */
.L_x_4464:
        /* <DEDUP_REMOVED lines=29> */
.L_x_4467:
[----:B------:R-:W-:Y:S05]  /*9840*/  BSYNC.RECONVERGENT B1 ;  /* 0x0000000000017941 */ /* 0x000fea0003800200 */
.L_x_4466:
        /* <DEDUP_REMOVED lines=48> */
.L_x_4469:
[----:B------:R-:W-:Y:S05]  /*9b50*/  BSYNC.RECONVERGENT B1 ;  /* 0x0000000000017941 */ /* 0x000fea0003800200 */
.L_x_4468:
        /* <DEDUP_REMOVED lines=29> */
.L_x_4471:
[----:B------:R-:W-:Y:S05]  /*9d30*/  BSYNC.RECONVERGENT B1 ;  /* 0x0000000000017941 */ /* 0x000fea0003800200 */
.L_x_4470:
        /* <DEDUP_REMOVED lines=29> */
.L_x_4473:
[----:B------:R-:W-:Y:S05]  /*9f10*/  BSYNC.RECONVERGENT B1 ;  /* 0x0000000000017941 */ /* 0x000fea0003800200 */
.L_x_4472:
        /* <DEDUP_REMOVED lines=29> */
.L_x_4475:
[----:B------:R-:W-:Y:S05]  /*a0f0*/  BSYNC.RECONVERGENT B1 ;  /* 0x0000000000017941 */ /* 0x000fea0003800200 */
.L_x_4474:
        /* <DEDUP_REMOVED lines=29> */
.L_x_4477:
[----:B------:R-:W-:Y:S05]  /*a2d0*/  BSYNC.RECONVERGENT B1 ;  /* 0x0000000000017941 */ /* 0x000fea0003800200 */
.L_x_4476:
        /* <DEDUP_REMOVED lines=29> */
.L_x_4479:
[----:B------:R-:W-:Y:S05]  /*a4b0*/  BSYNC.RECONVERGENT B1 ;  /* 0x0000000000017941 */ /* 0x000fea0003800200 */
.L_x_4478:
        /* <DEDUP_REMOVED lines=43> */
.L_x_4481:
[----:B------:R-:W-:Y:S05]  /*a770*/  BSYNC.RECONVERGENT B1 ;  /* 0x0000000000017941 */ /* 0x000fea0003800200 */
.L_x_4480:
        /* <DEDUP_REMOVED lines=29> */
.L_x_4483:
[----:B------:R-:W-:Y:S05]  /*a950*/  BSYNC.RECONVERGENT B1 ;  /* 0x0000000000017941 */ /* 0x000fea0003800200 */
.L_x_4482:
        /* <DEDUP_REMOVED lines=29> */
.L_x_4485:
[----:B------:R-:W-:Y:S05]  /*ab30*/  BSYNC.RECONVERGENT B1 ;  /* 0x0000000000017941 */ /* 0x000fea0003800200 */
.L_x_4484:
        /* <DEDUP_REMOVED lines=29> */
.L_x_4487:
[----:B------:R-:W-:Y:S05]  /*ad10*/  BSYNC.RECONVERGENT B1 ;  /* 0x0000000000017941 */ /* 0x000fea0003800200 */
.L_x_4486:
        /* <DEDUP_REMOVED lines=29> */
.L_x_4489:
[----:B------:R-:W-:Y:S05]  /*aef0*/  BSYNC.RECONVERGENT B1 ;  /* 0x0000000000017941 */ /* 0x000fea0003800200 */
.L_x_4488:
        /* <DEDUP_REMOVED lines=27> */
.L_x_4427:
[----:B------:R-:W-:Y:S05]  /*b0b0*/  BSYNC.RECONVERGENT B0 ;  /* 0x0000000000007941 */ /* 0x000fea0003800200 */
.L_x_4363:
        /* <DEDUP_REMOVED lines=8> */
.L_x_4491:
        /* <DEDUP_REMOVED lines=12> */
.L_x_4564:


//--------------------- .nv.shared.reserved.0     --------------------------
	.section	.nv.shared.reserved.0,"aw",@nobits
	.weak		__nv_reservedSMEM_offset_0_alias
	.size		__nv_reservedSMEM_offset_0_alias, 0, 64
	.other		__nv_reservedSMEM_offset_0_alias,@"STO_CUDA_RESERVED_SHARED STV_DEFAULT"
__nv_reservedSMEM_offset_0_alias:
	.zero		0
	.zero		64


//--------------------- .nv.global                --------------------------
	.section	.nv.global,"aw",@nobits
.nv.global:
	.type		_ZN61_INTERNAL_11d9d268_30_group_norm_nhwc_one_pass_56_cu_66b800b86thrust24THRUST_300001_SM_1000_NS12placeholders2_5E,@object
	.size		_ZN61_INTERNAL_11d9d268_30_group_norm_nhwc_one_pass_56_cu_66b800b86thrust24THRUST_300001_SM_1000_NS12placeholders2_5E,(_ZN61_INTERNAL_11d9d268_30_group_norm_nhwc_one_pass_56_cu_66b800b84cuda3std3__45__cpo6cbeginE - _ZN61_INTERNAL_11d9d268_30_group_norm_nhwc_one_pass_56_cu_66b800b86thrust24THRUST_300001_SM_1000_NS12placeholders2_5E)
_ZN61_INTERNAL_11d9d268_30_group_norm_nhwc_one_pass_56_cu_66b800b86thrust24THRUST_300001_SM_1000_NS12placeholders2_5E:
	.zero		1
	.type		_ZN61_INTERNAL_11d9d268_30_group_norm_nhwc_one_pass_56_cu_66b800b84cuda3std3__45__cpo6cbeginE,@object
	.size		_ZN61_INTERNAL_11d9d268_30_group_norm_nhwc_one_pass_56_cu_66b800b84cuda3std3__45__cpo6cbeginE,(_ZN61_INTERNAL_11d9d268_30_group_norm_nhwc_one_pass_56_cu_66b800b84cuda3std6ranges3__45__cpo6cbeginE - _ZN61_INTERNAL_11d9d268_30_group_norm_nhwc_one_pass_56_cu_66b800b84cuda3std3__45__cpo6cbeginE)
_ZN61_INTERNAL_11d9d268_30_group_norm_nhwc_one_pass_56_cu_66b800b84cuda3std3__45__cpo6cbeginE:
	.zero		1
	.type		_ZN61_INTERNAL_11d9d268_30_group_norm_nhwc_one_pass_56_cu_66b800b84cuda3std6ranges3__45__cpo6cbeginE,@object
	.size		_ZN61_INTERNAL_11d9d268_30_group_norm_nhwc_one_pass_56_cu_66b800b84cuda3std6ranges3__45__cpo6cbeginE,(_ZN61_INTERNAL_11d9d268_30_group_norm_nhwc_one_pass_56_cu_66b800b84cuda3std3__48in_placeE - _ZN61_INTERNAL_11d9d268_30_group_norm_nhwc_one_pass_56_cu_66b800b84cuda3std6ranges3__45__cpo6cbeginE)
_ZN61_INTERNAL_11d9d268_30_group_norm_nhwc_one_pass_56_cu_66b800b84cuda3std6ranges3__45__cpo6cbeginE:
	.zero		1
	.type		_ZN61_INTERNAL_11d9d268_30_group_norm_nhwc_one_pass_56_cu_66b800b84cuda3std3__48in_placeE,@object
	.size		_ZN61_INTERNAL_11d9d268_30_group_norm_nhwc_one_pass_56_cu_66b800b84cuda3std3__48in_placeE,(_ZN61_INTERNAL_11d9d268_30_group_norm_nhwc_one_pass_56_cu_66b800b84cuda3std6ranges3__45__cpo4sizeE - _ZN61_INTERNAL_11d9d268_30_group_norm_nhwc_one_pass_56_cu_66b800b84cuda3std3__48in_placeE)
_ZN61_INTERNAL_11d9d268_30_group_norm_nhwc_one_pass_56_cu_66b800b84cuda3std3__48in_placeE:
	.zero		1
	.type		_ZN61_INTERNAL_11d9d268_30_group_norm_nhwc_one_pass_56_cu_66b800b84cuda3std6ranges3__45__cpo4sizeE,@object
	.size		_ZN61_INTERNAL_11d9d268_30_group_norm_nhwc_one_pass_56_cu_66b800b84cuda3std6ranges3__45__cpo4sizeE,(_ZN61_INTERNAL_11d9d268_30_group_norm_nhwc_one_pass_56_cu_66b800b86thrust24THRUST_300001_SM_1000_NS12placeholders2_9E - _ZN61_INTERNAL_11d9d268_30_group_norm_nhwc_one_pass_56_cu_66b800b84cuda3std6ranges3__45__cpo4sizeE)
_ZN61_INTERNAL_11d9d268_30_group_norm_nhwc_one_pass_56_cu_66b800b84cuda3std6ranges3__45__cpo4sizeE:
	.zero		1
	.type		_ZN61_INTERNAL_11d9d268_30_group_norm_nhwc_one_pass_56_cu_66b800b86thrust24THRUST_300001_SM_1000_NS12placeholders2_9E,@object
	.size		_ZN61_INTERNAL_11d9d268_30_group_norm_nhwc_one_pass_56_cu_66b800b86thrust24THRUST_300001_SM_1000_NS12placeholders2_9E,(_ZN61_INTERNAL_11d9d268_30_group_norm_nhwc_one_pass_56_cu_66b800b84cuda3std3__45__cpo7crbeginE - _ZN61_INTERNAL_11d9d268_30_group_norm_nhwc_one_pass_56_cu_66b800b86thrust24THRUST_300001_SM_1000_NS12placeholders2_9E)
_ZN61_INTERNAL_11d9d268_30_group_norm_nhwc_one_pass_56_cu_66b800b86thrust24THRUST_300001_SM_1000_NS12placeholders2_9E:
	.zero		1
	.type		_ZN61_INTERNAL_11d9d268_30_group_norm_nhwc_one_pass_56_cu_66b800b84cuda3std3__45__cpo7crbeginE,@object
	.size		_ZN61_INTERNAL_11d9d268_30_group_norm_nhwc_one_pass_56_cu_66b800b84cuda3std3__45__cpo7crbeginE,(_ZN61_INTERNAL_11d9d268_30_group_norm_nhwc_one_pass_56_cu_66b800b84cuda3std6ranges3__45__cpo4nextE - _ZN61_INTERNAL_11d9d268_30_group_norm_nhwc_one_pass_56_cu_66b800b84cuda3std3__45__cpo7crbeginE)
_ZN61_INTERNAL_11d9d268_30_group_norm_nhwc_one_pass_56_cu_66b800b84cuda3std3__45__cpo7crbeginE:
	.zero		1
	.type		_ZN61_INTERNAL_11d9d268_30_group_norm_nhwc_one_pass_56_cu_66b800b84cuda3std6ranges3__45__cpo4nextE,@object
	.size		_ZN61_INTERNAL_11d9d268_30_group_norm_nhwc_one_pass_56_cu_66b800b84cuda3std6ranges3__45__cpo4nextE,(_ZN61_INTERNAL_11d9d268_30_group_norm_nhwc_one_pass_56_cu_66b800b84cuda3std6ranges3__45__cpo4swapE - _ZN61_INTERNAL_11d9d268_30_group_norm_nhwc_one_pass_56_cu_66b800b84cuda3std6ranges3__45__cpo4nextE)
_ZN61_INTERNAL_11d9d268_30_group_norm_nhwc_one_pass_56_cu_66b800b84cuda3std6ranges3__45__cpo4nextE:
	.zero		1
	.type		_ZN61_INTERNAL_11d9d268_30_group_norm_nhwc_one_pass_56_cu_66b800b84cuda3std6ranges3__45__cpo4swapE,@object
	.size		_ZN61_INTERNAL_11d9d268_30_group_norm_nhwc_one_pass_56_cu_66b800b84cuda3std6ranges3__45__cpo4swapE,(_ZN61_INTERNAL_11d9d268_30_group_norm_nhwc_one_pass_56_cu_66b800b86thrust24THRUST_300001_SM_1000_NS12placeholders2_1E - _ZN61_INTERNAL_11d9d268_30_group_norm_nhwc_one_pass_56_cu_66b800b84cuda3std6ranges3__45__cpo4swapE)
_ZN61_INTERNAL_11d9d268_30_group_norm_nhwc_one_pass_56_cu_66b800b84cuda3std6ranges3__45__cpo4swapE:
	.zero		1
	.type		_ZN61_INTERNAL_11d9d268_30_group_norm_nhwc_one_pass_56_cu_66b800b86thrust24THRUST_300001_SM_1000_NS12placeholders2_1E,@object
	.size		_ZN61_INTERNAL_11d9d268_30_group_norm_nhwc_one_pass_56_cu_66b800b86thrust24THRUST_300001_SM_1000_NS12placeholders2_1E,(_ZN61_INTERNAL_11d9d268_30_group_norm_nhwc_one_pass_56_cu_66b800b86thrust24THRUST_300001_SM_1000_NS12placeholders2_3E - _ZN61_INTERNAL_11d9d268_30_group_norm_nhwc_one_pass_56_cu_66b800b86thrust24THRUST_300001_SM_1000_NS12placeholders2_1E)
_ZN61_INTERNAL_11d9d268_30_group_norm_nhwc_one_pass_56_cu_66b800b86thrust24THRUST_300001_SM_1000_NS12placeholders2_1E:
	.zero		1
	.type		_ZN61_INTERNAL_11d9d268_30_group_norm_nhwc_one_pass_56_cu_66b800b86thrust24THRUST_300001_SM_1000_NS12placeholders2_3E,@object
	.size		_ZN61_INTERNAL_11d9d268_30_group_norm_nhwc_one_pass_56_cu_66b800b86thrust24THRUST_300001_SM_1000_NS12placeholders2_3E,(_ZN61_INTERNAL_11d9d268_30_group_norm_nhwc_one_pass_56_cu_66b800b84cuda3std3__45__cpo5beginE - _ZN61_INTERNAL_11d9d268_30_group_norm_nhwc_one_pass_56_cu_66b800b86thrust24THRUST_300001_SM_1000_NS12placeholders2_3E)
_ZN61_INTERNAL_11d9d268_30_group_norm_nhwc_one_pass_56_cu_66b800b86thrust24THRUST_300001_SM_1000_NS12placeholders2_3E:
	.zero		1
	.type		_ZN61_INTERNAL_11d9d268_30_group_norm_nhwc_one_pass_56_cu_66b800b84cuda3std3__45__cpo5beginE,@object
	.size		_ZN61_INTERNAL_11d9d268_30_group_norm_nhwc_one_pass_56_cu_66b800b84cuda3std3__45__cpo5beginE,(_ZN61_INTERNAL_11d9d268_30_group_norm_nhwc_one_pass_56_cu_66b800b84cuda3std6ranges3__45__cpo5beginE - _ZN61_INTERNAL_11d9d268_30_group_norm_nhwc_one_pass_56_cu_66b800b84cuda3std3__45__cpo5beginE)
_ZN61_INTERNAL_11d9d268_30_group_norm_nhwc_one_pass_56_cu_66b800b84cuda3std3__45__cpo5beginE:
	.zero		1
	.type		_ZN61_INTERNAL_11d9d268_30_group_norm_nhwc_one_pass_56_cu_66b800b84cuda3std6ranges3__45__cpo5beginE,@object
	.size		_ZN61_INTERNAL_11d9d268_30_group_norm_nhwc_one_pass_56_cu_66b800b84cuda3std6ranges3__45__cpo5beginE,(_ZN61_INTERNAL_11d9d268_30_group_norm_nhwc_one_pass_56_cu_66b800b84cuda3std3__463_GLOBAL__N__11d9d268_30_group_norm_nhwc_one_pass_56_cu_66b800b86ignoreE - _ZN61_INTERNAL_11d9d268_30_group_norm_nhwc_one_pass_56_cu_66b800b84cuda3std6ranges3__45__cpo5beginE)
_ZN61_INTERNAL_11d9d268_30_group_norm_nhwc_one_pass_56_cu_66b800b84cuda3std6ranges3__45__cpo5beginE:
	.zero		1
	.type		_ZN61_INTERNAL_11d9d268_30_group_norm_nhwc_one_pass_56_cu_66b800b84cuda3std3__463_GLOBAL__N__11d9d268_30_group_norm_nhwc_one_pass_56_cu_66b800b86ignoreE,@object
	.size		_ZN61_INTERNAL_11d9d268_30_group_norm_nhwc_one_pass_56_cu_66b800b84cuda3std3__463_GLOBAL__N__11d9d268_30_group_norm_nhwc_one_pass_56_cu_66b800b86ignoreE,(_ZN61_INTERNAL_11d9d268_30_group_norm_nhwc_one_pass_56_cu_66b800b84cuda3std6ranges3__45__cpo4dataE - _ZN61_INTERNAL_11d9d268_30_group_norm_nhwc_one_pass_56_cu_66b800b84cuda3std3__463_GLOBAL__N__11d9d268_30_group_norm_nhwc_one_pass_56_cu_66b800b86ignoreE)
_ZN61_INTERNAL_11d9d268_30_group_norm_nhwc_one_pass_56_cu_66b800b84cuda3std3__463_GLOBAL__N__11d9d268_30_group_norm_nhwc_one_pass_56_cu_66b800b86ignoreE:
	.zero		1
	.type		_ZN61_INTERNAL_11d9d268_30_group_norm_nhwc_one_pass_56_cu_66b800b84cuda3std6ranges3__45__cpo4dataE,@object
	.size		_ZN61_INTERNAL_11d9d268_30_group_norm_nhwc_one_pass_56_cu_66b800b84cuda3std6ranges3__45__cpo4dataE,(_ZN61_INTERNAL_11d9d268_30_group_norm_nhwc_one_pass_56_cu_66b800b86thrust24THRUST_300001_SM_1000_NS12placeholders2_7E - _ZN61_INTERNAL_11d9d268_30_group_norm_nhwc_one_pass_56_cu_66b800b84cuda3std6ranges3__45__cpo4dataE)
_ZN61_INTERNAL_11d9d268_30_group_norm_nhwc_one_pass_56_cu_66b800b84cuda3std6ranges3__45__cpo4dataE:
	.zero		1
	.type		_ZN61_INTERNAL_11d9d268_30_group_norm_nhwc_one_pass_56_cu_66b800b86thrust24THRUST_300001_SM_1000_NS12placeholders2_7E,@object
	.size		_ZN61_INTERNAL_11d9d268_30_group_norm_nhwc_one_pass_56_cu_66b800b86thrust24THRUST_300001_SM_1000_NS12placeholders2_7E,(_ZN61_INTERNAL_11d9d268_30_group_norm_nhwc_one_pass_56_cu_66b800b84cuda3std3__45__cpo6rbeginE - _ZN61_INTERNAL_11d9d268_30_group_norm_nhwc_one_pass_56_cu_66b800b86thrust24THRUST_300001_SM_1000_NS12placeholders2_7E)
_ZN61_INTERNAL_11d9d268_30_group_norm_nhwc_one_pass_56_cu_66b800b86thrust24THRUST_300001_SM_1000_NS12placeholders2_7E:
	.zero		1
	.type		_ZN61_INTERNAL_11d9d268_30_group_norm_nhwc_one_pass_56_cu_66b800b84cuda3std3__45__cpo6rbeginE,@object
	.size		_ZN61_INTERNAL_11d9d268_30_group_norm_nhwc_one_pass_56_cu_66b800b84cuda3std3__45__cpo6rbeginE,(_ZN61_INTERNAL_11d9d268_30_group_norm_nhwc_one_pass_56_cu_66b800b84cuda3std6ranges3__45__cpo7advanceE - _ZN61_INTERNAL_11d9d268_30_group_norm_nhwc_one_pass_56_cu_66b800b84cuda3std3__45__cpo6rbeginE)
_ZN61_INTERNAL_11d9d268_30_group_norm_nhwc_one_pass_56_cu_66b800b84cuda3std3__45__cpo6rbeginE:
	.zero		1
	.type		_ZN61_INTERNAL_11d9d268_30_group_norm_nhwc_one_pass_56_cu_66b800b84cuda3std6ranges3__45__cpo7advanceE,@object
	.size		_ZN61_INTERNAL_11d9d268_30_group_norm_nhwc_one_pass_56_cu_66b800b84cuda3std6ranges3__45__cpo7advanceE,(_ZN61_INTERNAL_11d9d268_30_group_norm_nhwc_one_pass_56_cu_66b800b84cuda3std3__47nulloptE - _ZN61_INTERNAL_11d9d268_30_group_norm_nhwc_one_pass_56_cu_66b800b84cuda3std6ranges3__45__cpo7advanceE)
_ZN61_INTERNAL_11d9d268_30_group_norm_nhwc_one_pass_56_cu_66b800b84cuda3std6ranges3__45__cpo7advanceE:
	.zero		1
	.type		_ZN61_INTERNAL_11d9d268_30_group_norm_nhwc_one_pass_56_cu_66b800b84cuda3std3__47nulloptE,@object
	.size		_ZN61_INTERNAL_11d9d268_30_group_norm_nhwc_one_pass_56_cu_66b800b84cuda3std3__47nulloptE,(_ZN61_INTERNAL_11d9d268_30_group_norm_nhwc_one_pass_56_cu_66b800b84cuda3std6ranges3__45__cpo8distanceE - _ZN61_INTERNAL_11d9d268_30_group_norm_nhwc_one_pass_56_cu_66b800b84cuda3std3__47nulloptE)
_ZN61_INTERNAL_11d9d268_30_group_norm_nhwc_one_pass_56_cu_66b800b84cuda3std3__47nulloptE:
	.zero		1
	.type		_ZN61_INTERNAL_11d9d268_30_group_norm_nhwc_one_pass_56_cu_66b800b84cuda3std6ranges3__45__cpo8distanceE,@object
	.size		_ZN61_INTERNAL_11d9d268_30_group_norm_nhwc_one_pass_56_cu_66b800b84cuda3std6ranges3__45__cpo8distanceE,(_ZN61_INTERNAL_11d9d268_30_group_norm_nhwc_one_pass_56_cu_66b800b86thrust24THRUST_300001_SM_1000_NS12placeholders2_6E - _ZN61_INTERNAL_11d9d268_30_group_norm_nhwc_one_pass_56_cu_66b800b84cuda3std6ranges3__45__cpo8distanceE)
_ZN61_INTERNAL_11d9d268_30_group_norm_nhwc_one_pass_56_cu_66b800b84cuda3std6ranges3__45__cpo8distanceE:
	.zero		1
	.type		_ZN61_INTERNAL_11d9d268_30_group_norm_nhwc_one_pass_56_cu_66b800b86thrust24THRUST_300001_SM_1000_NS12placeholders2_6E,@object
	.size		_ZN61_INTERNAL_11d9d268_30_group_norm_nhwc_one_pass_56_cu_66b800b86thrust24THRUST_300001_SM_1000_NS12placeholders2_6E,(_ZN61_INTERNAL_11d9d268_30_group_norm_nhwc_one_pass_56_cu_66b800b84cuda3std3__45__cpo4cendE - _ZN61_INTERNAL_11d9d268_30_group_norm_nhwc_one_pass_56_cu_66b800b86thrust24THRUST_300001_SM_1000_NS12placeholders2_6E)
_ZN61_INTERNAL_11d9d268_30_group_norm_nhwc_one_pass_56_cu_66b800b86thrust24THRUST_300001_SM_1000_NS12placeholders2_6E:
	.zero		1
	.type		_ZN61_INTERNAL_11d9d268_30_group_norm_nhwc_one_pass_56_cu_66b800b84cuda3std3__45__cpo4cendE,@object
	.size		_ZN61_INTERNAL_11d9d268_30_group_norm_nhwc_one_pass_56_cu_66b800b84cuda3std3__45__cpo4cendE,(_ZN61_INTERNAL_11d9d268_30_group_norm_nhwc_one_pass_56_cu_66b800b84cuda3std6ranges3__45__cpo4cendE - _ZN61_INTERNAL_11d9d268_30_group_norm_nhwc_one_pass_56_cu_66b800b84cuda3std3__45__cpo4cendE)
_ZN61_INTERNAL_11d9d268_30_group_norm_nhwc_one_pass_56_cu_66b800b84cuda3std3__45__cpo4cendE:
	.zero		1
	.type		_ZN61_INTERNAL_11d9d268_30_group_norm_nhwc_one_pass_56_cu_66b800b84cuda3std6ranges3__45__cpo4cendE,@object
	.size		_ZN61_INTERNAL_11d9d268_30_group_norm_nhwc_one_pass_56_cu_66b800b84cuda3std6ranges3__45__cpo4cendE,(_ZN61_INTERNAL_11d9d268_30_group_norm_nhwc_one_pass_56_cu_66b800b84cuda3std3__420unreachable_sentinelE - _ZN61_INTERNAL_11d9d268_30_group_norm_nhwc_one_pass_56_cu_66b800b84cuda3std6ranges3__45__cpo4cendE)
_ZN61_INTERNAL_11d9d268_30_group_norm_nhwc_one_pass_56_cu_66b800b84cuda3std6ranges3__45__cpo4cendE:
	.zero		1
	.type		_ZN61_INTERNAL_11d9d268_30_group_norm_nhwc_one_pass_56_cu_66b800b84cuda3std3__420unreachable_sentinelE,@object
	.size		_ZN61_INTERNAL_11d9d268_30_group_norm_nhwc_one_pass_56_cu_66b800b84cuda3std3__420unreachable_sentinelE,(_ZN61_INTERNAL_11d9d268_30_group_norm_nhwc_one_pass_56_cu_66b800b84cuda3std6ranges3__45__cpo5ssizeE - _ZN61_INTERNAL_11d9d268_30_group_norm_nhwc_one_pass_56_cu_66b800b84cuda3std3__420unreachable_sentinelE)
_ZN61_INTERNAL_11d9d268_30_group_norm_nhwc_one_pass_56_cu_66b800b84cuda3std3__420unreachable_sentinelE:
	.zero		1
	.type		_ZN61_INTERNAL_11d9d268_30_group_norm_nhwc_one_pass_56_cu_66b800b84cuda3std6ranges3__45__cpo5ssizeE,@object
	.size		_ZN61_INTERNAL_11d9d268_30_group_norm_nhwc_one_pass_56_cu_66b800b84cuda3std6ranges3__45__cpo5ssizeE,(_ZN61_INTERNAL_11d9d268_30_group_norm_nhwc_one_pass_56_cu_66b800b86thrust24THRUST_300001_SM_1000_NS12placeholders3_10E - _ZN61_INTERNAL_11d9d268_30_group_norm_nhwc_one_pass_56_cu_66b800b84cuda3std6ranges3__45__cpo5ssizeE)
_ZN61_INTERNAL_11d9d268_30_group_norm_nhwc_one_pass_56_cu_66b800b84cuda3std6ranges3__45__cpo5ssizeE:
	.zero		1
	.type		_ZN61_INTERNAL_11d9d268_30_group_norm_nhwc_one_pass_56_cu_66b800b86thrust24THRUST_300001_SM_1000_NS12placeholders3_10E,@object
	.size		_ZN61_INTERNAL_11d9d268_30_group_norm_nhwc_one_pass_56_cu_66b800b86thrust24THRUST_300001_SM_1000_NS12placeholders3_10E,(_ZN61_INTERNAL_11d9d268_30_group_norm_nhwc_one_pass_56_cu_66b800b84cuda3std3__45__cpo5crendE - _ZN61_INTERNAL_11d9d268_30_group_norm_nhwc_one_pass_56_cu_66b800b86thrust24THRUST_300001_SM_1000_NS12placeholders3_10E)
_ZN61_INTERNAL_11d9d268_30_group_norm_nhwc_one_pass_56_cu_66b800b86thrust24THRUST_300001_SM_1000_NS12placeholders3_10E:
	.zero		1
	.type		_ZN61_INTERNAL_11d9d268_30_group_norm_nhwc_one_pass_56_cu_66b800b84cuda3std3__45__cpo5crendE,@object
	.size		_ZN61_INTERNAL_11d9d268_30_group_norm_nhwc_one_pass_56_cu_66b800b84cuda3std3__45__cpo5crendE,(_ZN61_INTERNAL_11d9d268_30_group_norm_nhwc_one_pass_56_cu_66b800b84cuda3std6ranges3__45__cpo4prevE - _ZN61_INTERNAL_11d9d268_30_group_norm_nhwc_one_pass_56_cu_66b800b84cuda3std3__45__cpo5crendE)
_ZN61_INTERNAL_11d9d268_30_group_norm_nhwc_one_pass_56_cu_66b800b84cuda3std3__45__cpo5crendE:
	.zero		1
	.type		_ZN61_INTERNAL_11d9d268_30_group_norm_nhwc_one_pass_56_cu_66b800b84cuda3std6ranges3__45__cpo4prevE,@object
	.size		_ZN61_INTERNAL_11d9d268_30_group_norm_nhwc_one_pass_56_cu_66b800b84cuda3std6ranges3__45__cpo4prevE,(_ZN61_INTERNAL_11d9d268_30_group_norm_nhwc_one_pass_56_cu_66b800b84cuda3std6ranges3__45__cpo9iter_moveE - _ZN61_INTERNAL_11d9d268_30_group_norm_nhwc_one_pass_56_cu_66b800b84cuda3std6ranges3__45__cpo4prevE)
_ZN61_INTERNAL_11d9d268_30_group_norm_nhwc_one_pass_56_cu_66b800b84cuda3std6ranges3__45__cpo4prevE:
	.zero		1
	.type		_ZN61_INTERNAL_11d9d268_30_group_norm_nhwc_one_pass_56_cu_66b800b84cuda3std6ranges3__45__cpo9iter_moveE,@object
	.size		_ZN61_INTERNAL_11d9d268_30_group_norm_nhwc_one_pass_56_cu_66b800b84cuda3std6ranges3__45__cpo9iter_moveE,(_ZN61_INTERNAL_11d9d268_30_group_norm_nhwc_one_pass_56_cu_66b800b86thrust24THRUST_300001_SM_1000_NS12placeholders2_2E - _ZN61_INTERNAL_11d9d268_30_group_norm_nhwc_one_pass_56_cu_66b800b84cuda3std6ranges3__45__cpo9iter_moveE)
_ZN61_INTERNAL_11d9d268_30_group_norm_nhwc_one_pass_56_cu_66b800b84cuda3std6ranges3__45__cpo9iter_moveE:
	.zero		1
	.type		_ZN61_INTERNAL_11d9d268_30_group_norm_nhwc_one_pass_56_cu_66b800b86thrust24THRUST_300001_SM_1000_NS12placeholders2_2E,@object
	.size		_ZN61_INTERNAL_11d9d268_30_group_norm_nhwc_one_pass_56_cu_66b800b86thrust24THRUST_300001_SM_1000_NS12placeholders2_2E,(_ZN61_INTERNAL_11d9d268_30_group_norm_nhwc_one_pass_56_cu_66b800b86thrust24THRUST_300001_SM_1000_NS12placeholders2_4E - _ZN61_INTERNAL_11d9d268_30_group_norm_nhwc_one_pass_56_cu_66b800b86thrust24THRUST_300001_SM_1000_NS12placeholders2_2E)
_ZN61_INTERNAL_11d9d268_30_group_norm_nhwc_one_pass_56_cu_66b800b86thrust24THRUST_300001_SM_1000_NS12placeholders2_2E:
	.zero		1
	.type		_ZN61_INTERNAL_11d9d268_30_group_norm_nhwc_one_pass_56_cu_66b800b86thrust24THRUST_300001_SM_1000_NS12placeholders2_4E,@object
	.size		_ZN61_INTERNAL_11d9d268_30_group_norm_nhwc_one_pass_56_cu_66b800b86thrust24THRUST_300001_SM_1000_NS12placeholders2_4E,(_ZN61_INTERNAL_11d9d268_30_group_norm_nhwc_one_pass_56_cu_66b800b84cuda3std3__45__cpo3endE - _ZN61_INTERNAL_11d9d268_30_group_norm_nhwc_one_pass_56_cu_66b800b86thrust24THRUST_300001_SM_1000_NS12placeholders2_4E)
_ZN61_INTERNAL_11d9d268_30_group_norm_nhwc_one_pass_56_cu_66b800b86thrust24THRUST_300001_SM_1000_NS12placeholders2_4E:
	.zero		1
	.type		_ZN61_INTERNAL_11d9d268_30_group_norm_nhwc_one_pass_56_cu_66b800b84cuda3std3__45__cpo3endE,@object
	.size		_ZN61_INTERNAL_11d9d268_30_group_norm_nhwc_one_pass_56_cu_66b800b84cuda3std3__45__cpo3endE,(_ZN61_INTERNAL_11d9d268_30_group_norm_nhwc_one_pass_56_cu_66b800b84cuda3std6ranges3__45__cpo3endE - _ZN61_INTERNAL_11d9d268_30_group_norm_nhwc_one_pass_56_cu_66b800b84cuda3std3__45__cpo3endE)
_ZN61_INTERNAL_11d9d268_30_group_norm_nhwc_one_pass_56_cu_66b800b84cuda3std3__45__cpo3endE:
	.zero		1
	.type		_ZN61_INTERNAL_11d9d268_30_group_norm_nhwc_one_pass_56_cu_66b800b84cuda3std6ranges3__45__cpo3endE,@object
	.size		_ZN61_INTERNAL_11d9d268_30_group_norm_nhwc_one_pass_56_cu_66b800b84cuda3std6ranges3__45__cpo3endE,(_ZN61_INTERNAL_11d9d268_30_group_norm_nhwc_one_pass_56_cu_66b800b84cuda3std3__419piecewise_constructE - _ZN61_INTERNAL_11d9d268_30_group_norm_nhwc_one_pass_56_cu_66b800b84cuda3std6ranges3__45__cpo3endE)
_ZN61_INTERNAL_11d9d268_30_group_norm_nhwc_one_pass_56_cu_66b800b84cuda3std6ranges3__45__cpo3endE:
	.zero		1
	.type		_ZN61_INTERNAL_11d9d268_30_group_norm_nhwc_one_pass_56_cu_66b800b84cuda3std3__419piecewise_constructE,@object
	.size		_ZN61_INTERNAL_11d9d268_30_group_norm_nhwc_one_pass_56_cu_66b800b84cuda3std3__419piecewise_constructE,(_ZN61_INTERNAL_11d9d268_30_group_norm_nhwc_one_pass_56_cu_66b800b84cuda3std6ranges3__45__cpo5cdataE - _ZN61_INTERNAL_11d9d268_30_group_norm_nhwc_one_pass_56_cu_66b800b84cuda3std3__419piecewise_constructE)
_ZN61_INTERNAL_11d9d268_30_group_norm_nhwc_one_pass_56_cu_66b800b84cuda3std3__419piecewise_constructE:
	.zero		1
	.type		_ZN61_INTERNAL_11d9d268_30_group_norm_nhwc_one_pass_56_cu_66b800b84cuda3std6ranges3__45__cpo5cdataE,@object
	.size		_ZN61_INTERNAL_11d9d268_30_group_norm_nhwc_one_pass_56_cu_66b800b84cuda3std6ranges3__45__cpo5cdataE,(_ZN61_INTERNAL_11d9d268_30_group_norm_nhwc_one_pass_56_cu_66b800b86thrust24THRUST_300001_SM_1000_NS12placeholders2_8E - _ZN61_INTERNAL_11d9d268_30_group_norm_nhwc_one_pass_56_cu_66b800b84cuda3std6ranges3__45__cpo5cdataE)
_ZN61_INTERNAL_11d9d268_30_group_norm_nhwc_one_pass_56_cu_66b800b84cuda3std6ranges3__45__cpo5cdataE:
	.zero		1
	.type		_ZN61_INTERNAL_11d9d268_30_group_norm_nhwc_one_pass_56_cu_66b800b86thrust24THRUST_300001_SM_1000_NS12placeholders2_8E,@object
	.size		_ZN61_INTERNAL_11d9d268_30_group_norm_nhwc_one_pass_56_cu_66b800b86thrust24THRUST_300001_SM_1000_NS12placeholders2_8E,(_ZN61_INTERNAL_11d9d268_30_group_norm_nhwc_one_pass_56_cu_66b800b84cuda3std3__45__cpo4rendE - _ZN61_INTERNAL_11d9d268_30_group_norm_nhwc_one_pass_56_cu_66b800b86thrust24THRUST_300001_SM_1000_NS12placeholders2_8E)
_ZN61_INTERNAL_11d9d268_30_group_norm_nhwc_one_pass_56_cu_66b800b86thrust24THRUST_300001_SM_1000_NS12placeholders2_8E:
	.zero		1
	.type		_ZN61_INTERNAL_11d9d268_30_group_norm_nhwc_one_pass_56_cu_66b800b84cuda3std3__45__cpo4rendE,@object
	.size		_ZN61_INTERNAL_11d9d268_30_group_norm_nhwc_one_pass_56_cu_66b800b84cuda3std3__45__cpo4rendE,(_ZN61_INTERNAL_11d9d268_30_group_norm_nhwc_one_pass_56_cu_66b800b84cuda3std6ranges3__45__cpo9iter_swapE - _ZN61_INTERNAL_11d9d268_30_group_norm_nhwc_one_pass_56_cu_66b800b84cuda3std3__45__cpo4rendE)
_ZN61_INTERNAL_11d9d268_30_group_norm_nhwc_one_pass_56_cu_66b800b84cuda3std3__45__cpo4rendE:
	.zero		1
	.type		_ZN61_INTERNAL_11d9d268_30_group_norm_nhwc_one_pass_56_cu_66b800b84cuda3std6ranges3__45__cpo9iter_swapE,@object
	.size		_ZN61_INTERNAL_11d9d268_30_group_norm_nhwc_one_pass_56_cu_66b800b84cuda3std6ranges3__45__cpo9iter_swapE,(_ZN61_INTERNAL_11d9d268_30_group_norm_nhwc_one_pass_56_cu_66b800b84cuda3std3__48unexpectE - _ZN61_INTERNAL_11d9d268_30_group_norm_nhwc_one_pass_56_cu_66b800b84cuda3std6ranges3__45__cpo9iter_swapE)
_ZN61_INTERNAL_11d9d268_30_group_norm_nhwc_one_pass_56_cu_66b800b84cuda3std6ranges3__45__cpo9iter_swapE:
	.zero		1
	.type		_ZN61_INTERNAL_11d9d268_30_group_norm_nhwc_one_pass_56_cu_66b800b84cuda3std3__48unexpectE,@object
	.size		_ZN61_INTERNAL_11d9d268_30_group_norm_nhwc_one_pass_56_cu_66b800b84cuda3std3__48unexpectE,(_ZN61_INTERNAL_11d9d268_30_group_norm_nhwc_one_pass_56_cu_66b800b86thrust24THRUST_300001_SM_1000_NS6system6detail10sequential3seqE - _ZN61_INTERNAL_11d9d268_30_group_norm_nhwc_one_pass_56_cu_66b800b84cuda3std3__48unexpectE)
_ZN61_INTERNAL_11d9d268_30_group_norm_nhwc_one_pass_56_cu_66b800b84cuda3std3__48unexpectE:
	.zero		1
	.type		_ZN61_INTERNAL_11d9d268_30_group_norm_nhwc_one_pass_56_cu_66b800b86thrust24THRUST_300001_SM_1000_NS6system6detail10sequential3seqE,@object
	.size		_ZN61_INTERNAL_11d9d268_30_group_norm_nhwc_one_pass_56_cu_66b800b86thrust24THRUST_300001_SM_1000_NS6system6detail10sequential3seqE,(.L_29 - _ZN61_INTERNAL_11d9d268_30_group_norm_nhwc_one_pass_56_cu_66b800b86thrust24THRUST_300001_SM_1000_NS6system6detail10sequential3seqE)
_ZN61_INTERNAL_11d9d268_30_group_norm_nhwc_one_pass_56_cu_66b800b86thrust24THRUST_300001_SM_1000_NS6system6detail10sequential3seqE:
	.zero		1
.L_29:


//--------------------- .nv.shared._Z35group_norm_nhwc_bwd_one_pass_kernelI11Bf16IOFp32WLi64ELi56ELi448EEv26Group_norm_nhwc_bwd_params --------------------------
	.section	.nv.shared._Z35group_norm_nhwc_bwd_one_pass_kernelI11Bf16IOFp32WLi64ELi56ELi448EEv26Group_norm_nhwc_bwd_params,"aw",@nobits
	.sectionflags	@""
	.align	16
.nv.shared._Z35group_norm_nhwc_bwd_one_pass_kernelI11Bf16IOFp32WLi64ELi56ELi448EEv26Group_norm_nhwc_bwd_params:
	.zero		8336


//--------------------- .nv.shared._Z35group_norm_nhwc_bwd_one_pass_kernelI11Bf16IOFp32WLi128ELi56ELi448EEv26Group_norm_nhwc_bwd_params --------------------------
	.section	.nv.shared._Z35group_norm_nhwc_bwd_one_pass_kernelI11Bf16IOFp32WLi128ELi56ELi448EEv26Group_norm_nhwc_bwd_params,"aw",@nobits
	.sectionflags	@""
	.align	16
.nv.shared._Z35group_norm_nhwc_bwd_one_pass_kernelI11Bf16IOFp32WLi128ELi56ELi448EEv26Group_norm_nhwc_bwd_params:
	.zero		8336


//--------------------- .nv.shared._Z35group_norm_nhwc_bwd_one_pass_kernelI11Bf16IOFp32WLi256ELi56ELi448EEv26Group_norm_nhwc_bwd_params --------------------------
	.section	.nv.shared._Z35group_norm_nhwc_bwd_one_pass_kernelI11Bf16IOFp32WLi256ELi56ELi448EEv26Group_norm_nhwc_bwd_params,"aw",@nobits
	.sectionflags	@""
	.align	16
.nv.shared._Z35group_norm_nhwc_bwd_one_pass_kernelI11Bf16IOFp32WLi256ELi56ELi448EEv26Group_norm_nhwc_bwd_params:
	.zero		8336


//--------------------- .nv.shared._Z35group_norm_nhwc_bwd_one_pass_kernelI11Bf16IOFp32WLi512ELi56ELi448EEv26Group_norm_nhwc_bwd_params --------------------------
	.section	.nv.shared._Z35group_norm_nhwc_bwd_one_pass_kernelI11Bf16IOFp32WLi512ELi56ELi448EEv26Group_norm_nhwc_bwd_params,"aw",@nobits
	.sectionflags	@""
	.align	16
.nv.shared._Z35group_norm_nhwc_bwd_one_pass_kernelI11Bf16IOFp32WLi512ELi56ELi448EEv26Group_norm_nhwc_bwd_params:
	.zero		8336


//--------------------- .nv.shared._Z35group_norm_nhwc_bwd_one_pass_kernelI11Bf16IOBf16WLi64ELi56ELi448EEv26Group_norm_nhwc_bwd_params --------------------------
	.section	.nv.shared._Z35group_norm_nhwc_bwd_one_pass_kernelI11Bf16IOBf16WLi64ELi56ELi448EEv26Group_norm_nhwc_bwd_params,"aw",@nobits
	.sectionflags	@""
	.align	16
.nv.shared._Z35group_norm_nhwc_bwd_one_pass_kernelI11Bf16IOBf16WLi64ELi56ELi448EEv26Group_norm_nhwc_bwd_params:
	.zero		8336


//--------------------- .nv.shared._Z35group_norm_nhwc_bwd_one_pass_kernelI11Bf16IOBf16WLi128ELi56ELi448EEv26Group_norm_nhwc_bwd_params --------------------------
	.section	.nv.shared._Z35group_norm_nhwc_bwd_one_pass_kernelI11Bf16IOBf16WLi128ELi56ELi448EEv26Group_norm_nhwc_bwd_params,"aw",@nobits
	.sectionflags	@""
	.align	16
.nv.shared._Z35group_norm_nhwc_bwd_one_pass_kernelI11Bf16IOBf16WLi128ELi56ELi448EEv26Group_norm_nhwc_bwd_params:
	.zero		8336


//--------------------- .nv.shared._Z35group_norm_nhwc_bwd_one_pass_kernelI11Bf16IOBf16WLi256ELi56ELi448EEv26Group_norm_nhwc_bwd_params --------------------------
	.section	.nv.shared._Z35group_norm_nhwc_bwd_one_pass_kernelI11Bf16IOBf16WLi256ELi56ELi448EEv26Group_norm_nhwc_bwd_params,"aw",@nobits
	.sectionflags	@""
	.align	16
.nv.shared._Z35group_norm_nhwc_bwd_one_pass_kernelI11Bf16IOBf16WLi256ELi56ELi448EEv26Group_norm_nhwc_bwd_params:
	.zero		8336


//--------------------- .nv.shared._Z35group_norm_nhwc_bwd_one_pass_kernelI11Bf16IOBf16WLi512ELi56ELi448EEv26Group_norm_nhwc_bwd_params --------------------------
	.section	.nv.shared._Z35group_norm_nhwc_bwd_one_pass_kernelI11Bf16IOBf16WLi512ELi56ELi448EEv26Group_norm_nhwc_bwd_params,"aw",@nobits
	.sectionflags	@""
	.align	16
.nv.shared._Z35group_norm_nhwc_bwd_one_pass_kernelI11Bf16IOBf16WLi512ELi56ELi448EEv26Group_norm_nhwc_bwd_params:
	.zero		8336


//--------------------- .nv.shared._Z35group_norm_nhwc_bwd_one_pass_kernelI11Bf16IOFp16WLi64ELi56ELi448EEv26Group_norm_nhwc_bwd_params --------------------------
	.section	.nv.shared._Z35group_norm_nhwc_bwd_one_pass_kernelI11Bf16IOFp16WLi64ELi56ELi448EEv26Group_norm_nhwc_bwd_params,"aw",@nobits
	.sectionflags	@""
	.align	16
.nv.shared._Z35group_norm_nhwc_bwd_one_pass_kernelI11Bf16IOFp16WLi64ELi56ELi448EEv26Group_norm_nhwc_bwd_params:
	.zero		8336


//--------------------- .nv.shared._Z35group_norm_nhwc_bwd_one_pass_kernelI11Bf16IOFp16WLi128ELi56ELi448EEv26Group_norm_nhwc_bwd_params --------------------------
	.section	.nv.shared._Z35group_norm_nhwc_bwd_one_pass_kernelI11Bf16IOFp16WLi128ELi56ELi448EEv26Group_norm_nhwc_bwd_params,"aw",@nobits
	.sectionflags	@""
	.align	16
.nv.shared._Z35group_norm_nhwc_bwd_one_pass_kernelI11Bf16IOFp16WLi128ELi56ELi448EEv26Group_norm_nhwc_bwd_params:
	.zero		8336


//--------------------- .nv.shared._Z35group_norm_nhwc_bwd_one_pass_kernelI11Bf16IOFp16WLi256ELi56ELi448EEv26Group_norm_nhwc_bwd_params --------------------------
	.section	.nv.shared._Z35group_norm_nhwc_bwd_one_pass_kernelI11Bf16IOFp16WLi256ELi56ELi448EEv26Group_norm_nhwc_bwd_params,"aw",@nobits
	.sectionflags	@""
	.align	16
.nv.shared._Z35group_norm_nhwc_bwd_one_pass_kernelI11Bf16IOFp16WLi256ELi56ELi448EEv26Group_norm_nhwc_bwd_params:
	.zero		8336


//--------------------- .nv.shared._Z35group_norm_nhwc_bwd_one_pass_kernelI11Bf16IOFp16WLi512ELi56ELi448EEv26Group_norm_nhwc_bwd_params --------------------------
	.section	.nv.shared._Z35group_norm_nhwc_bwd_one_pass_kernelI11Bf16IOFp16WLi512ELi56ELi448EEv26Group_norm_nhwc_bwd_params,"aw",@nobits
	.sectionflags	@""
	.align	16
.nv.shared._Z35group_norm_nhwc_bwd_one_pass_kernelI11Bf16IOFp16WLi512ELi56ELi448EEv26Group_norm_nhwc_bwd_params:
	.zero		8336


//--------------------- .nv.shared._Z35group_norm_nhwc_bwd_one_pass_kernelI11Fp16IOFp32WLi64ELi56ELi448EEv26Group_norm_nhwc_bwd_params --------------------------
	.section	.nv.shared._Z35group_norm_nhwc_bwd_one_pass_kernelI11Fp16IOFp32WLi64ELi56ELi448EEv26Group_norm_nhwc_bwd_params,"aw",@nobits
	.sectionflags	@""
	.align	16
.nv.shared._Z35group_norm_nhwc_bwd_one_pass_kernelI11Fp16IOFp32WLi64ELi56ELi448EEv26Group_norm_nhwc_bwd_params:
	.zero		8336


//--------------------- .nv.shared._Z35group_norm_nhwc_bwd_one_pass_kernelI11Fp16IOFp32WLi128ELi56ELi448EEv26Group_norm_nhwc_bwd_params --------------------------
	.section	.nv.shared._Z35group_norm_nhwc_bwd_one_pass_kernelI11Fp16IOFp32WLi128ELi56ELi448EEv26Group_norm_nhwc_bwd_params,"aw",@nobits
	.sectionflags	@""
	.align	16
.nv.shared._Z35group_norm_nhwc_bwd_one_pass_kernelI11Fp16IOFp32WLi128ELi56ELi448EEv26Group_norm_nhwc_bwd_params:
	.zero		8336


//--------------------- .nv.shared._Z35group_norm_nhwc_bwd_one_pass_kernelI11Fp16IOFp32WLi256ELi56ELi448EEv26Group_norm_nhwc_bwd_params --------------------------
	.section	.nv.shared._Z35group_norm_nhwc_bwd_one_pass_kernelI11Fp16IOFp32WLi256ELi56ELi448EEv26Group_norm_nhwc_bwd_params,"aw",@nobits
	.sectionflags	@""
	.align	16
.nv.shared._Z35group_norm_nhwc_bwd_one_pass_kernelI11Fp16IOFp32WLi256ELi56ELi448EEv26Group_norm_nhwc_bwd_params:
	.zero		8336


//--------------------- .nv.shared._Z35group_norm_nhwc_bwd_one_pass_kernelI11Fp16IOFp32WLi512ELi56ELi448EEv26Group_norm_nhwc_bwd_params --------------------------
	.section	.nv.shared._Z35group_norm_nhwc_bwd_one_pass_kernelI11Fp16IOFp32WLi512ELi56ELi448EEv26Group_norm_nhwc_bwd_params,"aw",@nobits
	.sectionflags	@""
	.align	16
.nv.shared._Z35group_norm_nhwc_bwd_one_pass_kernelI11Fp16IOFp32WLi512ELi56ELi448EEv26Group_norm_nhwc_bwd_params:
	.zero		8336


//--------------------- .nv.shared._Z35group_norm_nhwc_bwd_one_pass_kernelI11Fp16IOBf16WLi64ELi56ELi448EEv26Group_norm_nhwc_bwd_params --------------------------
	.section	.nv.shared._Z35group_norm_nhwc_bwd_one_pass_kernelI11Fp16IOBf16WLi64ELi56ELi448EEv26Group_norm_nhwc_bwd_params,"aw",@nobits
	.sectionflags	@""
	.align	16
.nv.shared._Z35group_norm_nhwc_bwd_one_pass_kernelI11Fp16IOBf16WLi64ELi56ELi448EEv26Group_norm_nhwc_bwd_params:
	.zero		8336


//--------------------- .nv.shared._Z35group_norm_nhwc_bwd_one_pass_kernelI11Fp16IOBf16WLi128ELi56ELi448EEv26Group_norm_nhwc_bwd_params --------------------------
	.section	.nv.shared._Z35group_norm_nhwc_bwd_one_pass_kernelI11Fp16IOBf16WLi128ELi56ELi448EEv26Group_norm_nhwc_bwd_params,"aw",@nobits
	.sectionflags	@""
	.align	16
.nv.shared._Z35group_norm_nhwc_bwd_one_pass_kernelI11Fp16IOBf16WLi128ELi56ELi448EEv26Group_norm_nhwc_bwd_params:
	.zero		8336


//--------------------- .nv.shared._Z35group_norm_nhwc_bwd_one_pass_kernelI11Fp16IOBf16WLi256ELi56ELi448EEv26Group_norm_nhwc_bwd_params --------------------------
	.section	.nv.shared._Z35group_norm_nhwc_bwd_one_pass_kernelI11Fp16IOBf16WLi256ELi56ELi448EEv26Group_norm_nhwc_bwd_params,"aw",@nobits
	.sectionflags	@""
	.align	16
.nv.shared._Z35group_norm_nhwc_bwd_one_pass_kernelI11Fp16IOBf16WLi256ELi56ELi448EEv26Group_norm_nhwc_bwd_params:
	.zero		8336


//--------------------- .nv.shared._Z35group_norm_nhwc_bwd_one_pass_kernelI11Fp16IOBf16WLi512ELi56ELi448EEv26Group_norm_nhwc_bwd_params --------------------------
	.section	.nv.shared._Z35group_norm_nhwc_bwd_one_pass_kernelI11Fp16IOBf16WLi512ELi56ELi448EEv26Group_norm_nhwc_bwd_params,"aw",@nobits
	.sectionflags	@""
	.align	16
.nv.shared._Z35group_norm_nhwc_bwd_one_pass_kernelI11Fp16IOBf16WLi512ELi56ELi448EEv26Group_norm_nhwc_bwd_params:
	.zero		8336


//--------------------- .nv.shared._Z35group_norm_nhwc_bwd_one_pass_kernelI11Fp16IOFp16WLi64ELi56ELi448EEv26Group_norm_nhwc_bwd_params --------------------------
	.section	.nv.shared._Z35group_norm_nhwc_bwd_one_pass_kernelI11Fp16IOFp16WLi64ELi56ELi448EEv26Group_norm_nhwc_bwd_params,"aw",@nobits
	.sectionflags	@""
	.align	16
.nv.shared._Z35group_norm_nhwc_bwd_one_pass_kernelI11Fp16IOFp16WLi64ELi56ELi448EEv26Group_norm_nhwc_bwd_params:
	.zero		8336


//--------------------- .nv.shared._Z35group_norm_nhwc_bwd_one_pass_kernelI11Fp16IOFp16WLi128ELi56ELi448EEv26Group_norm_nhwc_bwd_params --------------------------
	.section	.nv.shared._Z35group_norm_nhwc_bwd_one_pass_kernelI11Fp16IOFp16WLi128ELi56ELi448EEv26Group_norm_nhwc_bwd_params,"aw",@nobits
	.sectionflags	@""
	.align	16
.nv.shared._Z35group_norm_nhwc_bwd_one_pass_kernelI11Fp16IOFp16WLi128ELi56ELi448EEv26Group_norm_nhwc_bwd_params:
	.zero		8336


//--------------------- .nv.shared._Z35group_norm_nhwc_bwd_one_pass_kernelI11Fp16IOFp16WLi256ELi56ELi448EEv26Group_norm_nhwc_bwd_params --------------------------
	.section	.nv.shared._Z35group_norm_nhwc_bwd_one_pass_kernelI11Fp16IOFp16WLi256ELi56ELi448EEv26Group_norm_nhwc_bwd_params,"aw",@nobits
	.sectionflags	@""
	.align	16
.nv.shared._Z35group_norm_nhwc_bwd_one_pass_kernelI11Fp16IOFp16WLi256ELi56ELi448EEv26Group_norm_nhwc_bwd_params:
	.zero		8336


//--------------------- .nv.shared._Z35group_norm_nhwc_bwd_one_pass_kernelI11Fp16IOFp16WLi512ELi56ELi448EEv26Group_norm_nhwc_bwd_params --------------------------
	.section	.nv.shared._Z35group_norm_nhwc_bwd_one_pass_kernelI11Fp16IOFp16WLi512ELi56ELi448EEv26Group_norm_nhwc_bwd_params,"aw",@nobits
	.sectionflags	@""
	.align	16
.nv.shared._Z35group_norm_nhwc_bwd_one_pass_kernelI11Fp16IOFp16WLi512ELi56ELi448EEv26Group_norm_nhwc_bwd_params:
	.zero		8336


//--------------------- .nv.shared._Z35group_norm_nhwc_bwd_one_pass_kernelI11Fp32IOFp32WLi64ELi56ELi448EEv26Group_norm_nhwc_bwd_params --------------------------
	.section	.nv.shared._Z35group_norm_nhwc_bwd_one_pass_kernelI11Fp32IOFp32WLi64ELi56ELi448EEv26Group_norm_nhwc_bwd_params,"aw",@nobits
	.sectionflags	@""
	.align	16
.nv.shared._Z35group_norm_nhwc_bwd_one_pass_kernelI11Fp32IOFp32WLi64ELi56ELi448EEv26Group_norm_nhwc_bwd_params:
	.zero		8336


//--------------------- .nv.shared._Z35group_norm_nhwc_bwd_one_pass_kernelI11Fp32IOFp32WLi128ELi56ELi448EEv26Group_norm_nhwc_bwd_params --------------------------
	.section	.nv.shared._Z35group_norm_nhwc_bwd_one_pass_kernelI11Fp32IOFp32WLi128ELi56ELi448EEv26Group_norm_nhwc_bwd_params,"aw",@nobits
	.sectionflags	@""
	.align	16
.nv.shared._Z35group_norm_nhwc_bwd_one_pass_kernelI11Fp32IOFp32WLi128ELi56ELi448EEv26Group_norm_nhwc_bwd_params:
	.zero		8336


//--------------------- .nv.shared._Z35group_norm_nhwc_bwd_one_pass_kernelI11Fp32IOFp32WLi256ELi56ELi448EEv26Group_norm_nhwc_bwd_params --------------------------
	.section	.nv.shared._Z35group_norm_nhwc_bwd_one_pass_kernelI11Fp32IOFp32WLi256ELi56ELi448EEv26Group_norm_nhwc_bwd_params,"aw",@nobits
	.sectionflags	@""
	.align	16
.nv.shared._Z35group_norm_nhwc_bwd_one_pass_kernelI11Fp32IOFp32WLi256ELi56ELi448EEv26Group_norm_nhwc_bwd_params:
	.zero		8336


//--------------------- .nv.shared._Z35group_norm_nhwc_bwd_one_pass_kernelI11Fp32IOFp32WLi512ELi56ELi448EEv26Group_norm_nhwc_bwd_params --------------------------
	.section	.nv.shared._Z35group_norm_nhwc_bwd_one_pass_kernelI11Fp32IOFp32WLi512ELi56ELi448EEv26Group_norm_nhwc_bwd_params,"aw",@nobits
	.sectionflags	@""
	.align	16
.nv.shared._Z35group_norm_nhwc_bwd_one_pass_kernelI11Fp32IOFp32WLi512ELi56ELi448EEv26Group_norm_nhwc_bwd_params:
	.zero		8336


//--------------------- .nv.shared._Z35group_norm_nhwc_bwd_one_pass_kernelI11Fp32IOBf16WLi64ELi56ELi448EEv26Group_norm_nhwc_bwd_params --------------------------
	.section	.nv.shared._Z35group_norm_nhwc_bwd_one_pass_kernelI11Fp32IOBf16WLi64ELi56ELi448EEv26Group_norm_nhwc_bwd_params,"aw",@nobits
	.sectionflags	@""
	.align	16
.nv.shared._Z35group_norm_nhwc_bwd_one_pass_kernelI11Fp32IOBf16WLi64ELi56ELi448EEv26Group_norm_nhwc_bwd_params:
	.zero		8336


//--------------------- .nv.shared._Z35group_norm_nhwc_bwd_one_pass_kernelI11Fp32IOBf16WLi128ELi56ELi448EEv26Group_norm_nhwc_bwd_params --------------------------
	.section	.nv.shared._Z35group_norm_nhwc_bwd_one_pass_kernelI11Fp32IOBf16WLi128ELi56ELi448EEv26Group_norm_nhwc_bwd_params,"aw",@nobits
	.sectionflags	@""
	.align	16
.nv.shared._Z35group_norm_nhwc_bwd_one_pass_kernelI11Fp32IOBf16WLi128ELi56ELi448EEv26Group_norm_nhwc_bwd_params:
	.zero		8336


//--------------------- .nv.shared._Z35group_norm_nhwc_bwd_one_pass_kernelI11Fp32IOBf16WLi256ELi56ELi448EEv26Group_norm_nhwc_bwd_params --------------------------
	.section	.nv.shared._Z35group_norm_nhwc_bwd_one_pass_kernelI11Fp32IOBf16WLi256ELi56ELi448EEv26Group_norm_nhwc_bwd_params,"aw",@nobits
	.sectionflags	@""
	.align	16
.nv.shared._Z35group_norm_nhwc_bwd_one_pass_kernelI11Fp32IOBf16WLi256ELi56ELi448EEv26Group_norm_nhwc_bwd_params:
	.zero		8336


//--------------------- .nv.shared._Z35group_norm_nhwc_bwd_one_pass_kernelI11Fp32IOBf16WLi512ELi56ELi448EEv26Group_norm_nhwc_bwd_params --------------------------
	.section	.nv.shared._Z35group_norm_nhwc_bwd_one_pass_kernelI11Fp32IOBf16WLi512ELi56ELi448EEv26Group_norm_nhwc_bwd_params,"aw",@nobits
	.sectionflags	@""
	.align	16
.nv.shared._Z35group_norm_nhwc_bwd_one_pass_kernelI11Fp32IOBf16WLi512ELi56ELi448EEv26Group_norm_nhwc_bwd_params:
	.zero		8336


//--------------------- .nv.shared._Z35group_norm_nhwc_bwd_one_pass_kernelI11Fp32IOFp16WLi64ELi56ELi448EEv26Group_norm_nhwc_bwd_params --------------------------
	.section	.nv.shared._Z35group_norm_nhwc_bwd_one_pass_kernelI11Fp32IOFp16WLi64ELi56ELi448EEv26Group_norm_nhwc_bwd_params,"aw",@nobits
	.sectionflags	@""
	.align	16
.nv.shared._Z35group_norm_nhwc_bwd_one_pass_kernelI11Fp32IOFp16WLi64ELi56ELi448EEv26Group_norm_nhwc_bwd_params:
	.zero		8336


//--------------------- .nv.shared._Z35group_norm_nhwc_bwd_one_pass_kernelI11Fp32IOFp16WLi128ELi56ELi448EEv26Group_norm_nhwc_bwd_params --------------------------
	.section	.nv.shared._Z35group_norm_nhwc_bwd_one_pass_kernelI11Fp32IOFp16WLi128ELi56ELi448EEv26Group_norm_nhwc_bwd_params,"aw",@nobits
	.sectionflags	@""
	.align	16
.nv.shared._Z35group_norm_nhwc_bwd_one_pass_kernelI11Fp32IOFp16WLi128ELi56ELi448EEv26Group_norm_nhwc_bwd_params:
	.zero		8336


//--------------------- .nv.shared._Z35group_norm_nhwc_bwd_one_pass_kernelI11Fp32IOFp16WLi256ELi56ELi448EEv26Group_norm_nhwc_bwd_params --------------------------
	.section	.nv.shared._Z35group_norm_nhwc_bwd_one_pass_kernelI11Fp32IOFp16WLi256ELi56ELi448EEv26Group_norm_nhwc_bwd_params,"aw",@nobits
	.sectionflags	@""
	.align	16
.nv.shared._Z35group_norm_nhwc_bwd_one_pass_kernelI11Fp32IOFp16WLi256ELi56ELi448EEv26Group_norm_nhwc_bwd_params:
	.zero		8336


//--------------------- .nv.shared._Z35group_norm_nhwc_bwd_one_pass_kernelI11Fp32IOFp16WLi512ELi56ELi448EEv26Group_norm_nhwc_bwd_params --------------------------
	.section	.nv.shared._Z35group_norm_nhwc_bwd_one_pass_kernelI11Fp32IOFp16WLi512ELi56ELi448EEv26Group_norm_nhwc_bwd_params,"aw",@nobits
	.sectionflags	@""
	.align	16
.nv.shared._Z35group_norm_nhwc_bwd_one_pass_kernelI11Fp32IOFp16WLi512ELi56ELi448EEv26Group_norm_nhwc_bwd_params:
	.zero		8336


//--------------------- .nv.shared._Z35group_norm_nhwc_fwd_one_pass_kernelI11Bf16IOFp32WLi64ELi56ELi448EEv26Group_norm_nhwc_fwd_params --------------------------
	.section	.nv.shared._Z35group_norm_nhwc_fwd_one_pass_kernelI11Bf16IOFp32WLi64ELi56ELi448EEv26Group_norm_nhwc_fwd_params,"aw",@nobits
	.sectionflags	@""
	.align	8
.nv.shared._Z35group_norm_nhwc_fwd_one_pass_kernelI11Bf16IOFp32WLi64ELi56ELi448EEv26Group_norm_nhwc_fwd_params:
	.zero		1168


//--------------------- .nv.shared._Z35group_norm_nhwc_fwd_one_pass_kernelI11Bf16IOFp32WLi128ELi56ELi448EEv26Group_norm_nhwc_fwd_params --------------------------
	.section	.nv.shared._Z35group_norm_nhwc_fwd_one_pass_kernelI11Bf16IOFp32WLi128ELi56ELi448EEv26Group_norm_nhwc_fwd_params,"aw",@nobits
	.sectionflags	@""
	.align	8
.nv.shared._Z35group_norm_nhwc_fwd_one_pass_kernelI11Bf16IOFp32WLi128ELi56ELi448EEv26Group_norm_nhwc_fwd_params:
	.zero		1168


//--------------------- .nv.shared._Z35group_norm_nhwc_fwd_one_pass_kernelI11Bf16IOFp32WLi256ELi56ELi448EEv26Group_norm_nhwc_fwd_params --------------------------
	.section	.nv.shared._Z35group_norm_nhwc_fwd_one_pass_kernelI11Bf16IOFp32WLi256ELi56ELi448EEv26Group_norm_nhwc_fwd_params,"aw",@nobits
	.sectionflags	@""
	.align	8
.nv.shared._Z35group_norm_nhwc_fwd_one_pass_kernelI11Bf16IOFp32WLi256ELi56ELi448EEv26Group_norm_nhwc_fwd_params:
	.zero		1168


//--------------------- .nv.shared._Z35group_norm_nhwc_fwd_one_pass_kernelI11Bf16IOFp32WLi512ELi56ELi448EEv26Group_norm_nhwc_fwd_params --------------------------
	.section	.nv.shared._Z35group_norm_nhwc_fwd_one_pass_kernelI11Bf16IOFp32WLi512ELi56ELi448EEv26Group_norm_nhwc_fwd_params,"aw",@nobits
	.sectionflags	@""
	.align	8
.nv.shared._Z35group_norm_nhwc_fwd_one_pass_kernelI11Bf16IOFp32WLi512ELi56ELi448EEv26Group_norm_nhwc_fwd_params:
	.zero		1168


//--------------------- .nv.shared._Z35group_norm_nhwc_fwd_one_pass_kernelI11Bf16IOBf16WLi64ELi56ELi448EEv26Group_norm_nhwc_fwd_params --------------------------
	.section	.nv.shared._Z35group_norm_nhwc_fwd_one_pass_kernelI11Bf16IOBf16WLi64ELi56ELi448EEv26Group_norm_nhwc_fwd_params,"aw",@nobits
	.sectionflags	@""
	.align	8
.nv.shared._Z35group_norm_nhwc_fwd_one_pass_kernelI11Bf16IOBf16WLi64ELi56ELi448EEv26Group_norm_nhwc_fwd_params:
	.zero		1168


//--------------------- .nv.shared._Z35group_norm_nhwc_fwd_one_pass_kernelI11Bf16IOBf16WLi128ELi56ELi448EEv26Group_norm_nhwc_fwd_params --------------------------
	.section	.nv.shared._Z35group_norm_nhwc_fwd_one_pass_kernelI11Bf16IOBf16WLi128ELi56ELi448EEv26Group_norm_nhwc_fwd_params,"aw",@nobits
	.sectionflags	@""
	.align	8
.nv.shared._Z35group_norm_nhwc_fwd_one_pass_kernelI11Bf16IOBf16WLi128ELi56ELi448EEv26Group_norm_nhwc_fwd_params:
	.zero		1168


//--------------------- .nv.shared._Z35group_norm_nhwc_fwd_one_pass_kernelI11Bf16IOBf16WLi256ELi56ELi448EEv26Group_norm_nhwc_fwd_params --------------------------
	.section	.nv.shared._Z35group_norm_nhwc_fwd_one_pass_kernelI11Bf16IOBf16WLi256ELi56ELi448EEv26Group_norm_nhwc_fwd_params,"aw",@nobits
	.sectionflags	@""
	.align	8
.nv.shared._Z35group_norm_nhwc_fwd_one_pass_kernelI11Bf16IOBf16WLi256ELi56ELi448EEv26Group_norm_nhwc_fwd_params:
	.zero		1168


//--------------------- .nv.shared._Z35group_norm_nhwc_fwd_one_pass_kernelI11Bf16IOBf16WLi512ELi56ELi448EEv26Group_norm_nhwc_fwd_params --------------------------
	.section	.nv.shared._Z35group_norm_nhwc_fwd_one_pass_kernelI11Bf16IOBf16WLi512ELi56ELi448EEv26Group_norm_nhwc_fwd_params,"aw",@nobits
	.sectionflags	@""
	.align	8
.nv.shared._Z35group_norm_nhwc_fwd_one_pass_kernelI11Bf16IOBf16WLi512ELi56ELi448EEv26Group_norm_nhwc_fwd_params:
	.zero		1168


//--------------------- .nv.shared._Z35group_norm_nhwc_fwd_one_pass_kernelI11Bf16IOFp16WLi64ELi56ELi448EEv26Group_norm_nhwc_fwd_params --------------------------
	.section	.nv.shared._Z35group_norm_nhwc_fwd_one_pass_kernelI11Bf16IOFp16WLi64ELi56ELi448EEv26Group_norm_nhwc_fwd_params,"aw",@nobits
	.sectionflags	@""
	.align	8
.nv.shared._Z35group_norm_nhwc_fwd_one_pass_kernelI11Bf16IOFp16WLi64ELi56ELi448EEv26Group_norm_nhwc_fwd_params:
	.zero		1168


//--------------------- .nv.shared._Z35group_norm_nhwc_fwd_one_pass_kernelI11Bf16IOFp16WLi128ELi56ELi448EEv26Group_norm_nhwc_fwd_params --------------------------
	.section	.nv.shared._Z35group_norm_nhwc_fwd_one_pass_kernelI11Bf16IOFp16WLi128ELi56ELi448EEv26Group_norm_nhwc_fwd_params,"aw",@nobits
	.sectionflags	@""
	.align	8
.nv.shared._Z35group_norm_nhwc_fwd_one_pass_kernelI11Bf16IOFp16WLi128ELi56ELi448EEv26Group_norm_nhwc_fwd_params:
	.zero		1168


//--------------------- .nv.shared._Z35group_norm_nhwc_fwd_one_pass_kernelI11Bf16IOFp16WLi256ELi56ELi448EEv26Group_norm_nhwc_fwd_params --------------------------
	.section	.nv.shared._Z35group_norm_nhwc_fwd_one_pass_kernelI11Bf16IOFp16WLi256ELi56ELi448EEv26Group_norm_nhwc_fwd_params,"aw",@nobits
	.sectionflags	@""
	.align	8
.nv.shared._Z35group_norm_nhwc_fwd_one_pass_kernelI11Bf16IOFp16WLi256ELi56ELi448EEv26Group_norm_nhwc_fwd_params:
	.zero		1168


//--------------------- .nv.shared._Z35group_norm_nhwc_fwd_one_pass_kernelI11Bf16IOFp16WLi512ELi56ELi448EEv26Group_norm_nhwc_fwd_params --------------------------
	.section	.nv.shared._Z35group_norm_nhwc_fwd_one_pass_kernelI11Bf16IOFp16WLi512ELi56ELi448EEv26Group_norm_nhwc_fwd_params,"aw",@nobits
	.sectionflags	@""
	.align	8
.nv.shared._Z35group_norm_nhwc_fwd_one_pass_kernelI11Bf16IOFp16WLi512ELi56ELi448EEv26Group_norm_nhwc_fwd_params:
	.zero		1168


//--------------------- .nv.shared._Z35group_norm_nhwc_fwd_one_pass_kernelI11Fp16IOFp32WLi64ELi56ELi448EEv26Group_norm_nhwc_fwd_params --------------------------
	.section	.nv.shared._Z35group_norm_nhwc_fwd_one_pass_kernelI11Fp16IOFp32WLi64ELi56ELi448EEv26Group_norm_nhwc_fwd_params,"aw",@nobits
	.sectionflags	@""
	.align	8
.nv.shared._Z35group_norm_nhwc_fwd_one_pass_kernelI11Fp16IOFp32WLi64ELi56ELi448EEv26Group_norm_nhwc_fwd_params:
	.zero		1168


//--------------------- .nv.shared._Z35group_norm_nhwc_fwd_one_pass_kernelI11Fp16IOFp32WLi128ELi56ELi448EEv26Group_norm_nhwc_fwd_params --------------------------
	.section	.nv.shared._Z35group_norm_nhwc_fwd_one_pass_kernelI11Fp16IOFp32WLi128ELi56ELi448EEv26Group_norm_nhwc_fwd_params,"aw",@nobits
	.sectionflags	@""
	.align	8
.nv.shared._Z35group_norm_nhwc_fwd_one_pass_kernelI11Fp16IOFp32WLi128ELi56ELi448EEv26Group_norm_nhwc_fwd_params:
	.zero		1168


//--------------------- .nv.shared._Z35group_norm_nhwc_fwd_one_pass_kernelI11Fp16IOFp32WLi256ELi56ELi448EEv26Group_norm_nhwc_fwd_params --------------------------
	.section	.nv.shared._Z35group_norm_nhwc_fwd_one_pass_kernelI11Fp16IOFp32WLi256ELi56ELi448EEv26Group_norm_nhwc_fwd_params,"aw",@nobits
	.sectionflags	@""
	.align	8
.nv.shared._Z35group_norm_nhwc_fwd_one_pass_kernelI11Fp16IOFp32WLi256ELi56ELi448EEv26Group_norm_nhwc_fwd_params:
	.zero		1168


//--------------------- .nv.shared._Z35group_norm_nhwc_fwd_one_pass_kernelI11Fp16IOFp32WLi512ELi56ELi448EEv26Group_norm_nhwc_fwd_params --------------------------
	.section	.nv.shared._Z35group_norm_nhwc_fwd_one_pass_kernelI11Fp16IOFp32WLi512ELi56ELi448EEv26Group_norm_nhwc_fwd_params,"aw",@nobits
	.sectionflags	@""
	.align	8
.nv.shared._Z35group_norm_nhwc_fwd_one_pass_kernelI11Fp16IOFp32WLi512ELi56ELi448EEv26Group_norm_nhwc_fwd_params:
	.zero		1168


//--------------------- .nv.shared._Z35group_norm_nhwc_fwd_one_pass_kernelI11Fp16IOBf16WLi64ELi56ELi448EEv26Group_norm_nhwc_fwd_params --------------------------
	.section	.nv.shared._Z35group_norm_nhwc_fwd_one_pass_kernelI11Fp16IOBf16WLi64ELi56ELi448EEv26Group_norm_nhwc_fwd_params,"aw",@nobits
	.sectionflags	@""
	.align	8
.nv.shared._Z35group_norm_nhwc_fwd_one_pass_kernelI11Fp16IOBf16WLi64ELi56ELi448EEv26Group_norm_nhwc_fwd_params:
	.zero		1168


//--------------------- .nv.shared._Z35group_norm_nhwc_fwd_one_pass_kernelI11Fp16IOBf16WLi128ELi56ELi448EEv26Group_norm_nhwc_fwd_params --------------------------
	.section	.nv.shared._Z35group_norm_nhwc_fwd_one_pass_kernelI11Fp16IOBf16WLi128ELi56ELi448EEv26Group_norm_nhwc_fwd_params,"aw",@nobits
	.sectionflags	@""
	.align	8
.nv.shared._Z35group_norm_nhwc_fwd_one_pass_kernelI11Fp16IOBf16WLi128ELi56ELi448EEv26Group_norm_nhwc_fwd_params:
	.zero		1168


//--------------------- .nv.shared._Z35group_norm_nhwc_fwd_one_pass_kernelI11Fp16IOBf16WLi256ELi56ELi448EEv26Group_norm_nhwc_fwd_params --------------------------
	.section	.nv.shared._Z35group_norm_nhwc_fwd_one_pass_kernelI11Fp16IOBf16WLi256ELi56ELi448EEv26Group_norm_nhwc_fwd_params,"aw",@nobits
	.sectionflags	@""
	.align	8
.nv.shared._Z35group_norm_nhwc_fwd_one_pass_kernelI11Fp16IOBf16WLi256ELi56ELi448EEv26Group_norm_nhwc_fwd_params:
	.zero		1168


//--------------------- .nv.shared._Z35group_norm_nhwc_fwd_one_pass_kernelI11Fp16IOBf16WLi512ELi56ELi448EEv26Group_norm_nhwc_fwd_params --------------------------
	.section	.nv.shared._Z35group_norm_nhwc_fwd_one_pass_kernelI11Fp16IOBf16WLi512ELi56ELi448EEv26Group_norm_nhwc_fwd_params,"aw",@nobits
	.sectionflags	@""
	.align	8
.nv.shared._Z35group_norm_nhwc_fwd_one_pass_kernelI11Fp16IOBf16WLi512ELi56ELi448EEv26Group_norm_nhwc_fwd_params:
	.zero		1168


//--------------------- .nv.shared._Z35group_norm_nhwc_fwd_one_pass_kernelI11Fp16IOFp16WLi64ELi56ELi448EEv26Group_norm_nhwc_fwd_params --------------------------
	.section	.nv.shared._Z35group_norm_nhwc_fwd_one_pass_kernelI11Fp16IOFp16WLi64ELi56ELi448EEv26Group_norm_nhwc_fwd_params,"aw",@nobits
	.sectionflags	@""
	.align	8
.nv.shared._Z35group_norm_nhwc_fwd_one_pass_kernelI11Fp16IOFp16WLi64ELi56ELi448EEv26Group_norm_nhwc_fwd_params:
	.zero		1168


//--------------------- .nv.shared._Z35group_norm_nhwc_fwd_one_pass_kernelI11Fp16IOFp16WLi128ELi56ELi448EEv26Group_norm_nhwc_fwd_params --------------------------
	.section	.nv.shared._Z35group_norm_nhwc_fwd_one_pass_kernelI11Fp16IOFp16WLi128ELi56ELi448EEv26Group_norm_nhwc_fwd_params,"aw",@nobits
	.sectionflags	@""
	.align	8
.nv.shared._Z35group_norm_nhwc_fwd_one_pass_kernelI11Fp16IOFp16WLi128ELi56ELi448EEv26Group_norm_nhwc_fwd_params:
	.zero		1168


//--------------------- .nv.shared._Z35group_norm_nhwc_fwd_one_pass_kernelI11Fp16IOFp16WLi256ELi56ELi448EEv26Group_norm_nhwc_fwd_params --------------------------
	.section	.nv.shared._Z35group_norm_nhwc_fwd_one_pass_kernelI11Fp16IOFp16WLi256ELi56ELi448EEv26Group_norm_nhwc_fwd_params,"aw",@nobits
	.sectionflags	@""
	.align	8
.nv.shared._Z35group_norm_nhwc_fwd_one_pass_kernelI11Fp16IOFp16WLi256ELi56ELi448EEv26Group_norm_nhwc_fwd_params:
	.zero		1168


//--------------------- .nv.shared._Z35group_norm_nhwc_fwd_one_pass_kernelI11Fp16IOFp16WLi512ELi56ELi448EEv26Group_norm_nhwc_fwd_params --------------------------
	.section	.nv.shared._Z35group_norm_nhwc_fwd_one_pass_kernelI11Fp16IOFp16WLi512ELi56ELi448EEv26Group_norm_nhwc_fwd_params,"aw",@nobits
	.sectionflags	@""
	.align	8
.nv.shared._Z35group_norm_nhwc_fwd_one_pass_kernelI11Fp16IOFp16WLi512ELi56ELi448EEv26Group_norm_nhwc_fwd_params:
	.zero		1168


//--------------------- .nv.shared._Z35group_norm_nhwc_fwd_one_pass_kernelI11Fp32IOFp32WLi64ELi56ELi448EEv26Group_norm_nhwc_fwd_params --------------------------
	.section	.nv.shared._Z35group_norm_nhwc_fwd_one_pass_kernelI11Fp32IOFp32WLi64ELi56ELi448EEv26Group_norm_nhwc_fwd_params,"aw",@nobits
	.sectionflags	@""
	.align	8
.nv.shared._Z35group_norm_nhwc_fwd_one_pass_kernelI11Fp32IOFp32WLi64ELi56ELi448EEv26Group_norm_nhwc_fwd_params:
	.zero		1168


//--------------------- .nv.shared._Z35group_norm_nhwc_fwd_one_pass_kernelI11Fp32IOFp32WLi128ELi56ELi448EEv26Group_norm_nhwc_fwd_params --------------------------
	.section	.nv.shared._Z35group_norm_nhwc_fwd_one_pass_kernelI11Fp32IOFp32WLi128ELi56ELi448EEv26Group_norm_nhwc_fwd_params,"aw",@nobits
	.sectionflags	@""
	.align	8
.nv.shared._Z35group_norm_nhwc_fwd_one_pass_kernelI11Fp32IOFp32WLi128ELi56ELi448EEv26Group_norm_nhwc_fwd_params:
	.zero		1168


//--------------------- .nv.shared._Z35group_norm_nhwc_fwd_one_pass_kernelI11Fp32IOFp32WLi256ELi56ELi448EEv26Group_norm_nhwc_fwd_params --------------------------
	.section	.nv.shared._Z35group_norm_nhwc_fwd_one_pass_kernelI11Fp32IOFp32WLi256ELi56ELi448EEv26Group_norm_nhwc_fwd_params,"aw",@nobits
	.sectionflags	@""
	.align	8
.nv.shared._Z35group_norm_nhwc_fwd_one_pass_kernelI11Fp32IOFp32WLi256ELi56ELi448EEv26Group_norm_nhwc_fwd_params:
	.zero		1168


//--------------------- .nv.shared._Z35group_norm_nhwc_fwd_one_pass_kernelI11Fp32IOFp32WLi512ELi56ELi448EEv26Group_norm_nhwc_fwd_params --------------------------
	.section	.nv.shared._Z35group_norm_nhwc_fwd_one_pass_kernelI11Fp32IOFp32WLi512ELi56ELi448EEv26Group_norm_nhwc_fwd_params,"aw",@nobits
	.sectionflags	@""
	.align	8
.nv.shared._Z35group_norm_nhwc_fwd_one_pass_kernelI11Fp32IOFp32WLi512ELi56ELi448EEv26Group_norm_nhwc_fwd_params:
	.zero		1168


//--------------------- .nv.shared._Z35group_norm_nhwc_fwd_one_pass_kernelI11Fp32IOBf16WLi64ELi56ELi448EEv26Group_norm_nhwc_fwd_params --------------------------
	.section	.nv.shared._Z35group_norm_nhwc_fwd_one_pass_kernelI11Fp32IOBf16WLi64ELi56ELi448EEv26Group_norm_nhwc_fwd_params,"aw",@nobits
	.sectionflags	@""
	.align	8
.nv.shared._Z35group_norm_nhwc_fwd_one_pass_kernelI11Fp32IOBf16WLi64ELi56ELi448EEv26Group_norm_nhwc_fwd_params:
	.zero		1168


//--------------------- .nv.shared._Z35group_norm_nhwc_fwd_one_pass_kernelI11Fp32IOBf16WLi128ELi56ELi448EEv26Group_norm_nhwc_fwd_params --------------------------
	.section	.nv.shared._Z35group_norm_nhwc_fwd_one_pass_kernelI11Fp32IOBf16WLi128ELi56ELi448EEv26Group_norm_nhwc_fwd_params,"aw",@nobits
	.sectionflags	@""
	.align	8
.nv.shared._Z35group_norm_nhwc_fwd_one_pass_kernelI11Fp32IOBf16WLi128ELi56ELi448EEv26Group_norm_nhwc_fwd_params:
	.zero		1168


//--------------------- .nv.shared._Z35group_norm_nhwc_fwd_one_pass_kernelI11Fp32IOBf16WLi256ELi56ELi448EEv26Group_norm_nhwc_fwd_params --------------------------
	.section	.nv.shared._Z35group_norm_nhwc_fwd_one_pass_kernelI11Fp32IOBf16WLi256ELi56ELi448EEv26Group_norm_nhwc_fwd_params,"aw",@nobits
	.sectionflags	@""
	.align	8
.nv.shared._Z35group_norm_nhwc_fwd_one_pass_kernelI11Fp32IOBf16WLi256ELi56ELi448EEv26Group_norm_nhwc_fwd_params:
	.zero		1168


//--------------------- .nv.shared._Z35group_norm_nhwc_fwd_one_pass_kernelI11Fp32IOBf16WLi512ELi56ELi448EEv26Group_norm_nhwc_fwd_params --------------------------
	.section	.nv.shared._Z35group_norm_nhwc_fwd_one_pass_kernelI11Fp32IOBf16WLi512ELi56ELi448EEv26Group_norm_nhwc_fwd_params,"aw",@nobits
	.sectionflags	@""
	.align	8
.nv.shared._Z35group_norm_nhwc_fwd_one_pass_kernelI11Fp32IOBf16WLi512ELi56ELi448EEv26Group_norm_nhwc_fwd_params:
	.zero		1168


//--------------------- .nv.shared._Z35group_norm_nhwc_fwd_one_pass_kernelI11Fp32IOFp16WLi64ELi56ELi448EEv26Group_norm_nhwc_fwd_params --------------------------
	.section	.nv.shared._Z35group_norm_nhwc_fwd_one_pass_kernelI11Fp32IOFp16WLi64ELi56ELi448EEv26Group_norm_nhwc_fwd_params,"aw",@nobits
	.sectionflags	@""
	.align	8
.nv.shared._Z35group_norm_nhwc_fwd_one_pass_kernelI11Fp32IOFp16WLi64ELi56ELi448EEv26Group_norm_nhwc_fwd_params:
	.zero		1168


//--------------------- .nv.shared._Z35group_norm_nhwc_fwd_one_pass_kernelI11Fp32IOFp16WLi128ELi56ELi448EEv26Group_norm_nhwc_fwd_params --------------------------
	.section	.nv.shared._Z35group_norm_nhwc_fwd_one_pass_kernelI11Fp32IOFp16WLi128ELi56ELi448EEv26Group_norm_nhwc_fwd_params,"aw",@nobits
	.sectionflags	@""
	.align	8
.nv.shared._Z35group_norm_nhwc_fwd_one_pass_kernelI11Fp32IOFp16WLi128ELi56ELi448EEv26Group_norm_nhwc_fwd_params:
	.zero		1168


//--------------------- .nv.shared._Z35group_norm_nhwc_fwd_one_pass_kernelI11Fp32IOFp16WLi256ELi56ELi448EEv26Group_norm_nhwc_fwd_params --------------------------
	.section	.nv.shared._Z35group_norm_nhwc_fwd_one_pass_kernelI11Fp32IOFp16WLi256ELi56ELi448EEv26Group_norm_nhwc_fwd_params,"aw",@nobits
	.sectionflags	@""
	.align	8
.nv.shared._Z35group_norm_nhwc_fwd_one_pass_kernelI11Fp32IOFp16WLi256ELi56ELi448EEv26Group_norm_nhwc_fwd_params:
	.zero		1168


//--------------------- .nv.shared._Z35group_norm_nhwc_fwd_one_pass_kernelI11Fp32IOFp16WLi512ELi56ELi448EEv26Group_norm_nhwc_fwd_params --------------------------
	.section	.nv.shared._Z35group_norm_nhwc_fwd_one_pass_kernelI11Fp32IOFp16WLi512ELi56ELi448EEv26Group_norm_nhwc_fwd_params,"aw",@nobits
	.sectionflags	@""
	.align	8
.nv.shared._Z35group_norm_nhwc_fwd_one_pass_kernelI11Fp32IOFp16WLi512ELi56ELi448EEv26Group_norm_nhwc_fwd_params:
	.zero		1168


//--------------------- .nv.constant0._ZN3cub18CUB_300001_SM_10006detail11EmptyKernelIvEEvv --------------------------
	.section	.nv.constant0._ZN3cub18CUB_300001_SM_10006detail11EmptyKernelIvEEvv,"a",@progbits
	.sectionflags	@""
	.align	4
.nv.constant0._ZN3cub18CUB_300001_SM_10006detail11EmptyKernelIvEEvv:
	.zero		896


//--------------------- .nv.constant0._Z35group_norm_nhwc_bwd_one_pass_kernelI11Bf16IOFp32WLi64ELi56ELi448EEv26Group_norm_nhwc_bwd_params --------------------------
	.section	.nv.constant0._Z35group_norm_nhwc_bwd_one_pass_kernelI11Bf16IOFp32WLi64ELi56ELi448EEv26Group_norm_nhwc_bwd_params,"a",@progbits
	.sectionflags	@""
	.align	4
.nv.constant0._Z35group_norm_nhwc_bwd_one_pass_kernelI11Bf16IOFp32WLi64ELi56ELi448EEv26Group_norm_nhwc_bwd_params:
	.zero		1080


//--------------------- .nv.constant0._Z35group_norm_nhwc_bwd_one_pass_kernelI11Bf16IOFp32WLi128ELi56ELi448EEv26Group_norm_nhwc_bwd_params --------------------------
	.section	.nv.constant0._Z35group_norm_nhwc_bwd_one_pass_kernelI11Bf16IOFp32WLi128ELi56ELi448EEv26Group_norm_nhwc_bwd_params,"a",@progbits
	.sectionflags	@""
	.align	4
.nv.constant0._Z35group_norm_nhwc_bwd_one_pass_kernelI11Bf16IOFp32WLi128ELi56ELi448EEv26Group_norm_nhwc_bwd_params:
	.zero		1080


//--------------------- .nv.constant0._Z35group_norm_nhwc_bwd_one_pass_kernelI11Bf16IOFp32WLi256ELi56ELi448EEv26Group_norm_nhwc_bwd_params --------------------------
	.section	.nv.constant0._Z35group_norm_nhwc_bwd_one_pass_kernelI11Bf16IOFp32WLi256ELi56ELi448EEv26Group_norm_nhwc_bwd_params,"a",@progbits
	.sectionflags	@""
	.align	4
.nv.constant0._Z35group_norm_nhwc_bwd_one_pass_kernelI11Bf16IOFp32WLi256ELi56ELi448EEv26Group_norm_nhwc_bwd_params:
	.zero		1080


//--------------------- .nv.constant0._Z35group_norm_nhwc_bwd_one_pass_kernelI11Bf16IOFp32WLi512ELi56ELi448EEv26Group_norm_nhwc_bwd_params --------------------------
	.section	.nv.constant0._Z35group_norm_nhwc_bwd_one_pass_kernelI11Bf16IOFp32WLi512ELi56ELi448EEv26Group_norm_nhwc_bwd_params,"a",@progbits
	.sectionflags	@""
	.align	4
.nv.constant0._Z35group_norm_nhwc_bwd_one_pass_kernelI11Bf16IOFp32WLi512ELi56ELi448EEv26Group_norm_nhwc_bwd_params:
	.zero		1080


//--------------------- .nv.constant0._Z35group_norm_nhwc_bwd_one_pass_kernelI11Bf16IOBf16WLi64ELi56ELi448EEv26Group_norm_nhwc_bwd_params --------------------------
	.section	.nv.constant0._Z35group_norm_nhwc_bwd_one_pass_kernelI11Bf16IOBf16WLi64ELi56ELi448EEv26Group_norm_nhwc_bwd_params,"a",@progbits
	.sectionflags	@""
	.align	4
.nv.constant0._Z35group_norm_nhwc_bwd_one_pass_kernelI11Bf16IOBf16WLi64ELi56ELi448EEv26Group_norm_nhwc_bwd_params:
	.zero		1080


//--------------------- .nv.constant0._Z35group_norm_nhwc_bwd_one_pass_kernelI11Bf16IOBf16WLi128ELi56ELi448EEv26Group_norm_nhwc_bwd_params --------------------------
	.section	.nv.constant0._Z35group_norm_nhwc_bwd_one_pass_kernelI11Bf16IOBf16WLi128ELi56ELi448EEv26Group_norm_nhwc_bwd_params,"a",@progbits
	.sectionflags	@""
	.align	4
.nv.constant0._Z35group_norm_nhwc_bwd_one_pass_kernelI11Bf16IOBf16WLi128ELi56ELi448EEv26Group_norm_nhwc_bwd_params:
	.zero		1080


//--------------------- .nv.constant0._Z35group_norm_nhwc_bwd_one_pass_kernelI11Bf16IOBf16WLi256ELi56ELi448EEv26Group_norm_nhwc_bwd_params --------------------------
	.section	.nv.constant0._Z35group_norm_nhwc_bwd_one_pass_kernelI11Bf16IOBf16WLi256ELi56ELi448EEv26Group_norm_nhwc_bwd_params,"a",@progbits
	.sectionflags	@""
	.align	4
.nv.constant0._Z35group_norm_nhwc_bwd_one_pass_kernelI11Bf16IOBf16WLi256ELi56ELi448EEv26Group_norm_nhwc_bwd_params:
	.zero		1080


//--------------------- .nv.constant0._Z35group_norm_nhwc_bwd_one_pass_kernelI11Bf16IOBf16WLi512ELi56ELi448EEv26Group_norm_nhwc_bwd_params --------------------------
	.section	.nv.constant0._Z35group_norm_nhwc_bwd_one_pass_kernelI11Bf16IOBf16WLi512ELi56ELi448EEv26Group_norm_nhwc_bwd_params,"a",@progbits
	.sectionflags	@""
	.align	4
.nv.constant0._Z35group_norm_nhwc_bwd_one_pass_kernelI11Bf16IOBf16WLi512ELi56ELi448EEv26Group_norm_nhwc_bwd_params:
	.zero		1080


//--------------------- .nv.constant0._Z35group_norm_nhwc_bwd_one_pass_kernelI11Bf16IOFp16WLi64ELi56ELi448EEv26Group_norm_nhwc_bwd_params --------------------------
	.section	.nv.constant0._Z35group_norm_nhwc_bwd_one_pass_kernelI11Bf16IOFp16WLi64ELi56ELi448EEv26Group_norm_nhwc_bwd_params,"a",@progbits
	.sectionflags	@""
	.align	4
.nv.constant0._Z35group_norm_nhwc_bwd_one_pass_kernelI11Bf16IOFp16WLi64ELi56ELi448EEv26Group_norm_nhwc_bwd_params:
	.zero		1080


//--------------------- .nv.constant0._Z35group_norm_nhwc_bwd_one_pass_kernelI11Bf16IOFp16WLi128ELi56ELi448EEv26Group_norm_nhwc_bwd_params --------------------------
	.section	.nv.constant0._Z35group_norm_nhwc_bwd_one_pass_kernelI11Bf16IOFp16WLi128ELi56ELi448EEv26Group_norm_nhwc_bwd_params,"a",@progbits
	.sectionflags	@""
	.align	4
.nv.constant0._Z35group_norm_nhwc_bwd_one_pass_kernelI11Bf16IOFp16WLi128ELi56ELi448EEv26Group_norm_nhwc_bwd_params:
	.zero		1080


//--------------------- .nv.constant0._Z35group_norm_nhwc_bwd_one_pass_kernelI11Bf16IOFp16WLi256ELi56ELi448EEv26Group_norm_nhwc_bwd_params --------------------------
	.section	.nv.constant0._Z35group_norm_nhwc_bwd_one_pass_kernelI11Bf16IOFp16WLi256ELi56ELi448EEv26Group_norm_nhwc_bwd_params,"a",@progbits
	.sectionflags	@""
	.align	4
.nv.constant0._Z35group_norm_nhwc_bwd_one_pass_kernelI11Bf16IOFp16WLi256ELi56ELi448EEv26Group_norm_nhwc_bwd_params:
	.zero		1080


//--------------------- .nv.constant0._Z35group_norm_nhwc_bwd_one_pass_kernelI11Bf16IOFp16WLi512ELi56ELi448EEv26Group_norm_nhwc_bwd_params --------------------------
	.section	.nv.constant0._Z35group_norm_nhwc_bwd_one_pass_kernelI11Bf16IOFp16WLi512ELi56ELi448EEv26Group_norm_nhwc_bwd_params,"a",@progbits
	.sectionflags	@""
	.align	4
.nv.constant0._Z35group_norm_nhwc_bwd_one_pass_kernelI11Bf16IOFp16WLi512ELi56ELi448EEv26Group_norm_nhwc_bwd_params:
	.zero		1080


//--------------------- .nv.constant0._Z35group_norm_nhwc_bwd_one_pass_kernelI11Fp16IOFp32WLi64ELi56ELi448EEv26Group_norm_nhwc_bwd_params --------------------------
	.section	.nv.constant0._Z35group_norm_nhwc_bwd_one_pass_kernelI11Fp16IOFp32WLi64ELi56ELi448EEv26Group_norm_nhwc_bwd_params,"a",@progbits
	.sectionflags	@""
	.align	4
.nv.constant0._Z35group_norm_nhwc_bwd_one_pass_kernelI11Fp16IOFp32WLi64ELi56ELi448EEv26Group_norm_nhwc_bwd_params:
	.zero		1080


//--------------------- .nv.constant0._Z35group_norm_nhwc_bwd_one_pass_kernelI11Fp16IOFp32WLi128ELi56ELi448EEv26Group_norm_nhwc_bwd_params --------------------------
	.section	.nv.constant0._Z35group_norm_nhwc_bwd_one_pass_kernelI11Fp16IOFp32WLi128ELi56ELi448EEv26Group_norm_nhwc_bwd_params,"a",@progbits
	.sectionflags	@""
	.align	4
.nv.constant0._Z35group_norm_nhwc_bwd_one_pass_kernelI11Fp16IOFp32WLi128ELi56ELi448EEv26Group_norm_nhwc_bwd_params:
	.zero		1080


//--------------------- .nv.constant0._Z35group_norm_nhwc_bwd_one_pass_kernelI11Fp16IOFp32WLi256ELi56ELi448EEv26Group_norm_nhwc_bwd_params --------------------------
	.section	.nv.constant0._Z35group_norm_nhwc_bwd_one_pass_kernelI11Fp16IOFp32WLi256ELi56ELi448EEv26Group_norm_nhwc_bwd_params,"a",@progbits
	.sectionflags	@""
	.align	4
.nv.constant0._Z35group_norm_nhwc_bwd_one_pass_kernelI11Fp16IOFp32WLi256ELi56ELi448EEv26Group_norm_nhwc_bwd_params:
	.zero		1080


//--------------------- .nv.constant0._Z35group_norm_nhwc_bwd_one_pass_kernelI11Fp16IOFp32WLi512ELi56ELi448EEv26Group_norm_nhwc_bwd_params --------------------------
	.section	.nv.constant0._Z35group_norm_nhwc_bwd_one_pass_kernelI11Fp16IOFp32WLi512ELi56ELi448EEv26Group_norm_nhwc_bwd_params,"a",@progbits
	.sectionflags	@""
	.align	4
.nv.constant0._Z35group_norm_nhwc_bwd_one_pass_kernelI11Fp16IOFp32WLi512ELi56ELi448EEv26Group_norm_nhwc_bwd_params:
	.zero		1080


//--------------------- .nv.constant0._Z35group_norm_nhwc_bwd_one_pass_kernelI11Fp16IOBf16WLi64ELi56ELi448EEv26Group_norm_nhwc_bwd_params --------------------------
	.section	.nv.constant0._Z35group_norm_nhwc_bwd_one_pass_kernelI11Fp16IOBf16WLi64ELi56ELi448EEv26Group_norm_nhwc_bwd_params,"a",@progbits
	.sectionflags	@""
	.align	4
.nv.constant0._Z35group_norm_nhwc_bwd_one_pass_kernelI11Fp16IOBf16WLi64ELi56ELi448EEv26Group_norm_nhwc_bwd_params:
	.zero		1080


//--------------------- .nv.constant0._Z35group_norm_nhwc_bwd_one_pass_kernelI11Fp16IOBf16WLi128ELi56ELi448EEv26Group_norm_nhwc_bwd_params --------------------------
	.section	.nv.constant0._Z35group_norm_nhwc_bwd_one_pass_kernelI11Fp16IOBf16WLi128ELi56ELi448EEv26Group_norm_nhwc_bwd_params,"a",@progbits
	.sectionflags	@""
	.align	4
.nv.constant0._Z35group_norm_nhwc_bwd_one_pass_kernelI11Fp16IOBf16WLi128ELi56ELi448EEv26Group_norm_nhwc_bwd_params:
	.zero		1080


//--------------------- .nv.constant0._Z35group_norm_nhwc_bwd_one_pass_kernelI11Fp16IOBf16WLi256ELi56ELi448EEv26Group_norm_nhwc_bwd_params --------------------------
	.section	.nv.constant0._Z35group_norm_nhwc_bwd_one_pass_kernelI11Fp16IOBf16WLi256ELi56ELi448EEv26Group_norm_nhwc_bwd_params,"a",@progbits
	.sectionflags	@""
	.align	4
.nv.constant0._Z35group_norm_nhwc_bwd_one_pass_kernelI11Fp16IOBf16WLi256ELi56ELi448EEv26Group_norm_nhwc_bwd_params:
	.zero		1080


//--------------------- .nv.constant0._Z35group_norm_nhwc_bwd_one_pass_kernelI11Fp16IOBf16WLi512ELi56ELi448EEv26Group_norm_nhwc_bwd_params --------------------------
	.section	.nv.constant0._Z35group_norm_nhwc_bwd_one_pass_kernelI11Fp16IOBf16WLi512ELi56ELi448EEv26Group_norm_nhwc_bwd_params,"a",@progbits
	.sectionflags	@""
	.align	4
.nv.constant0._Z35group_norm_nhwc_bwd_one_pass_kernelI11Fp16IOBf16WLi512ELi56ELi448EEv26Group_norm_nhwc_bwd_params:
	.zero		1080


//--------------------- .nv.constant0._Z35group_norm_nhwc_bwd_one_pass_kernelI11Fp16IOFp16WLi64ELi56ELi448EEv26Group_norm_nhwc_bwd_params --------------------------
	.section	.nv.constant0._Z35group_norm_nhwc_bwd_one_pass_kernelI11Fp16IOFp16WLi64ELi56ELi448EEv26Group_norm_nhwc_bwd_params,"a",@progbits
	.sectionflags	@""
	.align	4
.nv.constant0._Z35group_norm_nhwc_bwd_one_pass_kernelI11Fp16IOFp16WLi64ELi56ELi448EEv26Group_norm_nhwc_bwd_params:
	.zero		1080


//--------------------- .nv.constant0._Z35group_norm_nhwc_bwd_one_pass_kernelI11Fp16IOFp16WLi128ELi56ELi448EEv26Group_norm_nhwc_bwd_params --------------------------
	.section	.nv.constant0._Z35group_norm_nhwc_bwd_one_pass_kernelI11Fp16IOFp16WLi128ELi56ELi448EEv26Group_norm_nhwc_bwd_params,"a",@progbits
	.sectionflags	@""
	.align	4
.nv.constant0._Z35group_norm_nhwc_bwd_one_pass_kernelI11Fp16IOFp16WLi128ELi56ELi448EEv26Group_norm_nhwc_bwd_params:
	.zero		1080


//--------------------- .nv.constant0._Z35group_norm_nhwc_bwd_one_pass_kernelI11Fp16IOFp16WLi256ELi56ELi448EEv26Group_norm_nhwc_bwd_params --------------------------
	.section	.nv.constant0._Z35group_norm_nhwc_bwd_one_pass_kernelI11Fp16IOFp16WLi256ELi56ELi448EEv26Group_norm_nhwc_bwd_params,"a",@progbits
	.sectionflags	@""
	.align	4
.nv.constant0._Z35group_norm_nhwc_bwd_one_pass_kernelI11Fp16IOFp16WLi256ELi56ELi448EEv26Group_norm_nhwc_bwd_params:
	.zero		1080


//--------------------- .nv.constant0._Z35group_norm_nhwc_bwd_one_pass_kernelI11Fp16IOFp16WLi512ELi56ELi448EEv26Group_norm_nhwc_bwd_params --------------------------
	.section	.nv.constant0._Z35group_norm_nhwc_bwd_one_pass_kernelI11Fp16IOFp16WLi512ELi56ELi448EEv26Group_norm_nhwc_bwd_params,"a",@progbits
	.sectionflags	@""
	.align	4
.nv.constant0._Z35group_norm_nhwc_bwd_one_pass_kernelI11Fp16IOFp16WLi512ELi56ELi448EEv26Group_norm_nhwc_bwd_params:
	.zero		1080


//--------------------- .nv.constant0._Z35group_norm_nhwc_bwd_one_pass_kernelI11Fp32IOFp32WLi64ELi56ELi448EEv26Group_norm_nhwc_bwd_params --------------------------
	.section	.nv.constant0._Z35group_norm_nhwc_bwd_one_pass_kernelI11Fp32IOFp32WLi64ELi56ELi448EEv26Group_norm_nhwc_bwd_params,"a",@progbits
	.sectionflags	@""
	.align	4
.nv.constant0._Z35group_norm_nhwc_bwd_one_pass_kernelI11Fp32IOFp32WLi64ELi56ELi448EEv26Group_norm_nhwc_bwd_params:
	.zero		1080


//--------------------- .nv.constant0._Z35group_norm_nhwc_bwd_one_pass_kernelI11Fp32IOFp32WLi128ELi56ELi448EEv26Group_norm_nhwc_bwd_params --------------------------
	.section	.nv.constant0._Z35group_norm_nhwc_bwd_one_pass_kernelI11Fp32IOFp32WLi128ELi56ELi448EEv26Group_norm_nhwc_bwd_params,"a",@progbits
	.sectionflags	@""
	.align	4
.nv.constant0._Z35group_norm_nhwc_bwd_one_pass_kernelI11Fp32IOFp32WLi128ELi56ELi448EEv26Group_norm_nhwc_bwd_params:
	.zero		1080


//--------------------- .nv.constant0._Z35group_norm_nhwc_bwd_one_pass_kernelI11Fp32IOFp32WLi256ELi56ELi448EEv26Group_norm_nhwc_bwd_params --------------------------
	.section	.nv.constant0._Z35group_norm_nhwc_bwd_one_pass_kernelI11Fp32IOFp32WLi256ELi56ELi448EEv26Group_norm_nhwc_bwd_params,"a",@progbits
	.sectionflags	@""
	.align	4
.nv.constant0._Z35group_norm_nhwc_bwd_one_pass_kernelI11Fp32IOFp32WLi256ELi56ELi448EEv26Group_norm_nhwc_bwd_params:
	.zero		1080


//--------------------- .nv.constant0._Z35group_norm_nhwc_bwd_one_pass_kernelI11Fp32IOFp32WLi512ELi56ELi448EEv26Group_norm_nhwc_bwd_params --------------------------
	.section	.nv.constant0._Z35group_norm_nhwc_bwd_one_pass_kernelI11Fp32IOFp32WLi512ELi56ELi448EEv26Group_norm_nhwc_bwd_params,"a",@progbits
	.sectionflags	@""
	.align	4
.nv.constant0._Z35group_norm_nhwc_bwd_one_pass_kernelI11Fp32IOFp32WLi512ELi56ELi448EEv26Group_norm_nhwc_bwd_params:
	.zero		1080


//--------------------- .nv.constant0._Z35group_norm_nhwc_bwd_one_pass_kernelI11Fp32IOBf16WLi64ELi56ELi448EEv26Group_norm_nhwc_bwd_params --------------------------
	.section	.nv.constant0._Z35group_norm_nhwc_bwd_one_pass_kernelI11Fp32IOBf16WLi64ELi56ELi448EEv26Group_norm_nhwc_bwd_params,"a",@progbits
	.sectionflags	@""
	.align	4
.nv.constant0._Z35group_norm_nhwc_bwd_one_pass_kernelI11Fp32IOBf16WLi64ELi56ELi448EEv26Group_norm_nhwc_bwd_params:
	.zero		1080


//--------------------- .nv.constant0._Z35group_norm_nhwc_bwd_one_pass_kernelI11Fp32IOBf16WLi128ELi56ELi448EEv26Group_norm_nhwc_bwd_params --------------------------
	.section	.nv.constant0._Z35group_norm_nhwc_bwd_one_pass_kernelI11Fp32IOBf16WLi128ELi56ELi448EEv26Group_norm_nhwc_bwd_params,"a",@progbits
	.sectionflags	@""
	.align	4
.nv.constant0._Z35group_norm_nhwc_bwd_one_pass_kernelI11Fp32IOBf16WLi128ELi56ELi448EEv26Group_norm_nhwc_bwd_params:
	.zero		1080


//--------------------- .nv.constant0._Z35group_norm_nhwc_bwd_one_pass_kernelI11Fp32IOBf16WLi256ELi56ELi448EEv26Group_norm_nhwc_bwd_params --------------------------
	.section	.nv.constant0._Z35group_norm_nhwc_bwd_one_pass_kernelI11Fp32IOBf16WLi256ELi56ELi448EEv26Group_norm_nhwc_bwd_params,"a",@progbits
	.sectionflags	@""
	.align	4
.nv.constant0._Z35group_norm_nhwc_bwd_one_pass_kernelI11Fp32IOBf16WLi256ELi56ELi448EEv26Group_norm_nhwc_bwd_params:
	.zero		1080


//--------------------- .nv.constant0._Z35group_norm_nhwc_bwd_one_pass_kernelI11Fp32IOBf16WLi512ELi56ELi448EEv26Group_norm_nhwc_bwd_params --------------------------
	.section	.nv.constant0._Z35group_norm_nhwc_bwd_one_pass_kernelI11Fp32IOBf16WLi512ELi56ELi448EEv26Group_norm_nhwc_bwd_params,"a",@progbits
	.sectionflags	@""
	.align	4
.nv.constant0._Z35group_norm_nhwc_bwd_one_pass_kernelI11Fp32IOBf16WLi512ELi56ELi448EEv26Group_norm_nhwc_bwd_params:
	.zero		1080


//--------------------- .nv.constant0._Z35group_norm_nhwc_bwd_one_pass_kernelI11Fp32IOFp16WLi64ELi56ELi448EEv26Group_norm_nhwc_bwd_params --------------------------
	.section	.nv.constant0._Z35group_norm_nhwc_bwd_one_pass_kernelI11Fp32IOFp16WLi64ELi56ELi448EEv26Group_norm_nhwc_bwd_params,"a",@progbits
	.sectionflags	@""
	.align	4
.nv.constant0._Z35group_norm_nhwc_bwd_one_pass_kernelI11Fp32IOFp16WLi64ELi56ELi448EEv26Group_norm_nhwc_bwd_params:
	.zero		1080


//--------------------- .nv.constant0._Z35group_norm_nhwc_bwd_one_pass_kernelI11Fp32IOFp16WLi128ELi56ELi448EEv26Group_norm_nhwc_bwd_params --------------------------
	.section	.nv.constant0._Z35group_norm_nhwc_bwd_one_pass_kernelI11Fp32IOFp16WLi128ELi56ELi448EEv26Group_norm_nhwc_bwd_params,"a",@progbits
	.sectionflags	@""
	.align	4
.nv.constant0._Z35group_norm_nhwc_bwd_one_pass_kernelI11Fp32IOFp16WLi128ELi56ELi448EEv26Group_norm_nhwc_bwd_params:
	.zero		1080


//--------------------- .nv.constant0._Z35group_norm_nhwc_bwd_one_pass_kernelI11Fp32IOFp16WLi256ELi56ELi448EEv26Group_norm_nhwc_bwd_params --------------------------
	.section	.nv.constant0._Z35group_norm_nhwc_bwd_one_pass_kernelI11Fp32IOFp16WLi256ELi56ELi448EEv26Group_norm_nhwc_bwd_params,"a",@progbits
	.sectionflags	@""
	.align	4
.nv.constant0._Z35group_norm_nhwc_bwd_one_pass_kernelI11Fp32IOFp16WLi256ELi56ELi448EEv26Group_norm_nhwc_bwd_params:
	.zero		1080


//--------------------- .nv.constant0._Z35group_norm_nhwc_bwd_one_pass_kernelI11Fp32IOFp16WLi512ELi56ELi448EEv26Group_norm_nhwc_bwd_params --------------------------
	.section	.nv.constant0._Z35group_norm_nhwc_bwd_one_pass_kernelI11Fp32IOFp16WLi512ELi56ELi448EEv26Group_norm_nhwc_bwd_params,"a",@progbits
	.sectionflags	@""
	.align	4
.nv.constant0._Z35group_norm_nhwc_bwd_one_pass_kernelI11Fp32IOFp16WLi512ELi56ELi448EEv26Group_norm_nhwc_bwd_params:
	.zero		1080


//--------------------- .nv.constant0._Z35group_norm_nhwc_fwd_one_pass_kernelI11Bf16IOFp32WLi64ELi56ELi448EEv26Group_norm_nhwc_fwd_params --------------------------
	.section	.nv.constant0._Z35group_norm_nhwc_fwd_one_pass_kernelI11Bf16IOFp32WLi64ELi56ELi448EEv26Group_norm_nhwc_fwd_params,"a",@progbits
	.sectionflags	@""
	.align	4
.nv.constant0._Z35group_norm_nhwc_fwd_one_pass_kernelI11Bf16IOFp32WLi64ELi56ELi448EEv26Group_norm_nhwc_fwd_params:
	.zero		1056


//--------------------- .nv.constant0._Z35group_norm_nhwc_fwd_one_pass_kernelI11Bf16IOFp32WLi128ELi56ELi448EEv26Group_norm_nhwc_fwd_params --------------------------
	.section	.nv.constant0._Z35group_norm_nhwc_fwd_one_pass_kernelI11Bf16IOFp32WLi128ELi56ELi448EEv26Group_norm_nhwc_fwd_params,"a",@progbits
	.sectionflags	@""
	.align	4
.nv.constant0._Z35group_norm_nhwc_fwd_one_pass_kernelI11Bf16IOFp32WLi128ELi56ELi448EEv26Group_norm_nhwc_fwd_params:
	.zero		1056


//--------------------- .nv.constant0._Z35group_norm_nhwc_fwd_one_pass_kernelI11Bf16IOFp32WLi256ELi56ELi448EEv26Group_norm_nhwc_fwd_params --------------------------
	.section	.nv.constant0._Z35group_norm_nhwc_fwd_one_pass_kernelI11Bf16IOFp32WLi256ELi56ELi448EEv26Group_norm_nhwc_fwd_params,"a",@progbits
	.sectionflags	@""
	.align	4
.nv.constant0._Z35group_norm_nhwc_fwd_one_pass_kernelI11Bf16IOFp32WLi256ELi56ELi448EEv26Group_norm_nhwc_fwd_params:
	.zero		1056


//--------------------- .nv.constant0._Z35group_norm_nhwc_fwd_one_pass_kernelI11Bf16IOFp32WLi512ELi56ELi448EEv26Group_norm_nhwc_fwd_params --------------------------
	.section	.nv.constant0._Z35group_norm_nhwc_fwd_one_pass_kernelI11Bf16IOFp32WLi512ELi56ELi448EEv26Group_norm_nhwc_fwd_params,"a",@progbits
	.sectionflags	@""
	.align	4
.nv.constant0._Z35group_norm_nhwc_fwd_one_pass_kernelI11Bf16IOFp32WLi512ELi56ELi448EEv26Group_norm_nhwc_fwd_params:
	.zero		1056


//--------------------- .nv.constant0._Z35group_norm_nhwc_fwd_one_pass_kernelI11Bf16IOBf16WLi64ELi56ELi448EEv26Group_norm_nhwc_fwd_params --------------------------
	.section	.nv.constant0._Z35group_norm_nhwc_fwd_one_pass_kernelI11Bf16IOBf16WLi64ELi56ELi448EEv26Group_norm_nhwc_fwd_params,"a",@progbits
	.sectionflags	@""
	.align	4
.nv.constant0._Z35group_norm_nhwc_fwd_one_pass_kernelI11Bf16IOBf16WLi64ELi56ELi448EEv26Group_norm_nhwc_fwd_params:
	.zero		1056


//--------------------- .nv.constant0._Z35group_norm_nhwc_fwd_one_pass_kernelI11Bf16IOBf16WLi128ELi56ELi448EEv26Group_norm_nhwc_fwd_params --------------------------
	.section	.nv.constant0._Z35group_norm_nhwc_fwd_one_pass_kernelI11Bf16IOBf16WLi128ELi56ELi448EEv26Group_norm_nhwc_fwd_params,"a",@progbits
	.sectionflags	@""
	.align	4
.nv.constant0._Z35group_norm_nhwc_fwd_one_pass_kernelI11Bf16IOBf16WLi128ELi56ELi448EEv26Group_norm_nhwc_fwd_params:
	.zero		1056


//--------------------- .nv.constant0._Z35group_norm_nhwc_fwd_one_pass_kernelI11Bf16IOBf16WLi256ELi56ELi448EEv26Group_norm_nhwc_fwd_params --------------------------
	.section	.nv.constant0._Z35group_norm_nhwc_fwd_one_pass_kernelI11Bf16IOBf16WLi256ELi56ELi448EEv26Group_norm_nhwc_fwd_params,"a",@progbits
	.sectionflags	@""
	.align	4
.nv.constant0._Z35group_norm_nhwc_fwd_one_pass_kernelI11Bf16IOBf16WLi256ELi56ELi448EEv26Group_norm_nhwc_fwd_params:
	.zero		1056


//--------------------- .nv.constant0._Z35group_norm_nhwc_fwd_one_pass_kernelI11Bf16IOBf16WLi512ELi56ELi448EEv26Group_norm_nhwc_fwd_params --------------------------
	.section	.nv.constant0._Z35group_norm_nhwc_fwd_one_pass_kernelI11Bf16IOBf16WLi512ELi56ELi448EEv26Group_norm_nhwc_fwd_params,"a",@progbits
	.sectionflags	@""
	.align	4
.nv.constant0._Z35group_norm_nhwc_fwd_one_pass_kernelI11Bf16IOBf16WLi512ELi56ELi448EEv26Group_norm_nhwc_fwd_params:
	.zero		1056


//--------------------- .nv.constant0._Z35group_norm_nhwc_fwd_one_pass_kernelI11Bf16IOFp16WLi64ELi56ELi448EEv26Group_norm_nhwc_fwd_params --------------------------
	.section	.nv.constant0._Z35group_norm_nhwc_fwd_one_pass_kernelI11Bf16IOFp16WLi64ELi56ELi448EEv26Group_norm_nhwc_fwd_params,"a",@progbits
	.sectionflags	@""
	.align	4
.nv.constant0._Z35group_norm_nhwc_fwd_one_pass_kernelI11Bf16IOFp16WLi64ELi56ELi448EEv26Group_norm_nhwc_fwd_params:
	.zero		1056


//--------------------- .nv.constant0._Z35group_norm_nhwc_fwd_one_pass_kernelI11Bf16IOFp16WLi128ELi56ELi448EEv26Group_norm_nhwc_fwd_params --------------------------
	.section	.nv.constant0._Z35group_norm_nhwc_fwd_one_pass_kernelI11Bf16IOFp16WLi128ELi56ELi448EEv26Group_norm_nhwc_fwd_params,"a",@progbits
	.sectionflags	@""
	.align	4
.nv.constant0._Z35group_norm_nhwc_fwd_one_pass_kernelI11Bf16IOFp16WLi128ELi56ELi448EEv26Group_norm_nhwc_fwd_params:
	.zero		1056


//--------------------- .nv.constant0._Z35group_norm_nhwc_fwd_one_pass_kernelI11Bf16IOFp16WLi256ELi56ELi448EEv26Group_norm_nhwc_fwd_params --------------------------
	.section	.nv.constant0._Z35group_norm_nhwc_fwd_one_pass_kernelI11Bf16IOFp16WLi256ELi56ELi448EEv26Group_norm_nhwc_fwd_params,"a",@progbits
	.sectionflags	@""
	.align	4
.nv.constant0._Z35group_norm_nhwc_fwd_one_pass_kernelI11Bf16IOFp16WLi256ELi56ELi448EEv26Group_norm_nhwc_fwd_params:
	.zero		1056


//--------------------- .nv.constant0._Z35group_norm_nhwc_fwd_one_pass_kernelI11Bf16IOFp16WLi512ELi56ELi448EEv26Group_norm_nhwc_fwd_params --------------------------
	.section	.nv.constant0._Z35group_norm_nhwc_fwd_one_pass_kernelI11Bf16IOFp16WLi512ELi56ELi448EEv26Group_norm_nhwc_fwd_params,"a",@progbits
	.sectionflags	@""
	.align	4
.nv.constant0._Z35group_norm_nhwc_fwd_one_pass_kernelI11Bf16IOFp16WLi512ELi56ELi448EEv26Group_norm_nhwc_fwd_params:
	.zero		1056


//--------------------- .nv.constant0._Z35group_norm_nhwc_fwd_one_pass_kernelI11Fp16IOFp32WLi64ELi56ELi448EEv26Group_norm_nhwc_fwd_params --------------------------
	.section	.nv.constant0._Z35group_norm_nhwc_fwd_one_pass_kernelI11Fp16IOFp32WLi64ELi56ELi448EEv26Group_norm_nhwc_fwd_params,"a",@progbits
	.sectionflags	@""
	.align	4
.nv.constant0._Z35group_norm_nhwc_fwd_one_pass_kernelI11Fp16IOFp32WLi64ELi56ELi448EEv26Group_norm_nhwc_fwd_params:
	.zero		1056


//--------------------- .nv.constant0._Z35group_norm_nhwc_fwd_one_pass_kernelI11Fp16IOFp32WLi128ELi56ELi448EEv26Group_norm_nhwc_fwd_params --------------------------
	.section	.nv.constant0._Z35group_norm_nhwc_fwd_one_pass_kernelI11Fp16IOFp32WLi128ELi56ELi448EEv26Group_norm_nhwc_fwd_params,"a",@progbits
	.sectionflags	@""
	.align	4
.nv.constant0._Z35group_norm_nhwc_fwd_one_pass_kernelI11Fp16IOFp32WLi128ELi56ELi448EEv26Group_norm_nhwc_fwd_params:
	.zero		1056


//--------------------- .nv.constant0._Z35group_norm_nhwc_fwd_one_pass_kernelI11Fp16IOFp32WLi256ELi56ELi448EEv26Group_norm_nhwc_fwd_params --------------------------
	.section	.nv.constant0._Z35group_norm_nhwc_fwd_one_pass_kernelI11Fp16IOFp32WLi256ELi56ELi448EEv26Group_norm_nhwc_fwd_params,"a",@progbits
	.sectionflags	@""
	.align	4
.nv.constant0._Z35group_norm_nhwc_fwd_one_pass_kernelI11Fp16IOFp32WLi256ELi56ELi448EEv26Group_norm_nhwc_fwd_params:
	.zero		1056


//--------------------- .nv.constant0._Z35group_norm_nhwc_fwd_one_pass_kernelI11Fp16IOFp32WLi512ELi56ELi448EEv26Group_norm_nhwc_fwd_params --------------------------
	.section	.nv.constant0._Z35group_norm_nhwc_fwd_one_pass_kernelI11Fp16IOFp32WLi512ELi56ELi448EEv26Group_norm_nhwc_fwd_params,"a",@progbits
	.sectionflags	@""
	.align	4
.nv.constant0._Z35group_norm_nhwc_fwd_one_pass_kernelI11Fp16IOFp32WLi512ELi56ELi448EEv26Group_norm_nhwc_fwd_params:
	.zero		1056


//--------------------- .nv.constant0._Z35group_norm_nhwc_fwd_one_pass_kernelI11Fp16IOBf16WLi64ELi56ELi448EEv26Group_norm_nhwc_fwd_params --------------------------
	.section	.nv.constant0._Z35group_norm_nhwc_fwd_one_pass_kernelI11Fp16IOBf16WLi64ELi56ELi448EEv26Group_norm_nhwc_fwd_params,"a",@progbits
	.sectionflags	@""
	.align	4
.nv.constant0._Z35group_norm_nhwc_fwd_one_pass_kernelI11Fp16IOBf16WLi64ELi56ELi448EEv26Group_norm_nhwc_fwd_params:
	.zero		1056


//--------------------- .nv.constant0._Z35group_norm_nhwc_fwd_one_pass_kernelI11Fp16IOBf16WLi128ELi56ELi448EEv26Group_norm_nhwc_fwd_params --------------------------
	.section	.nv.constant0._Z35group_norm_nhwc_fwd_one_pass_kernelI11Fp16IOBf16WLi128ELi56ELi448EEv26Group_norm_nhwc_fwd_params,"a",@progbits
	.sectionflags	@""
	.align	4
.nv.constant0._Z35group_norm_nhwc_fwd_one_pass_kernelI11Fp16IOBf16WLi128ELi56ELi448EEv26Group_norm_nhwc_fwd_params:
	.zero		1056


//--------------------- .nv.constant0._Z35group_norm_nhwc_fwd_one_pass_kernelI11Fp16IOBf16WLi256ELi56ELi448EEv26Group_norm_nhwc_fwd_params --------------------------
	.section	.nv.constant0._Z35group_norm_nhwc_fwd_one_pass_kernelI11Fp16IOBf16WLi256ELi56ELi448EEv26Group_norm_nhwc_fwd_params,"a",@progbits
	.sectionflags	@""
	.align	4
.nv.constant0._Z35group_norm_nhwc_fwd_one_pass_kernelI11Fp16IOBf16WLi256ELi56ELi448EEv26Group_norm_nhwc_fwd_params:
	.zero		1056


//--------------------- .nv.constant0._Z35group_norm_nhwc_fwd_one_pass_kernelI11Fp16IOBf16WLi512ELi56ELi448EEv26Group_norm_nhwc_fwd_params --------------------------
	.section	.nv.constant0._Z35group_norm_nhwc_fwd_one_pass_kernelI11Fp16IOBf16WLi512ELi56ELi448EEv26Group_norm_nhwc_fwd_params,"a",@progbits
	.sectionflags	@""
	.align	4
.nv.constant0._Z35group_norm_nhwc_fwd_one_pass_kernelI11Fp16IOBf16WLi512ELi56ELi448EEv26Group_norm_nhwc_fwd_params:
	.zero		1056


//--------------------- .nv.constant0._Z35group_norm_nhwc_fwd_one_pass_kernelI11Fp16IOFp16WLi64ELi56ELi448EEv26Group_norm_nhwc_fwd_params --------------------------
	.section	.nv.constant0._Z35group_norm_nhwc_fwd_one_pass_kernelI11Fp16IOFp16WLi64ELi56ELi448EEv26Group_norm_nhwc_fwd_params,"a",@progbits
	.sectionflags	@""
	.align	4
.nv.constant0._Z35group_norm_nhwc_fwd_one_pass_kernelI11Fp16IOFp16WLi64ELi56ELi448EEv26Group_norm_nhwc_fwd_params:
	.zero		1056


//--------------------- .nv.constant0._Z35group_norm_nhwc_fwd_one_pass_kernelI11Fp16IOFp16WLi128ELi56ELi448EEv26Group_norm_nhwc_fwd_params --------------------------
	.section	.nv.constant0._Z35group_norm_nhwc_fwd_one_pass_kernelI11Fp16IOFp16WLi128ELi56ELi448EEv26Group_norm_nhwc_fwd_params,"a",@progbits
	.sectionflags	@""
	.align	4
.nv.constant0._Z35group_norm_nhwc_fwd_one_pass_kernelI11Fp16IOFp16WLi128ELi56ELi448EEv26Group_norm_nhwc_fwd_params:
	.zero		1056


//--------------------- .nv.constant0._Z35group_norm_nhwc_fwd_one_pass_kernelI11Fp16IOFp16WLi256ELi56ELi448EEv26Group_norm_nhwc_fwd_params --------------------------
	.section	.nv.constant0._Z35group_norm_nhwc_fwd_one_pass_kernelI11Fp16IOFp16WLi256ELi56ELi448EEv26Group_norm_nhwc_fwd_params,"a",@progbits
	.sectionflags	@""
	.align	4
.nv.constant0._Z35group_norm_nhwc_fwd_one_pass_kernelI11Fp16IOFp16WLi256ELi56ELi448EEv26Group_norm_nhwc_fwd_params:
	.zero		1056


//--------------------- .nv.constant0._Z35group_norm_nhwc_fwd_one_pass_kernelI11Fp16IOFp16WLi512ELi56ELi448EEv26Group_norm_nhwc_fwd_params --------------------------
	.section	.nv.constant0._Z35group_norm_nhwc_fwd_one_pass_kernelI11Fp16IOFp16WLi512ELi56ELi448EEv26Group_norm_nhwc_fwd_params,"a",@progbits
	.sectionflags	@""
	.align	4
.nv.constant0._Z35group_norm_nhwc_fwd_one_pass_kernelI11Fp16IOFp16WLi512ELi56ELi448EEv26Group_norm_nhwc_fwd_params:
	.zero		1056


//--------------------- .nv.constant0._Z35group_norm_nhwc_fwd_one_pass_kernelI11Fp32IOFp32WLi64ELi56ELi448EEv26Group_norm_nhwc_fwd_params --------------------------
	.section	.nv.constant0._Z35group_norm_nhwc_fwd_one_pass_kernelI11Fp32IOFp32WLi64ELi56ELi448EEv26Group_norm_nhwc_fwd_params,"a",@progbits
	.sectionflags	@""
	.align	4
.nv.constant0._Z35group_norm_nhwc_fwd_one_pass_kernelI11Fp32IOFp32WLi64ELi56ELi448EEv26Group_norm_nhwc_fwd_params:
	.zero		1056


//--------------------- .nv.constant0._Z35group_norm_nhwc_fwd_one_pass_kernelI11Fp32IOFp32WLi128ELi56ELi448EEv26Group_norm_nhwc_fwd_params --------------------------
	.section	.nv.constant0._Z35group_norm_nhwc_fwd_one_pass_kernelI11Fp32IOFp32WLi128ELi56ELi448EEv26Group_norm_nhwc_fwd_params,"a",@progbits
	.sectionflags	@""
	.align	4
.nv.constant0._Z35group_norm_nhwc_fwd_one_pass_kernelI11Fp32IOFp32WLi128ELi56ELi448EEv26Group_norm_nhwc_fwd_params:
	.zero		1056


//--------------------- .nv.constant0._Z35group_norm_nhwc_fwd_one_pass_kernelI11Fp32IOFp32WLi256ELi56ELi448EEv26Group_norm_nhwc_fwd_params --------------------------
	.section	.nv.constant0._Z35group_norm_nhwc_fwd_one_pass_kernelI11Fp32IOFp32WLi256ELi56ELi448EEv26Group_norm_nhwc_fwd_params,"a",@progbits
	.sectionflags	@""
	.align	4
.nv.constant0._Z35group_norm_nhwc_fwd_one_pass_kernelI11Fp32IOFp32WLi256ELi56ELi448EEv26Group_norm_nhwc_fwd_params:
	.zero		1056


//--------------------- .nv.constant0._Z35group_norm_nhwc_fwd_one_pass_kernelI11Fp32IOFp32WLi512ELi56ELi448EEv26Group_norm_nhwc_fwd_params --------------------------
	.section	.nv.constant0._Z35group_norm_nhwc_fwd_one_pass_kernelI11Fp32IOFp32WLi512ELi56ELi448EEv26Group_norm_nhwc_fwd_params,"a",@progbits
	.sectionflags	@""
	.align	4
.nv.constant0._Z35group_norm_nhwc_fwd_one_pass_kernelI11Fp32IOFp32WLi512ELi56ELi448EEv26Group_norm_nhwc_fwd_params:
	.zero		1056


//--------------------- .nv.constant0._Z35group_norm_nhwc_fwd_one_pass_kernelI11Fp32IOBf16WLi64ELi56ELi448EEv26Group_norm_nhwc_fwd_params --------------------------
	.section	.nv.constant0._Z35group_norm_nhwc_fwd_one_pass_kernelI11Fp32IOBf16WLi64ELi56ELi448EEv26Group_norm_nhwc_fwd_params,"a",@progbits
	.sectionflags	@""
	.align	4
.nv.constant0._Z35group_norm_nhwc_fwd_one_pass_kernelI11Fp32IOBf16WLi64ELi56ELi448EEv26Group_norm_nhwc_fwd_params:
	.zero		1056


//--------------------- .nv.constant0._Z35group_norm_nhwc_fwd_one_pass_kernelI11Fp32IOBf16WLi128ELi56ELi448EEv26Group_norm_nhwc_fwd_params --------------------------
	.section	.nv.constant0._Z35group_norm_nhwc_fwd_one_pass_kernelI11Fp32IOBf16WLi128ELi56ELi448EEv26Group_norm_nhwc_fwd_params,"a",@progbits
	.sectionflags	@""
	.align	4
.nv.constant0._Z35group_norm_nhwc_fwd_one_pass_kernelI11Fp32IOBf16WLi128ELi56ELi448EEv26Group_norm_nhwc_fwd_params:
	.zero		1056


//--------------------- .nv.constant0._Z35group_norm_nhwc_fwd_one_pass_kernelI11Fp32IOBf16WLi256ELi56ELi448EEv26Group_norm_nhwc_fwd_params --------------------------
	.section	.nv.constant0._Z35group_norm_nhwc_fwd_one_pass_kernelI11Fp32IOBf16WLi256ELi56ELi448EEv26Group_norm_nhwc_fwd_params,"a",@progbits
	.sectionflags	@""
	.align	4
.nv.constant0._Z35group_norm_nhwc_fwd_one_pass_kernelI11Fp32IOBf16WLi256ELi56ELi448EEv26Group_norm_nhwc_fwd_params:
	.zero		1056


//--------------------- .nv.constant0._Z35group_norm_nhwc_fwd_one_pass_kernelI11Fp32IOBf16WLi512ELi56ELi448EEv26Group_norm_nhwc_fwd_params --------------------------
	.section	.nv.constant0._Z35group_norm_nhwc_fwd_one_pass_kernelI11Fp32IOBf16WLi512ELi56ELi448EEv26Group_norm_nhwc_fwd_params,"a",@progbits
	.sectionflags	@""
	.align	4
.nv.constant0._Z35group_norm_nhwc_fwd_one_pass_kernelI11Fp32IOBf16WLi512ELi56ELi448EEv26Group_norm_nhwc_fwd_params:
	.zero		1056


//--------------------- .nv.constant0._Z35group_norm_nhwc_fwd_one_pass_kernelI11Fp32IOFp16WLi64ELi56ELi448EEv26Group_norm_nhwc_fwd_params --------------------------
	.section	.nv.constant0._Z35group_norm_nhwc_fwd_one_pass_kernelI11Fp32IOFp16WLi64ELi56ELi448EEv26Group_norm_nhwc_fwd_params,"a",@progbits
	.sectionflags	@""
	.align	4
.nv.constant0._Z35group_norm_nhwc_fwd_one_pass_kernelI11Fp32IOFp16WLi64ELi56ELi448EEv26Group_norm_nhwc_fwd_params:
	.zero		1056


//--------------------- .nv.constant0._Z35group_norm_nhwc_fwd_one_pass_kernelI11Fp32IOFp16WLi128ELi56ELi448EEv26Group_norm_nhwc_fwd_params --------------------------
	.section	.nv.constant0._Z35group_norm_nhwc_fwd_one_pass_kernelI11Fp32IOFp16WLi128ELi56ELi448EEv26Group_norm_nhwc_fwd_params,"a",@progbits
	.sectionflags	@""
	.align	4
.nv.constant0._Z35group_norm_nhwc_fwd_one_pass_kernelI11Fp32IOFp16WLi128ELi56ELi448EEv26Group_norm_nhwc_fwd_params:
	.zero		1056


//--------------------- .nv.constant0._Z35group_norm_nhwc_fwd_one_pass_kernelI11Fp32IOFp16WLi256ELi56ELi448EEv26Group_norm_nhwc_fwd_params --------------------------
	.section	.nv.constant0._Z35group_norm_nhwc_fwd_one_pass_kernelI11Fp32IOFp16WLi256ELi56ELi448EEv26Group_norm_nhwc_fwd_params,"a",@progbits
	.sectionflags	@""
	.align	4
.nv.constant0._Z35group_norm_nhwc_fwd_one_pass_kernelI11Fp32IOFp16WLi256ELi56ELi448EEv26Group_norm_nhwc_fwd_params:
	.zero		1056


//--------------------- .nv.constant0._Z35group_norm_nhwc_fwd_one_pass_kernelI11Fp32IOFp16WLi512ELi56ELi448EEv26Group_norm_nhwc_fwd_params --------------------------
	.section	.nv.constant0._Z35group_norm_nhwc_fwd_one_pass_kernelI11Fp32IOFp16WLi512ELi56ELi448EEv26Group_norm_nhwc_fwd_params,"a",@progbits
	.sectionflags	@""
	.align	4
.nv.constant0._Z35group_norm_nhwc_fwd_one_pass_kernelI11Fp32IOFp16WLi512ELi56ELi448EEv26Group_norm_nhwc_fwd_params:
	.zero		1056


//--------------------- SYMBOLS --------------------------

	.type		.nv.reservedSmem.offset0,@object
	.size		.nv.reservedSmem.offset0,0x4
	.type		.nv.reservedSmem.cap,@object
	.size		.nv.reservedSmem.cap,0x4
